// Copyright (c) 2024, Tri Dao.
// Splitting the different head dimensions to different files to speed up compilation.
// This file is auto-generated. See "generate_kernels.py"
#include "namespace_config.h"
#include "flash_bwd_launch_template.h"

namespace FLASH_NAMESPACE {

template<>
void run_mha_bwd_<cutlass::half_t, 96, false>(Flash_bwd_params &params, cudaStream_t stream) {
    run_mha_bwd_hdim96<cutlass::half_t, false>(params, stream);
}

} // namespace FLASH_NAMESPACE

// ===== COMPILED SASS (sm_100a) =====

	.target	sm_100a

	.elftype	@"ET_EXEC"


//--------------------- .note.nv.tkinfo           --------------------------
	.section	.note.nv.tkinfo,"",@"SHT_NOTE"
	.sectionflags	@"SHF_NOTE_NV_TKINFO"
	.tkinfo
        /*0018*/ 	.word	0x00000002
        /*0030*/ 	.string	""
        /*0030*/ 	.string	"ptxas"
        /*0030*/ 	.string	"Cuda compilation tools, release 13.0, V13.0.88"
        /*0030*/ 	.string	"Build cuda_13.0.r13.0/compiler.36424714_0"
        /*0030*/ 	.string	"-arch sm_100a -m 64 "



//--------------------- .note.nv.cuinfo           --------------------------
	.section	.note.nv.cuinfo,"",@"SHT_NOTE"
	.sectionflags	@"SHF_NOTE_NV_CUINFO"
        /*0018*/ 	.short	0x0002
        /*001a*/ 	.short	0x0064
        /*001c*/ 	.short	0x0082
	.zero		2


//--------------------- .nv.info                  --------------------------
	.section	.nv.info,"",@"SHT_CUDA_INFO"
	.align	4


	//----- nvinfo : EIATTR_REGCOUNT
	.align		4
        /*0000*/ 	.byte	0x04, 0x2f
        /*0002*/ 	.short	(.L_12 - .L_11)
	.align		4
.L_11:
        /*0004*/ 	.word	index@(_ZN5flash25flash_bwd_dot_do_o_kernelILb1E23Flash_bwd_kernel_traitsILi96ELi64ELi128ELi8ELi2ELi4ELi4ELb0ELb0EN7cutlass6half_tE19Flash_kernel_traitsILi96ELi64ELi128ELi8ES3_EEEEvNS_16Flash_bwd_paramsE)
        /*0008*/ 	.word	0x00000028


	//----- nvinfo : EIATTR_FRAME_SIZE
	.align		4
.L_12:
        /*000c*/ 	.byte	0x04, 0x11
        /*000e*/ 	.short	(.L_14 - .L_13)
	.align		4
.L_13:
        /*0010*/ 	.word	index@(_ZN5flash25flash_bwd_dot_do_o_kernelILb1E23Flash_bwd_kernel_traitsILi96ELi64ELi128ELi8ELi2ELi4ELi4ELb0ELb0EN7cutlass6half_tE19Flash_kernel_traitsILi96ELi64ELi128ELi8ES3_EEEEvNS_16Flash_bwd_paramsE)
        /*0014*/ 	.word	0x00000000


	//----- nvinfo : EIATTR_REGCOUNT
	.align		4
.L_14:
        /*0018*/ 	.byte	0x04, 0x2f
        /*001a*/ 	.short	(.L_16 - .L_15)
	.align		4
.L_15:
        /*001c*/ 	.word	index@(_ZN5flash25flash_bwd_dot_do_o_kernelILb0E23Flash_bwd_kernel_traitsILi96ELi64ELi128ELi8ELi2ELi4ELi4ELb0ELb0EN7cutlass6half_tE19Flash_kernel_traitsILi96ELi64ELi128ELi8ES3_EEEEvNS_16Flash_bwd_paramsE)
        /*0020*/ 	.word	0x00000026


	//----- nvinfo : EIATTR_FRAME_SIZE
	.align		4
.L_16:
        /*0024*/ 	.byte	0x04, 0x11
        /*0026*/ 	.short	(.L_18 - .L_17)
	.align		4
.L_17:
        /*0028*/ 	.word	index@(_ZN5flash25flash_bwd_dot_do_o_kernelILb0E23Flash_bwd_kernel_traitsILi96ELi64ELi128ELi8ELi2ELi4ELi4ELb0ELb0EN7cutlass6half_tE19Flash_kernel_traitsILi96ELi64ELi128ELi8ES3_EEEEvNS_16Flash_bwd_paramsE)
        /*002c*/ 	.word	0x00000000


	//----- nvinfo : EIATTR_REGCOUNT
	.align		4
.L_18:
        /*0030*/ 	.byte	0x04, 0x2f
        /*0032*/ 	.short	(.L_20 - .L_19)
	.align		4
.L_19:
        /*0034*/ 	.word	index@(_ZN5flash44flash_bwd_dq_dk_dv_loop_seqk_parallel_kernelI23Flash_bwd_kernel_traitsILi96ELi64ELi128ELi8ELi2ELi4ELi4ELb0ELb0EN7cutlass6half_tE19Flash_kernel_traitsILi96ELi64ELi128ELi8ES3_EELb0ELb0ELb1ELb1ELb0ELb0ELb1EEEvNS_16Flash_bwd_paramsE)
        /*0038*/ 	.word	0x000000ff


	//----- nvinfo : EIATTR_FRAME_SIZE
	.align		4
.L_20:
        /*003c*/ 	.byte	0x04, 0x11
        /*003e*/ 	.short	(.L_22 - .L_21)
	.align		4
.L_21:
        /*0040*/ 	.word	index@(_ZN5flash44flash_bwd_dq_dk_dv_loop_seqk_parallel_kernelI23Flash_bwd_kernel_traitsILi96ELi64ELi128ELi8ELi2ELi4ELi4ELb0ELb0EN7cutlass6half_tE19Flash_kernel_traitsILi96ELi64ELi128ELi8ES3_EELb0ELb0ELb1ELb1ELb0ELb0ELb1EEEvNS_16Flash_bwd_paramsE)
        /*0044*/ 	.word	0x00000000


	//----- nvinfo : EIATTR_REGCOUNT
	.align		4
.L_22:
        /*0048*/ 	.byte	0x04, 0x2f
        /*004a*/ 	.short	(.L_24 - .L_23)
	.align		4
.L_23:
        /*004c*/ 	.word	index@(_ZN5flash44flash_bwd_dq_dk_dv_loop_seqk_parallel_kernelI23Flash_bwd_kernel_traitsILi96ELi64ELi128ELi8ELi2ELi4ELi4ELb0ELb0EN7cutlass6half_tE19Flash_kernel_traitsILi96ELi64ELi128ELi8ES3_EELb1ELb0ELb1ELb1ELb0ELb0ELb0EEEvNS_16Flash_bwd_paramsE)
        /*0050*/ 	.word	0x000000fd


	//----- nvinfo : EIATTR_FRAME_SIZE
	.align		4
.L_24:
        /*0054*/ 	.byte	0x04, 0x11
        /*0056*/ 	.short	(.L_26 - .L_25)
	.align		4
.L_25:
        /*0058*/ 	.word	index@(_ZN5flash44flash_bwd_dq_dk_dv_loop_seqk_parallel_kernelI23Flash_bwd_kernel_traitsILi96ELi64ELi128ELi8ELi2ELi4ELi4ELb0ELb0EN7cutlass6half_tE19Flash_kernel_traitsILi96ELi64ELi128ELi8ES3_EELb1ELb0ELb1ELb1ELb0ELb0ELb0EEEvNS_16Flash_bwd_paramsE)
        /*005c*/ 	.word	0x00000000


	//----- nvinfo : EIATTR_REGCOUNT
	.align		4
.L_26:
        /*0060*/ 	.byte	0x04, 0x2f
        /*0062*/ 	.short	(.L_28 - .L_27)
	.align		4
.L_27:
        /*0064*/ 	.word	index@(_ZN5flash44flash_bwd_dq_dk_dv_loop_seqk_parallel_kernelI23Flash_bwd_kernel_traitsILi96ELi64ELi128ELi8ELi2ELi4ELi4ELb0ELb0EN7cutlass6half_tE19Flash_kernel_traitsILi96ELi64ELi128ELi8ES3_EELb0ELb0ELb1ELb0ELb0ELb1ELb1EEEvNS_16Flash_bwd_paramsE)
        /*0068*/ 	.word	0x000000ff


	//----- nvinfo : EIATTR_FRAME_SIZE
	.align		4
.L_28:
        /*006c*/ 	.byte	0x04, 0x11
        /*006e*/ 	.short	(.L_30 - .L_29)
	.align		4
.L_29:
        /*0070*/ 	.word	index@(_ZN5flash44flash_bwd_dq_dk_dv_loop_seqk_parallel_kernelI23Flash_bwd_kernel_traitsILi96ELi64ELi128ELi8ELi2ELi4ELi4ELb0ELb0EN7cutlass6half_tE19Flash_kernel_traitsILi96ELi64ELi128ELi8ES3_EELb0ELb0ELb1ELb0ELb0ELb1ELb1EEEvNS_16Flash_bwd_paramsE)
        /*0074*/ 	.word	0x00000000


	//----- nvinfo : EIATTR_REGCOUNT
	.align		4
.L_30:
        /*0078*/ 	.byte	0x04, 0x2f
        /*007a*/ 	.short	(.L_32 - .L_31)
	.align		4
.L_31:
        /*007c*/ 	.word	index@(_ZN5flash44flash_bwd_dq_dk_dv_loop_seqk_parallel_kernelI23Flash_bwd_kernel_traitsILi96ELi64ELi128ELi8ELi2ELi4ELi4ELb0ELb0EN7cutlass6half_tE19Flash_kernel_traitsILi96ELi64ELi128ELi8ES3_EELb1ELb0ELb1ELb0ELb0ELb1ELb0EEEvNS_16Flash_bwd_paramsE)
        /*0080*/ 	.word	0x000000ff


	//----- nvinfo : EIATTR_FRAME_SIZE
	.align		4
.L_32:
        /*0084*/ 	.byte	0x04, 0x11
        /*0086*/ 	.short	(.L_34 - .L_33)
	.align		4
.L_33:
        /*0088*/ 	.word	index@(_ZN5flash44flash_bwd_dq_dk_dv_loop_seqk_parallel_kernelI23Flash_bwd_kernel_traitsILi96ELi64ELi128ELi8ELi2ELi4ELi4ELb0ELb0EN7cutlass6half_tE19Flash_kernel_traitsILi96ELi64ELi128ELi8ES3_EELb1ELb0ELb1ELb0ELb0ELb1ELb0EEEvNS_16Flash_bwd_paramsE)
        /*008c*/ 	.word	0x00000000


	//----- nvinfo : EIATTR_REGCOUNT
	.align		4
.L_34:
        /*0090*/ 	.byte	0x04, 0x2f
        /*0092*/ 	.short	(.L_36 - .L_35)
	.align		4
.L_35:
        /*0094*/ 	.word	index@(_ZN5flash44flash_bwd_dq_dk_dv_loop_seqk_parallel_kernelI23Flash_bwd_kernel_traitsILi96ELi64ELi128ELi8ELi2ELi4ELi4ELb0ELb0EN7cutlass6half_tE19Flash_kernel_traitsILi96ELi64ELi128ELi8ES3_EELb0ELb0ELb0ELb1ELb0ELb0ELb1EEEvNS_16Flash_bwd_paramsE)
        /*0098*/ 	.word	0x000000ff


	//----- nvinfo : EIATTR_FRAME_SIZE
	.align		4
.L_36:
        /*009c*/ 	.byte	0x04, 0x11
        /*009e*/ 	.short	(.L_38 - .L_37)
	.align		4
.L_37:
        /*00a0*/ 	.word	index@(_ZN5flash44flash_bwd_dq_dk_dv_loop_seqk_parallel_kernelI23Flash_bwd_kernel_traitsILi96ELi64ELi128ELi8ELi2ELi4ELi4ELb0ELb0EN7cutlass6half_tE19Flash_kernel_traitsILi96ELi64ELi128ELi8ES3_EELb0ELb0ELb0ELb1ELb0ELb0ELb1EEEvNS_16Flash_bwd_paramsE)
        /*00a4*/ 	.word	0x00000000


	//----- nvinfo : EIATTR_REGCOUNT
	.align		4
.L_38:
        /*00a8*/ 	.byte	0x04, 0x2f
        /*00aa*/ 	.short	(.L_40 - .L_39)
	.align		4
.L_39:
        /*00ac*/ 	.word	index@(_ZN5flash44flash_bwd_dq_dk_dv_loop_seqk_parallel_kernelI23Flash_bwd_kernel_traitsILi96ELi64ELi128ELi8ELi2ELi4ELi4ELb0ELb0EN7cutlass6half_tE19Flash_kernel_traitsILi96ELi64ELi128ELi8ES3_EELb1ELb0ELb0ELb1ELb0ELb0ELb0EEEvNS_16Flash_bwd_paramsE)
        /*00b0*/ 	.word	0x000000fe


	//----- nvinfo : EIATTR_FRAME_SIZE
	.align		4
.L_40:
        /*00b4*/ 	.byte	0x04, 0x11
        /*00b6*/ 	.short	(.L_42 - .L_41)
	.align		4
.L_41:
        /*00b8*/ 	.word	index@(_ZN5flash44flash_bwd_dq_dk_dv_loop_seqk_parallel_kernelI23Flash_bwd_kernel_traitsILi96ELi64ELi128ELi8ELi2ELi4ELi4ELb0ELb0EN7cutlass6half_tE19Flash_kernel_traitsILi96ELi64ELi128ELi8ES3_EELb1ELb0ELb0ELb1ELb0ELb0ELb0EEEvNS_16Flash_bwd_paramsE)
        /*00bc*/ 	.word	0x00000000


	//----- nvinfo : EIATTR_REGCOUNT
	.align		4
.L_42:
        /*00c0*/ 	.byte	0x04, 0x2f
        /*00c2*/ 	.short	(.L_44 - .L_43)
	.align		4
.L_43:
        /*00c4*/ 	.word	index@(_ZN5flash44flash_bwd_dq_dk_dv_loop_seqk_parallel_kernelI23Flash_bwd_kernel_traitsILi96ELi64ELi128ELi8ELi2ELi4ELi4ELb0ELb0EN7cutlass6half_tE19Flash_kernel_traitsILi96ELi64ELi128ELi8ES3_EELb0ELb0ELb0ELb0ELb1ELb1ELb1EEEvNS_16Flash_bwd_paramsE)
        /*00c8*/ 	.word	0x000000fe


	//----- nvinfo : EIATTR_FRAME_SIZE
	.align		4
.L_44:
        /*00cc*/ 	.byte	0x04, 0x11
        /*00ce*/ 	.short	(.L_46 - .L_45)
	.align		4
.L_45:
        /*00d0*/ 	.word	index@(_ZN5flash44flash_bwd_dq_dk_dv_loop_seqk_parallel_kernelI23Flash_bwd_kernel_traitsILi96ELi64ELi128ELi8ELi2ELi4ELi4ELb0ELb0EN7cutlass6half_tE19Flash_kernel_traitsILi96ELi64ELi128ELi8ES3_EELb0ELb0ELb0ELb0ELb1ELb1ELb1EEEvNS_16Flash_bwd_paramsE)
        /*00d4*/ 	.word	0x00000000


	//----- nvinfo : EIATTR_REGCOUNT
	.align		4
.L_46:
        /*00d8*/ 	.byte	0x04, 0x2f
        /*00da*/ 	.short	(.L_48 - .L_47)
	.align		4
.L_47:
        /*00dc*/ 	.word	index@(_ZN5flash44flash_bwd_dq_dk_dv_loop_seqk_parallel_kernelI23Flash_bwd_kernel_traitsILi96ELi64ELi128ELi8ELi2ELi4ELi4ELb0ELb0EN7cutlass6half_tE19Flash_kernel_traitsILi96ELi64ELi128ELi8ES3_EELb1ELb0ELb0ELb0ELb1ELb1ELb0EEEvNS_16Flash_bwd_paramsE)
        /*00e0*/ 	.word	0x000000ff


	//----- nvinfo : EIATTR_FRAME_SIZE
	.align		4
.L_48:
        /*00e4*/ 	.byte	0x04, 0x11
        /*00e6*/ 	.short	(.L_50 - .L_49)
	.align		4
.L_49:
        /*00e8*/ 	.word	index@(_ZN5flash44flash_bwd_dq_dk_dv_loop_seqk_parallel_kernelI23Flash_bwd_kernel_traitsILi96ELi64ELi128ELi8ELi2ELi4ELi4ELb0ELb0EN7cutlass6half_tE19Flash_kernel_traitsILi96ELi64ELi128ELi8ES3_EELb1ELb0ELb0ELb0ELb1ELb1ELb0EEEvNS_16Flash_bwd_paramsE)
        /*00ec*/ 	.word	0x00000000


	//----- nvinfo : EIATTR_REGCOUNT
	.align		4
.L_50:
        /*00f0*/ 	.byte	0x04, 0x2f
        /*00f2*/ 	.short	(.L_52 - .L_51)
	.align		4
.L_51:
        /*00f4*/ 	.word	index@(_ZN5flash44flash_bwd_dq_dk_dv_loop_seqk_parallel_kernelI23Flash_bwd_kernel_traitsILi96ELi64ELi128ELi8ELi2ELi4ELi4ELb0ELb0EN7cutlass6half_tE19Flash_kernel_traitsILi96ELi64ELi128ELi8ES3_EELb0ELb0ELb1ELb0ELb0ELb0ELb1EEEvNS_16Flash_bwd_paramsE)
        /*00f8*/ 	.word	0x000000ff


	//----- nvinfo : EIATTR_FRAME_SIZE
	.align		4
.L_52:
        /*00fc*/ 	.byte	0x04, 0x11
        /*00fe*/ 	.short	(.L_54 - .L_53)
	.align		4
.L_53:
        /*0100*/ 	.word	index@(_ZN5flash44flash_bwd_dq_dk_dv_loop_seqk_parallel_kernelI23Flash_bwd_kernel_traitsILi96ELi64ELi128ELi8ELi2ELi4ELi4ELb0ELb0EN7cutlass6half_tE19Flash_kernel_traitsILi96ELi64ELi128ELi8ES3_EELb0ELb0ELb1ELb0ELb0ELb0ELb1EEEvNS_16Flash_bwd_paramsE)
        /*0104*/ 	.word	0x00000000


	//----- nvinfo : EIATTR_REGCOUNT
	.align		4
.L_54:
        /*0108*/ 	.byte	0x04, 0x2f
        /*010a*/ 	.short	(.L_56 - .L_55)
	.align		4
.L_55:
        /*010c*/ 	.word	index@(_ZN5flash44flash_bwd_dq_dk_dv_loop_seqk_parallel_kernelI23Flash_bwd_kernel_traitsILi96ELi64ELi128ELi8ELi2ELi4ELi4ELb0ELb0EN7cutlass6half_tE19Flash_kernel_traitsILi96ELi64ELi128ELi8ES3_EELb1ELb0ELb1ELb0ELb0ELb0ELb0EEEvNS_16Flash_bwd_paramsE)
        /*0110*/ 	.word	0x000000ff


	//----- nvinfo : EIATTR_FRAME_SIZE
	.align		4
.L_56:
        /*0114*/ 	.byte	0x04, 0x11
        /*0116*/ 	.short	(.L_58 - .L_57)
	.align		4
.L_57:
        /*0118*/ 	.word	index@(_ZN5flash44flash_bwd_dq_dk_dv_loop_seqk_parallel_kernelI23Flash_bwd_kernel_traitsILi96ELi64ELi128ELi8ELi2ELi4ELi4ELb0ELb0EN7cutlass6half_tE19Flash_kernel_traitsILi96ELi64ELi128ELi8ES3_EELb1ELb0ELb1ELb0ELb0ELb0ELb0EEEvNS_16Flash_bwd_paramsE)
        /*011c*/ 	.word	0x00000000


	//----- nvinfo : EIATTR_REGCOUNT
	.align		4
.L_58:
        /*0120*/ 	.byte	0x04, 0x2f
        /*0122*/ 	.short	(.L_60 - .L_59)
	.align		4
.L_59:
        /*0124*/ 	.word	index@(_ZN5flash44flash_bwd_dq_dk_dv_loop_seqk_parallel_kernelI23Flash_bwd_kernel_traitsILi96ELi64ELi128ELi8ELi2ELi4ELi4ELb0ELb0EN7cutlass6half_tE19Flash_kernel_traitsILi96ELi64ELi128ELi8ES3_EELb0ELb0ELb0ELb0ELb0ELb0ELb1EEEvNS_16Flash_bwd_paramsE)
        /*0128*/ 	.word	0x000000ff


	//----- nvinfo : EIATTR_FRAME_SIZE
	.align		4
.L_60:
        /*012c*/ 	.byte	0x04, 0x11
        /*012e*/ 	.short	(.L_62 - .L_61)
	.align		4
.L_61:
        /*0130*/ 	.word	index@(_ZN5flash44flash_bwd_dq_dk_dv_loop_seqk_parallel_kernelI23Flash_bwd_kernel_traitsILi96ELi64ELi128ELi8ELi2ELi4ELi4ELb0ELb0EN7cutlass6half_tE19Flash_kernel_traitsILi96ELi64ELi128ELi8ES3_EELb0ELb0ELb0ELb0ELb0ELb0ELb1EEEvNS_16Flash_bwd_paramsE)
        /*0134*/ 	.word	0x00000000


	//----- nvinfo : EIATTR_REGCOUNT
	.align		4
.L_62:
        /*0138*/ 	.byte	0x04, 0x2f
        /*013a*/ 	.short	(.L_64 - .L_63)
	.align		4
.L_63:
        /*013c*/ 	.word	index@(_ZN5flash44flash_bwd_dq_dk_dv_loop_seqk_parallel_kernelI23Flash_bwd_kernel_traitsILi96ELi64ELi128ELi8ELi2ELi4ELi4ELb0ELb0EN7cutlass6half_tE19Flash_kernel_traitsILi96ELi64ELi128ELi8ES3_EELb1ELb0ELb0ELb0ELb0ELb0ELb0EEEvNS_16Flash_bwd_paramsE)
        /*0140*/ 	.word	0x000000ff


	//----- nvinfo : EIATTR_FRAME_SIZE
	.align		4
.L_64:
        /*0144*/ 	.byte	0x04, 0x11
        /*0146*/ 	.short	(.L_66 - .L_65)
	.align		4
.L_65:
        /*0148*/ 	.word	index@(_ZN5flash44flash_bwd_dq_dk_dv_loop_seqk_parallel_kernelI23Flash_bwd_kernel_traitsILi96ELi64ELi128ELi8ELi2ELi4ELi4ELb0ELb0EN7cutlass6half_tE19Flash_kernel_traitsILi96ELi64ELi128ELi8ES3_EELb1ELb0ELb0ELb0ELb0ELb0ELb0EEEvNS_16Flash_bwd_paramsE)
        /*014c*/ 	.word	0x00000000


	//----- nvinfo : EIATTR_REGCOUNT
	.align		4
.L_66:
        /*0150*/ 	.byte	0x04, 0x2f
        /*0152*/ 	.short	(.L_68 - .L_67)
	.align		4
.L_67:
        /*0154*/ 	.word	index@(_ZN5flash44flash_bwd_dq_dk_dv_loop_seqk_parallel_kernelI23Flash_bwd_kernel_traitsILi96ELi64ELi128ELi8ELi2ELi4ELi4ELb0ELb0EN7cutlass6half_tE19Flash_kernel_traitsILi96ELi64ELi128ELi8ES3_EELb0ELb0ELb0ELb0ELb0ELb1ELb1EEEvNS_16Flash_bwd_paramsE)
        /*0158*/ 	.word	0x000000fe


	//----- nvinfo : EIATTR_FRAME_SIZE
	.align		4
.L_68:
        /*015c*/ 	.byte	0x04, 0x11
        /*015e*/ 	.short	(.L_70 - .L_69)
	.align		4
.L_69:
        /*0160*/ 	.word	index@(_ZN5flash44flash_bwd_dq_dk_dv_loop_seqk_parallel_kernelI23Flash_bwd_kernel_traitsILi96ELi64ELi128ELi8ELi2ELi4ELi4ELb0ELb0EN7cutlass6half_tE19Flash_kernel_traitsILi96ELi64ELi128ELi8ES3_EELb0ELb0ELb0ELb0ELb0ELb1ELb1EEEvNS_16Flash_bwd_paramsE)
        /*0164*/ 	.word	0x00000000


	//----- nvinfo : EIATTR_REGCOUNT
	.align		4
.L_70:
        /*0168*/ 	.byte	0x04, 0x2f
        /*016a*/ 	.short	(.L_72 - .L_71)
	.align		4
.L_71:
        /*016c*/ 	.word	index@(_ZN5flash44flash_bwd_dq_dk_dv_loop_seqk_parallel_kernelI23Flash_bwd_kernel_traitsILi96ELi64ELi128ELi8ELi2ELi4ELi4ELb0ELb0EN7cutlass6half_tE19Flash_kernel_traitsILi96ELi64ELi128ELi8ES3_EELb1ELb0ELb0ELb0ELb0ELb1ELb0EEEvNS_16Flash_bwd_paramsE)
        /*0170*/ 	.word	0x000000ff


	//----- nvinfo : EIATTR_FRAME_SIZE
	.align		4
.L_72:
        /*0174*/ 	.byte	0x04, 0x11
        /*0176*/ 	.short	(.L_74 - .L_73)
	.align		4
.L_73:
        /*0178*/ 	.word	index@(_ZN5flash44flash_bwd_dq_dk_dv_loop_seqk_parallel_kernelI23Flash_bwd_kernel_traitsILi96ELi64ELi128ELi8ELi2ELi4ELi4ELb0ELb0EN7cutlass6half_tE19Flash_kernel_traitsILi96ELi64ELi128ELi8ES3_EELb1ELb0ELb0ELb0ELb0ELb1ELb0EEEvNS_16Flash_bwd_paramsE)
        /*017c*/ 	.word	0x00000000


	//----- nvinfo : EIATTR_REGCOUNT
	.align		4
.L_74:
        /*0180*/ 	.byte	0x04, 0x2f
        /*0182*/ 	.short	(.L_76 - .L_75)
	.align		4
.L_75:
        /*0184*/ 	.word	index@(_ZN5flash27flash_bwd_convert_dq_kernelI23Flash_bwd_kernel_traitsILi96ELi64ELi128ELi8ELi2ELi4ELi4ELb0ELb0EN7cutlass6half_tE19Flash_kernel_traitsILi96ELi64ELi128ELi8ES3_EEEEvNS_16Flash_bwd_paramsEi)
        /*0188*/ 	.word	0x00000028


	//----- nvinfo : EIATTR_FRAME_SIZE
	.align		4
.L_76:
        /*018c*/ 	.byte	0x04, 0x11
        /*018e*/ 	.short	(.L_78 - .L_77)
	.align		4
.L_77:
        /*0190*/ 	.word	index@(_ZN5flash27flash_bwd_convert_dq_kernelI23Flash_bwd_kernel_traitsILi96ELi64ELi128ELi8ELi2ELi4ELi4ELb0ELb0EN7cutlass6half_tE19Flash_kernel_traitsILi96ELi64ELi128ELi8ES3_EEEEvNS_16Flash_bwd_paramsEi)
        /*0194*/ 	.word	0x00000000


	//----- nvinfo : EIATTR_REGCOUNT
	.align		4
.L_78:
        /*0198*/ 	.byte	0x04, 0x2f
        /*019a*/ 	.short	(.L_80 - .L_79)
	.align		4
.L_79:
        /*019c*/ 	.word	index@(_ZN5flash25flash_bwd_dot_do_o_kernelILb1E23Flash_bwd_kernel_traitsILi96ELi64ELi128ELi8ELi2ELi4ELi4ELb1ELb0EN7cutlass6half_tE19Flash_kernel_traitsILi96ELi64ELi128ELi8ES3_EEEEvNS_16Flash_bwd_paramsE)
        /*01a0*/ 	.word	0x00000028


	//----- nvinfo : EIATTR_FRAME_SIZE
	.align		4
.L_80:
        /*01a4*/ 	.byte	0x04, 0x11
        /*01a6*/ 	.short	(.L_82 - .L_81)
	.align		4
.L_81:
        /*01a8*/ 	.word	index@(_ZN5flash25flash_bwd_dot_do_o_kernelILb1E23Flash_bwd_kernel_traitsILi96ELi64ELi128ELi8ELi2ELi4ELi4ELb1ELb0EN7cutlass6half_tE19Flash_kernel_traitsILi96ELi64ELi128ELi8ES3_EEEEvNS_16Flash_bwd_paramsE)
        /*01ac*/ 	.word	0x00000000


	//----- nvinfo : EIATTR_REGCOUNT
	.align		4
.L_82:
        /*01b0*/ 	.byte	0x04, 0x2f
        /*01b2*/ 	.short	(.L_84 - .L_83)
	.align		4
.L_83:
        /*01b4*/ 	.word	index@(_ZN5flash25flash_bwd_dot_do_o_kernelILb0E23Flash_bwd_kernel_traitsILi96ELi64ELi128ELi8ELi2ELi4ELi4ELb1ELb0EN7cutlass6half_tE19Flash_kernel_traitsILi96ELi64ELi128ELi8ES3_EEEEvNS_16Flash_bwd_paramsE)
        /*01b8*/ 	.word	0x00000026


	//----- nvinfo : EIATTR_FRAME_SIZE
	.align		4
.L_84:
        /*01bc*/ 	.byte	0x04, 0x11
        /*01be*/ 	.short	(.L_86 - .L_85)
	.align		4
.L_85:
        /*01c0*/ 	.word	index@(_ZN5flash25flash_bwd_dot_do_o_kernelILb0E23Flash_bwd_kernel_traitsILi96ELi64ELi128ELi8ELi2ELi4ELi4ELb1ELb0EN7cutlass6half_tE19Flash_kernel_traitsILi96ELi64ELi128ELi8ES3_EEEEvNS_16Flash_bwd_paramsE)
        /*01c4*/ 	.word	0x00000000


	//----- nvinfo : EIATTR_REGCOUNT
	.align		4
.L_86:
        /*01c8*/ 	.byte	0x04, 0x2f
        /*01ca*/ 	.short	(.L_88 - .L_87)
	.align		4
.L_87:
        /*01cc*/ 	.word	index@(_ZN5flash44flash_bwd_dq_dk_dv_loop_seqk_parallel_kernelI23Flash_bwd_kernel_traitsILi96ELi64ELi128ELi8ELi2ELi4ELi4ELb1ELb0EN7cutlass6half_tE19Flash_kernel_traitsILi96ELi64ELi128ELi8ES3_EELb0ELb0ELb1ELb1ELb0ELb0ELb1EEEvNS_16Flash_bwd_paramsE)
        /*01d0*/ 	.word	0x000000ff


	//----- nvinfo : EIATTR_FRAME_SIZE
	.align		4
.L_88:
        /*01d4*/ 	.byte	0x04, 0x11
        /*01d6*/ 	.short	(.L_90 - .L_89)
	.align		4
.L_89:
        /*01d8*/ 	.word	index@(_ZN5flash44flash_bwd_dq_dk_dv_loop_seqk_parallel_kernelI23Flash_bwd_kernel_traitsILi96ELi64ELi128ELi8ELi2ELi4ELi4ELb1ELb0EN7cutlass6half_tE19Flash_kernel_traitsILi96ELi64ELi128ELi8ES3_EELb0ELb0ELb1ELb1ELb0ELb0ELb1EEEvNS_16Flash_bwd_paramsE)
        /*01dc*/ 	.word	0x00000080


	//----- nvinfo : EIATTR_REGCOUNT
	.align		4
.L_90:
        /*01e0*/ 	.byte	0x04, 0x2f
        /*01e2*/ 	.short	(.L_92 - .L_91)
	.align		4
.L_91:
        /*01e4*/ 	.word	index@(_ZN5flash44flash_bwd_dq_dk_dv_loop_seqk_parallel_kernelI23Flash_bwd_kernel_traitsILi96ELi64ELi128ELi8ELi2ELi4ELi4ELb1ELb0EN7cutlass6half_tE19Flash_kernel_traitsILi96ELi64ELi128ELi8ES3_EELb1ELb0ELb1ELb1ELb0ELb0ELb0EEEvNS_16Flash_bwd_paramsE)
        /*01e8*/ 	.word	0x000000ff


	//----- nvinfo : EIATTR_FRAME_SIZE
	.align		4
.L_92:
        /*01ec*/ 	.byte	0x04, 0x11
        /*01ee*/ 	.short	(.L_94 - .L_93)
	.align		4
.L_93:
        /*01f0*/ 	.word	index@(_ZN5flash44flash_bwd_dq_dk_dv_loop_seqk_parallel_kernelI23Flash_bwd_kernel_traitsILi96ELi64ELi128ELi8ELi2ELi4ELi4ELb1ELb0EN7cutlass6half_tE19Flash_kernel_traitsILi96ELi64ELi128ELi8ES3_EELb1ELb0ELb1ELb1ELb0ELb0ELb0EEEvNS_16Flash_bwd_paramsE)
        /*01f4*/ 	.word	0x00000000


	//----- nvinfo : EIATTR_REGCOUNT
	.align		4
.L_94:
        /*01f8*/ 	.byte	0x04, 0x2f
        /*01fa*/ 	.short	(.L_96 - .L_95)
	.align		4
.L_95:
        /*01fc*/ 	.word	index@(_ZN5flash44flash_bwd_dq_dk_dv_loop_seqk_parallel_kernelI23Flash_bwd_kernel_traitsILi96ELi64ELi128ELi8ELi2ELi4ELi4ELb1ELb0EN7cutlass6half_tE19Flash_kernel_traitsILi96ELi64ELi128ELi8ES3_EELb0ELb0ELb1ELb0ELb0ELb1ELb1EEEvNS_16Flash_bwd_paramsE)
        /*0200*/ 	.word	0x000000ff


	//----- nvinfo : EIATTR_FRAME_SIZE
	.align		4
.L_96:
        /*0204*/ 	.byte	0x04, 0x11
        /*0206*/ 	.short	(.L_98 - .L_97)
	.align		4
.L_97:
        /*0208*/ 	.word	index@(_ZN5flash44flash_bwd_dq_dk_dv_loop_seqk_parallel_kernelI23Flash_bwd_kernel_traitsILi96ELi64ELi128ELi8ELi2ELi4ELi4ELb1ELb0EN7cutlass6half_tE19Flash_kernel_traitsILi96ELi64ELi128ELi8ES3_EELb0ELb0ELb1ELb0ELb0ELb1ELb1EEEvNS_16Flash_bwd_paramsE)
        /*020c*/ 	.word	0x00000078


	//----- nvinfo : EIATTR_REGCOUNT
	.align		4
.L_98:
        /*0210*/ 	.byte	0x04, 0x2f
        /*0212*/ 	.short	(.L_100 - .L_99)
	.align		4
.L_99:
        /*0214*/ 	.word	index@(_ZN5flash44flash_bwd_dq_dk_dv_loop_seqk_parallel_kernelI23Flash_bwd_kernel_traitsILi96ELi64ELi128ELi8ELi2ELi4ELi4ELb1ELb0EN7cutlass6half_tE19Flash_kernel_traitsILi96ELi64ELi128ELi8ES3_EELb1ELb0ELb1ELb0ELb0ELb1ELb0EEEvNS_16Flash_bwd_paramsE)
        /*0218*/ 	.word	0x000000ff


	//----- nvinfo : EIATTR_FRAME_SIZE
	.align		4
.L_100:
        /*021c*/ 	.byte	0x04, 0x11
        /*021e*/ 	.short	(.L_102 - .L_101)
	.align		4
.L_101:
        /*0220*/ 	.word	index@(_ZN5flash44flash_bwd_dq_dk_dv_loop_seqk_parallel_kernelI23Flash_bwd_kernel_traitsILi96ELi64ELi128ELi8ELi2ELi4ELi4ELb1ELb0EN7cutlass6half_tE19Flash_kernel_traitsILi96ELi64ELi128ELi8ES3_EELb1ELb0ELb1ELb0ELb0ELb1ELb0EEEvNS_16Flash_bwd_paramsE)
        /*0224*/ 	.word	0x00000000


	//----- nvinfo : EIATTR_REGCOUNT
	.align		4
.L_102:
        /*0228*/ 	.byte	0x04, 0x2f
        /*022a*/ 	.short	(.L_104 - .L_103)
	.align		4
.L_103:
        /*022c*/ 	.word	index@(_ZN5flash44flash_bwd_dq_dk_dv_loop_seqk_parallel_kernelI23Flash_bwd_kernel_traitsILi96ELi64ELi128ELi8ELi2ELi4ELi4ELb1ELb0EN7cutlass6half_tE19Flash_kernel_traitsILi96ELi64ELi128ELi8ES3_EELb0ELb0ELb0ELb1ELb0ELb0ELb1EEEvNS_16Flash_bwd_paramsE)
        /*0230*/ 	.word	0x000000ff


	//----- nvinfo : EIATTR_FRAME_SIZE
	.align		4
.L_104:
        /*0234*/ 	.byte	0x04, 0x11
        /*0236*/ 	.short	(.L_106 - .L_105)
	.align		4
.L_105:
        /*0238*/ 	.word	index@(_ZN5flash44flash_bwd_dq_dk_dv_loop_seqk_parallel_kernelI23Flash_bwd_kernel_traitsILi96ELi64ELi128ELi8ELi2ELi4ELi4ELb1ELb0EN7cutlass6half_tE19Flash_kernel_traitsILi96ELi64ELi128ELi8ES3_EELb0ELb0ELb0ELb1ELb0ELb0ELb1EEEvNS_16Flash_bwd_paramsE)
        /*023c*/ 	.word	0x00000070


	//----- nvinfo : EIATTR_REGCOUNT
	.align		4
.L_106:
        /*0240*/ 	.byte	0x04, 0x2f
        /*0242*/ 	.short	(.L_108 - .L_107)
	.align		4
.L_107:
        /*0244*/ 	.word	index@(_ZN5flash44flash_bwd_dq_dk_dv_loop_seqk_parallel_kernelI23Flash_bwd_kernel_traitsILi96ELi64ELi128ELi8ELi2ELi4ELi4ELb1ELb0EN7cutlass6half_tE19Flash_kernel_traitsILi96ELi64ELi128ELi8ES3_EELb1ELb0ELb0ELb1ELb0ELb0ELb0EEEvNS_16Flash_bwd_paramsE)
        /*0248*/ 	.word	0x000000ff


	//----- nvinfo : EIATTR_FRAME_SIZE
	.align		4
.L_108:
        /*024c*/ 	.byte	0x04, 0x11
        /*024e*/ 	.short	(.L_110 - .L_109)
	.align		4
.L_109:
        /*0250*/ 	.word	index@(_ZN5flash44flash_bwd_dq_dk_dv_loop_seqk_parallel_kernelI23Flash_bwd_kernel_traitsILi96ELi64ELi128ELi8ELi2ELi4ELi4ELb1ELb0EN7cutlass6half_tE19Flash_kernel_traitsILi96ELi64ELi128ELi8ES3_EELb1ELb0ELb0ELb1ELb0ELb0ELb0EEEvNS_16Flash_bwd_paramsE)
        /*0254*/ 	.word	0x00000008


	//----- nvinfo : EIATTR_REGCOUNT
	.align		4
.L_110:
        /*0258*/ 	.byte	0x04, 0x2f
        /*025a*/ 	.short	(.L_112 - .L_111)
	.align		4
.L_111:
        /*025c*/ 	.word	index@(_ZN5flash44flash_bwd_dq_dk_dv_loop_seqk_parallel_kernelI23Flash_bwd_kernel_traitsILi96ELi64ELi128ELi8ELi2ELi4ELi4ELb1ELb0EN7cutlass6half_tE19Flash_kernel_traitsILi96ELi64ELi128ELi8ES3_EELb0ELb0ELb0ELb0ELb1ELb1ELb1EEEvNS_16Flash_bwd_paramsE)
        /*0260*/ 	.word	0x000000ff


	//----- nvinfo : EIATTR_FRAME_SIZE
	.align		4
.L_112:
        /*0264*/ 	.byte	0x04, 0x11
        /*0266*/ 	.short	(.L_114 - .L_113)
	.align		4
.L_113:
        /*0268*/ 	.word	index@(_ZN5flash44flash_bwd_dq_dk_dv_loop_seqk_parallel_kernelI23Flash_bwd_kernel_traitsILi96ELi64ELi128ELi8ELi2ELi4ELi4ELb1ELb0EN7cutlass6half_tE19Flash_kernel_traitsILi96ELi64ELi128ELi8ES3_EELb0ELb0ELb0ELb0ELb1ELb1ELb1EEEvNS_16Flash_bwd_paramsE)
        /*026c*/ 	.word	0x00000078


	//----- nvinfo : EIATTR_REGCOUNT
	.align		4
.L_114:
        /*0270*/ 	.byte	0x04, 0x2f
        /*0272*/ 	.short	(.L_116 - .L_115)
	.align		4
.L_115:
        /*0274*/ 	.word	index@(_ZN5flash44flash_bwd_dq_dk_dv_loop_seqk_parallel_kernelI23Flash_bwd_kernel_traitsILi96ELi64ELi128ELi8ELi2ELi4ELi4ELb1ELb0EN7cutlass6half_tE19Flash_kernel_traitsILi96ELi64ELi128ELi8ES3_EELb1ELb0ELb0ELb0ELb1ELb1ELb0EEEvNS_16Flash_bwd_paramsE)
        /*0278*/ 	.word	0x000000ff


	//----- nvinfo : EIATTR_FRAME_SIZE
	.align		4
.L_116:
        /*027c*/ 	.byte	0x04, 0x11
        /*027e*/ 	.short	(.L_118 - .L_117)
	.align		4
.L_117:
        /*0280*/ 	.word	index@(_ZN5flash44flash_bwd_dq_dk_dv_loop_seqk_parallel_kernelI23Flash_bwd_kernel_traitsILi96ELi64ELi128ELi8ELi2ELi4ELi4ELb1ELb0EN7cutlass6half_tE19Flash_kernel_traitsILi96ELi64ELi128ELi8ES3_EELb1ELb0ELb0ELb0ELb1ELb1ELb0EEEvNS_16Flash_bwd_paramsE)
        /*0284*/ 	.word	0x00000018


	//----- nvinfo : EIATTR_REGCOUNT
	.align		4
.L_118:
        /*0288*/ 	.byte	0x04, 0x2f
        /*028a*/ 	.short	(.L_120 - .L_119)
	.align		4
.L_119:
        /*028c*/ 	.word	index@(_ZN5flash44flash_bwd_dq_dk_dv_loop_seqk_parallel_kernelI23Flash_bwd_kernel_traitsILi96ELi64ELi128ELi8ELi2ELi4ELi4ELb1ELb0EN7cutlass6half_tE19Flash_kernel_traitsILi96ELi64ELi128ELi8ES3_EELb0ELb0ELb1ELb0ELb0ELb0ELb1EEEvNS_16Flash_bwd_paramsE)
        /*0290*/ 	.word	0x000000ff


	//----- nvinfo : EIATTR_FRAME_SIZE
	.align		4
.L_120:
        /*0294*/ 	.byte	0x04, 0x11
        /*0296*/ 	.short	(.L_122 - .L_121)
	.align		4
.L_121:
        /*0298*/ 	.word	index@(_ZN5flash44flash_bwd_dq_dk_dv_loop_seqk_parallel_kernelI23Flash_bwd_kernel_traitsILi96ELi64ELi128ELi8ELi2ELi4ELi4ELb1ELb0EN7cutlass6half_tE19Flash_kernel_traitsILi96ELi64ELi128ELi8ES3_EELb0ELb0ELb1ELb0ELb0ELb0ELb1EEEvNS_16Flash_bwd_paramsE)
        /*029c*/ 	.word	0x00000080


	//----- nvinfo : EIATTR_REGCOUNT
	.align		4
.L_122:
        /*02a0*/ 	.byte	0x04, 0x2f
        /*02a2*/ 	.short	(.L_124 - .L_123)
	.align		4
.L_123:
        /*02a4*/ 	.word	index@(_ZN5flash44flash_bwd_dq_dk_dv_loop_seqk_parallel_kernelI23Flash_bwd_kernel_traitsILi96ELi64ELi128ELi8ELi2ELi4ELi4ELb1ELb0EN7cutlass6half_tE19Flash_kernel_traitsILi96ELi64ELi128ELi8ES3_EELb1ELb0ELb1ELb0ELb0ELb0ELb0EEEvNS_16Flash_bwd_paramsE)
        /*02a8*/ 	.word	0x000000ff


	//----- nvinfo : EIATTR_FRAME_SIZE
	.align		4
.L_124:
        /*02ac*/ 	.byte	0x04, 0x11
        /*02ae*/ 	.short	(.L_126 - .L_125)
	.align		4
.L_125:
        /*02b0*/ 	.word	index@(_ZN5flash44flash_bwd_dq_dk_dv_loop_seqk_parallel_kernelI23Flash_bwd_kernel_traitsILi96ELi64ELi128ELi8ELi2ELi4ELi4ELb1ELb0EN7cutlass6half_tE19Flash_kernel_traitsILi96ELi64ELi128ELi8ES3_EELb1ELb0ELb1ELb0ELb0ELb0ELb0EEEvNS_16Flash_bwd_paramsE)
        /*02b4*/ 	.word	0x00000000


	//----- nvinfo : EIATTR_REGCOUNT
	.align		4
.L_126:
        /*02b8*/ 	.byte	0x04, 0x2f
        /*02ba*/ 	.short	(.L_128 - .L_127)
	.align		4
.L_127:
        /*02bc*/ 	.word	index@(_ZN5flash44flash_bwd_dq_dk_dv_loop_seqk_parallel_kernelI23Flash_bwd_kernel_traitsILi96ELi64ELi128ELi8ELi2ELi4ELi4ELb1ELb0EN7cutlass6half_tE19Flash_kernel_traitsILi96ELi64ELi128ELi8ES3_EELb0ELb0ELb0ELb0ELb0ELb0ELb1EEEvNS_16Flash_bwd_paramsE)
        /*02c0*/ 	.word	0x000000ff


	//----- nvinfo : EIATTR_FRAME_SIZE
	.align		4
.L_128:
        /*02c4*/ 	.byte	0x04, 0x11
        /*02c6*/ 	.short	(.L_130 - .L_129)
	.align		4
.L_129:
        /*02c8*/ 	.word	index@(_ZN5flash44flash_bwd_dq_dk_dv_loop_seqk_parallel_kernelI23Flash_bwd_kernel_traitsILi96ELi64ELi128ELi8ELi2ELi4ELi4ELb1ELb0EN7cutlass6half_tE19Flash_kernel_traitsILi96ELi64ELi128ELi8ES3_EELb0ELb0ELb0ELb0ELb0ELb0ELb1EEEvNS_16Flash_bwd_paramsE)
        /*02cc*/ 	.word	0x00000070


	//----- nvinfo : EIATTR_REGCOUNT
	.align		4
.L_130:
        /*02d0*/ 	.byte	0x04, 0x2f
        /*02d2*/ 	.short	(.L_132 - .L_131)
	.align		4
.L_131:
        /*02d4*/ 	.word	index@(_ZN5flash44flash_bwd_dq_dk_dv_loop_seqk_parallel_kernelI23Flash_bwd_kernel_traitsILi96ELi64ELi128ELi8ELi2ELi4ELi4ELb1ELb0EN7cutlass6half_tE19Flash_kernel_traitsILi96ELi64ELi128ELi8ES3_EELb1ELb0ELb0ELb0ELb0ELb0ELb0EEEvNS_16Flash_bwd_paramsE)
        /*02d8*/ 	.word	0x000000ff


	//----- nvinfo : EIATTR_FRAME_SIZE
	.align		4
.L_132:
        /*02dc*/ 	.byte	0x04, 0x11
        /*02de*/ 	.short	(.L_134 - .L_133)
	.align		4
.L_133:
        /*02e0*/ 	.word	index@(_ZN5flash44flash_bwd_dq_dk_dv_loop_seqk_parallel_kernelI23Flash_bwd_kernel_traitsILi96ELi64ELi128ELi8ELi2ELi4ELi4ELb1ELb0EN7cutlass6half_tE19Flash_kernel_traitsILi96ELi64ELi128ELi8ES3_EELb1ELb0ELb0ELb0ELb0ELb0ELb0EEEvNS_16Flash_bwd_paramsE)
        /*02e4*/ 	.word	0x00000010


	//----- nvinfo : EIATTR_REGCOUNT
	.align		4
.L_134:
        /*02e8*/ 	.byte	0x04, 0x2f
        /*02ea*/ 	.short	(.L_136 - .L_135)
	.align		4
.L_135:
        /*02ec*/ 	.word	index@(_ZN5flash44flash_bwd_dq_dk_dv_loop_seqk_parallel_kernelI23Flash_bwd_kernel_traitsILi96ELi64ELi128ELi8ELi2ELi4ELi4ELb1ELb0EN7cutlass6half_tE19Flash_kernel_traitsILi96ELi64ELi128ELi8ES3_EELb0ELb0ELb0ELb0ELb0ELb1ELb1EEEvNS_16Flash_bwd_paramsE)
        /*02f0*/ 	.word	0x000000ff


	//----- nvinfo : EIATTR_FRAME_SIZE
	.align		4
.L_136:
        /*02f4*/ 	.byte	0x04, 0x11
        /*02f6*/ 	.short	(.L_138 - .L_137)
	.align		4
.L_137:
        /*02f8*/ 	.word	index@(_ZN5flash44flash_bwd_dq_dk_dv_loop_seqk_parallel_kernelI23Flash_bwd_kernel_traitsILi96ELi64ELi128ELi8ELi2ELi4ELi4ELb1ELb0EN7cutlass6half_tE19Flash_kernel_traitsILi96ELi64ELi128ELi8ES3_EELb0ELb0ELb0ELb0ELb0ELb1ELb1EEEvNS_16Flash_bwd_paramsE)
        /*02fc*/ 	.word	0x00000068


	//----- nvinfo : EIATTR_REGCOUNT
	.align		4
.L_138:
        /*0300*/ 	.byte	0x04, 0x2f
        /*0302*/ 	.short	(.L_140 - .L_139)
	.align		4
.L_139:
        /*0304*/ 	.word	index@(_ZN5flash44flash_bwd_dq_dk_dv_loop_seqk_parallel_kernelI23Flash_bwd_kernel_traitsILi96ELi64ELi128ELi8ELi2ELi4ELi4ELb1ELb0EN7cutlass6half_tE19Flash_kernel_traitsILi96ELi64ELi128ELi8ES3_EELb1ELb0ELb0ELb0ELb0ELb1ELb0EEEvNS_16Flash_bwd_paramsE)
        /*0308*/ 	.word	0x000000ff


	//----- nvinfo : EIATTR_FRAME_SIZE
	.align		4
.L_140:
        /*030c*/ 	.byte	0x04, 0x11
        /*030e*/ 	.short	(.L_142 - .L_141)
	.align		4
.L_141:
        /*0310*/ 	.word	index@(_ZN5flash44flash_bwd_dq_dk_dv_loop_seqk_parallel_kernelI23Flash_bwd_kernel_traitsILi96ELi64ELi128ELi8ELi2ELi4ELi4ELb1ELb0EN7cutlass6half_tE19Flash_kernel_traitsILi96ELi64ELi128ELi8ES3_EELb1ELb0ELb0ELb0ELb0ELb1ELb0EEEvNS_16Flash_bwd_paramsE)
        /*0314*/ 	.word	0x00000018


	//----- nvinfo : EIATTR_REGCOUNT
	.align		4
.L_142:
        /*0318*/ 	.byte	0x04, 0x2f
        /*031a*/ 	.short	(.L_144 - .L_143)
	.align		4
.L_143:
        /*031c*/ 	.word	index@(_ZN5flash27flash_bwd_convert_dq_kernelI23Flash_bwd_kernel_traitsILi96ELi64ELi128ELi8ELi2ELi4ELi4ELb1ELb0EN7cutlass6half_tE19Flash_kernel_traitsILi96ELi64ELi128ELi8ES3_EEEEvNS_16Flash_bwd_paramsEi)
        /*0320*/ 	.word	0x00000028


	//----- nvinfo : EIATTR_FRAME_SIZE
	.align		4
.L_144:
        /*0324*/ 	.byte	0x04, 0x11
        /*0326*/ 	.short	(.L_146 - .L_145)
	.align		4
.L_145:
        /*0328*/ 	.word	index@(_ZN5flash27flash_bwd_convert_dq_kernelI23Flash_bwd_kernel_traitsILi96ELi64ELi128ELi8ELi2ELi4ELi4ELb1ELb0EN7cutlass6half_tE19Flash_kernel_traitsILi96ELi64ELi128ELi8ES3_EEEEvNS_16Flash_bwd_paramsEi)
        /*032c*/ 	.word	0x00000000


	//----- nvinfo : EIATTR_REGCOUNT
	.align		4
.L_146:
        /*0330*/ 	.byte	0x04, 0x2f
        /*0332*/ 	.short	(.L_148 - .L_147)
	.align		4
.L_147:
        /*0334*/ 	.word	index@(_ZN5flash44flash_bwd_dq_dk_dv_loop_seqk_parallel_kernelI23Flash_bwd_kernel_traitsILi96ELi64ELi128ELi8ELi2ELi4ELi4ELb1ELb0EN7cutlass6half_tE19Flash_kernel_traitsILi96ELi64ELi128ELi8ES3_EELb0ELb0ELb1ELb1ELb0ELb0ELb0EEEvNS_16Flash_bwd_paramsE)
        /*0338*/ 	.word	0x000000ff


	//----- nvinfo : EIATTR_FRAME_SIZE
	.align		4
.L_148:
        /*033c*/ 	.byte	0x04, 0x11
        /*033e*/ 	.short	(.L_150 - .L_149)
	.align		4
.L_149:
        /*0340*/ 	.word	index@(_ZN5flash44flash_bwd_dq_dk_dv_loop_seqk_parallel_kernelI23Flash_bwd_kernel_traitsILi96ELi64ELi128ELi8ELi2ELi4ELi4ELb1ELb0EN7cutlass6half_tE19Flash_kernel_traitsILi96ELi64ELi128ELi8ES3_EELb0ELb0ELb1ELb1ELb0ELb0ELb0EEEvNS_16Flash_bwd_paramsE)
        /*0344*/ 	.word	0x00000000


	//----- nvinfo : EIATTR_REGCOUNT
	.align		4
.L_150:
        /*0348*/ 	.byte	0x04, 0x2f
        /*034a*/ 	.short	(.L_152 - .L_151)
	.align		4
.L_151:
        /*034c*/ 	.word	index@(_ZN5flash44flash_bwd_dq_dk_dv_loop_seqk_parallel_kernelI23Flash_bwd_kernel_traitsILi96ELi64ELi128ELi8ELi2ELi4ELi4ELb1ELb0EN7cutlass6half_tE19Flash_kernel_traitsILi96ELi64ELi128ELi8ES3_EELb0ELb0ELb1ELb0ELb0ELb1ELb0EEEvNS_16Flash_bwd_paramsE)
        /*0350*/ 	.word	0x000000ff


	//----- nvinfo : EIATTR_FRAME_SIZE
	.align		4
.L_152:
        /*0354*/ 	.byte	0x04, 0x11
        /*0356*/ 	.short	(.L_154 - .L_153)
	.align		4
.L_153:
        /*0358*/ 	.word	index@(_ZN5flash44flash_bwd_dq_dk_dv_loop_seqk_parallel_kernelI23Flash_bwd_kernel_traitsILi96ELi64ELi128ELi8ELi2ELi4ELi4ELb1ELb0EN7cutlass6half_tE19Flash_kernel_traitsILi96ELi64ELi128ELi8ES3_EELb0ELb0ELb1ELb0ELb0ELb1ELb0EEEvNS_16Flash_bwd_paramsE)
        /*035c*/ 	.word	0x00000008


	//----- nvinfo : EIATTR_REGCOUNT
	.align		4
.L_154:
        /*0360*/ 	.byte	0x04, 0x2f
        /*0362*/ 	.short	(.L_156 - .L_155)
	.align		4
.L_155:
        /*0364*/ 	.word	index@(_ZN5flash44flash_bwd_dq_dk_dv_loop_seqk_parallel_kernelI23Flash_bwd_kernel_traitsILi96ELi64ELi128ELi8ELi2ELi4ELi4ELb1ELb0EN7cutlass6half_tE19Flash_kernel_traitsILi96ELi64ELi128ELi8ES3_EELb0ELb0ELb0ELb1ELb0ELb0ELb0EEEvNS_16Flash_bwd_paramsE)
        /*0368*/ 	.word	0x000000ff


	//----- nvinfo : EIATTR_FRAME_SIZE
	.align		4
.L_156:
        /*036c*/ 	.byte	0x04, 0x11
        /*036e*/ 	.short	(.L_158 - .L_157)
	.align		4
.L_157:
        /*0370*/ 	.word	index@(_ZN5flash44flash_bwd_dq_dk_dv_loop_seqk_parallel_kernelI23Flash_bwd_kernel_traitsILi96ELi64ELi128ELi8ELi2ELi4ELi4ELb1ELb0EN7cutlass6half_tE19Flash_kernel_traitsILi96ELi64ELi128ELi8ES3_EELb0ELb0ELb0ELb1ELb0ELb0ELb0EEEvNS_16Flash_bwd_paramsE)
        /*0374*/ 	.word	0x00000008


	//----- nvinfo : EIATTR_REGCOUNT
	.align		4
.L_158:
        /*0378*/ 	.byte	0x04, 0x2f
        /*037a*/ 	.short	(.L_160 - .L_159)
	.align		4
.L_159:
        /*037c*/ 	.word	index@(_ZN5flash44flash_bwd_dq_dk_dv_loop_seqk_parallel_kernelI23Flash_bwd_kernel_traitsILi96ELi64ELi128ELi8ELi2ELi4ELi4ELb1ELb0EN7cutlass6half_tE19Flash_kernel_traitsILi96ELi64ELi128ELi8ES3_EELb0ELb0ELb0ELb0ELb1ELb1ELb0EEEvNS_16Flash_bwd_paramsE)
        /*0380*/ 	.word	0x000000ff


	//----- nvinfo : EIATTR_FRAME_SIZE
	.align		4
.L_160:
        /*0384*/ 	.byte	0x04, 0x11
        /*0386*/ 	.short	(.L_162 - .L_161)
	.align		4
.L_161:
        /*0388*/ 	.word	index@(_ZN5flash44flash_bwd_dq_dk_dv_loop_seqk_parallel_kernelI23Flash_bwd_kernel_traitsILi96ELi64ELi128ELi8ELi2ELi4ELi4ELb1ELb0EN7cutlass6half_tE19Flash_kernel_traitsILi96ELi64ELi128ELi8ES3_EELb0ELb0ELb0ELb0ELb1ELb1ELb0EEEvNS_16Flash_bwd_paramsE)
        /*038c*/ 	.word	0x00000010


	//----- nvinfo : EIATTR_REGCOUNT
	.align		4
.L_162:
        /*0390*/ 	.byte	0x04, 0x2f
        /*0392*/ 	.short	(.L_164 - .L_163)
	.align		4
.L_163:
        /*0394*/ 	.word	index@(_ZN5flash44flash_bwd_dq_dk_dv_loop_seqk_parallel_kernelI23Flash_bwd_kernel_traitsILi96ELi64ELi128ELi8ELi2ELi4ELi4ELb1ELb0EN7cutlass6half_tE19Flash_kernel_traitsILi96ELi64ELi128ELi8ES3_EELb0ELb0ELb1ELb0ELb0ELb0ELb0EEEvNS_16Flash_bwd_paramsE)
        /*0398*/ 	.word	0x000000fd


	//----- nvinfo : EIATTR_FRAME_SIZE
	.align		4
.L_164:
        /*039c*/ 	.byte	0x04, 0x11
        /*039e*/ 	.short	(.L_166 - .L_165)
	.align		4
.L_165:
        /*03a0*/ 	.word	index@(_ZN5flash44flash_bwd_dq_dk_dv_loop_seqk_parallel_kernelI23Flash_bwd_kernel_traitsILi96ELi64ELi128ELi8ELi2ELi4ELi4ELb1ELb0EN7cutlass6half_tE19Flash_kernel_traitsILi96ELi64ELi128ELi8ES3_EELb0ELb0ELb1ELb0ELb0ELb0ELb0EEEvNS_16Flash_bwd_paramsE)
        /*03a4*/ 	.word	0x00000000


	//----- nvinfo : EIATTR_REGCOUNT
	.align		4
.L_166:
        /*03a8*/ 	.byte	0x04, 0x2f
        /*03aa*/ 	.short	(.L_168 - .L_167)
	.align		4
.L_167:
        /*03ac*/ 	.word	index@(_ZN5flash44flash_bwd_dq_dk_dv_loop_seqk_parallel_kernelI23Flash_bwd_kernel_traitsILi96ELi64ELi128ELi8ELi2ELi4ELi4ELb1ELb0EN7cutlass6half_tE19Flash_kernel_traitsILi96ELi64ELi128ELi8ES3_EELb0ELb0ELb0ELb0ELb0ELb0ELb0EEEvNS_16Flash_bwd_paramsE)
        /*03b0*/ 	.word	0x000000ff


	//----- nvinfo : EIATTR_FRAME_SIZE
	.align		4
.L_168:
        /*03b4*/ 	.byte	0x04, 0x11
        /*03b6*/ 	.short	(.L_170 - .L_169)
	.align		4
.L_169:
        /*03b8*/ 	.word	index@(_ZN5flash44flash_bwd_dq_dk_dv_loop_seqk_parallel_kernelI23Flash_bwd_kernel_traitsILi96ELi64ELi128ELi8ELi2ELi4ELi4ELb1ELb0EN7cutlass6half_tE19Flash_kernel_traitsILi96ELi64ELi128ELi8ES3_EELb0ELb0ELb0ELb0ELb0ELb0ELb0EEEvNS_16Flash_bwd_paramsE)
        /*03bc*/ 	.word	0x00000010


	//----- nvinfo : EIATTR_REGCOUNT
	.align		4
.L_170:
        /*03c0*/ 	.byte	0x04, 0x2f
        /*03c2*/ 	.short	(.L_172 - .L_171)
	.align		4
.L_171:
        /*03c4*/ 	.word	index@(_ZN5flash44flash_bwd_dq_dk_dv_loop_seqk_parallel_kernelI23Flash_bwd_kernel_traitsILi96ELi64ELi128ELi8ELi2ELi4ELi4ELb1ELb0EN7cutlass6half_tE19Flash_kernel_traitsILi96ELi64ELi128ELi8ES3_EELb0ELb0ELb0ELb0ELb0ELb1ELb0EEEvNS_16Flash_bwd_paramsE)
        /*03c8*/ 	.word	0x000000ff


	//----- nvinfo : EIATTR_FRAME_SIZE
	.align		4
.L_172:
        /*03cc*/ 	.byte	0x04, 0x11
        /*03ce*/ 	.short	(.L_174 - .L_173)
	.align		4
.L_173:
        /*03d0*/ 	.word	index@(_ZN5flash44flash_bwd_dq_dk_dv_loop_seqk_parallel_kernelI23Flash_bwd_kernel_traitsILi96ELi64ELi128ELi8ELi2ELi4ELi4ELb1ELb0EN7cutlass6half_tE19Flash_kernel_traitsILi96ELi64ELi128ELi8ES3_EELb0ELb0ELb0ELb0ELb0ELb1ELb0EEEvNS_16Flash_bwd_paramsE)
        /*03d4*/ 	.word	0x00000008


	//----- nvinfo : EIATTR_MIN_STACK_SIZE
	.align		4
.L_174:
        /*03d8*/ 	.byte	0x04, 0x12
        /*03da*/ 	.short	(.L_176 - .L_175)
	.align		4
.L_175:
        /*03dc*/ 	.word	index@(_ZN5flash44flash_bwd_dq_dk_dv_loop_seqk_parallel_kernelI23Flash_bwd_kernel_traitsILi96ELi64ELi128ELi8ELi2ELi4ELi4ELb1ELb0EN7cutlass6half_tE19Flash_kernel_traitsILi96ELi64ELi128ELi8ES3_EELb0ELb0ELb0ELb0ELb0ELb1ELb0EEEvNS_16Flash_bwd_paramsE)
        /*03e0*/ 	.word	0x00000008


	//----- nvinfo : EIATTR_MIN_STACK_SIZE
	.align		4
.L_176:
        /*03e4*/ 	.byte	0x04, 0x12
        /*03e6*/ 	.short	(.L_178 - .L_177)
	.align		4
.L_177:
        /*03e8*/ 	.word	index@(_ZN5flash44flash_bwd_dq_dk_dv_loop_seqk_parallel_kernelI23Flash_bwd_kernel_traitsILi96ELi64ELi128ELi8ELi2ELi4ELi4ELb1ELb0EN7cutlass6half_tE19Flash_kernel_traitsILi96ELi64ELi128ELi8ES3_EELb0ELb0ELb0ELb0ELb0ELb0ELb0EEEvNS_16Flash_bwd_paramsE)
        /*03ec*/ 	.word	0x00000010


	//----- nvinfo : EIATTR_MIN_STACK_SIZE
	.align		4
.L_178:
        /*03f0*/ 	.byte	0x04, 0x12
        /*03f2*/ 	.short	(.L_180 - .L_179)
	.align		4
.L_179:
        /*03f4*/ 	.word	index@(_ZN5flash44flash_bwd_dq_dk_dv_loop_seqk_parallel_kernelI23Flash_bwd_kernel_traitsILi96ELi64ELi128ELi8ELi2ELi4ELi4ELb1ELb0EN7cutlass6half_tE19Flash_kernel_traitsILi96ELi64ELi128ELi8ES3_EELb0ELb0ELb1ELb0ELb0ELb0ELb0EEEvNS_16Flash_bwd_paramsE)
        /*03f8*/ 	.word	0x00000000


	//----- nvinfo : EIATTR_MIN_STACK_SIZE
	.align		4
.L_180:
        /*03fc*/ 	.byte	0x04, 0x12
        /*03fe*/ 	.short	(.L_182 - .L_181)
	.align		4
.L_181:
        /*0400*/ 	.word	index@(_ZN5flash44flash_bwd_dq_dk_dv_loop_seqk_parallel_kernelI23Flash_bwd_kernel_traitsILi96ELi64ELi128ELi8ELi2ELi4ELi4ELb1ELb0EN7cutlass6half_tE19Flash_kernel_traitsILi96ELi64ELi128ELi8ES3_EELb0ELb0ELb0ELb0ELb1ELb1ELb0EEEvNS_16Flash_bwd_paramsE)
        /*0404*/ 	.word	0x00000010


	//----- nvinfo : EIATTR_MIN_STACK_SIZE
	.align		4
.L_182:
        /*0408*/ 	.byte	0x04, 0x12
        /*040a*/ 	.short	(.L_184 - .L_183)
	.align		4
.L_183:
        /*040c*/ 	.word	index@(_ZN5flash44flash_bwd_dq_dk_dv_loop_seqk_parallel_kernelI23Flash_bwd_kernel_traitsILi96ELi64ELi128ELi8ELi2ELi4ELi4ELb1ELb0EN7cutlass6half_tE19Flash_kernel_traitsILi96ELi64ELi128ELi8ES3_EELb0ELb0ELb0ELb1ELb0ELb0ELb0EEEvNS_16Flash_bwd_paramsE)
        /*0410*/ 	.word	0x00000008


	//----- nvinfo : EIATTR_MIN_STACK_SIZE
	.align		4
.L_184:
        /*0414*/ 	.byte	0x04, 0x12
        /*0416*/ 	.short	(.L_186 - .L_185)
	.align		4
.L_185:
        /*0418*/ 	.word	index@(_ZN5flash44flash_bwd_dq_dk_dv_loop_seqk_parallel_kernelI23Flash_bwd_kernel_traitsILi96ELi64ELi128ELi8ELi2ELi4ELi4ELb1ELb0EN7cutlass6half_tE19Flash_kernel_traitsILi96ELi64ELi128ELi8ES3_EELb0ELb0ELb1ELb0ELb0ELb1ELb0EEEvNS_16Flash_bwd_paramsE)
        /*041c*/ 	.word	0x00000008


	//----- nvinfo : EIATTR_MIN_STACK_SIZE
	.align		4
.L_186:
        /*0420*/ 	.byte	0x04, 0x12
        /*0422*/ 	.short	(.L_188 - .L_187)
	.align		4
.L_187:
        /*0424*/ 	.word	index@(_ZN5flash44flash_bwd_dq_dk_dv_loop_seqk_parallel_kernelI23Flash_bwd_kernel_traitsILi96ELi64ELi128ELi8ELi2ELi4ELi4ELb1ELb0EN7cutlass6half_tE19Flash_kernel_traitsILi96ELi64ELi128ELi8ES3_EELb0ELb0ELb1ELb1ELb0ELb0ELb0EEEvNS_16Flash_bwd_paramsE)
        /*0428*/ 	.word	0x00000000


	//----- nvinfo : EIATTR_MIN_STACK_SIZE
	.align		4
.L_188:
        /*042c*/ 	.byte	0x04, 0x12
        /*042e*/ 	.short	(.L_190 - .L_189)
	.align		4
.L_189:
        /*0430*/ 	.word	index@(_ZN5flash27flash_bwd_convert_dq_kernelI23Flash_bwd_kernel_traitsILi96ELi64ELi128ELi8ELi2ELi4ELi4ELb1ELb0EN7cutlass6half_tE19Flash_kernel_traitsILi96ELi64ELi128ELi8ES3_EEEEvNS_16Flash_bwd_paramsEi)
        /*0434*/ 	.word	0x00000000


	//----- nvinfo : EIATTR_MIN_STACK_SIZE
	.align		4
.L_190:
        /*0438*/ 	.byte	0x04, 0x12
        /*043a*/ 	.short	(.L_192 - .L_191)
	.align		4
.L_191:
        /*043c*/ 	.word	index@(_ZN5flash44flash_bwd_dq_dk_dv_loop_seqk_parallel_kernelI23Flash_bwd_kernel_traitsILi96ELi64ELi128ELi8ELi2ELi4ELi4ELb1ELb0EN7cutlass6half_tE19Flash_kernel_traitsILi96ELi64ELi128ELi8ES3_EELb1ELb0ELb0ELb0ELb0ELb1ELb0EEEvNS_16Flash_bwd_paramsE)
        /*0440*/ 	.word	0x00000018


	//----- nvinfo : EIATTR_MIN_STACK_SIZE
	.align		4
.L_192:
        /*0444*/ 	.byte	0x04, 0x12
        /*0446*/ 	.short	(.L_194 - .L_193)
	.align		4
.L_193:
        /*0448*/ 	.word	index@(_ZN5flash44flash_bwd_dq_dk_dv_loop_seqk_parallel_kernelI23Flash_bwd_kernel_traitsILi96ELi64ELi128ELi8ELi2ELi4ELi4ELb1ELb0EN7cutlass6half_tE19Flash_kernel_traitsILi96ELi64ELi128ELi8ES3_EELb0ELb0ELb0ELb0ELb0ELb1ELb1EEEvNS_16Flash_bwd_paramsE)
        /*044c*/ 	.word	0x00000068


	//----- nvinfo : EIATTR_MIN_STACK_SIZE
	.align		4
.L_194:
        /*0450*/ 	.byte	0x04, 0x12
        /*0452*/ 	.short	(.L_196 - .L_195)
	.align		4
.L_195:
        /*0454*/ 	.word	index@(_ZN5flash44flash_bwd_dq_dk_dv_loop_seqk_parallel_kernelI23Flash_bwd_kernel_traitsILi96ELi64ELi128ELi8ELi2ELi4ELi4ELb1ELb0EN7cutlass6half_tE19Flash_kernel_traitsILi96ELi64ELi128ELi8ES3_EELb1ELb0ELb0ELb0ELb0ELb0ELb0EEEvNS_16Flash_bwd_paramsE)
        /*0458*/ 	.word	0x00000010


	//----- nvinfo : EIATTR_MIN_STACK_SIZE
	.align		4
.L_196:
        /*045c*/ 	.byte	0x04, 0x12
        /*045e*/ 	.short	(.L_198 - .L_197)
	.align		4
.L_197:
        /*0460*/ 	.word	index@(_ZN5flash44flash_bwd_dq_dk_dv_loop_seqk_parallel_kernelI23Flash_bwd_kernel_traitsILi96ELi64ELi128ELi8ELi2ELi4ELi4ELb1ELb0EN7cutlass6half_tE19Flash_kernel_traitsILi96ELi64ELi128ELi8ES3_EELb0ELb0ELb0ELb0ELb0ELb0ELb1EEEvNS_16Flash_bwd_paramsE)
        /*0464*/ 	.word	0x00000070


	//----- nvinfo : EIATTR_MIN_STACK_SIZE
	.align		4
.L_198:
        /*0468*/ 	.byte	0x04, 0x12
        /*046a*/ 	.short	(.L_200 - .L_199)
	.align		4
.L_199:
        /*046c*/ 	.word	index@(_ZN5flash44flash_bwd_dq_dk_dv_loop_seqk_parallel_kernelI23Flash_bwd_kernel_traitsILi96ELi64ELi128ELi8ELi2ELi4ELi4ELb1ELb0EN7cutlass6half_tE19Flash_kernel_traitsILi96ELi64ELi128ELi8ES3_EELb1ELb0ELb1ELb0ELb0ELb0ELb0EEEvNS_16Flash_bwd_paramsE)
        /*0470*/ 	.word	0x00000000


	//----- nvinfo : EIATTR_MIN_STACK_SIZE
	.align		4
.L_200:
        /*0474*/ 	.byte	0x04, 0x12
        /*0476*/ 	.short	(.L_202 - .L_201)
	.align		4
.L_201:
        /*0478*/ 	.word	index@(_ZN5flash44flash_bwd_dq_dk_dv_loop_seqk_parallel_kernelI23Flash_bwd_kernel_traitsILi96ELi64ELi128ELi8ELi2ELi4ELi4ELb1ELb0EN7cutlass6half_tE19Flash_kernel_traitsILi96ELi64ELi128ELi8ES3_EELb0ELb0ELb1ELb0ELb0ELb0ELb1EEEvNS_16Flash_bwd_paramsE)
        /*047c*/ 	.word	0x00000080


	//----- nvinfo : EIATTR_MIN_STACK_SIZE
	.align		4
.L_202:
        /*0480*/ 	.byte	0x04, 0x12
        /*0482*/ 	.short	(.L_204 - .L_203)
	.align		4
.L_203:
        /*0484*/ 	.word	index@(_ZN5flash44flash_bwd_dq_dk_dv_loop_seqk_parallel_kernelI23Flash_bwd_kernel_traitsILi96ELi64ELi128ELi8ELi2ELi4ELi4ELb1ELb0EN7cutlass6half_tE19Flash_kernel_traitsILi96ELi64ELi128ELi8ES3_EELb1ELb0ELb0ELb0ELb1ELb1ELb0EEEvNS_16Flash_bwd_paramsE)
        /*0488*/ 	.word	0x00000018


	//----- nvinfo : EIATTR_MIN_STACK_SIZE
	.align		4
.L_204:
        /*048c*/ 	.byte	0x04, 0x12
        /*048e*/ 	.short	(.L_206 - .L_205)
	.align		4
.L_205:
        /*0490*/ 	.word	index@(_ZN5flash44flash_bwd_dq_dk_dv_loop_seqk_parallel_kernelI23Flash_bwd_kernel_traitsILi96ELi64ELi128ELi8ELi2ELi4ELi4ELb1ELb0EN7cutlass6half_tE19Flash_kernel_traitsILi96ELi64ELi128ELi8ES3_EELb0ELb0ELb0ELb0ELb1ELb1ELb1EEEvNS_16Flash_bwd_paramsE)
        /*0494*/ 	.word	0x00000078


	//----- nvinfo : EIATTR_MIN_STACK_SIZE
	.align		4
.L_206:
        /*0498*/ 	.byte	0x04, 0x12
        /*049a*/ 	.short	(.L_208 - .L_207)
	.align		4
.L_207:
        /*049c*/ 	.word	index@(_ZN5flash44flash_bwd_dq_dk_dv_loop_seqk_parallel_kernelI23Flash_bwd_kernel_traitsILi96ELi64ELi128ELi8ELi2ELi4ELi4ELb1ELb0EN7cutlass6half_tE19Flash_kernel_traitsILi96ELi64ELi128ELi8ES3_EELb1ELb0ELb0ELb1ELb0ELb0ELb0EEEvNS_16Flash_bwd_paramsE)
        /*04a0*/ 	.word	0x00000008


	//----- nvinfo : EIATTR_MIN_STACK_SIZE
	.align		4
.L_208:
        /*04a4*/ 	.byte	0x04, 0x12
        /*04a6*/ 	.short	(.L_210 - .L_209)
	.align		4
.L_209:
        /*04a8*/ 	.word	index@(_ZN5flash44flash_bwd_dq_dk_dv_loop_seqk_parallel_kernelI23Flash_bwd_kernel_traitsILi96ELi64ELi128ELi8ELi2ELi4ELi4ELb1ELb0EN7cutlass6half_tE19Flash_kernel_traitsILi96ELi64ELi128ELi8ES3_EELb0ELb0ELb0ELb1ELb0ELb0ELb1EEEvNS_16Flash_bwd_paramsE)
        /*04ac*/ 	.word	0x00000070


	//----- nvinfo : EIATTR_MIN_STACK_SIZE
	.align		4
.L_210:
        /*04b0*/ 	.byte	0x04, 0x12
        /*04b2*/ 	.short	(.L_212 - .L_211)
	.align		4
.L_211:
        /*04b4*/ 	.word	index@(_ZN5flash44flash_bwd_dq_dk_dv_loop_seqk_parallel_kernelI23Flash_bwd_kernel_traitsILi96ELi64ELi128ELi8ELi2ELi4ELi4ELb1ELb0EN7cutlass6half_tE19Flash_kernel_traitsILi96ELi64ELi128ELi8ES3_EELb1ELb0ELb1ELb0ELb0ELb1ELb0EEEvNS_16Flash_bwd_paramsE)
        /*04b8*/ 	.word	0x00000000


	//----- nvinfo : EIATTR_MIN_STACK_SIZE
	.align		4
.L_212:
        /*04bc*/ 	.byte	0x04, 0x12
        /*04be*/ 	.short	(.L_214 - .L_213)
	.align		4
.L_213:
        /*04c0*/ 	.word	index@(_ZN5flash44flash_bwd_dq_dk_dv_loop_seqk_parallel_kernelI23Flash_bwd_kernel_traitsILi96ELi64ELi128ELi8ELi2ELi4ELi4ELb1ELb0EN7cutlass6half_tE19Flash_kernel_traitsILi96ELi64ELi128ELi8ES3_EELb0ELb0ELb1ELb0ELb0ELb1ELb1EEEvNS_16Flash_bwd_paramsE)
        /*04c4*/ 	.word	0x00000078


	//----- nvinfo : EIATTR_MIN_STACK_SIZE
	.align		4
.L_214:
        /*04c8*/ 	.byte	0x04, 0x12
        /*04ca*/ 	.short	(.L_216 - .L_215)
	.align		4
.L_215:
        /*04cc*/ 	.word	index@(_ZN5flash44flash_bwd_dq_dk_dv_loop_seqk_parallel_kernelI23Flash_bwd_kernel_traitsILi96ELi64ELi128ELi8ELi2ELi4ELi4ELb1ELb0EN7cutlass6half_tE19Flash_kernel_traitsILi96ELi64ELi128ELi8ES3_EELb1ELb0ELb1ELb1ELb0ELb0ELb0EEEvNS_16Flash_bwd_paramsE)
        /*04d0*/ 	.word	0x00000000


	//----- nvinfo : EIATTR_MIN_STACK_SIZE
	.align		4
.L_216:
        /*04d4*/ 	.byte	0x04, 0x12
        /*04d6*/ 	.short	(.L_218 - .L_217)
	.align		4
.L_217:
        /*04d8*/ 	.word	index@(_ZN5flash44flash_bwd_dq_dk_dv_loop_seqk_parallel_kernelI23Flash_bwd_kernel_traitsILi96ELi64ELi128ELi8ELi2ELi4ELi4ELb1ELb0EN7cutlass6half_tE19Flash_kernel_traitsILi96ELi64ELi128ELi8ES3_EELb0ELb0ELb1ELb1ELb0ELb0ELb1EEEvNS_16Flash_bwd_paramsE)
        /*04dc*/ 	.word	0x00000080


	//----- nvinfo : EIATTR_MIN_STACK_SIZE
	.align		4
.L_218:
        /*04e0*/ 	.byte	0x04, 0x12
        /*04e2*/ 	.short	(.L_220 - .L_219)
	.align		4
.L_219:
        /*04e4*/ 	.word	index@(_ZN5flash25flash_bwd_dot_do_o_kernelILb0E23Flash_bwd_kernel_traitsILi96ELi64ELi128ELi8ELi2ELi4ELi4ELb1ELb0EN7cutlass6half_tE19Flash_kernel_traitsILi96ELi64ELi128ELi8ES3_EEEEvNS_16Flash_bwd_paramsE)
        /*04e8*/ 	.word	0x00000000


	//----- nvinfo : EIATTR_MIN_STACK_SIZE
	.align		4
.L_220:
        /*04ec*/ 	.byte	0x04, 0x12
        /*04ee*/ 	.short	(.L_222 - .L_221)
	.align		4
.L_221:
        /*04f0*/ 	.word	index@(_ZN5flash25flash_bwd_dot_do_o_kernelILb1E23Flash_bwd_kernel_traitsILi96ELi64ELi128ELi8ELi2ELi4ELi4ELb1ELb0EN7cutlass6half_tE19Flash_kernel_traitsILi96ELi64ELi128ELi8ES3_EEEEvNS_16Flash_bwd_paramsE)
        /*04f4*/ 	.word	0x00000000


	//----- nvinfo : EIATTR_MIN_STACK_SIZE
	.align		4
.L_222:
        /*04f8*/ 	.byte	0x04, 0x12
        /*04fa*/ 	.short	(.L_224 - .L_223)
	.align		4
.L_223:
        /*04fc*/ 	.word	index@(_ZN5flash27flash_bwd_convert_dq_kernelI23Flash_bwd_kernel_traitsILi96ELi64ELi128ELi8ELi2ELi4ELi4ELb0ELb0EN7cutlass6half_tE19Flash_kernel_traitsILi96ELi64ELi128ELi8ES3_EEEEvNS_16Flash_bwd_paramsEi)
        /*0500*/ 	.word	0x00000000


	//----- nvinfo : EIATTR_MIN_STACK_SIZE
	.align		4
.L_224:
        /*0504*/ 	.byte	0x04, 0x12
        /*0506*/ 	.short	(.L_226 - .L_225)
	.align		4
.L_225:
        /*0508*/ 	.word	index@(_ZN5flash44flash_bwd_dq_dk_dv_loop_seqk_parallel_kernelI23Flash_bwd_kernel_traitsILi96ELi64ELi128ELi8ELi2ELi4ELi4ELb0ELb0EN7cutlass6half_tE19Flash_kernel_traitsILi96ELi64ELi128ELi8ES3_EELb1ELb0ELb0ELb0ELb0ELb1ELb0EEEvNS_16Flash_bwd_paramsE)
        /*050c*/ 	.word	0x00000000


	//----- nvinfo : EIATTR_MIN_STACK_SIZE
	.align		4
.L_226:
        /*0510*/ 	.byte	0x04, 0x12
        /*0512*/ 	.short	(.L_228 - .L_227)
	.align		4
.L_227:
        /*0514*/ 	.word	index@(_ZN5flash44flash_bwd_dq_dk_dv_loop_seqk_parallel_kernelI23Flash_bwd_kernel_traitsILi96ELi64ELi128ELi8ELi2ELi4ELi4ELb0ELb0EN7cutlass6half_tE19Flash_kernel_traitsILi96ELi64ELi128ELi8ES3_EELb0ELb0ELb0ELb0ELb0ELb1ELb1EEEvNS_16Flash_bwd_paramsE)
        /*0518*/ 	.word	0x00000000


	//----- nvinfo : EIATTR_MIN_STACK_SIZE
	.align		4
.L_228:
        /*051c*/ 	.byte	0x04, 0x12
        /*051e*/ 	.short	(.L_230 - .L_229)
	.align		4
.L_229:
        /*0520*/ 	.word	index@(_ZN5flash44flash_bwd_dq_dk_dv_loop_seqk_parallel_kernelI23Flash_bwd_kernel_traitsILi96ELi64ELi128ELi8ELi2ELi4ELi4ELb0ELb0EN7cutlass6half_tE19Flash_kernel_traitsILi96ELi64ELi128ELi8ES3_EELb1ELb0ELb0ELb0ELb0ELb0ELb0EEEvNS_16Flash_bwd_paramsE)
        /*0524*/ 	.word	0x00000000


	//----- nvinfo : EIATTR_MIN_STACK_SIZE
	.align		4
.L_230:
        /*0528*/ 	.byte	0x04, 0x12
        /*052a*/ 	.short	(.L_232 - .L_231)
	.align		4
.L_231:
        /*052c*/ 	.word	index@(_ZN5flash44flash_bwd_dq_dk_dv_loop_seqk_parallel_kernelI23Flash_bwd_kernel_traitsILi96ELi64ELi128ELi8ELi2ELi4ELi4ELb0ELb0EN7cutlass6half_tE19Flash_kernel_traitsILi96ELi64ELi128ELi8ES3_EELb0ELb0ELb0ELb0ELb0ELb0ELb1EEEvNS_16Flash_bwd_paramsE)
        /*0530*/ 	.word	0x00000000


	//----- nvinfo : EIATTR_MIN_STACK_SIZE
	.align		4
.L_232:
        /*0534*/ 	.byte	0x04, 0x12
        /*0536*/ 	.short	(.L_234 - .L_233)
	.align		4
.L_233:
        /*0538*/ 	.word	index@(_ZN5flash44flash_bwd_dq_dk_dv_loop_seqk_parallel_kernelI23Flash_bwd_kernel_traitsILi96ELi64ELi128ELi8ELi2ELi4ELi4ELb0ELb0EN7cutlass6half_tE19Flash_kernel_traitsILi96ELi64ELi128ELi8ES3_EELb1ELb0ELb1ELb0ELb0ELb0ELb0EEEvNS_16Flash_bwd_paramsE)
        /*053c*/ 	.word	0x00000000


	//----- nvinfo : EIATTR_MIN_STACK_SIZE
	.align		4
.L_234:
        /*0540*/ 	.byte	0x04, 0x12
        /*0542*/ 	.short	(.L_236 - .L_235)
	.align		4
.L_235:
        /*0544*/ 	.word	index@(_ZN5flash44flash_bwd_dq_dk_dv_loop_seqk_parallel_kernelI23Flash_bwd_kernel_traitsILi96ELi64ELi128ELi8ELi2ELi4ELi4ELb0ELb0EN7cutlass6half_tE19Flash_kernel_traitsILi96ELi64ELi128ELi8ES3_EELb0ELb0ELb1ELb0ELb0ELb0ELb1EEEvNS_16Flash_bwd_paramsE)
        /*0548*/ 	.word	0x00000000


	//----- nvinfo : EIATTR_MIN_STACK_SIZE
	.align		4
.L_236:
        /*054c*/ 	.byte	0x04, 0x12
        /*054e*/ 	.short	(.L_238 - .L_237)
	.align		4
.L_237:
        /*0550*/ 	.word	index@(_ZN5flash44flash_bwd_dq_dk_dv_loop_seqk_parallel_kernelI23Flash_bwd_kernel_traitsILi96ELi64ELi128ELi8ELi2ELi4ELi4ELb0ELb0EN7cutlass6half_tE19Flash_kernel_traitsILi96ELi64ELi128ELi8ES3_EELb1ELb0ELb0ELb0ELb1ELb1ELb0EEEvNS_16Flash_bwd_paramsE)
        /*0554*/ 	.word	0x00000000


	//----- nvinfo : EIATTR_MIN_STACK_SIZE
	.align		4
.L_238:
        /*0558*/ 	.byte	0x04, 0x12
        /*055a*/ 	.short	(.L_240 - .L_239)
	.align		4
.L_239:
        /*055c*/ 	.word	index@(_ZN5flash44flash_bwd_dq_dk_dv_loop_seqk_parallel_kernelI23Flash_bwd_kernel_traitsILi96ELi64ELi128ELi8ELi2ELi4ELi4ELb0ELb0EN7cutlass6half_tE19Flash_kernel_traitsILi96ELi64ELi128ELi8ES3_EELb0ELb0ELb0ELb0ELb1ELb1ELb1EEEvNS_16Flash_bwd_paramsE)
        /*0560*/ 	.word	0x00000000


	//----- nvinfo : EIATTR_MIN_STACK_SIZE
	.align		4
.L_240:
        /*0564*/ 	.byte	0x04, 0x12
        /*0566*/ 	.short	(.L_242 - .L_241)
	.align		4
.L_241:
        /*0568*/ 	.word	index@(_ZN5flash44flash_bwd_dq_dk_dv_loop_seqk_parallel_kernelI23Flash_bwd_kernel_traitsILi96ELi64ELi128ELi8ELi2ELi4ELi4ELb0ELb0EN7cutlass6half_tE19Flash_kernel_traitsILi96ELi64ELi128ELi8ES3_EELb1ELb0ELb0ELb1ELb0ELb0ELb0EEEvNS_16Flash_bwd_paramsE)
        /*056c*/ 	.word	0x00000000


	//----- nvinfo : EIATTR_MIN_STACK_SIZE
	.align		4
.L_242:
        /*0570*/ 	.byte	0x04, 0x12
        /*0572*/ 	.short	(.L_244 - .L_243)
	.align		4
.L_243:
        /*0574*/ 	.word	index@(_ZN5flash44flash_bwd_dq_dk_dv_loop_seqk_parallel_kernelI23Flash_bwd_kernel_traitsILi96ELi64ELi128ELi8ELi2ELi4ELi4ELb0ELb0EN7cutlass6half_tE19Flash_kernel_traitsILi96ELi64ELi128ELi8ES3_EELb0ELb0ELb0ELb1ELb0ELb0ELb1EEEvNS_16Flash_bwd_paramsE)
        /*0578*/ 	.word	0x00000000


	//----- nvinfo : EIATTR_MIN_STACK_SIZE
	.align		4
.L_244:
        /*057c*/ 	.byte	0x04, 0x12
        /*057e*/ 	.short	(.L_246 - .L_245)
	.align		4
.L_245:
        /*0580*/ 	.word	index@(_ZN5flash44flash_bwd_dq_dk_dv_loop_seqk_parallel_kernelI23Flash_bwd_kernel_traitsILi96ELi64ELi128ELi8ELi2ELi4ELi4ELb0ELb0EN7cutlass6half_tE19Flash_kernel_traitsILi96ELi64ELi128ELi8ES3_EELb1ELb0ELb1ELb0ELb0ELb1ELb0EEEvNS_16Flash_bwd_paramsE)
        /*0584*/ 	.word	0x00000000


	//----- nvinfo : EIATTR_MIN_STACK_SIZE
	.align		4
.L_246:
        /*0588*/ 	.byte	0x04, 0x12
        /*058a*/ 	.short	(.L_248 - .L_247)
	.align		4
.L_247:
        /*058c*/ 	.word	index@(_ZN5flash44flash_bwd_dq_dk_dv_loop_seqk_parallel_kernelI23Flash_bwd_kernel_traitsILi96ELi64ELi128ELi8ELi2ELi4ELi4ELb0ELb0EN7cutlass6half_tE19Flash_kernel_traitsILi96ELi64ELi128ELi8ES3_EELb0ELb0ELb1ELb0ELb0ELb1ELb1EEEvNS_16Flash_bwd_paramsE)
        /*0590*/ 	.word	0x00000000


	//----- nvinfo : EIATTR_MIN_STACK_SIZE
	.align		4
.L_248:
        /*0594*/ 	.byte	0x04, 0x12
        /*0596*/ 	.short	(.L_250 - .L_249)
	.align		4
.L_249:
        /*0598*/ 	.word	index@(_ZN5flash44flash_bwd_dq_dk_dv_loop_seqk_parallel_kernelI23Flash_bwd_kernel_traitsILi96ELi64ELi128ELi8ELi2ELi4ELi4ELb0ELb0EN7cutlass6half_tE19Flash_kernel_traitsILi96ELi64ELi128ELi8ES3_EELb1ELb0ELb1ELb1ELb0ELb0ELb0EEEvNS_16Flash_bwd_paramsE)
        /*059c*/ 	.word	0x00000000


	//----- nvinfo : EIATTR_MIN_STACK_SIZE
	.align		4
.L_250:
        /*05a0*/ 	.byte	0x04, 0x12
        /*05a2*/ 	.short	(.L_252 - .L_251)
	.align		4
.L_251:
        /*05a4*/ 	.word	index@(_ZN5flash44flash_bwd_dq_dk_dv_loop_seqk_parallel_kernelI23Flash_bwd_kernel_traitsILi96ELi64ELi128ELi8ELi2ELi4ELi4ELb0ELb0EN7cutlass6half_tE19Flash_kernel_traitsILi96ELi64ELi128ELi8ES3_EELb0ELb0ELb1ELb1ELb0ELb0ELb1EEEvNS_16Flash_bwd_paramsE)
        /*05a8*/ 	.word	0x00000000


	//----- nvinfo : EIATTR_MIN_STACK_SIZE
	.align		4
.L_252:
        /*05ac*/ 	.byte	0x04, 0x12
        /*05ae*/ 	.short	(.L_254 - .L_253)
	.align		4
.L_253:
        /*05b0*/ 	.word	index@(_ZN5flash25flash_bwd_dot_do_o_kernelILb0E23Flash_bwd_kernel_traitsILi96ELi64ELi128ELi8ELi2ELi4ELi4ELb0ELb0EN7cutlass6half_tE19Flash_kernel_traitsILi96ELi64ELi128ELi8ES3_EEEEvNS_16Flash_bwd_paramsE)
        /*05b4*/ 	.word	0x00000000


	//----- nvinfo : EIATTR_MIN_STACK_SIZE
	.align		4
.L_254:
        /*05b8*/ 	.byte	0x04, 0x12
        /*05ba*/ 	.short	(.L_256 - .L_255)
	.align		4
.L_255:
        /*05bc*/ 	.word	index@(_ZN5flash25flash_bwd_dot_do_o_kernelILb1E23Flash_bwd_kernel_traitsILi96ELi64ELi128ELi8ELi2ELi4ELi4ELb0ELb0EN7cutlass6half_tE19Flash_kernel_traitsILi96ELi64ELi128ELi8ES3_EEEEvNS_16Flash_bwd_paramsE)
        /*05c0*/ 	.word	0x00000000
.L_256:


//--------------------- .nv.compat                --------------------------
	.section	.nv.compat,"",@"SHT_CUDA_COMPAT_INFO"
	.align	4
        /*0000*/ 	.byte	0x02, 0x09, 0x01, 0x00, 0x02, 0x02, 0x01, 0x00, 0x02, 0x05, 0x05, 0x00, 0x03, 0x07, 0x01, 0x01
        /*0010*/ 	.byte	0x02, 0x03, 0x00, 0x00, 0x02, 0x06, 0x01, 0x00, 0x04, 0x0b, 0x08, 0x00, 0x01, 0x00, 0x00, 0x00
        /*0020*/ 	.byte	0x00, 0x00, 0x00, 0x00


//--------------------- .nv.info._ZN5flash44flash_bwd_dq_dk_dv_loop_seqk_parallel_kernelI23Flash_bwd_kernel_traitsILi96ELi64ELi128ELi8ELi2ELi4ELi4ELb1ELb0EN7cutlass6half_tE19Flash_kernel_traitsILi96ELi64ELi128ELi8ES3_EELb0ELb0ELb0ELb0ELb0ELb1ELb0EEEvNS_16Flash_bwd_paramsE --------------------------
	.section	.nv.info._ZN5flash44flash_bwd_dq_dk_dv_loop_seqk_parallel_kernelI23Flash_bwd_kernel_traitsILi96ELi64ELi128ELi8ELi2ELi4ELi4ELb1ELb0EN7cutlass6half_tE19Flash_kernel_traitsILi96ELi64ELi128ELi8ES3_EELb0ELb0ELb0ELb0ELb0ELb1ELb0EEEvNS_16Flash_bwd_paramsE,"",@"SHT_CUDA_INFO"
	.sectionflags	@""
	.align	4


	//----- nvinfo : EIATTR_CUDA_API_VERSION
	.align		4
        /*0000*/ 	.byte	0x04, 0x37
        /*0002*/ 	.short	(.L_258 - .L_257)
.L_257:
        /*0004*/ 	.word	0x00000082


	//----- nvinfo : EIATTR_KPARAM_INFO
	.align		4
.L_258:
        /*0008*/ 	.byte	0x04, 0x17
        /*000a*/ 	.short	(.L_260 - .L_259)
.L_259:
        /*000c*/ 	.word	0x00000000
        /*0010*/ 	.short	0x0000
        /*0012*/ 	.short	0x0000
        /*0014*/ 	.byte	0x00, 0xf0, 0x01, 0x0a


	//----- nvinfo : EIATTR_SPARSE_MMA_MASK
	.align		4
.L_260:
        /*0018*/ 	.byte	0x03, 0x50
        /*001a*/ 	.short	0x0000


	//----- nvinfo : EIATTR_MAXREG_COUNT
	.align		4
        /*001c*/ 	.byte	0x03, 0x1b
        /*001e*/ 	.short	0x00ff


	//----- nvinfo : EIATTR_NUM_BARRIERS
	.align		4
        /*0020*/ 	.byte	0x02, 0x4c
        /*0022*/ 	.byte	0x01
	.zero		1


	//----- nvinfo : EIATTR_ANNOTATIONS
	.align		4
        /*0024*/ 	.byte	0x04, 0x55
        /*0026*/ 	.short	(.L_262 - .L_261)


	//   ....[0]....
.L_261:
        /*0028*/ 	.word	0x00000001
        /*002c*/ 	.byte	0xf0, 0x01, 0x00, 0x00, 0x01, 0x00, 0x00, 0x00, 0x40, 0x03, 0x00, 0x00


	//----- nvinfo : EIATTR_MERCURY_ISA_VERSION
	.align		4
.L_262:
        /*0038*/ 	.byte	0x03, 0x5f
        /*003a*/ 	.short	0x0101


	//----- nvinfo : EIATTR_VRC_CTA_INIT_COUNT
	.align		4
        /*003c*/ 	.byte	0x02, 0x4a
	.zero		1
	.zero		1


	//----- nvinfo : EIATTR_EXIT_INSTR_OFFSETS
	.align		4
        /*0040*/ 	.byte	0x04, 0x1c
        /*0042*/ 	.short	(.L_264 - .L_263)


	//   ....[0]....
.L_263:
        /*0044*/ 	.word	0x00000090


	//   ....[1]....
        /*0048*/ 	.word	0x00007580


	//----- nvinfo : EIATTR_CRS_STACK_SIZE
	.align		4
.L_264:
        /*004c*/ 	.byte	0x04, 0x1e
        /*004e*/ 	.short	(.L_266 - .L_265)
.L_265:
        /*0050*/ 	.word	0x00000000


	//----- nvinfo : EIATTR_CBANK_PARAM_SIZE
	.align		4
.L_266:
        /*0054*/ 	.byte	0x03, 0x19
        /*0056*/ 	.short	0x0280


	//----- nvinfo : EIATTR_PARAM_CBANK
	.align		4
        /*0058*/ 	.byte	0x04, 0x0a
        /*005a*/ 	.short	(.L_268 - .L_267)
	.align		4
.L_267:
        /*005c*/ 	.word	index@(.nv.constant0._ZN5flash44flash_bwd_dq_dk_dv_loop_seqk_parallel_kernelI23Flash_bwd_kernel_traitsILi96ELi64ELi128ELi8ELi2ELi4ELi4ELb1ELb0EN7cutlass6half_tE19Flash_kernel_traitsILi96ELi64ELi128ELi8ES3_EELb0ELb0ELb0ELb0ELb0ELb1ELb0EEEvNS_16Flash_bwd_paramsE)
        /*0060*/ 	.short	0x0380
        /*0062*/ 	.short	0x0280


	//----- nvinfo : EIATTR_SW_WAR
	.align		4
.L_268:
        /*0064*/ 	.byte	0x04, 0x36
        /*0066*/ 	.short	(.L_270 - .L_269)
.L_269:
        /*0068*/ 	.word	0x00000008
.L_270:


//--------------------- .nv.info._ZN5flash44flash_bwd_dq_dk_dv_loop_seqk_parallel_kernelI23Flash_bwd_kernel_traitsILi96ELi64ELi128ELi8ELi2ELi4ELi4ELb1ELb0EN7cutlass6half_tE19Flash_kernel_traitsILi96ELi64ELi128ELi8ES3_EELb0ELb0ELb0ELb0ELb0ELb0ELb0EEEvNS_16Flash_bwd_paramsE --------------------------
	.section	.nv.info._ZN5flash44flash_bwd_dq_dk_dv_loop_seqk_parallel_kernelI23Flash_bwd_kernel_traitsILi96ELi64ELi128ELi8ELi2ELi4ELi4ELb1ELb0EN7cutlass6half_tE19Flash_kernel_traitsILi96ELi64ELi128ELi8ES3_EELb0ELb0ELb0ELb0ELb0ELb0ELb0EEEvNS_16Flash_bwd_paramsE,"",@"SHT_CUDA_INFO"
	.sectionflags	@""
	.align	4


	//----- nvinfo : EIATTR_CUDA_API_VERSION
	.align		4
        /*0000*/ 	.byte	0x04, 0x37
        /*0002*/ 	.short	(.L_272 - .L_271)
.L_271:
        /*0004*/ 	.word	0x00000082


	//----- nvinfo : EIATTR_KPARAM_INFO
	.align		4
.L_272:
        /*0008*/ 	.byte	0x04, 0x17
        /*000a*/ 	.short	(.L_274 - .L_273)
.L_273:
        /*000c*/ 	.word	0x00000000
        /*0010*/ 	.short	0x0000
        /*0012*/ 	.short	0x0000
        /*0014*/ 	.byte	0x00, 0xf0, 0x01, 0x0a


	//----- nvinfo : EIATTR_SPARSE_MMA_MASK
	.align		4
.L_274:
        /*0018*/ 	.byte	0x03, 0x50
        /*001a*/ 	.short	0x0000


	//----- nvinfo : EIATTR_MAXREG_COUNT
	.align		4
        /*001c*/ 	.byte	0x03, 0x1b
        /*001e*/ 	.short	0x00ff


	//----- nvinfo : EIATTR_NUM_BARRIERS
	.align		4
        /*0020*/ 	.byte	0x02, 0x4c
        /*0022*/ 	.byte	0x01
	.zero		1


	//----- nvinfo : EIATTR_ANNOTATIONS
	.align		4
        /*0024*/ 	.byte	0x04, 0x55
        /*0026*/ 	.short	(.L_276 - .L_275)


	//   ....[0]....
.L_275:
        /*0028*/ 	.word	0x00000001
        /*002c*/ 	.byte	0xf0, 0x01, 0x00, 0x00, 0x01, 0x00, 0x00, 0x00, 0x40, 0x03, 0x00, 0x00, 0x01, 0x00, 0x00, 0x00
        /*003c*/ 	.byte	0x00, 0x35, 0x00, 0x00, 0x01, 0x00, 0x00, 0x00, 0x20, 0x3b, 0x00, 0x00


	//----- nvinfo : EIATTR_MERCURY_ISA_VERSION
	.align		4
.L_276:
        /*0048*/ 	.byte	0x03, 0x5f
        /*004a*/ 	.short	0x0101


	//----- nvinfo : EIATTR_VRC_CTA_INIT_COUNT
	.align		4
        /*004c*/ 	.byte	0x02, 0x4a
	.zero		1
	.zero		1


	//----- nvinfo : EIATTR_EXIT_INSTR_OFFSETS
	.align		4
        /*0050*/ 	.byte	0x04, 0x1c
        /*0052*/ 	.short	(.L_278 - .L_277)


	//   ....[0]....
.L_277:
        /*0054*/ 	.word	0x00000090


	//   ....[1]....
        /*0058*/ 	.word	0x00008200


	//----- nvinfo : EIATTR_CRS_STACK_SIZE
	.align		4
.L_278:
        /*005c*/ 	.byte	0x04, 0x1e
        /*005e*/ 	.short	(.L_280 - .L_279)
.L_279:
        /*0060*/ 	.word	0x00000000


	//----- nvinfo : EIATTR_CBANK_PARAM_SIZE
	.align		4
.L_280:
        /*0064*/ 	.byte	0x03, 0x19
        /*0066*/ 	.short	0x0280


	//----- nvinfo : EIATTR_PARAM_CBANK
	.align		4
        /*0068*/ 	.byte	0x04, 0x0a
        /*006a*/ 	.short	(.L_282 - .L_281)
	.align		4
.L_281:
        /*006c*/ 	.word	index@(.nv.constant0._ZN5flash44flash_bwd_dq_dk_dv_loop_seqk_parallel_kernelI23Flash_bwd_kernel_traitsILi96ELi64ELi128ELi8ELi2ELi4ELi4ELb1ELb0EN7cutlass6half_tE19Flash_kernel_traitsILi96ELi64ELi128ELi8ES3_EELb0ELb0ELb0ELb0ELb0ELb0ELb0EEEvNS_16Flash_bwd_paramsE)
        /*0070*/ 	.short	0x0380
        /*0072*/ 	.short	0x0280


	//----- nvinfo : EIATTR_SW_WAR
	.align		4
.L_282:
        /*0074*/ 	.byte	0x04, 0x36
        /*0076*/ 	.short	(.L_284 - .L_283)
.L_283:
        /*0078*/ 	.word	0x00000008
.L_284:


//--------------------- .nv.info._ZN5flash44flash_bwd_dq_dk_dv_loop_seqk_parallel_kernelI23Flash_bwd_kernel_traitsILi96ELi64ELi128ELi8ELi2ELi4ELi4ELb1ELb0EN7cutlass6half_tE19Flash_kernel_traitsILi96ELi64ELi128ELi8ES3_EELb0ELb0ELb1ELb0ELb0ELb0ELb0EEEvNS_16Flash_bwd_paramsE --------------------------
	.section	.nv.info._ZN5flash44flash_bwd_dq_dk_dv_loop_seqk_parallel_kernelI23Flash_bwd_kernel_traitsILi96ELi64ELi128ELi8ELi2ELi4ELi4ELb1ELb0EN7cutlass6half_tE19Flash_kernel_traitsILi96ELi64ELi128ELi8ES3_EELb0ELb0ELb1ELb0ELb0ELb0ELb0EEEvNS_16Flash_bwd_paramsE,"",@"SHT_CUDA_INFO"
	.sectionflags	@""
	.align	4


	//----- nvinfo : EIATTR_CUDA_API_VERSION
	.align		4
        /*0000*/ 	.byte	0x04, 0x37
        /*0002*/ 	.short	(.L_286 - .L_285)
.L_285:
        /*0004*/ 	.word	0x00000082


	//----- nvinfo : EIATTR_KPARAM_INFO
	.align		4
.L_286:
        /*0008*/ 	.byte	0x04, 0x17
        /*000a*/ 	.short	(.L_288 - .L_287)
.L_287:
        /*000c*/ 	.word	0x00000000
        /*0010*/ 	.short	0x0000
        /*0012*/ 	.short	0x0000
        /*0014*/ 	.byte	0x00, 0xf0, 0x01, 0x0a


	//----- nvinfo : EIATTR_SPARSE_MMA_MASK
	.align		4
.L_288:
        /*0018*/ 	.byte	0x03, 0x50
        /*001a*/ 	.short	0x0000


	//----- nvinfo : EIATTR_MAXREG_COUNT
	.align		4
        /*001c*/ 	.byte	0x03, 0x1b
        /*001e*/ 	.short	0x00ff


	//----- nvinfo : EIATTR_NUM_BARRIERS
	.align		4
        /*0020*/ 	.byte	0x02, 0x4c
        /*0022*/ 	.byte	0x01
	.zero		1


	//----- nvinfo : EIATTR_MERCURY_ISA_VERSION
	.align		4
        /*0024*/ 	.byte	0x03, 0x5f
        /*0026*/ 	.short	0x0101


	//----- nvinfo : EIATTR_VRC_CTA_INIT_COUNT
	.align		4
        /*0028*/ 	.byte	0x02, 0x4a
	.zero		1
	.zero		1


	//----- nvinfo : EIATTR_EXIT_INSTR_OFFSETS
	.align		4
        /*002c*/ 	.byte	0x04, 0x1c
        /*002e*/ 	.short	(.L_290 - .L_289)


	//   ....[0]....
.L_289:
        /*0030*/ 	.word	0x00000080


	//   ....[1]....
        /*0034*/ 	.word	0x000086d0


	//----- nvinfo : EIATTR_CRS_STACK_SIZE
	.align		4
.L_290:
        /*0038*/ 	.byte	0x04, 0x1e
        /*003a*/ 	.short	(.L_292 - .L_291)
.L_291:
        /*003c*/ 	.word	0x00000000


	//----- nvinfo : EIATTR_CBANK_PARAM_SIZE
	.align		4
.L_292:
        /*0040*/ 	.byte	0x03, 0x19
        /*0042*/ 	.short	0x0280


	//----- nvinfo : EIATTR_PARAM_CBANK
	.align		4
        /*0044*/ 	.byte	0x04, 0x0a
        /*0046*/ 	.short	(.L_294 - .L_293)
	.align		4
.L_293:
        /*0048*/ 	.word	index@(.nv.constant0._ZN5flash44flash_bwd_dq_dk_dv_loop_seqk_parallel_kernelI23Flash_bwd_kernel_traitsILi96ELi64ELi128ELi8ELi2ELi4ELi4ELb1ELb0EN7cutlass6half_tE19Flash_kernel_traitsILi96ELi64ELi128ELi8ES3_EELb0ELb0ELb1ELb0ELb0ELb0ELb0EEEvNS_16Flash_bwd_paramsE)
        /*004c*/ 	.short	0x0380
        /*004e*/ 	.short	0x0280


	//----- nvinfo : EIATTR_SW_WAR
	.align		4
.L_294:
        /*0050*/ 	.byte	0x04, 0x36
        /*0052*/ 	.short	(.L_296 - .L_295)
.L_295:
        /*0054*/ 	.word	0x00000008
.L_296:


//--------------------- .nv.info._ZN5flash44flash_bwd_dq_dk_dv_loop_seqk_parallel_kernelI23Flash_bwd_kernel_traitsILi96ELi64ELi128ELi8ELi2ELi4ELi4ELb1ELb0EN7cutlass6half_tE19Flash_kernel_traitsILi96ELi64ELi128ELi8ES3_EELb0ELb0ELb0ELb0ELb1ELb1ELb0EEEvNS_16Flash_bwd_paramsE --------------------------
	.section	.nv.info._ZN5flash44flash_bwd_dq_dk_dv_loop_seqk_parallel_kernelI23Flash_bwd_kernel_traitsILi96ELi64ELi128ELi8ELi2ELi4ELi4ELb1ELb0EN7cutlass6half_tE19Flash_kernel_traitsILi96ELi64ELi128ELi8ES3_EELb0ELb0ELb0ELb0ELb1ELb1ELb0EEEvNS_16Flash_bwd_paramsE,"",@"SHT_CUDA_INFO"
	.sectionflags	@""
	.align	4


	//----- nvinfo : EIATTR_CUDA_API_VERSION
	.align		4
        /*0000*/ 	.byte	0x04, 0x37
        /*0002*/ 	.short	(.L_298 - .L_297)
.L_297:
        /*0004*/ 	.word	0x00000082


	//----- nvinfo : EIATTR_KPARAM_INFO
	.align		4
.L_298:
        /*0008*/ 	.byte	0x04, 0x17
        /*000a*/ 	.short	(.L_300 - .L_299)
.L_299:
        /*000c*/ 	.word	0x00000000
        /*0010*/ 	.short	0x0000
        /*0012*/ 	.short	0x0000
        /*0014*/ 	.byte	0x00, 0xf0, 0x01, 0x0a


	//----- nvinfo : EIATTR_SPARSE_MMA_MASK
	.align		4
.L_300:
        /*0018*/ 	.byte	0x03, 0x50
        /*001a*/ 	.short	0x0000


	//----- nvinfo : EIATTR_MAXREG_COUNT
	.align		4
        /*001c*/ 	.byte	0x03, 0x1b
        /*001e*/ 	.short	0x00ff


	//----- nvinfo : EIATTR_NUM_BARRIERS
	.align		4
        /*0020*/ 	.byte	0x02, 0x4c
        /*0022*/ 	.byte	0x01
	.zero		1


	//----- nvinfo : EIATTR_ANNOTATIONS
	.align		4
        /*0024*/ 	.byte	0x04, 0x55
        /*0026*/ 	.short	(.L_302 - .L_301)


	//   ....[0]....
.L_301:
        /*0028*/ 	.word	0x00000001
        /*002c*/ 	.byte	0x90, 0x1a, 0x00, 0x00, 0x01, 0x00, 0x00, 0x00, 0xd0, 0x1a, 0x00, 0x00, 0x01, 0x00, 0x00, 0x00
        /*003c*/ 	.byte	0x20, 0x1b, 0x00, 0x00, 0x01, 0x00, 0x00, 0x00, 0xa0, 0x1d, 0x00, 0x00, 0x01, 0x00, 0x00, 0x00
        /*004c*/ 	.byte	0xe0, 0x1d, 0x00, 0x00, 0x01, 0x00, 0x00, 0x00, 0x10, 0x1e, 0x00, 0x00, 0x01, 0x00, 0x00, 0x00
        /*005c*/ 	.byte	0xc0, 0x3e, 0x00, 0x00, 0x01, 0x00, 0x00, 0x00, 0x00, 0x3f, 0x00, 0x00, 0x01, 0x00, 0x00, 0x00
        /*006c*/ 	.byte	0x10, 0x41, 0x00, 0x00, 0x01, 0x00, 0x00, 0x00, 0x30, 0x4b, 0x00, 0x00, 0x01, 0x00, 0x00, 0x00
        /*007c*/ 	.byte	0x50, 0x4b, 0x00, 0x00, 0x01, 0x00, 0x00, 0x00, 0x60, 0x4b, 0x00, 0x00


	//----- nvinfo : EIATTR_MERCURY_ISA_VERSION
	.align		4
.L_302:
        /*0088*/ 	.byte	0x03, 0x5f
        /*008a*/ 	.short	0x0101


	//----- nvinfo : EIATTR_VRC_CTA_INIT_COUNT
	.align		4
        /*008c*/ 	.byte	0x02, 0x4a
	.zero		1
	.zero		1


	//----- nvinfo : EIATTR_EXIT_INSTR_OFFSETS
	.align		4
        /*0090*/ 	.byte	0x04, 0x1c
        /*0092*/ 	.short	(.L_304 - .L_303)


	//   ....[0]....
.L_303:
        /*0094*/ 	.word	0x00000090


	//   ....[1]....
        /*0098*/ 	.word	0x00005c10


	//----- nvinfo : EIATTR_CBANK_PARAM_SIZE
	.align		4
.L_304:
        /*009c*/ 	.byte	0x03, 0x19
        /*009e*/ 	.short	0x0280


	//----- nvinfo : EIATTR_PARAM_CBANK
	.align		4
        /*00a0*/ 	.byte	0x04, 0x0a
        /*00a2*/ 	.short	(.L_306 - .L_305)
	.align		4
.L_305:
        /*00a4*/ 	.word	index@(.nv.constant0._ZN5flash44flash_bwd_dq_dk_dv_loop_seqk_parallel_kernelI23Flash_bwd_kernel_traitsILi96ELi64ELi128ELi8ELi2ELi4ELi4ELb1ELb0EN7cutlass6half_tE19Flash_kernel_traitsILi96ELi64ELi128ELi8ES3_EELb0ELb0ELb0ELb0ELb1ELb1ELb0EEEvNS_16Flash_bwd_paramsE)
        /*00a8*/ 	.short	0x0380
        /*00aa*/ 	.short	0x0280


	//----- nvinfo : EIATTR_SW_WAR
	.align		4
.L_306:
        /*00ac*/ 	.byte	0x04, 0x36
        /*00ae*/ 	.short	(.L_308 - .L_307)
.L_307:
        /*00b0*/ 	.word	0x00000008
.L_308:


//--------------------- .nv.info._ZN5flash44flash_bwd_dq_dk_dv_loop_seqk_parallel_kernelI23Flash_bwd_kernel_traitsILi96ELi64ELi128ELi8ELi2ELi4ELi4ELb1ELb0EN7cutlass6half_tE19Flash_kernel_traitsILi96ELi64ELi128ELi8ES3_EELb0ELb0ELb0ELb1ELb0ELb0ELb0EEEvNS_16Flash_bwd_paramsE --------------------------
	.section	.nv.info._ZN5flash44flash_bwd_dq_dk_dv_loop_seqk_parallel_kernelI23Flash_bwd_kernel_traitsILi96ELi64ELi128ELi8ELi2ELi4ELi4ELb1ELb0EN7cutlass6half_tE19Flash_kernel_traitsILi96ELi64ELi128ELi8ES3_EELb0ELb0ELb0ELb1ELb0ELb0ELb0EEEvNS_16Flash_bwd_paramsE,"",@"SHT_CUDA_INFO"
	.sectionflags	@""
	.align	4


	//----- nvinfo : EIATTR_CUDA_API_VERSION
	.align		4
        /*0000*/ 	.byte	0x04, 0x37
        /*0002*/ 	.short	(.L_310 - .L_309)
.L_309:
        /*0004*/ 	.word	0x00000082


	//----- nvinfo : EIATTR_KPARAM_INFO
	.align		4
.L_310:
        /*0008*/ 	.byte	0x04, 0x17
        /*000a*/ 	.short	(.L_312 - .L_311)
.L_311:
        /*000c*/ 	.word	0x00000000
        /*0010*/ 	.short	0x0000
        /*0012*/ 	.short	0x0000
        /*0014*/ 	.byte	0x00, 0xf0, 0x01, 0x0a


	//----- nvinfo : EIATTR_SPARSE_MMA_MASK
	.align		4
.L_312:
        /*0018*/ 	.byte	0x03, 0x50
        /*001a*/ 	.short	0x0000


	//----- nvinfo : EIATTR_MAXREG_COUNT
	.align		4
        /*001c*/ 	.byte	0x03, 0x1b
        /*001e*/ 	.short	0x00ff


	//----- nvinfo : EIATTR_NUM_BARRIERS
	.align		4
        /*0020*/ 	.byte	0x02, 0x4c
        /*0022*/ 	.byte	0x01
	.zero		1


	//----- nvinfo : EIATTR_ANNOTATIONS
	.align		4
        /*0024*/ 	.byte	0x04, 0x55
        /*0026*/ 	.short	(.L_314 - .L_313)


	//   ....[0]....
.L_313:
        /*0028*/ 	.word	0x00000001
        /*002c*/ 	.byte	0xf0, 0x01, 0x00, 0x00, 0x01, 0x00, 0x00, 0x00, 0x50, 0x03, 0x00, 0x00


	//----- nvinfo : EIATTR_MERCURY_ISA_VERSION
	.align		4
.L_314:
        /*0038*/ 	.byte	0x03, 0x5f
        /*003a*/ 	.short	0x0101


	//----- nvinfo : EIATTR_VRC_CTA_INIT_COUNT
	.align		4
        /*003c*/ 	.byte	0x02, 0x4a
	.zero		1
	.zero		1


	//----- nvinfo : EIATTR_EXIT_INSTR_OFFSETS
	.align		4
        /*0040*/ 	.byte	0x04, 0x1c
        /*0042*/ 	.short	(.L_316 - .L_315)


	//   ....[0]....
.L_315:
        /*0044*/ 	.word	0x00000090


	//   ....[1]....
        /*0048*/ 	.word	0x000088c0


	//----- nvinfo : EIATTR_CRS_STACK_SIZE
	.align		4
.L_316:
        /*004c*/ 	.byte	0x04, 0x1e
        /*004e*/ 	.short	(.L_318 - .L_317)
.L_317:
        /*0050*/ 	.word	0x00000000


	//----- nvinfo : EIATTR_CBANK_PARAM_SIZE
	.align		4
.L_318:
        /*0054*/ 	.byte	0x03, 0x19
        /*0056*/ 	.short	0x0280


	//----- nvinfo : EIATTR_PARAM_CBANK
	.align		4
        /*0058*/ 	.byte	0x04, 0x0a
        /*005a*/ 	.short	(.L_320 - .L_319)
	.align		4
.L_319:
        /*005c*/ 	.word	index@(.nv.constant0._ZN5flash44flash_bwd_dq_dk_dv_loop_seqk_parallel_kernelI23Flash_bwd_kernel_traitsILi96ELi64ELi128ELi8ELi2ELi4ELi4ELb1ELb0EN7cutlass6half_tE19Flash_kernel_traitsILi96ELi64ELi128ELi8ES3_EELb0ELb0ELb0ELb1ELb0ELb0ELb0EEEvNS_16Flash_bwd_paramsE)
        /*0060*/ 	.short	0x0380
        /*0062*/ 	.short	0x0280


	//----- nvinfo : EIATTR_SW_WAR
	.align		4
.L_320:
        /*0064*/ 	.byte	0x04, 0x36
        /*0066*/ 	.short	(.L_322 - .L_321)
.L_321:
        /*0068*/ 	.word	0x00000008
.L_322:


//--------------------- .nv.info._ZN5flash44flash_bwd_dq_dk_dv_loop_seqk_parallel_kernelI23Flash_bwd_kernel_traitsILi96ELi64ELi128ELi8ELi2ELi4ELi4ELb1ELb0EN7cutlass6half_tE19Flash_kernel_traitsILi96ELi64ELi128ELi8ES3_EELb0ELb0ELb1ELb0ELb0ELb1ELb0EEEvNS_16Flash_bwd_paramsE --------------------------
	.section	.nv.info._ZN5flash44flash_bwd_dq_dk_dv_loop_seqk_parallel_kernelI23Flash_bwd_kernel_traitsILi96ELi64ELi128ELi8ELi2ELi4ELi4ELb1ELb0EN7cutlass6half_tE19Flash_kernel_traitsILi96ELi64ELi128ELi8ES3_EELb0ELb0ELb1ELb0ELb0ELb1ELb0EEEvNS_16Flash_bwd_paramsE,"",@"SHT_CUDA_INFO"
	.sectionflags	@""
	.align	4


	//----- nvinfo : EIATTR_CUDA_API_VERSION
	.align		4
        /*0000*/ 	.byte	0x04, 0x37
        /*0002*/ 	.short	(.L_324 - .L_323)
.L_323:
        /*0004*/ 	.word	0x00000082


	//----- nvinfo : EIATTR_KPARAM_INFO
	.align		4
.L_324:
        /*0008*/ 	.byte	0x04, 0x17
        /*000a*/ 	.short	(.L_326 - .L_325)
.L_325:
        /*000c*/ 	.word	0x00000000
        /*0010*/ 	.short	0x0000
        /*0012*/ 	.short	0x0000
        /*0014*/ 	.byte	0x00, 0xf0, 0x01, 0x0a


	//----- nvinfo : EIATTR_SPARSE_MMA_MASK
	.align		4
.L_326:
        /*0018*/ 	.byte	0x03, 0x50
        /*001a*/ 	.short	0x0000


	//----- nvinfo : EIATTR_MAXREG_COUNT
	.align		4
        /*001c*/ 	.byte	0x03, 0x1b
        /*001e*/ 	.short	0x00ff


	//----- nvinfo : EIATTR_NUM_BARRIERS
	.align		4
        /*0020*/ 	.byte	0x02, 0x4c
        /*0022*/ 	.byte	0x01
	.zero		1


	//----- nvinfo : EIATTR_ANNOTATIONS
	.align		4
        /*0024*/ 	.byte	0x04, 0x55
        /*0026*/ 	.short	(.L_328 - .L_327)


	//   ....[0]....
.L_327:
        /*0028*/ 	.word	0x00000001
        /*002c*/ 	.byte	0xf0, 0x01, 0x00, 0x00, 0x01, 0x00, 0x00, 0x00, 0x40, 0x03, 0x00, 0x00


	//----- nvinfo : EIATTR_MERCURY_ISA_VERSION
	.align		4
.L_328:
        /*0038*/ 	.byte	0x03, 0x5f
        /*003a*/ 	.short	0x0101


	//----- nvinfo : EIATTR_VRC_CTA_INIT_COUNT
	.align		4
        /*003c*/ 	.byte	0x02, 0x4a
	.zero		1
	.zero		1


	//----- nvinfo : EIATTR_EXIT_INSTR_OFFSETS
	.align		4
        /*0040*/ 	.byte	0x04, 0x1c
        /*0042*/ 	.short	(.L_330 - .L_329)


	//   ....[0]....
.L_329:
        /*0044*/ 	.word	0x00000090


	//   ....[1]....
        /*0048*/ 	.word	0x00007ad0


	//----- nvinfo : EIATTR_CRS_STACK_SIZE
	.align		4
.L_330:
        /*004c*/ 	.byte	0x04, 0x1e
        /*004e*/ 	.short	(.L_332 - .L_331)
.L_331:
        /*0050*/ 	.word	0x00000000


	//----- nvinfo : EIATTR_CBANK_PARAM_SIZE
	.align		4
.L_332:
        /*0054*/ 	.byte	0x03, 0x19
        /*0056*/ 	.short	0x0280


	//----- nvinfo : EIATTR_PARAM_CBANK
	.align		4
        /*0058*/ 	.byte	0x04, 0x0a
        /*005a*/ 	.short	(.L_334 - .L_333)
	.align		4
.L_333:
        /*005c*/ 	.word	index@(.nv.constant0._ZN5flash44flash_bwd_dq_dk_dv_loop_seqk_parallel_kernelI23Flash_bwd_kernel_traitsILi96ELi64ELi128ELi8ELi2ELi4ELi4ELb1ELb0EN7cutlass6half_tE19Flash_kernel_traitsILi96ELi64ELi128ELi8ES3_EELb0ELb0ELb1ELb0ELb0ELb1ELb0EEEvNS_16Flash_bwd_paramsE)
        /*0060*/ 	.short	0x0380
        /*0062*/ 	.short	0x0280


	//----- nvinfo : EIATTR_SW_WAR
	.align		4
.L_334:
        /*0064*/ 	.byte	0x04, 0x36
        /*0066*/ 	.short	(.L_336 - .L_335)
.L_335:
        /*0068*/ 	.word	0x00000008
.L_336:


//--------------------- .nv.info._ZN5flash44flash_bwd_dq_dk_dv_loop_seqk_parallel_kernelI23Flash_bwd_kernel_traitsILi96ELi64ELi128ELi8ELi2ELi4ELi4ELb1ELb0EN7cutlass6half_tE19Flash_kernel_traitsILi96ELi64ELi128ELi8ES3_EELb0ELb0ELb1ELb1ELb0ELb0ELb0EEEvNS_16Flash_bwd_paramsE --------------------------
	.section	.nv.info._ZN5flash44flash_bwd_dq_dk_dv_loop_seqk_parallel_kernelI23Flash_bwd_kernel_traitsILi96ELi64ELi128ELi8ELi2ELi4ELi4ELb1ELb0EN7cutlass6half_tE19Flash_kernel_traitsILi96ELi64ELi128ELi8ES3_EELb0ELb0ELb1ELb1ELb0ELb0ELb0EEEvNS_16Flash_bwd_paramsE,"",@"SHT_CUDA_INFO"
	.sectionflags	@""
	.align	4


	//----- nvinfo : EIATTR_CUDA_API_VERSION
	.align		4
        /*0000*/ 	.byte	0x04, 0x37
        /*0002*/ 	.short	(.L_338 - .L_337)
.L_337:
        /*0004*/ 	.word	0x00000082


	//----- nvinfo : EIATTR_KPARAM_INFO
	.align		4
.L_338:
        /*0008*/ 	.byte	0x04, 0x17
        /*000a*/ 	.short	(.L_340 - .L_339)
.L_339:
        /*000c*/ 	.word	0x00000000
        /*0010*/ 	.short	0x0000
        /*0012*/ 	.short	0x0000
        /*0014*/ 	.byte	0x00, 0xf0, 0x01, 0x0a


	//----- nvinfo : EIATTR_SPARSE_MMA_MASK
	.align		4
.L_340:
        /*0018*/ 	.byte	0x03, 0x50
        /*001a*/ 	.short	0x0000


	//----- nvinfo : EIATTR_MAXREG_COUNT
	.align		4
        /*001c*/ 	.byte	0x03, 0x1b
        /*001e*/ 	.short	0x00ff


	//----- nvinfo : EIATTR_NUM_BARRIERS
	.align		4
        /*0020*/ 	.byte	0x02, 0x4c
        /*0022*/ 	.byte	0x01
	.zero		1


	//----- nvinfo : EIATTR_MERCURY_ISA_VERSION
	.align		4
        /*0024*/ 	.byte	0x03, 0x5f
        /*0026*/ 	.short	0x0101


	//----- nvinfo : EIATTR_VRC_CTA_INIT_COUNT
	.align		4
        /*0028*/ 	.byte	0x02, 0x4a
	.zero		1
	.zero		1


	//----- nvinfo : EIATTR_EXIT_INSTR_OFFSETS
	.align		4
        /*002c*/ 	.byte	0x04, 0x1c
        /*002e*/ 	.short	(.L_342 - .L_341)


	//   ....[0]....
.L_341:
        /*0030*/ 	.word	0x00000080


	//   ....[1]....
        /*0034*/ 	.word	0x00008d80


	//----- nvinfo : EIATTR_CRS_STACK_SIZE
	.align		4
.L_342:
        /*0038*/ 	.byte	0x04, 0x1e
        /*003a*/ 	.short	(.L_344 - .L_343)
.L_343:
        /*003c*/ 	.word	0x00000000


	//----- nvinfo : EIATTR_CBANK_PARAM_SIZE
	.align		4
.L_344:
        /*0040*/ 	.byte	0x03, 0x19
        /*0042*/ 	.short	0x0280


	//----- nvinfo : EIATTR_PARAM_CBANK
	.align		4
        /*0044*/ 	.byte	0x04, 0x0a
        /*0046*/ 	.short	(.L_346 - .L_345)
	.align		4
.L_345:
        /*0048*/ 	.word	index@(.nv.constant0._ZN5flash44flash_bwd_dq_dk_dv_loop_seqk_parallel_kernelI23Flash_bwd_kernel_traitsILi96ELi64ELi128ELi8ELi2ELi4ELi4ELb1ELb0EN7cutlass6half_tE19Flash_kernel_traitsILi96ELi64ELi128ELi8ES3_EELb0ELb0ELb1ELb1ELb0ELb0ELb0EEEvNS_16Flash_bwd_paramsE)
        /*004c*/ 	.short	0x0380
        /*004e*/ 	.short	0x0280


	//----- nvinfo : EIATTR_SW_WAR
	.align		4
.L_346:
        /*0050*/ 	.byte	0x04, 0x36
        /*0052*/ 	.short	(.L_348 - .L_347)
.L_347:
        /*0054*/ 	.word	0x00000008
.L_348:


//--------------------- .nv.info._ZN5flash27flash_bwd_convert_dq_kernelI23Flash_bwd_kernel_traitsILi96ELi64ELi128ELi8ELi2ELi4ELi4ELb1ELb0EN7cutlass6half_tE19Flash_kernel_traitsILi96ELi64ELi128ELi8ES3_EEEEvNS_16Flash_bwd_paramsEi --------------------------
	.section	.nv.info._ZN5flash27flash_bwd_convert_dq_kernelI23Flash_bwd_kernel_traitsILi96ELi64ELi128ELi8ELi2ELi4ELi4ELb1ELb0EN7cutlass6half_tE19Flash_kernel_traitsILi96ELi64ELi128ELi8ES3_EEEEvNS_16Flash_bwd_paramsEi,"",@"SHT_CUDA_INFO"
	.sectionflags	@""
	.align	4


	//----- nvinfo : EIATTR_CUDA_API_VERSION
	.align		4
        /*0000*/ 	.byte	0x04, 0x37
        /*0002*/ 	.short	(.L_350 - .L_349)
.L_349:
        /*0004*/ 	.word	0x00000082


	//----- nvinfo : EIATTR_KPARAM_INFO
	.align		4
.L_350:
        /*0008*/ 	.byte	0x04, 0x17
        /*000a*/ 	.short	(.L_352 - .L_351)
.L_351:
        /*000c*/ 	.word	0x00000000
        /*0010*/ 	.short	0x0001
        /*0012*/ 	.short	0x0280
        /*0014*/ 	.byte	0x00, 0xf0, 0x11, 0x00


	//----- nvinfo : EIATTR_KPARAM_INFO
	.align		4
.L_352:
        /*0018*/ 	.byte	0x04, 0x17
        /*001a*/ 	.short	(.L_354 - .L_353)
.L_353:
        /*001c*/ 	.word	0x00000000
        /*0020*/ 	.short	0x0000
        /*0022*/ 	.short	0x0000
        /*0024*/ 	.byte	0x00, 0xf0, 0x01, 0x0a


	//----- nvinfo : EIATTR_SPARSE_MMA_MASK
	.align		4
.L_354:
        /*0028*/ 	.byte	0x03, 0x50
        /*002a*/ 	.short	0x0000


	//----- nvinfo : EIATTR_MAXREG_COUNT
	.align		4
        /*002c*/ 	.byte	0x03, 0x1b
        /*002e*/ 	.short	0x00ff


	//----- nvinfo : EIATTR_NUM_BARRIERS
	.align		4
        /*0030*/ 	.byte	0x02, 0x4c
        /*0032*/ 	.byte	0x01
	.zero		1


	//----- nvinfo : EIATTR_MERCURY_ISA_VERSION
	.align		4
        /*0034*/ 	.byte	0x03, 0x5f
        /*0036*/ 	.short	0x0101


	//----- nvinfo : EIATTR_VRC_CTA_INIT_COUNT
	.align		4
        /*0038*/ 	.byte	0x02, 0x4a
	.zero		1
	.zero		1


	//----- nvinfo : EIATTR_EXIT_INSTR_OFFSETS
	.align		4
        /*003c*/ 	.byte	0x04, 0x1c
        /*003e*/ 	.short	(.L_356 - .L_355)


	//   ....[0]....
.L_355:
        /*0040*/ 	.word	0x00000190


	//   ....[1]....
        /*0044*/ 	.word	0x00000fe0


	//   ....[2]....
        /*0048*/ 	.word	0x00001180


	//   ....[3]....
        /*004c*/ 	.word	0x000011b0


	//----- nvinfo : EIATTR_CBANK_PARAM_SIZE
	.align		4
.L_356:
        /*0050*/ 	.byte	0x03, 0x19
        /*0052*/ 	.short	0x0284


	//----- nvinfo : EIATTR_PARAM_CBANK
	.align		4
        /*0054*/ 	.byte	0x04, 0x0a
        /*0056*/ 	.short	(.L_358 - .L_357)
	.align		4
.L_357:
        /*0058*/ 	.word	index@(.nv.constant0._ZN5flash27flash_bwd_convert_dq_kernelI23Flash_bwd_kernel_traitsILi96ELi64ELi128ELi8ELi2ELi4ELi4ELb1ELb0EN7cutlass6half_tE19Flash_kernel_traitsILi96ELi64ELi128ELi8ES3_EEEEvNS_16Flash_bwd_paramsEi)
        /*005c*/ 	.short	0x0380
        /*005e*/ 	.short	0x0284


	//----- nvinfo : EIATTR_SW_WAR
	.align		4
.L_358:
        /*0060*/ 	.byte	0x04, 0x36
        /*0062*/ 	.short	(.L_360 - .L_359)
.L_359:
        /*0064*/ 	.word	0x00000008
.L_360:


//--------------------- .nv.info._ZN5flash44flash_bwd_dq_dk_dv_loop_seqk_parallel_kernelI23Flash_bwd_kernel_traitsILi96ELi64ELi128ELi8ELi2ELi4ELi4ELb1ELb0EN7cutlass6half_tE19Flash_kernel_traitsILi96ELi64ELi128ELi8ES3_EELb1ELb0ELb0ELb0ELb0ELb1ELb0EEEvNS_16Flash_bwd_paramsE --------------------------
	.section	.nv.info._ZN5flash44flash_bwd_dq_dk_dv_loop_seqk_parallel_kernelI23Flash_bwd_kernel_traitsILi96ELi64ELi128ELi8ELi2ELi4ELi4ELb1ELb0EN7cutlass6half_tE19Flash_kernel_traitsILi96ELi64ELi128ELi8ES3_EELb1ELb0ELb0ELb0ELb0ELb1ELb0EEEvNS_16Flash_bwd_paramsE,"",@"SHT_CUDA_INFO"
	.sectionflags	@""
	.align	4


	//----- nvinfo : EIATTR_CUDA_API_VERSION
	.align		4
        /*0000*/ 	.byte	0x04, 0x37
        /*0002*/ 	.short	(.L_362 - .L_361)
.L_361:
        /*0004*/ 	.word	0x00000082


	//----- nvinfo : EIATTR_KPARAM_INFO
	.align		4
.L_362:
        /*0008*/ 	.byte	0x04, 0x17
        /*000a*/ 	.short	(.L_364 - .L_363)
.L_363:
        /*000c*/ 	.word	0x00000000
        /*0010*/ 	.short	0x0000
        /*0012*/ 	.short	0x0000
        /*0014*/ 	.byte	0x00, 0xf0, 0x01, 0x0a


	//----- nvinfo : EIATTR_SPARSE_MMA_MASK
	.align		4
.L_364:
        /*0018*/ 	.byte	0x03, 0x50
        /*001a*/ 	.short	0x0000


	//----- nvinfo : EIATTR_MAXREG_COUNT
	.align		4
        /*001c*/ 	.byte	0x03, 0x1b
        /*001e*/ 	.short	0x00ff


	//----- nvinfo : EIATTR_NUM_BARRIERS
	.align		4
        /*0020*/ 	.byte	0x02, 0x4c
        /*0022*/ 	.byte	0x01
	.zero		1


	//----- nvinfo : EIATTR_ANNOTATIONS
	.align		4
        /*0024*/ 	.byte	0x04, 0x55
        /*0026*/ 	.short	(.L_366 - .L_365)


	//   ....[0]....
.L_365:
        /*0028*/ 	.word	0x00000001
        /*002c*/ 	.byte	0xf0, 0x01, 0x00, 0x00, 0x01, 0x00, 0x00, 0x00, 0x40, 0x03, 0x00, 0x00, 0x01, 0x00, 0x00, 0x00
        /*003c*/ 	.byte	0xe0, 0x2c, 0x00, 0x00, 0x01, 0x00, 0x00, 0x00, 0xf0, 0x2c, 0x00, 0x00, 0x01, 0x00, 0x00, 0x00
        /*004c*/ 	.byte	0x60, 0x2d, 0x00, 0x00, 0x01, 0x00, 0x00, 0x00, 0xd0, 0x2e, 0x00, 0x00, 0x01, 0x00, 0x00, 0x00
        /*005c*/ 	.byte	0x10, 0x33, 0x00, 0x00, 0x01, 0x00, 0x00, 0x00, 0xa0, 0x33, 0x00, 0x00, 0x01, 0x00, 0x00, 0x00
        /*006c*/ 	.byte	0x10, 0x64, 0x00, 0x00, 0x01, 0x00, 0x00, 0x00, 0x30, 0x6f, 0x00, 0x00


	//----- nvinfo : EIATTR_MERCURY_ISA_VERSION
	.align		4
.L_366:
        /*0078*/ 	.byte	0x03, 0x5f
        /*007a*/ 	.short	0x0101


	//----- nvinfo : EIATTR_VRC_CTA_INIT_COUNT
	.align		4
        /*007c*/ 	.byte	0x02, 0x4a
	.zero		1
	.zero		1


	//----- nvinfo : EIATTR_EXIT_INSTR_OFFSETS
	.align		4
        /*0080*/ 	.byte	0x04, 0x1c
        /*0082*/ 	.short	(.L_368 - .L_367)


	//   ....[0]....
.L_367:
        /*0084*/ 	.word	0x00000090


	//   ....[1]....
        /*0088*/ 	.word	0x000088f0


	//----- nvinfo : EIATTR_CRS_STACK_SIZE
	.align		4
.L_368:
        /*008c*/ 	.byte	0x04, 0x1e
        /*008e*/ 	.short	(.L_370 - .L_369)
.L_369:
        /*0090*/ 	.word	0x00000000


	//----- nvinfo : EIATTR_CBANK_PARAM_SIZE
	.align		4
.L_370:
        /*0094*/ 	.byte	0x03, 0x19
        /*0096*/ 	.short	0x0280


	//----- nvinfo : EIATTR_PARAM_CBANK
	.align		4
        /*0098*/ 	.byte	0x04, 0x0a
        /*009a*/ 	.short	(.L_372 - .L_371)
	.align		4
.L_371:
        /*009c*/ 	.word	index@(.nv.constant0._ZN5flash44flash_bwd_dq_dk_dv_loop_seqk_parallel_kernelI23Flash_bwd_kernel_traitsILi96ELi64ELi128ELi8ELi2ELi4ELi4ELb1ELb0EN7cutlass6half_tE19Flash_kernel_traitsILi96ELi64ELi128ELi8ES3_EELb1ELb0ELb0ELb0ELb0ELb1ELb0EEEvNS_16Flash_bwd_paramsE)
        /*00a0*/ 	.short	0x0380
        /*00a2*/ 	.short	0x0280


	//----- nvinfo : EIATTR_SW_WAR
	.align		4
.L_372:
        /*00a4*/ 	.byte	0x04, 0x36
        /*00a6*/ 	.short	(.L_374 - .L_373)
.L_373:
        /*00a8*/ 	.word	0x00000008
.L_374:


//--------------------- .nv.info._ZN5flash44flash_bwd_dq_dk_dv_loop_seqk_parallel_kernelI23Flash_bwd_kernel_traitsILi96ELi64ELi128ELi8ELi2ELi4ELi4ELb1ELb0EN7cutlass6half_tE19Flash_kernel_traitsILi96ELi64ELi128ELi8ES3_EELb0ELb0ELb0ELb0ELb0ELb1ELb1EEEvNS_16Flash_bwd_paramsE --------------------------
	.section	.nv.info._ZN5flash44flash_bwd_dq_dk_dv_loop_seqk_parallel_kernelI23Flash_bwd_kernel_traitsILi96ELi64ELi128ELi8ELi2ELi4ELi4ELb1ELb0EN7cutlass6half_tE19Flash_kernel_traitsILi96ELi64ELi128ELi8ES3_EELb0ELb0ELb0ELb0ELb0ELb1ELb1EEEvNS_16Flash_bwd_paramsE,"",@"SHT_CUDA_INFO"
	.sectionflags	@""
	.align	4


	//----- nvinfo : EIATTR_CUDA_API_VERSION
	.align		4
        /*0000*/ 	.byte	0x04, 0x37
        /*0002*/ 	.short	(.L_376 - .L_375)
.L_375:
        /*0004*/ 	.word	0x00000082


	//----- nvinfo : EIATTR_KPARAM_INFO
	.align		4
.L_376:
        /*0008*/ 	.byte	0x04, 0x17
        /*000a*/ 	.short	(.L_378 - .L_377)
.L_377:
        /*000c*/ 	.word	0x00000000
        /*0010*/ 	.short	0x0000
        /*0012*/ 	.short	0x0000
        /*0014*/ 	.byte	0x00, 0xf0, 0x01, 0x0a


	//----- nvinfo : EIATTR_SPARSE_MMA_MASK
	.align		4
.L_378:
        /*0018*/ 	.byte	0x03, 0x50
        /*001a*/ 	.short	0x0000


	//----- nvinfo : EIATTR_MAXREG_COUNT
	.align		4
        /*001c*/ 	.byte	0x03, 0x1b
        /*001e*/ 	.short	0x00ff


	//----- nvinfo : EIATTR_NUM_BARRIERS
	.align		4
        /*0020*/ 	.byte	0x02, 0x4c
        /*0022*/ 	.byte	0x01
	.zero		1


	//----- nvinfo : EIATTR_ANNOTATIONS
	.align		4
        /*0024*/ 	.byte	0x04, 0x55
        /*0026*/ 	.short	(.L_380 - .L_379)


	//   ....[0]....
.L_379:
        /*0028*/ 	.word	0x00000001
        /*002c*/ 	.byte	0xb0, 0x14, 0x00, 0x00, 0x01, 0x00, 0x00, 0x00, 0xd0, 0x14, 0x00, 0x00, 0x01, 0x00, 0x00, 0x00
        /* <DEDUP_REMOVED lines=27> */
        /*01ec*/ 	.byte	0x00, 0x6f, 0x00, 0x00, 0x01, 0x00, 0x00, 0x00, 0x20, 0x6f, 0x00, 0x00


	//----- nvinfo : EIATTR_MERCURY_ISA_VERSION
	.align		4
.L_380:
        /*01f8*/ 	.byte	0x03, 0x5f
        /*01fa*/ 	.short	0x0101


	//----- nvinfo : EIATTR_VRC_CTA_INIT_COUNT
	.align		4
        /*01fc*/ 	.byte	0x02, 0x4a
	.zero		1
	.zero		1


	//----- nvinfo : EIATTR_EXIT_INSTR_OFFSETS
	.align		4
        /*0200*/ 	.byte	0x04, 0x1c
        /*0202*/ 	.short	(.L_382 - .L_381)


	//   ....[0]....
.L_381:
        /*0204*/ 	.word	0x00000090


	//   ....[1]....
        /*0208*/ 	.word	0x00008590


	//----- nvinfo : EIATTR_CRS_STACK_SIZE
	.align		4
.L_382:
        /*020c*/ 	.byte	0x04, 0x1e
        /*020e*/ 	.short	(.L_384 - .L_383)
.L_383:
        /*0210*/ 	.word	0x00000000


	//----- nvinfo : EIATTR_CBANK_PARAM_SIZE
	.align		4
.L_384:
        /*0214*/ 	.byte	0x03, 0x19
        /*0216*/ 	.short	0x0280


	//----- nvinfo : EIATTR_PARAM_CBANK
	.align		4
        /*0218*/ 	.byte	0x04, 0x0a
        /*021a*/ 	.short	(.L_386 - .L_385)
	.align		4
.L_385:
        /*021c*/ 	.word	index@(.nv.constant0._ZN5flash44flash_bwd_dq_dk_dv_loop_seqk_parallel_kernelI23Flash_bwd_kernel_traitsILi96ELi64ELi128ELi8ELi2ELi4ELi4ELb1ELb0EN7cutlass6half_tE19Flash_kernel_traitsILi96ELi64ELi128ELi8ES3_EELb0ELb0ELb0ELb0ELb0ELb1ELb1EEEvNS_16Flash_bwd_paramsE)
        /*0220*/ 	.short	0x0380
        /*0222*/ 	.short	0x0280


	//----- nvinfo : EIATTR_SW_WAR
	.align		4
.L_386:
        /*0224*/ 	.byte	0x04, 0x36
        /*0226*/ 	.short	(.L_388 - .L_387)
.L_387:
        /*0228*/ 	.word	0x00000008
.L_388:


//--------------------- .nv.info._ZN5flash44flash_bwd_dq_dk_dv_loop_seqk_parallel_kernelI23Flash_bwd_kernel_traitsILi96ELi64ELi128ELi8ELi2ELi4ELi4ELb1ELb0EN7cutlass6half_tE19Flash_kernel_traitsILi96ELi64ELi128ELi8ES3_EELb1ELb0ELb0ELb0ELb0ELb0ELb0EEEvNS_16Flash_bwd_paramsE --------------------------
	.section	.nv.info._ZN5flash44flash_bwd_dq_dk_dv_loop_seqk_parallel_kernelI23Flash_bwd_kernel_traitsILi96ELi64ELi128ELi8ELi2ELi4ELi4ELb1ELb0EN7cutlass6half_tE19Flash_kernel_traitsILi96ELi64ELi128ELi8ES3_EELb1ELb0ELb0ELb0ELb0ELb0ELb0EEEvNS_16Flash_bwd_paramsE,"",@"SHT_CUDA_INFO"
	.sectionflags	@""
	.align	4


	//----- nvinfo : EIATTR_CUDA_API_VERSION
	.align		4
        /*0000*/ 	.byte	0x04, 0x37
        /*0002*/ 	.short	(.L_390 - .L_389)
.L_389:
        /*0004*/ 	.word	0x00000082


	//----- nvinfo : EIATTR_KPARAM_INFO
	.align		4
.L_390:
        /*0008*/ 	.byte	0x04, 0x17
        /*000a*/ 	.short	(.L_392 - .L_391)
.L_391:
        /*000c*/ 	.word	0x00000000
        /*0010*/ 	.short	0x0000
        /*0012*/ 	.short	0x0000
        /*0014*/ 	.byte	0x00, 0xf0, 0x01, 0x0a


	//----- nvinfo : EIATTR_SPARSE_MMA_MASK
	.align		4
.L_392:
        /*0018*/ 	.byte	0x03, 0x50
        /*001a*/ 	.short	0x0000


	//----- nvinfo : EIATTR_MAXREG_COUNT
	.align		4
        /*001c*/ 	.byte	0x03, 0x1b
        /*001e*/ 	.short	0x00ff


	//----- nvinfo : EIATTR_NUM_BARRIERS
	.align		4
        /*0020*/ 	.byte	0x02, 0x4c
        /*0022*/ 	.byte	0x01
	.zero		1


	//----- nvinfo : EIATTR_ANNOTATIONS
	.align		4
        /*0024*/ 	.byte	0x04, 0x55
        /*0026*/ 	.short	(.L_394 - .L_393)


	//   ....[0]....
.L_393:
        /*0028*/ 	.word	0x00000001
        /*002c*/ 	.byte	0x00, 0x02, 0x00, 0x00, 0x01, 0x00, 0x00, 0x00, 0x50, 0x03, 0x00, 0x00, 0x01, 0x00, 0x00, 0x00
        /*003c*/ 	.byte	0xc0, 0x34, 0x00, 0x00, 0x01, 0x00, 0x00, 0x00, 0x20, 0x36, 0x00, 0x00, 0x01, 0x00, 0x00, 0x00
        /*004c*/ 	.byte	0x30, 0x38, 0x00, 0x00, 0x01, 0x00, 0x00, 0x00, 0xc0, 0x3c, 0x00, 0x00, 0x01, 0x00, 0x00, 0x00
        /*005c*/ 	.byte	0x30, 0x5e, 0x00, 0x00


	//----- nvinfo : EIATTR_MERCURY_ISA_VERSION
	.align		4
.L_394:
        /*0060*/ 	.byte	0x03, 0x5f
        /*0062*/ 	.short	0x0101


	//----- nvinfo : EIATTR_VRC_CTA_INIT_COUNT
	.align		4
        /*0064*/ 	.byte	0x02, 0x4a
	.zero		1
	.zero		1


	//----- nvinfo : EIATTR_EXIT_INSTR_OFFSETS
	.align		4
        /*0068*/ 	.byte	0x04, 0x1c
        /*006a*/ 	.short	(.L_396 - .L_395)


	//   ....[0]....
.L_395:
        /*006c*/ 	.word	0x00000090


	//   ....[1]....
        /*0070*/ 	.word	0x00009500


	//----- nvinfo : EIATTR_CRS_STACK_SIZE
	.align		4
.L_396:
        /*0074*/ 	.byte	0x04, 0x1e
        /*0076*/ 	.short	(.L_398 - .L_397)
.L_397:
        /*0078*/ 	.word	0x00000000


	//----- nvinfo : EIATTR_CBANK_PARAM_SIZE
	.align		4
.L_398:
        /*007c*/ 	.byte	0x03, 0x19
        /*007e*/ 	.short	0x0280


	//----- nvinfo : EIATTR_PARAM_CBANK
	.align		4
        /*0080*/ 	.byte	0x04, 0x0a
        /*0082*/ 	.short	(.L_400 - .L_399)
	.align		4
.L_399:
        /*0084*/ 	.word	index@(.nv.constant0._ZN5flash44flash_bwd_dq_dk_dv_loop_seqk_parallel_kernelI23Flash_bwd_kernel_traitsILi96ELi64ELi128ELi8ELi2ELi4ELi4ELb1ELb0EN7cutlass6half_tE19Flash_kernel_traitsILi96ELi64ELi128ELi8ES3_EELb1ELb0ELb0ELb0ELb0ELb0ELb0EEEvNS_16Flash_bwd_paramsE)
        /*0088*/ 	.short	0x0380
        /*008a*/ 	.short	0x0280


	//----- nvinfo : EIATTR_SW_WAR
	.align		4
.L_400:
        /*008c*/ 	.byte	0x04, 0x36
        /*008e*/ 	.short	(.L_402 - .L_401)
.L_401:
        /*0090*/ 	.word	0x00000008
.L_402:


//--------------------- .nv.info._ZN5flash44flash_bwd_dq_dk_dv_loop_seqk_parallel_kernelI23Flash_bwd_kernel_traitsILi96ELi64ELi128ELi8ELi2ELi4ELi4ELb1ELb0EN7cutlass6half_tE19Flash_kernel_traitsILi96ELi64ELi128ELi8ES3_EELb0ELb0ELb0ELb0ELb0ELb0ELb1EEEvNS_16Flash_bwd_paramsE --------------------------
	.section	.nv.info._ZN5flash44flash_bwd_dq_dk_dv_loop_seqk_parallel_kernelI23Flash_bwd_kernel_traitsILi96ELi64ELi128ELi8ELi2ELi4ELi4ELb1ELb0EN7cutlass6half_tE19Flash_kernel_traitsILi96ELi64ELi128ELi8ES3_EELb0ELb0ELb0ELb0ELb0ELb0ELb1EEEvNS_16Flash_bwd_paramsE,"",@"SHT_CUDA_INFO"
	.sectionflags	@""
	.align	4


	//----- nvinfo : EIATTR_CUDA_API_VERSION
	.align		4
        /*0000*/ 	.byte	0x04, 0x37
        /*0002*/ 	.short	(.L_404 - .L_403)
.L_403:
        /*0004*/ 	.word	0x00000082


	//----- nvinfo : EIATTR_KPARAM_INFO
	.align		4
.L_404:
        /*0008*/ 	.byte	0x04, 0x17
        /*000a*/ 	.short	(.L_406 - .L_405)
.L_405:
        /*000c*/ 	.word	0x00000000
        /*0010*/ 	.short	0x0000
        /*0012*/ 	.short	0x0000
        /*0014*/ 	.byte	0x00, 0xf0, 0x01, 0x0a


	//----- nvinfo : EIATTR_SPARSE_MMA_MASK
	.align		4
.L_406:
        /*0018*/ 	.byte	0x03, 0x50
        /*001a*/ 	.short	0x0000


	//----- nvinfo : EIATTR_MAXREG_COUNT
	.align		4
        /*001c*/ 	.byte	0x03, 0x1b
        /*001e*/ 	.short	0x00ff


	//----- nvinfo : EIATTR_NUM_BARRIERS
	.align		4
        /*0020*/ 	.byte	0x02, 0x4c
        /*0022*/ 	.byte	0x01
	.zero		1


	//----- nvinfo : EIATTR_ANNOTATIONS
	.align		4
        /*0024*/ 	.byte	0x04, 0x55
        /*0026*/ 	.short	(.L_408 - .L_407)


	//   ....[0]....
.L_407:
        /* <DEDUP_REMOVED lines=32> */


	//----- nvinfo : EIATTR_MERCURY_ISA_VERSION
	.align		4
.L_408:
        /*0218*/ 	.byte	0x03, 0x5f
        /*021a*/ 	.short	0x0101


	//----- nvinfo : EIATTR_VRC_CTA_INIT_COUNT
	.align		4
        /*021c*/ 	.byte	0x02, 0x4a
	.zero		1
	.zero		1


	//----- nvinfo : EIATTR_EXIT_INSTR_OFFSETS
	.align		4
        /*0220*/ 	.byte	0x04, 0x1c
        /*0222*/ 	.short	(.L_410 - .L_409)


	//   ....[0]....
.L_409:
        /*0224*/ 	.word	0x00000090


	//   ....[1]....
        /*0228*/ 	.word	0x00009210


	//----- nvinfo : EIATTR_CRS_STACK_SIZE
	.align		4
.L_410:
        /*022c*/ 	.byte	0x04, 0x1e
        /*022e*/ 	.short	(.L_412 - .L_411)
.L_411:
        /*0230*/ 	.word	0x00000000


	//----- nvinfo : EIATTR_CBANK_PARAM_SIZE
	.align		4
.L_412:
        /*0234*/ 	.byte	0x03, 0x19
        /*0236*/ 	.short	0x0280


	//----- nvinfo : EIATTR_PARAM_CBANK
	.align		4
        /*0238*/ 	.byte	0x04, 0x0a
        /*023a*/ 	.short	(.L_414 - .L_413)
	.align		4
.L_413:
        /*023c*/ 	.word	index@(.nv.constant0._ZN5flash44flash_bwd_dq_dk_dv_loop_seqk_parallel_kernelI23Flash_bwd_kernel_traitsILi96ELi64ELi128ELi8ELi2ELi4ELi4ELb1ELb0EN7cutlass6half_tE19Flash_kernel_traitsILi96ELi64ELi128ELi8ES3_EELb0ELb0ELb0ELb0ELb0ELb0ELb1EEEvNS_16Flash_bwd_paramsE)
        /*0240*/ 	.short	0x0380
        /*0242*/ 	.short	0x0280


	//----- nvinfo : EIATTR_SW_WAR
	.align		4
.L_414:
        /*0244*/ 	.byte	0x04, 0x36
        /*0246*/ 	.short	(.L_416 - .L_415)
.L_415:
        /*0248*/ 	.word	0x00000008
.L_416:


//--------------------- .nv.info._ZN5flash44flash_bwd_dq_dk_dv_loop_seqk_parallel_kernelI23Flash_bwd_kernel_traitsILi96ELi64ELi128ELi8ELi2ELi4ELi4ELb1ELb0EN7cutlass6half_tE19Flash_kernel_traitsILi96ELi64ELi128ELi8ES3_EELb1ELb0ELb1ELb0ELb0ELb0ELb0EEEvNS_16Flash_bwd_paramsE --------------------------
	.section	.nv.info._ZN5flash44flash_bwd_dq_dk_dv_loop_seqk_parallel_kernelI23Flash_bwd_kernel_traitsILi96ELi64ELi128ELi8ELi2ELi4ELi4ELb1ELb0EN7cutlass6half_tE19Flash_kernel_traitsILi96ELi64ELi128ELi8ES3_EELb1ELb0ELb1ELb0ELb0ELb0ELb0EEEvNS_16Flash_bwd_paramsE,"",@"SHT_CUDA_INFO"
	.sectionflags	@""
	.align	4


	//----- nvinfo : EIATTR_CUDA_API_VERSION
	.align		4
        /*0000*/ 	.byte	0x04, 0x37
        /*0002*/ 	.short	(.L_418 - .L_417)
.L_417:
        /*0004*/ 	.word	0x00000082


	//----- nvinfo : EIATTR_KPARAM_INFO
	.align		4
.L_418:
        /*0008*/ 	.byte	0x04, 0x17
        /*000a*/ 	.short	(.L_420 - .L_419)
.L_419:
        /*000c*/ 	.word	0x00000000
        /*0010*/ 	.short	0x0000
        /*0012*/ 	.short	0x0000
        /*0014*/ 	.byte	0x00, 0xf0, 0x01, 0x0a


	//----- nvinfo : EIATTR_SPARSE_MMA_MASK
	.align		4
.L_420:
        /*0018*/ 	.byte	0x03, 0x50
        /*001a*/ 	.short	0x0000


	//----- nvinfo : EIATTR_MAXREG_COUNT
	.align		4
        /*001c*/ 	.byte	0x03, 0x1b
        /*001e*/ 	.short	0x00ff


	//----- nvinfo : EIATTR_NUM_BARRIERS
	.align		4
        /*0020*/ 	.byte	0x02, 0x4c
        /*0022*/ 	.byte	0x01
	.zero		1


	//----- nvinfo : EIATTR_MERCURY_ISA_VERSION
	.align		4
        /*0024*/ 	.byte	0x03, 0x5f
        /*0026*/ 	.short	0x0101


	//----- nvinfo : EIATTR_VRC_CTA_INIT_COUNT
	.align		4
        /*0028*/ 	.byte	0x02, 0x4a
	.zero		1
	.zero		1


	//----- nvinfo : EIATTR_EXIT_INSTR_OFFSETS
	.align		4
        /*002c*/ 	.byte	0x04, 0x1c
        /*002e*/ 	.short	(.L_422 - .L_421)


	//   ....[0]....
.L_421:
        /*0030*/ 	.word	0x00000080


	//   ....[1]....
        /*0034*/ 	.word	0x00009920


	//----- nvinfo : EIATTR_CRS_STACK_SIZE
	.align		4
.L_422:
        /*0038*/ 	.byte	0x04, 0x1e
        /*003a*/ 	.short	(.L_424 - .L_423)
.L_423:
        /*003c*/ 	.word	0x00000000


	//----- nvinfo : EIATTR_CBANK_PARAM_SIZE
	.align		4
.L_424:
        /*0040*/ 	.byte	0x03, 0x19
        /*0042*/ 	.short	0x0280


	//----- nvinfo : EIATTR_PARAM_CBANK
	.align		4
        /*0044*/ 	.byte	0x04, 0x0a
        /*0046*/ 	.short	(.L_426 - .L_425)
	.align		4
.L_425:
        /*0048*/ 	.word	index@(.nv.constant0._ZN5flash44flash_bwd_dq_dk_dv_loop_seqk_parallel_kernelI23Flash_bwd_kernel_traitsILi96ELi64ELi128ELi8ELi2ELi4ELi4ELb1ELb0EN7cutlass6half_tE19Flash_kernel_traitsILi96ELi64ELi128ELi8ES3_EELb1ELb0ELb1ELb0ELb0ELb0ELb0EEEvNS_16Flash_bwd_paramsE)
        /*004c*/ 	.short	0x0380
        /*004e*/ 	.short	0x0280


	//----- nvinfo : EIATTR_SW_WAR
	.align		4
.L_426:
        /*0050*/ 	.byte	0x04, 0x36
        /*0052*/ 	.short	(.L_428 - .L_427)
.L_427:
        /*0054*/ 	.word	0x00000008
.L_428:


//--------------------- .nv.info._ZN5flash44flash_bwd_dq_dk_dv_loop_seqk_parallel_kernelI23Flash_bwd_kernel_traitsILi96ELi64ELi128ELi8ELi2ELi4ELi4ELb1ELb0EN7cutlass6half_tE19Flash_kernel_traitsILi96ELi64ELi128ELi8ES3_EELb0ELb0ELb1ELb0ELb0ELb0ELb1EEEvNS_16Flash_bwd_paramsE --------------------------
	.section	.nv.info._ZN5flash44flash_bwd_dq_dk_dv_loop_seqk_parallel_kernelI23Flash_bwd_kernel_traitsILi96ELi64ELi128ELi8ELi2ELi4ELi4ELb1ELb0EN7cutlass6half_tE19Flash_kernel_traitsILi96ELi64ELi128ELi8ES3_EELb0ELb0ELb1ELb0ELb0ELb0ELb1EEEvNS_16Flash_bwd_paramsE,"",@"SHT_CUDA_INFO"
	.sectionflags	@""
	.align	4


	//----- nvinfo : EIATTR_CUDA_API_VERSION
	.align		4
        /*0000*/ 	.byte	0x04, 0x37
        /*0002*/ 	.short	(.L_430 - .L_429)
.L_429:
        /*0004*/ 	.word	0x00000082


	//----- nvinfo : EIATTR_KPARAM_INFO
	.align		4
.L_430:
        /*0008*/ 	.byte	0x04, 0x17
        /*000a*/ 	.short	(.L_432 - .L_431)
.L_431:
        /*000c*/ 	.word	0x00000000
        /*0010*/ 	.short	0x0000
        /*0012*/ 	.short	0x0000
        /*0014*/ 	.byte	0x00, 0xf0, 0x01, 0x0a


	//----- nvinfo : EIATTR_SPARSE_MMA_MASK
	.align		4
.L_432:
        /*0018*/ 	.byte	0x03, 0x50
        /*001a*/ 	.short	0x0000


	//----- nvinfo : EIATTR_MAXREG_COUNT
	.align		4
        /*001c*/ 	.byte	0x03, 0x1b
        /*001e*/ 	.short	0x00ff


	//----- nvinfo : EIATTR_NUM_BARRIERS
	.align		4
        /*0020*/ 	.byte	0x02, 0x4c
        /*0022*/ 	.byte	0x01
	.zero		1


	//----- nvinfo : EIATTR_ANNOTATIONS
	.align		4
        /*0024*/ 	.byte	0x04, 0x55
        /*0026*/ 	.short	(.L_434 - .L_433)


	//   ....[0]....
.L_433:
        /* <DEDUP_REMOVED lines=36> */
        /*025c*/ 	.byte	0x10, 0x81, 0x00, 0x00


	//----- nvinfo : EIATTR_MERCURY_ISA_VERSION
	.align		4
.L_434:
        /*0260*/ 	.byte	0x03, 0x5f
        /*0262*/ 	.short	0x0101


	//----- nvinfo : EIATTR_VRC_CTA_INIT_COUNT
	.align		4
        /*0264*/ 	.byte	0x02, 0x4a
	.zero		1
	.zero		1


	//----- nvinfo : EIATTR_EXIT_INSTR_OFFSETS
	.align		4
        /*0268*/ 	.byte	0x04, 0x1c
        /*026a*/ 	.short	(.L_436 - .L_435)


	//   ....[0]....
.L_435:
        /*026c*/ 	.word	0x00000090


	//   ....[1]....
        /*0270*/ 	.word	0x00009770


	//----- nvinfo : EIATTR_CRS_STACK_SIZE
	.align		4
.L_436:
        /*0274*/ 	.byte	0x04, 0x1e
        /*0276*/ 	.short	(.L_438 - .L_437)
.L_437:
        /*0278*/ 	.word	0x00000000


	//----- nvinfo : EIATTR_CBANK_PARAM_SIZE
	.align		4
.L_438:
        /*027c*/ 	.byte	0x03, 0x19
        /*027e*/ 	.short	0x0280


	//----- nvinfo : EIATTR_PARAM_CBANK
	.align		4
        /*0280*/ 	.byte	0x04, 0x0a
        /*0282*/ 	.short	(.L_440 - .L_439)
	.align		4
.L_439:
        /*0284*/ 	.word	index@(.nv.constant0._ZN5flash44flash_bwd_dq_dk_dv_loop_seqk_parallel_kernelI23Flash_bwd_kernel_traitsILi96ELi64ELi128ELi8ELi2ELi4ELi4ELb1ELb0EN7cutlass6half_tE19Flash_kernel_traitsILi96ELi64ELi128ELi8ES3_EELb0ELb0ELb1ELb0ELb0ELb0ELb1EEEvNS_16Flash_bwd_paramsE)
        /*0288*/ 	.short	0x0380
        /*028a*/ 	.short	0x0280


	//----- nvinfo : EIATTR_SW_WAR
	.align		4
.L_440:
        /*028c*/ 	.byte	0x04, 0x36
        /*028e*/ 	.short	(.L_442 - .L_441)
.L_441:
        /*0290*/ 	.word	0x00000008
.L_442:


//--------------------- .nv.info._ZN5flash44flash_bwd_dq_dk_dv_loop_seqk_parallel_kernelI23Flash_bwd_kernel_traitsILi96ELi64ELi128ELi8ELi2ELi4ELi4ELb1ELb0EN7cutlass6half_tE19Flash_kernel_traitsILi96ELi64ELi128ELi8ES3_EELb1ELb0ELb0ELb0ELb1ELb1ELb0EEEvNS_16Flash_bwd_paramsE --------------------------
	.section	.nv.info._ZN5flash44flash_bwd_dq_dk_dv_loop_seqk_parallel_kernelI23Flash_bwd_kernel_traitsILi96ELi64ELi128ELi8ELi2ELi4ELi4ELb1ELb0EN7cutlass6half_tE19Flash_kernel_traitsILi96ELi64ELi128ELi8ES3_EELb1ELb0ELb0ELb0ELb1ELb1ELb0EEEvNS_16Flash_bwd_paramsE,"",@"SHT_CUDA_INFO"
	.sectionflags	@""
	.align	4


	//----- nvinfo : EIATTR_CUDA_API_VERSION
	.align		4
        /*0000*/ 	.byte	0x04, 0x37
        /*0002*/ 	.short	(.L_444 - .L_443)
.L_443:
        /*0004*/ 	.word	0x00000082


	//----- nvinfo : EIATTR_KPARAM_INFO
	.align		4
.L_444:
        /*0008*/ 	.byte	0x04, 0x17
        /*000a*/ 	.short	(.L_446 - .L_445)
.L_445:
        /*000c*/ 	.word	0x00000000
        /*0010*/ 	.short	0x0000
        /*0012*/ 	.short	0x0000
        /*0014*/ 	.byte	0x00, 0xf0, 0x01, 0x0a


	//----- nvinfo : EIATTR_SPARSE_MMA_MASK
	.align		4
.L_446:
        /*0018*/ 	.byte	0x03, 0x50
        /*001a*/ 	.short	0x0000


	//----- nvinfo : EIATTR_MAXREG_COUNT
	.align		4
        /*001c*/ 	.byte	0x03, 0x1b
        /*001e*/ 	.short	0x00ff


	//----- nvinfo : EIATTR_NUM_BARRIERS
	.align		4
        /*0020*/ 	.byte	0x02, 0x4c
        /*0022*/ 	.byte	0x01
	.zero		1


	//----- nvinfo : EIATTR_ANNOTATIONS
	.align		4
        /*0024*/ 	.byte	0x04, 0x55
        /*0026*/ 	.short	(.L_448 - .L_447)


	//   ....[0]....
.L_447:
        /*0028*/ 	.word	0x00000001
        /*002c*/ 	.byte	0x10, 0x1c, 0x00, 0x00, 0x01, 0x00, 0x00, 0x00, 0x20, 0x1c, 0x00, 0x00, 0x01, 0x00, 0x00, 0x00
        /*003c*/ 	.byte	0x30, 0x1c, 0x00, 0x00, 0x01, 0x00, 0x00, 0x00, 0x40, 0x1d, 0x00, 0x00, 0x01, 0x00, 0x00, 0x00
        /*004c*/ 	.byte	0xd0, 0x1e, 0x00, 0x00, 0x01, 0x00, 0x00, 0x00, 0x20, 0x1f, 0x00, 0x00, 0x01, 0x00, 0x00, 0x00
        /*005c*/ 	.byte	0x60, 0x1f, 0x00, 0x00, 0x01, 0x00, 0x00, 0x00, 0x90, 0x1f, 0x00, 0x00, 0x01, 0x00, 0x00, 0x00
        /*006c*/ 	.byte	0xf0, 0x4e, 0x00, 0x00, 0x01, 0x00, 0x00, 0x00, 0x30, 0x4f, 0x00, 0x00, 0x01, 0x00, 0x00, 0x00
        /*007c*/ 	.byte	0xf0, 0x5a, 0x00, 0x00, 0x01, 0x00, 0x00, 0x00, 0x00, 0x5b, 0x00, 0x00


	//----- nvinfo : EIATTR_MERCURY_ISA_VERSION
	.align		4
.L_448:
        /*0088*/ 	.byte	0x03, 0x5f
        /*008a*/ 	.short	0x0101


	//----- nvinfo : EIATTR_VRC_CTA_INIT_COUNT
	.align		4
        /*008c*/ 	.byte	0x02, 0x4a
	.zero		1
	.zero		1


	//----- nvinfo : EIATTR_EXIT_INSTR_OFFSETS
	.align		4
        /*0090*/ 	.byte	0x04, 0x1c
        /*0092*/ 	.short	(.L_450 - .L_449)


	//   ....[0]....
.L_449:
        /*0094*/ 	.word	0x00000090


	//   ....[1]....
        /*0098*/ 	.word	0x00006f90


	//----- nvinfo : EIATTR_CBANK_PARAM_SIZE
	.align		4
.L_450:
        /*009c*/ 	.byte	0x03, 0x19
        /*009e*/ 	.short	0x0280


	//----- nvinfo : EIATTR_PARAM_CBANK
	.align		4
        /*00a0*/ 	.byte	0x04, 0x0a
        /*00a2*/ 	.short	(.L_452 - .L_451)
	.align		4
.L_451:
        /*00a4*/ 	.word	index@(.nv.constant0._ZN5flash44flash_bwd_dq_dk_dv_loop_seqk_parallel_kernelI23Flash_bwd_kernel_traitsILi96ELi64ELi128ELi8ELi2ELi4ELi4ELb1ELb0EN7cutlass6half_tE19Flash_kernel_traitsILi96ELi64ELi128ELi8ES3_EELb1ELb0ELb0ELb0ELb1ELb1ELb0EEEvNS_16Flash_bwd_paramsE)
        /*00a8*/ 	.short	0x0380
        /*00aa*/ 	.short	0x0280


	//----- nvinfo : EIATTR_SW_WAR
	.align		4
.L_452:
        /*00ac*/ 	.byte	0x04, 0x36
        /*00ae*/ 	.short	(.L_454 - .L_453)
.L_453:
        /*00b0*/ 	.word	0x00000008
.L_454:


//--------------------- .nv.info._ZN5flash44flash_bwd_dq_dk_dv_loop_seqk_parallel_kernelI23Flash_bwd_kernel_traitsILi96ELi64ELi128ELi8ELi2ELi4ELi4ELb1ELb0EN7cutlass6half_tE19Flash_kernel_traitsILi96ELi64ELi128ELi8ES3_EELb0ELb0ELb0ELb0ELb1ELb1ELb1EEEvNS_16Flash_bwd_paramsE --------------------------
	.section	.nv.info._ZN5flash44flash_bwd_dq_dk_dv_loop_seqk_parallel_kernelI23Flash_bwd_kernel_traitsILi96ELi64ELi128ELi8ELi2ELi4ELi4ELb1ELb0EN7cutlass6half_tE19Flash_kernel_traitsILi96ELi64ELi128ELi8ES3_EELb0ELb0ELb0ELb0ELb1ELb1ELb1EEEvNS_16Flash_bwd_paramsE,"",@"SHT_CUDA_INFO"
	.sectionflags	@""
	.align	4


	//----- nvinfo : EIATTR_CUDA_API_VERSION
	.align		4
        /*0000*/ 	.byte	0x04, 0x37
        /*0002*/ 	.short	(.L_456 - .L_455)
.L_455:
        /*0004*/ 	.word	0x00000082


	//----- nvinfo : EIATTR_KPARAM_INFO
	.align		4
.L_456:
        /*0008*/ 	.byte	0x04, 0x17
        /*000a*/ 	.short	(.L_458 - .L_457)
.L_457:
        /*000c*/ 	.word	0x00000000
        /*0010*/ 	.short	0x0000
        /*0012*/ 	.short	0x0000
        /*0014*/ 	.byte	0x00, 0xf0, 0x01, 0x0a


	//----- nvinfo : EIATTR_SPARSE_MMA_MASK
	.align		4
.L_458:
        /*0018*/ 	.byte	0x03, 0x50
        /*001a*/ 	.short	0x0000


	//----- nvinfo : EIATTR_MAXREG_COUNT
	.align		4
        /*001c*/ 	.byte	0x03, 0x1b
        /*001e*/ 	.short	0x00ff


	//----- nvinfo : EIATTR_NUM_BARRIERS
	.align		4
        /*0020*/ 	.byte	0x02, 0x4c
        /*0022*/ 	.byte	0x01
	.zero		1


	//----- nvinfo : EIATTR_ANNOTATIONS
	.align		4
        /*0024*/ 	.byte	0x04, 0x55
        /*0026*/ 	.short	(.L_460 - .L_459)


	//   ....[0]....
.L_459:
        /* <DEDUP_REMOVED lines=33> */


	//----- nvinfo : EIATTR_MERCURY_ISA_VERSION
	.align		4
.L_460:
        /*0228*/ 	.byte	0x03, 0x5f
        /*022a*/ 	.short	0x0101


	//----- nvinfo : EIATTR_VRC_CTA_INIT_COUNT
	.align		4
        /*022c*/ 	.byte	0x02, 0x4a
	.zero		1
	.zero		1


	//----- nvinfo : EIATTR_EXIT_INSTR_OFFSETS
	.align		4
        /*0230*/ 	.byte	0x04, 0x1c
        /*0232*/ 	.short	(.L_462 - .L_461)


	//   ....[0]....
.L_461:
        /*0234*/ 	.word	0x00000090


	//   ....[1]....
        /*0238*/ 	.word	0x00006a40


	//----- nvinfo : EIATTR_CBANK_PARAM_SIZE
	.align		4
.L_462:
        /*023c*/ 	.byte	0x03, 0x19
        /*023e*/ 	.short	0x0280


	//----- nvinfo : EIATTR_PARAM_CBANK
	.align		4
        /*0240*/ 	.byte	0x04, 0x0a
        /*0242*/ 	.short	(.L_464 - .L_463)
	.align		4
.L_463:
        /*0244*/ 	.word	index@(.nv.constant0._ZN5flash44flash_bwd_dq_dk_dv_loop_seqk_parallel_kernelI23Flash_bwd_kernel_traitsILi96ELi64ELi128ELi8ELi2ELi4ELi4ELb1ELb0EN7cutlass6half_tE19Flash_kernel_traitsILi96ELi64ELi128ELi8ES3_EELb0ELb0ELb0ELb0ELb1ELb1ELb1EEEvNS_16Flash_bwd_paramsE)
        /*0248*/ 	.short	0x0380
        /*024a*/ 	.short	0x0280


	//----- nvinfo : EIATTR_SW_WAR
	.align		4
.L_464:
        /*024c*/ 	.byte	0x04, 0x36
        /*024e*/ 	.short	(.L_466 - .L_465)
.L_465:
        /*0250*/ 	.word	0x00000008
.L_466:


//--------------------- .nv.info._ZN5flash44flash_bwd_dq_dk_dv_loop_seqk_parallel_kernelI23Flash_bwd_kernel_traitsILi96ELi64ELi128ELi8ELi2ELi4ELi4ELb1ELb0EN7cutlass6half_tE19Flash_kernel_traitsILi96ELi64ELi128ELi8ES3_EELb1ELb0ELb0ELb1ELb0ELb0ELb0EEEvNS_16Flash_bwd_paramsE --------------------------
	.section	.nv.info._ZN5flash44flash_bwd_dq_dk_dv_loop_seqk_parallel_kernelI23Flash_bwd_kernel_traitsILi96ELi64ELi128ELi8ELi2ELi4ELi4ELb1ELb0EN7cutlass6half_tE19Flash_kernel_traitsILi96ELi64ELi128ELi8ES3_EELb1ELb0ELb0ELb1ELb0ELb0ELb0EEEvNS_16Flash_bwd_paramsE,"",@"SHT_CUDA_INFO"
	.sectionflags	@""
	.align	4


	//----- nvinfo : EIATTR_CUDA_API_VERSION
	.align		4
        /*0000*/ 	.byte	0x04, 0x37
        /*0002*/ 	.short	(.L_468 - .L_467)
.L_467:
        /*0004*/ 	.word	0x00000082


	//----- nvinfo : EIATTR_KPARAM_INFO
	.align		4
.L_468:
        /*0008*/ 	.byte	0x04, 0x17
        /*000a*/ 	.short	(.L_470 - .L_469)
.L_469:
        /*000c*/ 	.word	0x00000000
        /*0010*/ 	.short	0x0000
        /*0012*/ 	.short	0x0000
        /*0014*/ 	.byte	0x00, 0xf0, 0x01, 0x0a


	//----- nvinfo : EIATTR_SPARSE_MMA_MASK
	.align		4
.L_470:
        /*0018*/ 	.byte	0x03, 0x50
        /*001a*/ 	.short	0x0000


	//----- nvinfo : EIATTR_MAXREG_COUNT
	.align		4
        /*001c*/ 	.byte	0x03, 0x1b
        /*001e*/ 	.short	0x00ff


	//----- nvinfo : EIATTR_NUM_BARRIERS
	.align		4
        /*0020*/ 	.byte	0x02, 0x4c
        /*0022*/ 	.byte	0x01
	.zero		1


	//----- nvinfo : EIATTR_ANNOTATIONS
	.align		4
        /*0024*/ 	.byte	0x04, 0x55
        /*0026*/ 	.short	(.L_472 - .L_471)


	//   ....[0]....
.L_471:
        /*0028*/ 	.word	0x00000001
        /*002c*/ 	.byte	0x60, 0x36, 0x00, 0x00, 0x01, 0x00, 0x00, 0x00, 0x30, 0x39, 0x00, 0x00, 0x01, 0x00, 0x00, 0x00
        /*003c*/ 	.byte	0x50, 0x65, 0x00, 0x00


	//----- nvinfo : EIATTR_MERCURY_ISA_VERSION
	.align		4
.L_472:
        /*0040*/ 	.byte	0x03, 0x5f
        /*0042*/ 	.short	0x0101


	//----- nvinfo : EIATTR_VRC_CTA_INIT_COUNT
	.align		4
        /*0044*/ 	.byte	0x02, 0x4a
	.zero		1
	.zero		1


	//----- nvinfo : EIATTR_EXIT_INSTR_OFFSETS
	.align		4
        /*0048*/ 	.byte	0x04, 0x1c
        /*004a*/ 	.short	(.L_474 - .L_473)


	//   ....[0]....
.L_473:
        /*004c*/ 	.word	0x00000090


	//   ....[1]....
        /*0050*/ 	.word	0x00009bf0


	//----- nvinfo : EIATTR_CRS_STACK_SIZE
	.align		4
.L_474:
        /*0054*/ 	.byte	0x04, 0x1e
        /*0056*/ 	.short	(.L_476 - .L_475)
.L_475:
        /*0058*/ 	.word	0x00000000


	//----- nvinfo : EIATTR_CBANK_PARAM_SIZE
	.align		4
.L_476:
        /*005c*/ 	.byte	0x03, 0x19
        /*005e*/ 	.short	0x0280


	//----- nvinfo : EIATTR_PARAM_CBANK
	.align		4
        /*0060*/ 	.byte	0x04, 0x0a
        /*0062*/ 	.short	(.L_478 - .L_477)
	.align		4
.L_477:
        /*0064*/ 	.word	index@(.nv.constant0._ZN5flash44flash_bwd_dq_dk_dv_loop_seqk_parallel_kernelI23Flash_bwd_kernel_traitsILi96ELi64ELi128ELi8ELi2ELi4ELi4ELb1ELb0EN7cutlass6half_tE19Flash_kernel_traitsILi96ELi64ELi128ELi8ES3_EELb1ELb0ELb0ELb1ELb0ELb0ELb0EEEvNS_16Flash_bwd_paramsE)
        /*0068*/ 	.short	0x0380
        /*006a*/ 	.short	0x0280


	//----- nvinfo : EIATTR_SW_WAR
	.align		4
.L_478:
        /*006c*/ 	.byte	0x04, 0x36
        /*006e*/ 	.short	(.L_480 - .L_479)
.L_479:
        /*0070*/ 	.word	0x00000008
.L_480:


//--------------------- .nv.info._ZN5flash44flash_bwd_dq_dk_dv_loop_seqk_parallel_kernelI23Flash_bwd_kernel_traitsILi96ELi64ELi128ELi8ELi2ELi4ELi4ELb1ELb0EN7cutlass6half_tE19Flash_kernel_traitsILi96ELi64ELi128ELi8ES3_EELb0ELb0ELb0ELb1ELb0ELb0ELb1EEEvNS_16Flash_bwd_paramsE --------------------------
	.section	.nv.info._ZN5flash44flash_bwd_dq_dk_dv_loop_seqk_parallel_kernelI23Flash_bwd_kernel_traitsILi96ELi64ELi128ELi8ELi2ELi4ELi4ELb1ELb0EN7cutlass6half_tE19Flash_kernel_traitsILi96ELi64ELi128ELi8ES3_EELb0ELb0ELb0ELb1ELb0ELb0ELb1EEEvNS_16Flash_bwd_paramsE,"",@"SHT_CUDA_INFO"
	.sectionflags	@""
	.align	4


	//----- nvinfo : EIATTR_CUDA_API_VERSION
	.align		4
        /*0000*/ 	.byte	0x04, 0x37
        /*0002*/ 	.short	(.L_482 - .L_481)
.L_481:
        /*0004*/ 	.word	0x00000082


	//----- nvinfo : EIATTR_KPARAM_INFO
	.align		4
.L_482:
        /*0008*/ 	.byte	0x04, 0x17
        /*000a*/ 	.short	(.L_484 - .L_483)
.L_483:
        /*000c*/ 	.word	0x00000000
        /*0010*/ 	.short	0x0000
        /*0012*/ 	.short	0x0000
        /*0014*/ 	.byte	0x00, 0xf0, 0x01, 0x0a


	//----- nvinfo : EIATTR_SPARSE_MMA_MASK
	.align		4
.L_484:
        /*0018*/ 	.byte	0x03, 0x50
        /*001a*/ 	.short	0x0000


	//----- nvinfo : EIATTR_MAXREG_COUNT
	.align		4
        /*001c*/ 	.byte	0x03, 0x1b
        /*001e*/ 	.short	0x00ff


	//----- nvinfo : EIATTR_NUM_BARRIERS
	.align		4
        /*0020*/ 	.byte	0x02, 0x4c
        /*0022*/ 	.byte	0x01
	.zero		1


	//----- nvinfo : EIATTR_ANNOTATIONS
	.align		4
        /*0024*/ 	.byte	0x04, 0x55
        /*0026*/ 	.short	(.L_486 - .L_485)


	//   ....[0]....
.L_485:
        /* <DEDUP_REMOVED lines=34> */


	//----- nvinfo : EIATTR_MERCURY_ISA_VERSION
	.align		4
.L_486:
        /*0230*/ 	.byte	0x03, 0x5f
        /*0232*/ 	.short	0x0101


	//----- nvinfo : EIATTR_VRC_CTA_INIT_COUNT
	.align		4
        /*0234*/ 	.byte	0x02, 0x4a
	.zero		1
	.zero		1


	//----- nvinfo : EIATTR_EXIT_INSTR_OFFSETS
	.align		4
        /*0238*/ 	.byte	0x04, 0x1c
        /*023a*/ 	.short	(.L_488 - .L_487)


	//   ....[0]....
.L_487:
        /*023c*/ 	.word	0x00000090


	//   ....[1]....
        /*0240*/ 	.word	0x00009780


	//----- nvinfo : EIATTR_CRS_STACK_SIZE
	.align		4
.L_488:
        /*0244*/ 	.byte	0x04, 0x1e
        /*0246*/ 	.short	(.L_490 - .L_489)
.L_489:
        /*0248*/ 	.word	0x00000000


	//----- nvinfo : EIATTR_CBANK_PARAM_SIZE
	.align		4
.L_490:
        /*024c*/ 	.byte	0x03, 0x19
        /*024e*/ 	.short	0x0280


	//----- nvinfo : EIATTR_PARAM_CBANK
	.align		4
        /*0250*/ 	.byte	0x04, 0x0a
        /*0252*/ 	.short	(.L_492 - .L_491)
	.align		4
.L_491:
        /*0254*/ 	.word	index@(.nv.constant0._ZN5flash44flash_bwd_dq_dk_dv_loop_seqk_parallel_kernelI23Flash_bwd_kernel_traitsILi96ELi64ELi128ELi8ELi2ELi4ELi4ELb1ELb0EN7cutlass6half_tE19Flash_kernel_traitsILi96ELi64ELi128ELi8ES3_EELb0ELb0ELb0ELb1ELb0ELb0ELb1EEEvNS_16Flash_bwd_paramsE)
        /*0258*/ 	.short	0x0380
        /*025a*/ 	.short	0x0280


	//----- nvinfo : EIATTR_SW_WAR
	.align		4
.L_492:
        /*025c*/ 	.byte	0x04, 0x36
        /*025e*/ 	.short	(.L_494 - .L_493)
.L_493:
        /*0260*/ 	.word	0x00000008
.L_494:


//--------------------- .nv.info._ZN5flash44flash_bwd_dq_dk_dv_loop_seqk_parallel_kernelI23Flash_bwd_kernel_traitsILi96ELi64ELi128ELi8ELi2ELi4ELi4ELb1ELb0EN7cutlass6half_tE19Flash_kernel_traitsILi96ELi64ELi128ELi8ES3_EELb1ELb0ELb1ELb0ELb0ELb1ELb0EEEvNS_16Flash_bwd_paramsE --------------------------
	.section	.nv.info._ZN5flash44flash_bwd_dq_dk_dv_loop_seqk_parallel_kernelI23Flash_bwd_kernel_traitsILi96ELi64ELi128ELi8ELi2ELi4ELi4ELb1ELb0EN7cutlass6half_tE19Flash_kernel_traitsILi96ELi64ELi128ELi8ES3_EELb1ELb0ELb1ELb0ELb0ELb1ELb0EEEvNS_16Flash_bwd_paramsE,"",@"SHT_CUDA_INFO"
	.sectionflags	@""
	.align	4


	//----- nvinfo : EIATTR_CUDA_API_VERSION
	.align		4
        /*0000*/ 	.byte	0x04, 0x37
        /*0002*/ 	.short	(.L_496 - .L_495)
.L_495:
        /*0004*/ 	.word	0x00000082


	//----- nvinfo : EIATTR_KPARAM_INFO
	.align		4
.L_496:
        /*0008*/ 	.byte	0x04, 0x17
        /*000a*/ 	.short	(.L_498 - .L_497)
.L_497:
        /*000c*/ 	.word	0x00000000
        /*0010*/ 	.short	0x0000
        /*0012*/ 	.short	0x0000
        /*0014*/ 	.byte	0x00, 0xf0, 0x01, 0x0a


	//----- nvinfo : EIATTR_SPARSE_MMA_MASK
	.align		4
.L_498:
        /*0018*/ 	.byte	0x03, 0x50
        /*001a*/ 	.short	0x0000


	//----- nvinfo : EIATTR_MAXREG_COUNT
	.align		4
        /*001c*/ 	.byte	0x03, 0x1b
        /*001e*/ 	.short	0x00ff


	//----- nvinfo : EIATTR_NUM_BARRIERS
	.align		4
        /*0020*/ 	.byte	0x02, 0x4c
        /*0022*/ 	.byte	0x01
	.zero		1


	//----- nvinfo : EIATTR_MERCURY_ISA_VERSION
	.align		4
        /*0024*/ 	.byte	0x03, 0x5f
        /*0026*/ 	.short	0x0101


	//----- nvinfo : EIATTR_VRC_CTA_INIT_COUNT
	.align		4
        /*0028*/ 	.byte	0x02, 0x4a
	.zero		1
	.zero		1


	//----- nvinfo : EIATTR_EXIT_INSTR_OFFSETS
	.align		4
        /*002c*/ 	.byte	0x04, 0x1c
        /*002e*/ 	.short	(.L_500 - .L_499)


	//   ....[0]....
.L_499:
        /*0030*/ 	.word	0x00000080


	//   ....[1]....
        /*0034*/ 	.word	0x00008d40


	//----- nvinfo : EIATTR_CRS_STACK_SIZE
	.align		4
.L_500:
        /*0038*/ 	.byte	0x04, 0x1e
        /*003a*/ 	.short	(.L_502 - .L_501)
.L_501:
        /*003c*/ 	.word	0x00000000


	//----- nvinfo : EIATTR_CBANK_PARAM_SIZE
	.align		4
.L_502:
        /*0040*/ 	.byte	0x03, 0x19
        /*0042*/ 	.short	0x0280


	//----- nvinfo : EIATTR_PARAM_CBANK
	.align		4
        /*0044*/ 	.byte	0x04, 0x0a
        /*0046*/ 	.short	(.L_504 - .L_503)
	.align		4
.L_503:
        /*0048*/ 	.word	index@(.nv.constant0._ZN5flash44flash_bwd_dq_dk_dv_loop_seqk_parallel_kernelI23Flash_bwd_kernel_traitsILi96ELi64ELi128ELi8ELi2ELi4ELi4ELb1ELb0EN7cutlass6half_tE19Flash_kernel_traitsILi96ELi64ELi128ELi8ES3_EELb1ELb0ELb1ELb0ELb0ELb1ELb0EEEvNS_16Flash_bwd_paramsE)
        /*004c*/ 	.short	0x0380
        /*004e*/ 	.short	0x0280


	//----- nvinfo : EIATTR_SW_WAR
	.align		4
.L_504:
        /*0050*/ 	.byte	0x04, 0x36
        /*0052*/ 	.short	(.L_506 - .L_505)
.L_505:
        /*0054*/ 	.word	0x00000008
.L_506:


//--------------------- .nv.info._ZN5flash44flash_bwd_dq_dk_dv_loop_seqk_parallel_kernelI23Flash_bwd_kernel_traitsILi96ELi64ELi128ELi8ELi2ELi4ELi4ELb1ELb0EN7cutlass6half_tE19Flash_kernel_traitsILi96ELi64ELi128ELi8ES3_EELb0ELb0ELb1ELb0ELb0ELb1ELb1EEEvNS_16Flash_bwd_paramsE --------------------------
	.section	.nv.info._ZN5flash44flash_bwd_dq_dk_dv_loop_seqk_parallel_kernelI23Flash_bwd_kernel_traitsILi96ELi64ELi128ELi8ELi2ELi4ELi4ELb1ELb0EN7cutlass6half_tE19Flash_kernel_traitsILi96ELi64ELi128ELi8ES3_EELb0ELb0ELb1ELb0ELb0ELb1ELb1EEEvNS_16Flash_bwd_paramsE,"",@"SHT_CUDA_INFO"
	.sectionflags	@""
	.align	4


	//----- nvinfo : EIATTR_CUDA_API_VERSION
	.align		4
        /*0000*/ 	.byte	0x04, 0x37
        /*0002*/ 	.short	(.L_508 - .L_507)
.L_507:
        /*0004*/ 	.word	0x00000082


	//----- nvinfo : EIATTR_KPARAM_INFO
	.align		4
.L_508:
        /*0008*/ 	.byte	0x04, 0x17
        /*000a*/ 	.short	(.L_510 - .L_509)
.L_509:
        /*000c*/ 	.word	0x00000000
        /*0010*/ 	.short	0x0000
        /*0012*/ 	.short	0x0000
        /*0014*/ 	.byte	0x00, 0xf0, 0x01, 0x0a


	//----- nvinfo : EIATTR_SPARSE_MMA_MASK
	.align		4
.L_510:
        /*0018*/ 	.byte	0x03, 0x50
        /*001a*/ 	.short	0x0000


	//----- nvinfo : EIATTR_MAXREG_COUNT
	.align		4
        /*001c*/ 	.byte	0x03, 0x1b
        /*001e*/ 	.short	0x00ff


	//----- nvinfo : EIATTR_NUM_BARRIERS
	.align		4
        /*0020*/ 	.byte	0x02, 0x4c
        /*0022*/ 	.byte	0x01
	.zero		1


	//----- nvinfo : EIATTR_ANNOTATIONS
	.align		4
        /*0024*/ 	.byte	0x04, 0x55
        /*0026*/ 	.short	(.L_512 - .L_511)


	//   ....[0]....
.L_511:
        /* <DEDUP_REMOVED lines=36> */


	//----- nvinfo : EIATTR_MERCURY_ISA_VERSION
	.align		4
.L_512:
        /*0258*/ 	.byte	0x03, 0x5f
        /*025a*/ 	.short	0x0101


	//----- nvinfo : EIATTR_VRC_CTA_INIT_COUNT
	.align		4
        /*025c*/ 	.byte	0x02, 0x4a
	.zero		1
	.zero		1


	//----- nvinfo : EIATTR_EXIT_INSTR_OFFSETS
	.align		4
        /*0260*/ 	.byte	0x04, 0x1c
        /*0262*/ 	.short	(.L_514 - .L_513)


	//   ....[0]....
.L_513:
        /*0264*/ 	.word	0x00000090


	//   ....[1]....
        /*0268*/ 	.word	0x00008b20


	//----- nvinfo : EIATTR_CRS_STACK_SIZE
	.align		4
.L_514:
        /*026c*/ 	.byte	0x04, 0x1e
        /*026e*/ 	.short	(.L_516 - .L_515)
.L_515:
        /*0270*/ 	.word	0x00000000


	//----- nvinfo : EIATTR_CBANK_PARAM_SIZE
	.align		4
.L_516:
        /*0274*/ 	.byte	0x03, 0x19
        /*0276*/ 	.short	0x0280


	//----- nvinfo : EIATTR_PARAM_CBANK
	.align		4
        /*0278*/ 	.byte	0x04, 0x0a
        /*027a*/ 	.short	(.L_518 - .L_517)
	.align		4
.L_517:
        /*027c*/ 	.word	index@(.nv.constant0._ZN5flash44flash_bwd_dq_dk_dv_loop_seqk_parallel_kernelI23Flash_bwd_kernel_traitsILi96ELi64ELi128ELi8ELi2ELi4ELi4ELb1ELb0EN7cutlass6half_tE19Flash_kernel_traitsILi96ELi64ELi128ELi8ES3_EELb0ELb0ELb1ELb0ELb0ELb1ELb1EEEvNS_16Flash_bwd_paramsE)
        /*0280*/ 	.short	0x0380
        /*0282*/ 	.short	0x0280


	//----- nvinfo : EIATTR_SW_WAR
	.align		4
.L_518:
        /*0284*/ 	.byte	0x04, 0x36
        /*0286*/ 	.short	(.L_520 - .L_519)
.L_519:
        /*0288*/ 	.word	0x00000008
.L_520:


//--------------------- .nv.info._ZN5flash44flash_bwd_dq_dk_dv_loop_seqk_parallel_kernelI23Flash_bwd_kernel_traitsILi96ELi64ELi128ELi8ELi2ELi4ELi4ELb1ELb0EN7cutlass6half_tE19Flash_kernel_traitsILi96ELi64ELi128ELi8ES3_EELb1ELb0ELb1ELb1ELb0ELb0ELb0EEEvNS_16Flash_bwd_paramsE --------------------------
	.section	.nv.info._ZN5flash44flash_bwd_dq_dk_dv_loop_seqk_parallel_kernelI23Flash_bwd_kernel_traitsILi96ELi64ELi128ELi8ELi2ELi4ELi4ELb1ELb0EN7cutlass6half_tE19Flash_kernel_traitsILi96ELi64ELi128ELi8ES3_EELb1ELb0ELb1ELb1ELb0ELb0ELb0EEEvNS_16Flash_bwd_paramsE,"",@"SHT_CUDA_INFO"
	.sectionflags	@""
	.align	4


	//----- nvinfo : EIATTR_CUDA_API_VERSION
	.align		4
        /*0000*/ 	.byte	0x04, 0x37
        /*0002*/ 	.short	(.L_522 - .L_521)
.L_521:
        /*0004*/ 	.word	0x00000082


	//----- nvinfo : EIATTR_KPARAM_INFO
	.align		4
.L_522:
        /*0008*/ 	.byte	0x04, 0x17
        /*000a*/ 	.short	(.L_524 - .L_523)
.L_523:
        /*000c*/ 	.word	0x00000000
        /*0010*/ 	.short	0x0000
        /*0012*/ 	.short	0x0000
        /*0014*/ 	.byte	0x00, 0xf0, 0x01, 0x0a


	//----- nvinfo : EIATTR_SPARSE_MMA_MASK
	.align		4
.L_524:
        /*0018*/ 	.byte	0x03, 0x50
        /*001a*/ 	.short	0x0000


	//----- nvinfo : EIATTR_MAXREG_COUNT
	.align		4
        /*001c*/ 	.byte	0x03, 0x1b
        /*001e*/ 	.short	0x00ff


	//----- nvinfo : EIATTR_NUM_BARRIERS
	.align		4
        /*0020*/ 	.byte	0x02, 0x4c
        /*0022*/ 	.byte	0x01
	.zero		1


	//----- nvinfo : EIATTR_MERCURY_ISA_VERSION
	.align		4
        /*0024*/ 	.byte	0x03, 0x5f
        /*0026*/ 	.short	0x0101


	//----- nvinfo : EIATTR_VRC_CTA_INIT_COUNT
	.align		4
        /*0028*/ 	.byte	0x02, 0x4a
	.zero		1
	.zero		1


	//----- nvinfo : EIATTR_EXIT_INSTR_OFFSETS
	.align		4
        /*002c*/ 	.byte	0x04, 0x1c
        /*002e*/ 	.short	(.L_526 - .L_525)


	//   ....[0]....
.L_525:
        /*0030*/ 	.word	0x00000080


	//   ....[1]....
        /*0034*/ 	.word	0x0000a040


	//----- nvinfo : EIATTR_CRS_STACK_SIZE
	.align		4
.L_526:
        /*0038*/ 	.byte	0x04, 0x1e
        /*003a*/ 	.short	(.L_528 - .L_527)
.L_527:
        /*003c*/ 	.word	0x00000000


	//----- nvinfo : EIATTR_CBANK_PARAM_SIZE
	.align		4
.L_528:
        /*0040*/ 	.byte	0x03, 0x19
        /*0042*/ 	.short	0x0280


	//----- nvinfo : EIATTR_PARAM_CBANK
	.align		4
        /*0044*/ 	.byte	0x04, 0x0a
        /*0046*/ 	.short	(.L_530 - .L_529)
	.align		4
.L_529:
        /*0048*/ 	.word	index@(.nv.constant0._ZN5flash44flash_bwd_dq_dk_dv_loop_seqk_parallel_kernelI23Flash_bwd_kernel_traitsILi96ELi64ELi128ELi8ELi2ELi4ELi4ELb1ELb0EN7cutlass6half_tE19Flash_kernel_traitsILi96ELi64ELi128ELi8ES3_EELb1ELb0ELb1ELb1ELb0ELb0ELb0EEEvNS_16Flash_bwd_paramsE)
        /*004c*/ 	.short	0x0380
        /*004e*/ 	.short	0x0280


	//----- nvinfo : EIATTR_SW_WAR
	.align		4
.L_530:
        /*0050*/ 	.byte	0x04, 0x36
        /*0052*/ 	.short	(.L_532 - .L_531)
.L_531:
        /*0054*/ 	.word	0x00000008
.L_532:


//--------------------- .nv.info._ZN5flash44flash_bwd_dq_dk_dv_loop_seqk_parallel_kernelI23Flash_bwd_kernel_traitsILi96ELi64ELi128ELi8ELi2ELi4ELi4ELb1ELb0EN7cutlass6half_tE19Flash_kernel_traitsILi96ELi64ELi128ELi8ES3_EELb0ELb0ELb1ELb1ELb0ELb0ELb1EEEvNS_16Flash_bwd_paramsE --------------------------
	.section	.nv.info._ZN5flash44flash_bwd_dq_dk_dv_loop_seqk_parallel_kernelI23Flash_bwd_kernel_traitsILi96ELi64ELi128ELi8ELi2ELi4ELi4ELb1ELb0EN7cutlass6half_tE19Flash_kernel_traitsILi96ELi64ELi128ELi8ES3_EELb0ELb0ELb1ELb1ELb0ELb0ELb1EEEvNS_16Flash_bwd_paramsE,"",@"SHT_CUDA_INFO"
	.sectionflags	@""
	.align	4


	//----- nvinfo : EIATTR_CUDA_API_VERSION
	.align		4
        /*0000*/ 	.byte	0x04, 0x37
        /*0002*/ 	.short	(.L_534 - .L_533)
.L_533:
        /*0004*/ 	.word	0x00000082


	//----- nvinfo : EIATTR_KPARAM_INFO
	.align		4
.L_534:
        /*0008*/ 	.byte	0x04, 0x17
        /*000a*/ 	.short	(.L_536 - .L_535)
.L_535:
        /*000c*/ 	.word	0x00000000
        /*0010*/ 	.short	0x0000
        /*0012*/ 	.short	0x0000
        /*0014*/ 	.byte	0x00, 0xf0, 0x01, 0x0a


	//----- nvinfo : EIATTR_SPARSE_MMA_MASK
	.align		4
.L_536:
        /*0018*/ 	.byte	0x03, 0x50
        /*001a*/ 	.short	0x0000


	//----- nvinfo : EIATTR_MAXREG_COUNT
	.align		4
        /*001c*/ 	.byte	0x03, 0x1b
        /*001e*/ 	.short	0x00ff


	//----- nvinfo : EIATTR_NUM_BARRIERS
	.align		4
        /*0020*/ 	.byte	0x02, 0x4c
        /*0022*/ 	.byte	0x01
	.zero		1


	//----- nvinfo : EIATTR_ANNOTATIONS
	.align		4
        /*0024*/ 	.byte	0x04, 0x55
        /*0026*/ 	.short	(.L_538 - .L_537)


	//   ....[0]....
.L_537:
        /* <DEDUP_REMOVED lines=36> */


	//----- nvinfo : EIATTR_MERCURY_ISA_VERSION
	.align		4
.L_538:
        /*0258*/ 	.byte	0x03, 0x5f
        /*025a*/ 	.short	0x0101


	//----- nvinfo : EIATTR_VRC_CTA_INIT_COUNT
	.align		4
        /*025c*/ 	.byte	0x02, 0x4a
	.zero		1
	.zero		1


	//----- nvinfo : EIATTR_EXIT_INSTR_OFFSETS
	.align		4
        /*0260*/ 	.byte	0x04, 0x1c
        /*0262*/ 	.short	(.L_540 - .L_539)


	//   ....[0]....
.L_539:
        /*0264*/ 	.word	0x00000090


	//   ....[1]....
        /*0268*/ 	.word	0x00009d30


	//----- nvinfo : EIATTR_CRS_STACK_SIZE
	.align		4
.L_540:
        /*026c*/ 	.byte	0x04, 0x1e
        /*026e*/ 	.short	(.L_542 - .L_541)
.L_541:
        /*0270*/ 	.word	0x00000000


	//----- nvinfo : EIATTR_CBANK_PARAM_SIZE
	.align		4
.L_542:
        /*0274*/ 	.byte	0x03, 0x19
        /*0276*/ 	.short	0x0280


	//----- nvinfo : EIATTR_PARAM_CBANK
	.align		4
        /*0278*/ 	.byte	0x04, 0x0a
        /*027a*/ 	.short	(.L_544 - .L_543)
	.align		4
.L_543:
        /*027c*/ 	.word	index@(.nv.constant0._ZN5flash44flash_bwd_dq_dk_dv_loop_seqk_parallel_kernelI23Flash_bwd_kernel_traitsILi96ELi64ELi128ELi8ELi2ELi4ELi4ELb1ELb0EN7cutlass6half_tE19Flash_kernel_traitsILi96ELi64ELi128ELi8ES3_EELb0ELb0ELb1ELb1ELb0ELb0ELb1EEEvNS_16Flash_bwd_paramsE)
        /*0280*/ 	.short	0x0380
        /*0282*/ 	.short	0x0280


	//----- nvinfo : EIATTR_SW_WAR
	.align		4
.L_544:
        /*0284*/ 	.byte	0x04, 0x36
        /*0286*/ 	.short	(.L_546 - .L_545)
.L_545:
        /*0288*/ 	.word	0x00000008
.L_546:


//--------------------- .nv.info._ZN5flash25flash_bwd_dot_do_o_kernelILb0E23Flash_bwd_kernel_traitsILi96ELi64ELi128ELi8ELi2ELi4ELi4ELb1ELb0EN7cutlass6half_tE19Flash_kernel_traitsILi96ELi64ELi128ELi8ES3_EEEEvNS_16Flash_bwd_paramsE --------------------------
	.section	.nv.info._ZN5flash25flash_bwd_dot_do_o_kernelILb0E23Flash_bwd_kernel_traitsILi96ELi64ELi128ELi8ELi2ELi4ELi4ELb1ELb0EN7cutlass6half_tE19Flash_kernel_traitsILi96ELi64ELi128ELi8ES3_EEEEvNS_16Flash_bwd_paramsE,"",@"SHT_CUDA_INFO"
	.sectionflags	@""
	.align	4


	//----- nvinfo : EIATTR_CUDA_API_VERSION
	.align		4
        /*0000*/ 	.byte	0x04, 0x37
        /*0002*/ 	.short	(.L_548 - .L_547)
.L_547:
        /*0004*/ 	.word	0x00000082


	//----- nvinfo : EIATTR_KPARAM_INFO
	.align		4
.L_548:
        /*0008*/ 	.byte	0x04, 0x17
        /*000a*/ 	.short	(.L_550 - .L_549)
.L_549:
        /*000c*/ 	.word	0x00000000
        /*0010*/ 	.short	0x0000
        /*0012*/ 	.short	0x0000
        /*0014*/ 	.byte	0x00, 0xf0, 0x01, 0x0a


	//----- nvinfo : EIATTR_SPARSE_MMA_MASK
	.align		4
.L_550:
        /*0018*/ 	.byte	0x03, 0x50
        /*001a*/ 	.short	0x0000


	//----- nvinfo : EIATTR_MAXREG_COUNT
	.align		4
        /*001c*/ 	.byte	0x03, 0x1b
        /*001e*/ 	.short	0x00ff


	//----- nvinfo : EIATTR_MERCURY_ISA_VERSION
	.align		4
        /*0020*/ 	.byte	0x03, 0x5f
        /*0022*/ 	.short	0x0101


	//----- nvinfo : EIATTR_COOP_GROUP_MASK_REGIDS
	.align		4
        /*0024*/ 	.byte	0x04, 0x29
        /*0026*/ 	.short	(.L_552 - .L_551)


	//   ....[0]....
.L_551:
        /*0028*/ 	.word	0xffffffff


	//   ....[1]....
        /*002c*/ 	.word	0xffffffff


	//----- nvinfo : EIATTR_COOP_GROUP_INSTR_OFFSETS
	.align		4
.L_552:
        /*0030*/ 	.byte	0x04, 0x28
        /*0032*/ 	.short	(.L_554 - .L_553)


	//   ....[0]....
.L_553:
        /*0034*/ 	.word	0x00000c40


	//   ....[1]....
        /*0038*/ 	.word	0x00000c60


	//----- nvinfo : EIATTR_VRC_CTA_INIT_COUNT
	.align		4
.L_554:
        /*003c*/ 	.byte	0x02, 0x4a
	.zero		1
	.zero		1


	//----- nvinfo : EIATTR_EXIT_INSTR_OFFSETS
	.align		4
        /*0040*/ 	.byte	0x04, 0x1c
        /*0042*/ 	.short	(.L_556 - .L_555)


	//   ....[0]....
.L_555:
        /*0044*/ 	.word	0x00000120


	//   ....[1]....
        /*0048*/ 	.word	0x00000c90


	//   ....[2]....
        /*004c*/ 	.word	0x00000d00


	//----- nvinfo : EIATTR_CRS_STACK_SIZE
	.align		4
.L_556:
        /*0050*/ 	.byte	0x04, 0x1e
        /*0052*/ 	.short	(.L_558 - .L_557)
.L_557:
        /*0054*/ 	.word	0x00000000


	//----- nvinfo : EIATTR_CBANK_PARAM_SIZE
	.align		4
.L_558:
        /*0058*/ 	.byte	0x03, 0x19
        /*005a*/ 	.short	0x0280


	//----- nvinfo : EIATTR_PARAM_CBANK
	.align		4
        /*005c*/ 	.byte	0x04, 0x0a
        /*005e*/ 	.short	(.L_560 - .L_559)
	.align		4
.L_559:
        /*0060*/ 	.word	index@(.nv.constant0._ZN5flash25flash_bwd_dot_do_o_kernelILb0E23Flash_bwd_kernel_traitsILi96ELi64ELi128ELi8ELi2ELi4ELi4ELb1ELb0EN7cutlass6half_tE19Flash_kernel_traitsILi96ELi64ELi128ELi8ES3_EEEEvNS_16Flash_bwd_paramsE)
        /*0064*/ 	.short	0x0380
        /*0066*/ 	.short	0x0280


	//----- nvinfo : EIATTR_SW_WAR
	.align		4
.L_560:
        /*0068*/ 	.byte	0x04, 0x36
        /*006a*/ 	.short	(.L_562 - .L_561)
.L_561:
        /*006c*/ 	.word	0x00000008
.L_562:


//--------------------- .nv.info._ZN5flash25flash_bwd_dot_do_o_kernelILb1E23Flash_bwd_kernel_traitsILi96ELi64ELi128ELi8ELi2ELi4ELi4ELb1ELb0EN7cutlass6half_tE19Flash_kernel_traitsILi96ELi64ELi128ELi8ES3_EEEEvNS_16Flash_bwd_paramsE --------------------------
	.section	.nv.info._ZN5flash25flash_bwd_dot_do_o_kernelILb1E23Flash_bwd_kernel_traitsILi96ELi64ELi128ELi8ELi2ELi4ELi4ELb1ELb0EN7cutlass6half_tE19Flash_kernel_traitsILi96ELi64ELi128ELi8ES3_EEEEvNS_16Flash_bwd_paramsE,"",@"SHT_CUDA_INFO"
	.sectionflags	@""
	.align	4


	//----- nvinfo : EIATTR_CUDA_API_VERSION
	.align		4
        /*0000*/ 	.byte	0x04, 0x37
        /*0002*/ 	.short	(.L_564 - .L_563)
.L_563:
        /*0004*/ 	.word	0x00000082


	//----- nvinfo : EIATTR_KPARAM_INFO
	.align		4
.L_564:
        /*0008*/ 	.byte	0x04, 0x17
        /*000a*/ 	.short	(.L_566 - .L_565)
.L_565:
        /*000c*/ 	.word	0x00000000
        /*0010*/ 	.short	0x0000
        /*0012*/ 	.short	0x0000
        /*0014*/ 	.byte	0x00, 0xf0, 0x01, 0x0a


	//----- nvinfo : EIATTR_SPARSE_MMA_MASK
	.align		4
.L_566:
        /*0018*/ 	.byte	0x03, 0x50
        /*001a*/ 	.short	0x0000


	//----- nvinfo : EIATTR_MAXREG_COUNT
	.align		4
        /*001c*/ 	.byte	0x03, 0x1b
        /*001e*/ 	.short	0x00ff


	//----- nvinfo : EIATTR_MERCURY_ISA_VERSION
	.align		4
        /*0020*/ 	.byte	0x03, 0x5f
        /*0022*/ 	.short	0x0101


	//----- nvinfo : EIATTR_COOP_GROUP_MASK_REGIDS
	.align		4
        /*0024*/ 	.byte	0x04, 0x29
        /*0026*/ 	.short	(.L_568 - .L_567)


	//   ....[0]....
.L_567:
        /*0028*/ 	.word	0xffffffff


	//   ....[1]....
        /*002c*/ 	.word	0xffffffff


	//----- nvinfo : EIATTR_COOP_GROUP_INSTR_OFFSETS
	.align		4
.L_568:
        /*0030*/ 	.byte	0x04, 0x28
        /*0032*/ 	.short	(.L_570 - .L_569)


	//   ....[0]....
.L_569:
        /*0034*/ 	.word	0x00000f10


	//   ....[1]....
        /*0038*/ 	.word	0x00000f60


	//----- nvinfo : EIATTR_VRC_CTA_INIT_COUNT
	.align		4
.L_570:
        /*003c*/ 	.byte	0x02, 0x4a
	.zero		1
	.zero		1


	//----- nvinfo : EIATTR_EXIT_INSTR_OFFSETS
	.align		4
        /*0040*/ 	.byte	0x04, 0x1c
        /*0042*/ 	.short	(.L_572 - .L_571)


	//   ....[0]....
.L_571:
        /*0044*/ 	.word	0x00000120


	//   ....[1]....
        /*0048*/ 	.word	0x00001050


	//----- nvinfo : EIATTR_CRS_STACK_SIZE
	.align		4
.L_572:
        /*004c*/ 	.byte	0x04, 0x1e
        /*004e*/ 	.short	(.L_574 - .L_573)
.L_573:
        /*0050*/ 	.word	0x00000000


	//----- nvinfo : EIATTR_CBANK_PARAM_SIZE
	.align		4
.L_574:
        /*0054*/ 	.byte	0x03, 0x19
        /*0056*/ 	.short	0x0280


	//----- nvinfo : EIATTR_PARAM_CBANK
	.align		4
        /*0058*/ 	.byte	0x04, 0x0a
        /*005a*/ 	.short	(.L_576 - .L_575)
	.align		4
.L_575:
        /*005c*/ 	.word	index@(.nv.constant0._ZN5flash25flash_bwd_dot_do_o_kernelILb1E23Flash_bwd_kernel_traitsILi96ELi64ELi128ELi8ELi2ELi4ELi4ELb1ELb0EN7cutlass6half_tE19Flash_kernel_traitsILi96ELi64ELi128ELi8ES3_EEEEvNS_16Flash_bwd_paramsE)
        /*0060*/ 	.short	0x0380
        /*0062*/ 	.short	0x0280


	//----- nvinfo : EIATTR_SW_WAR
	.align		4
.L_576:
        /*0064*/ 	.byte	0x04, 0x36
        /*0066*/ 	.short	(.L_578 - .L_577)
.L_577:
        /*0068*/ 	.word	0x00000008
.L_578:


//--------------------- .nv.info._ZN5flash27flash_bwd_convert_dq_kernelI23Flash_bwd_kernel_traitsILi96ELi64ELi128ELi8ELi2ELi4ELi4ELb0ELb0EN7cutlass6half_tE19Flash_kernel_traitsILi96ELi64ELi128ELi8ES3_EEEEvNS_16Flash_bwd_paramsEi --------------------------
	.section	.nv.info._ZN5flash27flash_bwd_convert_dq_kernelI23Flash_bwd_kernel_traitsILi96ELi64ELi128ELi8ELi2ELi4ELi4ELb0ELb0EN7cutlass6half_tE19Flash_kernel_traitsILi96ELi64ELi128ELi8ES3_EEEEvNS_16Flash_bwd_paramsEi,"",@"SHT_CUDA_INFO"
	.sectionflags	@""
	.align	4


	//----- nvinfo : EIATTR_CUDA_API_VERSION
	.align		4
        /*0000*/ 	.byte	0x04, 0x37
        /*0002*/ 	.short	(.L_580 - .L_579)
.L_579:
        /*0004*/ 	.word	0x00000082


	//----- nvinfo : EIATTR_KPARAM_INFO
	.align		4
.L_580:
        /*0008*/ 	.byte	0x04, 0x17
        /*000a*/ 	.short	(.L_582 - .L_581)
.L_581:
        /*000c*/ 	.word	0x00000000
        /*0010*/ 	.short	0x0001
        /*0012*/ 	.short	0x0280
        /*0014*/ 	.byte	0x00, 0xf0, 0x11, 0x00


	//----- nvinfo : EIATTR_KPARAM_INFO
	.align		4
.L_582:
        /*0018*/ 	.byte	0x04, 0x17
        /*001a*/ 	.short	(.L_584 - .L_583)
.L_583:
        /*001c*/ 	.word	0x00000000
        /*0020*/ 	.short	0x0000
        /*0022*/ 	.short	0x0000
        /*0024*/ 	.byte	0x00, 0xf0, 0x01, 0x0a


	//----- nvinfo : EIATTR_SPARSE_MMA_MASK
	.align		4
.L_584:
        /*0028*/ 	.byte	0x03, 0x50
        /*002a*/ 	.short	0x0000


	//----- nvinfo : EIATTR_MAXREG_COUNT
	.align		4
        /*002c*/ 	.byte	0x03, 0x1b
        /*002e*/ 	.short	0x00ff


	//----- nvinfo : EIATTR_NUM_BARRIERS
	.align		4
        /*0030*/ 	.byte	0x02, 0x4c
        /*0032*/ 	.byte	0x01
	.zero		1


	//----- nvinfo : EIATTR_MERCURY_ISA_VERSION
	.align		4
        /*0034*/ 	.byte	0x03, 0x5f
        /*0036*/ 	.short	0x0101


	//----- nvinfo : EIATTR_VRC_CTA_INIT_COUNT
	.align		4
        /*0038*/ 	.byte	0x02, 0x4a
	.zero		1
	.zero		1


	//----- nvinfo : EIATTR_EXIT_INSTR_OFFSETS
	.align		4
        /*003c*/ 	.byte	0x04, 0x1c
        /*003e*/ 	.short	(.L_586 - .L_585)


	//   ....[0]....
.L_585:
        /*0040*/ 	.word	0x00000190


	//   ....[1]....
        /*0044*/ 	.word	0x00000fe0


	//   ....[2]....
        /*0048*/ 	.word	0x00001180


	//   ....[3]....
        /*004c*/ 	.word	0x000011b0


	//----- nvinfo : EIATTR_CBANK_PARAM_SIZE
	.align		4
.L_586:
        /*0050*/ 	.byte	0x03, 0x19
        /*0052*/ 	.short	0x0284


	//----- nvinfo : EIATTR_PARAM_CBANK
	.align		4
        /*0054*/ 	.byte	0x04, 0x0a
        /*0056*/ 	.short	(.L_588 - .L_587)
	.align		4
.L_587:
        /*0058*/ 	.word	index@(.nv.constant0._ZN5flash27flash_bwd_convert_dq_kernelI23Flash_bwd_kernel_traitsILi96ELi64ELi128ELi8ELi2ELi4ELi4ELb0ELb0EN7cutlass6half_tE19Flash_kernel_traitsILi96ELi64ELi128ELi8ES3_EEEEvNS_16Flash_bwd_paramsEi)
        /*005c*/ 	.short	0x0380
        /*005e*/ 	.short	0x0284


	//----- nvinfo : EIATTR_SW_WAR
	.align		4
.L_588:
        /*0060*/ 	.byte	0x04, 0x36
        /*0062*/ 	.short	(.L_590 - .L_589)
.L_589:
        /*0064*/ 	.word	0x00000008
.L_590:


//--------------------- .nv.info._ZN5flash44flash_bwd_dq_dk_dv_loop_seqk_parallel_kernelI23Flash_bwd_kernel_traitsILi96ELi64ELi128ELi8ELi2ELi4ELi4ELb0ELb0EN7cutlass6half_tE19Flash_kernel_traitsILi96ELi64ELi128ELi8ES3_EELb1ELb0ELb0ELb0ELb0ELb1ELb0EEEvNS_16Flash_bwd_paramsE --------------------------
	.section	.nv.info._ZN5flash44flash_bwd_dq_dk_dv_loop_seqk_parallel_kernelI23Flash_bwd_kernel_traitsILi96ELi64ELi128ELi8ELi2ELi4ELi4ELb0ELb0EN7cutlass6half_tE19Flash_kernel_traitsILi96ELi64ELi128ELi8ES3_EELb1ELb0ELb0ELb0ELb0ELb1ELb0EEEvNS_16Flash_bwd_paramsE,"",@"SHT_CUDA_INFO"
	.sectionflags	@""
	.align	4


	//----- nvinfo : EIATTR_CUDA_API_VERSION
	.align		4
        /*0000*/ 	.byte	0x04, 0x37
        /*0002*/ 	.short	(.L_592 - .L_591)
.L_591:
        /*0004*/ 	.word	0x00000082


	//----- nvinfo : EIATTR_KPARAM_INFO
	.align		4
.L_592:
        /*0008*/ 	.byte	0x04, 0x17
        /*000a*/ 	.short	(.L_594 - .L_593)
.L_593:
        /*000c*/ 	.word	0x00000000
        /*0010*/ 	.short	0x0000
        /*0012*/ 	.short	0x0000
        /*0014*/ 	.byte	0x00, 0xf0, 0x01, 0x0a


	//----- nvinfo : EIATTR_SPARSE_MMA_MASK
	.align		4
.L_594:
        /*0018*/ 	.byte	0x03, 0x50
        /*001a*/ 	.short	0x0000


	//----- nvinfo : EIATTR_MAXREG_COUNT
	.align		4
        /*001c*/ 	.byte	0x03, 0x1b
        /*001e*/ 	.short	0x00ff


	//----- nvinfo : EIATTR_NUM_BARRIERS
	.align		4
        /*0020*/ 	.byte	0x02, 0x4c
        /*0022*/ 	.byte	0x01
	.zero		1


	//----- nvinfo : EIATTR_MERCURY_ISA_VERSION
	.align		4
        /*0024*/ 	.byte	0x03, 0x5f
        /*0026*/ 	.short	0x0101


	//----- nvinfo : EIATTR_VRC_CTA_INIT_COUNT
	.align		4
        /*0028*/ 	.byte	0x02, 0x4a
	.zero		1
	.zero		1


	//----- nvinfo : EIATTR_EXIT_INSTR_OFFSETS
	.align		4
        /*002c*/ 	.byte	0x04, 0x1c
        /*002e*/ 	.short	(.L_596 - .L_595)


	//   ....[0]....
.L_595:
        /*0030*/ 	.word	0x00000080


	//   ....[1]....
        /*0034*/ 	.word	0x00008460


	//----- nvinfo : EIATTR_CRS_STACK_SIZE
	.align		4
.L_596:
        /*0038*/ 	.byte	0x04, 0x1e
        /*003a*/ 	.short	(.L_598 - .L_597)
.L_597:
        /*003c*/ 	.word	0x00000000


	//----- nvinfo : EIATTR_CBANK_PARAM_SIZE
	.align		4
.L_598:
        /*0040*/ 	.byte	0x03, 0x19
        /*0042*/ 	.short	0x0280


	//----- nvinfo : EIATTR_PARAM_CBANK
	.align		4
        /*0044*/ 	.byte	0x04, 0x0a
        /*0046*/ 	.short	(.L_600 - .L_599)
	.align		4
.L_599:
        /*0048*/ 	.word	index@(.nv.constant0._ZN5flash44flash_bwd_dq_dk_dv_loop_seqk_parallel_kernelI23Flash_bwd_kernel_traitsILi96ELi64ELi128ELi8ELi2ELi4ELi4ELb0ELb0EN7cutlass6half_tE19Flash_kernel_traitsILi96ELi64ELi128ELi8ES3_EELb1ELb0ELb0ELb0ELb0ELb1ELb0EEEvNS_16Flash_bwd_paramsE)
        /*004c*/ 	.short	0x0380
        /*004e*/ 	.short	0x0280


	//----- nvinfo : EIATTR_SW_WAR
	.align		4
.L_600:
        /*0050*/ 	.byte	0x04, 0x36
        /*0052*/ 	.short	(.L_602 - .L_601)
.L_601:
        /*0054*/ 	.word	0x00000008
.L_602:


//--------------------- .nv.info._ZN5flash44flash_bwd_dq_dk_dv_loop_seqk_parallel_kernelI23Flash_bwd_kernel_traitsILi96ELi64ELi128ELi8ELi2ELi4ELi4ELb0ELb0EN7cutlass6half_tE19Flash_kernel_traitsILi96ELi64ELi128ELi8ES3_EELb0ELb0ELb0ELb0ELb0ELb1ELb1EEEvNS_16Flash_bwd_paramsE --------------------------
	.section	.nv.info._ZN5flash44flash_bwd_dq_dk_dv_loop_seqk_parallel_kernelI23Flash_bwd_kernel_traitsILi96ELi64ELi128ELi8ELi2ELi4ELi4ELb0ELb0EN7cutlass6half_tE19Flash_kernel_traitsILi96ELi64ELi128ELi8ES3_EELb0ELb0ELb0ELb0ELb0ELb1ELb1EEEvNS_16Flash_bwd_paramsE,"",@"SHT_CUDA_INFO"
	.sectionflags	@""
	.align	4


	//----- nvinfo : EIATTR_CUDA_API_VERSION
	.align		4
        /*0000*/ 	.byte	0x04, 0x37
        /*0002*/ 	.short	(.L_604 - .L_603)
.L_603:
        /*0004*/ 	.word	0x00000082


	//----- nvinfo : EIATTR_KPARAM_INFO
	.align		4
.L_604:
        /*0008*/ 	.byte	0x04, 0x17
        /*000a*/ 	.short	(.L_606 - .L_605)
.L_605:
        /*000c*/ 	.word	0x00000000
        /*0010*/ 	.short	0x0000
        /*0012*/ 	.short	0x0000
        /*0014*/ 	.byte	0x00, 0xf0, 0x01, 0x0a


	//----- nvinfo : EIATTR_SPARSE_MMA_MASK
	.align		4
.L_606:
        /*0018*/ 	.byte	0x03, 0x50
        /*001a*/ 	.short	0x0000


	//----- nvinfo : EIATTR_MAXREG_COUNT
	.align		4
        /*001c*/ 	.byte	0x03, 0x1b
        /*001e*/ 	.short	0x00ff


	//----- nvinfo : EIATTR_NUM_BARRIERS
	.align		4
        /*0020*/ 	.byte	0x02, 0x4c
        /*0022*/ 	.byte	0x01
	.zero		1


	//----- nvinfo : EIATTR_MERCURY_ISA_VERSION
	.align		4
        /*0024*/ 	.byte	0x03, 0x5f
        /*0026*/ 	.short	0x0101


	//----- nvinfo : EIATTR_VRC_CTA_INIT_COUNT
	.align		4
        /*0028*/ 	.byte	0x02, 0x4a
	.zero		1
	.zero		1


	//----- nvinfo : EIATTR_EXIT_INSTR_OFFSETS
	.align		4
        /*002c*/ 	.byte	0x04, 0x1c
        /*002e*/ 	.short	(.L_608 - .L_607)


	//   ....[0]....
.L_607:
        /*0030*/ 	.word	0x00000080


	//   ....[1]....
        /*0034*/ 	.word	0x00008010


	//----- nvinfo : EIATTR_CRS_STACK_SIZE
	.align		4
.L_608:
        /*0038*/ 	.byte	0x04, 0x1e
        /*003a*/ 	.short	(.L_610 - .L_609)
.L_609:
        /*003c*/ 	.word	0x00000000


	//----- nvinfo : EIATTR_CBANK_PARAM_SIZE
	.align		4
.L_610:
        /*0040*/ 	.byte	0x03, 0x19
        /*0042*/ 	.short	0x0280


	//----- nvinfo : EIATTR_PARAM_CBANK
	.align		4
        /*0044*/ 	.byte	0x04, 0x0a
        /*0046*/ 	.short	(.L_612 - .L_611)
	.align		4
.L_611:
        /*0048*/ 	.word	index@(.nv.constant0._ZN5flash44flash_bwd_dq_dk_dv_loop_seqk_parallel_kernelI23Flash_bwd_kernel_traitsILi96ELi64ELi128ELi8ELi2ELi4ELi4ELb0ELb0EN7cutlass6half_tE19Flash_kernel_traitsILi96ELi64ELi128ELi8ES3_EELb0ELb0ELb0ELb0ELb0ELb1ELb1EEEvNS_16Flash_bwd_paramsE)
        /*004c*/ 	.short	0x0380
        /*004e*/ 	.short	0x0280


	//----- nvinfo : EIATTR_SW_WAR
	.align		4
.L_612:
        /*0050*/ 	.byte	0x04, 0x36
        /*0052*/ 	.short	(.L_614 - .L_613)
.L_613:
        /*0054*/ 	.word	0x00000008
.L_614:


//--------------------- .nv.info._ZN5flash44flash_bwd_dq_dk_dv_loop_seqk_parallel_kernelI23Flash_bwd_kernel_traitsILi96ELi64ELi128ELi8ELi2ELi4ELi4ELb0ELb0EN7cutlass6half_tE19Flash_kernel_traitsILi96ELi64ELi128ELi8ES3_EELb1ELb0ELb0ELb0ELb0ELb0ELb0EEEvNS_16Flash_bwd_paramsE --------------------------
	.section	.nv.info._ZN5flash44flash_bwd_dq_dk_dv_loop_seqk_parallel_kernelI23Flash_bwd_kernel_traitsILi96ELi64ELi128ELi8ELi2ELi4ELi4ELb0ELb0EN7cutlass6half_tE19Flash_kernel_traitsILi96ELi64ELi128ELi8ES3_EELb1ELb0ELb0ELb0ELb0ELb0ELb0EEEvNS_16Flash_bwd_paramsE,"",@"SHT_CUDA_INFO"
	.sectionflags	@""
	.align	4


	//----- nvinfo : EIATTR_CUDA_API_VERSION
	.align		4
        /*0000*/ 	.byte	0x04, 0x37
        /*0002*/ 	.short	(.L_616 - .L_615)
.L_615:
        /*0004*/ 	.word	0x00000082


	//----- nvinfo : EIATTR_KPARAM_INFO
	.align		4
.L_616:
        /*0008*/ 	.byte	0x04, 0x17
        /*000a*/ 	.short	(.L_618 - .L_617)
.L_617:
        /*000c*/ 	.word	0x00000000
        /*0010*/ 	.short	0x0000
        /*0012*/ 	.short	0x0000
        /*0014*/ 	.byte	0x00, 0xf0, 0x01, 0x0a


	//----- nvinfo : EIATTR_SPARSE_MMA_MASK
	.align		4
.L_618:
        /*0018*/ 	.byte	0x03, 0x50
        /*001a*/ 	.short	0x0000


	//----- nvinfo : EIATTR_MAXREG_COUNT
	.align		4
        /*001c*/ 	.byte	0x03, 0x1b
        /*001e*/ 	.short	0x00ff


	//----- nvinfo : EIATTR_NUM_BARRIERS
	.align		4
        /*0020*/ 	.byte	0x02, 0x4c
        /*0022*/ 	.byte	0x01
	.zero		1


	//----- nvinfo : EIATTR_MERCURY_ISA_VERSION
	.align		4
        /*0024*/ 	.byte	0x03, 0x5f
        /*0026*/ 	.short	0x0101


	//----- nvinfo : EIATTR_VRC_CTA_INIT_COUNT
	.align		4
        /*0028*/ 	.byte	0x02, 0x4a
	.zero		1
	.zero		1


	//----- nvinfo : EIATTR_EXIT_INSTR_OFFSETS
	.align		4
        /*002c*/ 	.byte	0x04, 0x1c
        /*002e*/ 	.short	(.L_620 - .L_619)


	//   ....[0]....
.L_619:
        /*0030*/ 	.word	0x00000080


	//   ....[1]....
        /*0034*/ 	.word	0x00009050


	//----- nvinfo : EIATTR_CRS_STACK_SIZE
	.align		4
.L_620:
        /*0038*/ 	.byte	0x04, 0x1e
        /*003a*/ 	.short	(.L_622 - .L_621)
.L_621:
        /*003c*/ 	.word	0x00000000


	//----- nvinfo : EIATTR_CBANK_PARAM_SIZE
	.align		4
.L_622:
        /*0040*/ 	.byte	0x03, 0x19
        /*0042*/ 	.short	0x0280


	//----- nvinfo : EIATTR_PARAM_CBANK
	.align		4
        /*0044*/ 	.byte	0x04, 0x0a
        /*0046*/ 	.short	(.L_624 - .L_623)
	.align		4
.L_623:
        /*0048*/ 	.word	index@(.nv.constant0._ZN5flash44flash_bwd_dq_dk_dv_loop_seqk_parallel_kernelI23Flash_bwd_kernel_traitsILi96ELi64ELi128ELi8ELi2ELi4ELi4ELb0ELb0EN7cutlass6half_tE19Flash_kernel_traitsILi96ELi64ELi128ELi8ES3_EELb1ELb0ELb0ELb0ELb0ELb0ELb0EEEvNS_16Flash_bwd_paramsE)
        /*004c*/ 	.short	0x0380
        /*004e*/ 	.short	0x0280


	//----- nvinfo : EIATTR_SW_WAR
	.align		4
.L_624:
        /*0050*/ 	.byte	0x04, 0x36
        /*0052*/ 	.short	(.L_626 - .L_625)
.L_625:
        /*0054*/ 	.word	0x00000008
.L_626:


//--------------------- .nv.info._ZN5flash44flash_bwd_dq_dk_dv_loop_seqk_parallel_kernelI23Flash_bwd_kernel_traitsILi96ELi64ELi128ELi8ELi2ELi4ELi4ELb0ELb0EN7cutlass6half_tE19Flash_kernel_traitsILi96ELi64ELi128ELi8ES3_EELb0ELb0ELb0ELb0ELb0ELb0ELb1EEEvNS_16Flash_bwd_paramsE --------------------------
	.section	.nv.info._ZN5flash44flash_bwd_dq_dk_dv_loop_seqk_parallel_kernelI23Flash_bwd_kernel_traitsILi96ELi64ELi128ELi8ELi2ELi4ELi4ELb0ELb0EN7cutlass6half_tE19Flash_kernel_traitsILi96ELi64ELi128ELi8ES3_EELb0ELb0ELb0ELb0ELb0ELb0ELb1EEEvNS_16Flash_bwd_paramsE,"",@"SHT_CUDA_INFO"
	.sectionflags	@""
	.align	4


	//----- nvinfo : EIATTR_CUDA_API_VERSION
	.align		4
        /*0000*/ 	.byte	0x04, 0x37
        /*0002*/ 	.short	(.L_628 - .L_627)
.L_627:
        /*0004*/ 	.word	0x00000082


	//----- nvinfo : EIATTR_KPARAM_INFO
	.align		4
.L_628:
        /*0008*/ 	.byte	0x04, 0x17
        /*000a*/ 	.short	(.L_630 - .L_629)
.L_629:
        /*000c*/ 	.word	0x00000000
        /*0010*/ 	.short	0x0000
        /*0012*/ 	.short	0x0000
        /*0014*/ 	.byte	0x00, 0xf0, 0x01, 0x0a


	//----- nvinfo : EIATTR_SPARSE_MMA_MASK
	.align		4
.L_630:
        /*0018*/ 	.byte	0x03, 0x50
        /*001a*/ 	.short	0x0000


	//----- nvinfo : EIATTR_MAXREG_COUNT
	.align		4
        /*001c*/ 	.byte	0x03, 0x1b
        /*001e*/ 	.short	0x00ff


	//----- nvinfo : EIATTR_NUM_BARRIERS
	.align		4
        /*0020*/ 	.byte	0x02, 0x4c
        /*0022*/ 	.byte	0x01
	.zero		1


	//----- nvinfo : EIATTR_MERCURY_ISA_VERSION
	.align		4
        /*0024*/ 	.byte	0x03, 0x5f
        /*0026*/ 	.short	0x0101


	//----- nvinfo : EIATTR_VRC_CTA_INIT_COUNT
	.align		4
        /*0028*/ 	.byte	0x02, 0x4a
	.zero		1
	.zero		1


	//----- nvinfo : EIATTR_EXIT_INSTR_OFFSETS
	.align		4
        /*002c*/ 	.byte	0x04, 0x1c
        /*002e*/ 	.short	(.L_632 - .L_631)


	//   ....[0]....
.L_631:
        /*0030*/ 	.word	0x00000080


	//   ....[1]....
        /*0034*/ 	.word	0x00008ca0


	//----- nvinfo : EIATTR_CRS_STACK_SIZE
	.align		4
.L_632:
        /*0038*/ 	.byte	0x04, 0x1e
        /*003a*/ 	.short	(.L_634 - .L_633)
.L_633:
        /*003c*/ 	.word	0x00000000


	//----- nvinfo : EIATTR_CBANK_PARAM_SIZE
	.align		4
.L_634:
        /*0040*/ 	.byte	0x03, 0x19
        /*0042*/ 	.short	0x0280


	//----- nvinfo : EIATTR_PARAM_CBANK
	.align		4
        /*0044*/ 	.byte	0x04, 0x0a
        /*0046*/ 	.short	(.L_636 - .L_635)
	.align		4
.L_635:
        /*0048*/ 	.word	index@(.nv.constant0._ZN5flash44flash_bwd_dq_dk_dv_loop_seqk_parallel_kernelI23Flash_bwd_kernel_traitsILi96ELi64ELi128ELi8ELi2ELi4ELi4ELb0ELb0EN7cutlass6half_tE19Flash_kernel_traitsILi96ELi64ELi128ELi8ES3_EELb0ELb0ELb0ELb0ELb0ELb0ELb1EEEvNS_16Flash_bwd_paramsE)
        /*004c*/ 	.short	0x0380
        /*004e*/ 	.short	0x0280


	//----- nvinfo : EIATTR_SW_WAR
	.align		4
.L_636:
        /*0050*/ 	.byte	0x04, 0x36
        /*0052*/ 	.short	(.L_638 - .L_637)
.L_637:
        /*0054*/ 	.word	0x00000008
.L_638:


//--------------------- .nv.info._ZN5flash44flash_bwd_dq_dk_dv_loop_seqk_parallel_kernelI23Flash_bwd_kernel_traitsILi96ELi64ELi128ELi8ELi2ELi4ELi4ELb0ELb0EN7cutlass6half_tE19Flash_kernel_traitsILi96ELi64ELi128ELi8ES3_EELb1ELb0ELb1ELb0ELb0ELb0ELb0EEEvNS_16Flash_bwd_paramsE --------------------------
	.section	.nv.info._ZN5flash44flash_bwd_dq_dk_dv_loop_seqk_parallel_kernelI23Flash_bwd_kernel_traitsILi96ELi64ELi128ELi8ELi2ELi4ELi4ELb0ELb0EN7cutlass6half_tE19Flash_kernel_traitsILi96ELi64ELi128ELi8ES3_EELb1ELb0ELb1ELb0ELb0ELb0ELb0EEEvNS_16Flash_bwd_paramsE,"",@"SHT_CUDA_INFO"
	.sectionflags	@""
	.align	4


	//----- nvinfo : EIATTR_CUDA_API_VERSION
	.align		4
        /*0000*/ 	.byte	0x04, 0x37
        /*0002*/ 	.short	(.L_640 - .L_639)
.L_639:
        /*0004*/ 	.word	0x00000082


	//----- nvinfo : EIATTR_KPARAM_INFO
	.align		4
.L_640:
        /*0008*/ 	.byte	0x04, 0x17
        /*000a*/ 	.short	(.L_642 - .L_641)
.L_641:
        /*000c*/ 	.word	0x00000000
        /*0010*/ 	.short	0x0000
        /*0012*/ 	.short	0x0000
        /*0014*/ 	.byte	0x00, 0xf0, 0x01, 0x0a


	//----- nvinfo : EIATTR_SPARSE_MMA_MASK
	.align		4
.L_642:
        /*0018*/ 	.byte	0x03, 0x50
        /*001a*/ 	.short	0x0000


	//----- nvinfo : EIATTR_MAXREG_COUNT
	.align		4
        /*001c*/ 	.byte	0x03, 0x1b
        /*001e*/ 	.short	0x00ff


	//----- nvinfo : EIATTR_NUM_BARRIERS
	.align		4
        /*0020*/ 	.byte	0x02, 0x4c
        /*0022*/ 	.byte	0x01
	.zero		1


	//----- nvinfo : EIATTR_MERCURY_ISA_VERSION
	.align		4
        /*0024*/ 	.byte	0x03, 0x5f
        /*0026*/ 	.short	0x0101


	//----- nvinfo : EIATTR_VRC_CTA_INIT_COUNT
	.align		4
        /*0028*/ 	.byte	0x02, 0x4a
	.zero		1
	.zero		1


	//----- nvinfo : EIATTR_EXIT_INSTR_OFFSETS
	.align		4
        /*002c*/ 	.byte	0x04, 0x1c
        /*002e*/ 	.short	(.L_644 - .L_643)


	//   ....[0]....
.L_643:
        /*0030*/ 	.word	0x00000080


	//   ....[1]....
        /*0034*/ 	.word	0x00009140


	//----- nvinfo : EIATTR_CRS_STACK_SIZE
	.align		4
.L_644:
        /*0038*/ 	.byte	0x04, 0x1e
        /*003a*/ 	.short	(.L_646 - .L_645)
.L_645:
        /*003c*/ 	.word	0x00000000


	//----- nvinfo : EIATTR_CBANK_PARAM_SIZE
	.align		4
.L_646:
        /*0040*/ 	.byte	0x03, 0x19
        /*0042*/ 	.short	0x0280


	//----- nvinfo : EIATTR_PARAM_CBANK
	.align		4
        /*0044*/ 	.byte	0x04, 0x0a
        /*0046*/ 	.short	(.L_648 - .L_647)
	.align		4
.L_647:
        /*0048*/ 	.word	index@(.nv.constant0._ZN5flash44flash_bwd_dq_dk_dv_loop_seqk_parallel_kernelI23Flash_bwd_kernel_traitsILi96ELi64ELi128ELi8ELi2ELi4ELi4ELb0ELb0EN7cutlass6half_tE19Flash_kernel_traitsILi96ELi64ELi128ELi8ES3_EELb1ELb0ELb1ELb0ELb0ELb0ELb0EEEvNS_16Flash_bwd_paramsE)
        /*004c*/ 	.short	0x0380
        /*004e*/ 	.short	0x0280


	//----- nvinfo : EIATTR_SW_WAR
	.align		4
.L_648:
        /*0050*/ 	.byte	0x04, 0x36
        /*0052*/ 	.short	(.L_650 - .L_649)
.L_649:
        /*0054*/ 	.word	0x00000008
.L_650:


//--------------------- .nv.info._ZN5flash44flash_bwd_dq_dk_dv_loop_seqk_parallel_kernelI23Flash_bwd_kernel_traitsILi96ELi64ELi128ELi8ELi2ELi4ELi4ELb0ELb0EN7cutlass6half_tE19Flash_kernel_traitsILi96ELi64ELi128ELi8ES3_EELb0ELb0ELb1ELb0ELb0ELb0ELb1EEEvNS_16Flash_bwd_paramsE --------------------------
	.section	.nv.info._ZN5flash44flash_bwd_dq_dk_dv_loop_seqk_parallel_kernelI23Flash_bwd_kernel_traitsILi96ELi64ELi128ELi8ELi2ELi4ELi4ELb0ELb0EN7cutlass6half_tE19Flash_kernel_traitsILi96ELi64ELi128ELi8ES3_EELb0ELb0ELb1ELb0ELb0ELb0ELb1EEEvNS_16Flash_bwd_paramsE,"",@"SHT_CUDA_INFO"
	.sectionflags	@""
	.align	4


	//----- nvinfo : EIATTR_CUDA_API_VERSION
	.align		4
        /*0000*/ 	.byte	0x04, 0x37
        /*0002*/ 	.short	(.L_652 - .L_651)
.L_651:
        /*0004*/ 	.word	0x00000082


	//----- nvinfo : EIATTR_KPARAM_INFO
	.align		4
.L_652:
        /*0008*/ 	.byte	0x04, 0x17
        /*000a*/ 	.short	(.L_654 - .L_653)
.L_653:
        /*000c*/ 	.word	0x00000000
        /*0010*/ 	.short	0x0000
        /*0012*/ 	.short	0x0000
        /*0014*/ 	.byte	0x00, 0xf0, 0x01, 0x0a


	//----- nvinfo : EIATTR_SPARSE_MMA_MASK
	.align		4
.L_654:
        /*0018*/ 	.byte	0x03, 0x50
        /*001a*/ 	.short	0x0000


	//----- nvinfo : EIATTR_MAXREG_COUNT
	.align		4
        /*001c*/ 	.byte	0x03, 0x1b
        /*001e*/ 	.short	0x00ff


	//----- nvinfo : EIATTR_NUM_BARRIERS
	.align		4
        /*0020*/ 	.byte	0x02, 0x4c
        /*0022*/ 	.byte	0x01
	.zero		1


	//----- nvinfo : EIATTR_MERCURY_ISA_VERSION
	.align		4
        /*0024*/ 	.byte	0x03, 0x5f
        /*0026*/ 	.short	0x0101


	//----- nvinfo : EIATTR_VRC_CTA_INIT_COUNT
	.align		4
        /*0028*/ 	.byte	0x02, 0x4a
	.zero		1
	.zero		1


	//----- nvinfo : EIATTR_EXIT_INSTR_OFFSETS
	.align		4
        /*002c*/ 	.byte	0x04, 0x1c
        /*002e*/ 	.short	(.L_656 - .L_655)


	//   ....[0]....
.L_655:
        /*0030*/ 	.word	0x00000080


	//   ....[1]....
        /*0034*/ 	.word	0x00009190


	//----- nvinfo : EIATTR_CRS_STACK_SIZE
	.align		4
.L_656:
        /*0038*/ 	.byte	0x04, 0x1e
        /*003a*/ 	.short	(.L_658 - .L_657)
.L_657:
        /*003c*/ 	.word	0x00000000


	//----- nvinfo : EIATTR_CBANK_PARAM_SIZE
	.align		4
.L_658:
        /*0040*/ 	.byte	0x03, 0x19
        /*0042*/ 	.short	0x0280


	//----- nvinfo : EIATTR_PARAM_CBANK
	.align		4
        /*0044*/ 	.byte	0x04, 0x0a
        /*0046*/ 	.short	(.L_660 - .L_659)
	.align		4
.L_659:
        /*0048*/ 	.word	index@(.nv.constant0._ZN5flash44flash_bwd_dq_dk_dv_loop_seqk_parallel_kernelI23Flash_bwd_kernel_traitsILi96ELi64ELi128ELi8ELi2ELi4ELi4ELb0ELb0EN7cutlass6half_tE19Flash_kernel_traitsILi96ELi64ELi128ELi8ES3_EELb0ELb0ELb1ELb0ELb0ELb0ELb1EEEvNS_16Flash_bwd_paramsE)
        /*004c*/ 	.short	0x0380
        /*004e*/ 	.short	0x0280


	//----- nvinfo : EIATTR_SW_WAR
	.align		4
.L_660:
        /*0050*/ 	.byte	0x04, 0x36
        /*0052*/ 	.short	(.L_662 - .L_661)
.L_661:
        /*0054*/ 	.word	0x00000008
.L_662:


//--------------------- .nv.info._ZN5flash44flash_bwd_dq_dk_dv_loop_seqk_parallel_kernelI23Flash_bwd_kernel_traitsILi96ELi64ELi128ELi8ELi2ELi4ELi4ELb0ELb0EN7cutlass6half_tE19Flash_kernel_traitsILi96ELi64ELi128ELi8ES3_EELb1ELb0ELb0ELb0ELb1ELb1ELb0EEEvNS_16Flash_bwd_paramsE --------------------------
	.section	.nv.info._ZN5flash44flash_bwd_dq_dk_dv_loop_seqk_parallel_kernelI23Flash_bwd_kernel_traitsILi96ELi64ELi128ELi8ELi2ELi4ELi4ELb0ELb0EN7cutlass6half_tE19Flash_kernel_traitsILi96ELi64ELi128ELi8ES3_EELb1ELb0ELb0ELb0ELb1ELb1ELb0EEEvNS_16Flash_bwd_paramsE,"",@"SHT_CUDA_INFO"
	.sectionflags	@""
	.align	4


	//----- nvinfo : EIATTR_CUDA_API_VERSION
	.align		4
        /*0000*/ 	.byte	0x04, 0x37
        /*0002*/ 	.short	(.L_664 - .L_663)
.L_663:
        /*0004*/ 	.word	0x00000082


	//----- nvinfo : EIATTR_KPARAM_INFO
	.align		4
.L_664:
        /*0008*/ 	.byte	0x04, 0x17
        /*000a*/ 	.short	(.L_666 - .L_665)
.L_665:
        /*000c*/ 	.word	0x00000000
        /*0010*/ 	.short	0x0000
        /*0012*/ 	.short	0x0000
        /*0014*/ 	.byte	0x00, 0xf0, 0x01, 0x0a


	//----- nvinfo : EIATTR_SPARSE_MMA_MASK
	.align		4
.L_666:
        /*0018*/ 	.byte	0x03, 0x50
        /*001a*/ 	.short	0x0000


	//----- nvinfo : EIATTR_MAXREG_COUNT
	.align		4
        /*001c*/ 	.byte	0x03, 0x1b
        /*001e*/ 	.short	0x00ff


	//----- nvinfo : EIATTR_NUM_BARRIERS
	.align		4
        /*0020*/ 	.byte	0x02, 0x4c
        /*0022*/ 	.byte	0x01
	.zero		1


	//----- nvinfo : EIATTR_MERCURY_ISA_VERSION
	.align		4
        /*0024*/ 	.byte	0x03, 0x5f
        /*0026*/ 	.short	0x0101


	//----- nvinfo : EIATTR_VRC_CTA_INIT_COUNT
	.align		4
        /*0028*/ 	.byte	0x02, 0x4a
	.zero		1
	.zero		1


	//----- nvinfo : EIATTR_EXIT_INSTR_OFFSETS
	.align		4
        /*002c*/ 	.byte	0x04, 0x1c
        /*002e*/ 	.short	(.L_668 - .L_667)


	//   ....[0]....
.L_667:
        /*0030*/ 	.word	0x00000080


	//   ....[1]....
        /*0034*/ 	.word	0x00006810


	//----- nvinfo : EIATTR_CBANK_PARAM_SIZE
	.align		4
.L_668:
        /*0038*/ 	.byte	0x03, 0x19
        /*003a*/ 	.short	0x0280


	//----- nvinfo : EIATTR_PARAM_CBANK
	.align		4
        /*003c*/ 	.byte	0x04, 0x0a
        /*003e*/ 	.short	(.L_670 - .L_669)
	.align		4
.L_669:
        /*0040*/ 	.word	index@(.nv.constant0._ZN5flash44flash_bwd_dq_dk_dv_loop_seqk_parallel_kernelI23Flash_bwd_kernel_traitsILi96ELi64ELi128ELi8ELi2ELi4ELi4ELb0ELb0EN7cutlass6half_tE19Flash_kernel_traitsILi96ELi64ELi128ELi8ES3_EELb1ELb0ELb0ELb0ELb1ELb1ELb0EEEvNS_16Flash_bwd_paramsE)
        /*0044*/ 	.short	0x0380
        /*0046*/ 	.short	0x0280


	//----- nvinfo : EIATTR_SW_WAR
	.align		4
.L_670:
        /*0048*/ 	.byte	0x04, 0x36
        /*004a*/ 	.short	(.L_672 - .L_671)
.L_671:
        /*004c*/ 	.word	0x00000008
.L_672:


//--------------------- .nv.info._ZN5flash44flash_bwd_dq_dk_dv_loop_seqk_parallel_kernelI23Flash_bwd_kernel_traitsILi96ELi64ELi128ELi8ELi2ELi4ELi4ELb0ELb0EN7cutlass6half_tE19Flash_kernel_traitsILi96ELi64ELi128ELi8ES3_EELb0ELb0ELb0ELb0ELb1ELb1ELb1EEEvNS_16Flash_bwd_paramsE --------------------------
	.section	.nv.info._ZN5flash44flash_bwd_dq_dk_dv_loop_seqk_parallel_kernelI23Flash_bwd_kernel_traitsILi96ELi64ELi128ELi8ELi2ELi4ELi4ELb0ELb0EN7cutlass6half_tE19Flash_kernel_traitsILi96ELi64ELi128ELi8ES3_EELb0ELb0ELb0ELb0ELb1ELb1ELb1EEEvNS_16Flash_bwd_paramsE,"",@"SHT_CUDA_INFO"
	.sectionflags	@""
	.align	4


	//----- nvinfo : EIATTR_CUDA_API_VERSION
	.align		4
        /*0000*/ 	.byte	0x04, 0x37
        /*0002*/ 	.short	(.L_674 - .L_673)
.L_673:
        /*0004*/ 	.word	0x00000082


	//----- nvinfo : EIATTR_KPARAM_INFO
	.align		4
.L_674:
        /*0008*/ 	.byte	0x04, 0x17
        /*000a*/ 	.short	(.L_676 - .L_675)
.L_675:
        /*000c*/ 	.word	0x00000000
        /*0010*/ 	.short	0x0000
        /*0012*/ 	.short	0x0000
        /*0014*/ 	.byte	0x00, 0xf0, 0x01, 0x0a


	//----- nvinfo : EIATTR_SPARSE_MMA_MASK
	.align		4
.L_676:
        /*0018*/ 	.byte	0x03, 0x50
        /*001a*/ 	.short	0x0000


	//----- nvinfo : EIATTR_MAXREG_COUNT
	.align		4
        /*001c*/ 	.byte	0x03, 0x1b
        /*001e*/ 	.short	0x00ff


	//----- nvinfo : EIATTR_NUM_BARRIERS
	.align		4
        /*0020*/ 	.byte	0x02, 0x4c
        /*0022*/ 	.byte	0x01
	.zero		1


	//----- nvinfo : EIATTR_MERCURY_ISA_VERSION
	.align		4
        /*0024*/ 	.byte	0x03, 0x5f
        /*0026*/ 	.short	0x0101


	//----- nvinfo : EIATTR_VRC_CTA_INIT_COUNT
	.align		4
        /*0028*/ 	.byte	0x02, 0x4a
	.zero		1
	.zero		1


	//----- nvinfo : EIATTR_EXIT_INSTR_OFFSETS
	.align		4
        /*002c*/ 	.byte	0x04, 0x1c
        /*002e*/ 	.short	(.L_678 - .L_677)


	//   ....[0]....
.L_677:
        /*0030*/ 	.word	0x00000080


	//   ....[1]....
        /*0034*/ 	.word	0x000063d0


	//----- nvinfo : EIATTR_CBANK_PARAM_SIZE
	.align		4
.L_678:
        /*0038*/ 	.byte	0x03, 0x19
        /*003a*/ 	.short	0x0280


	//----- nvinfo : EIATTR_PARAM_CBANK
	.align		4
        /*003c*/ 	.byte	0x04, 0x0a
        /*003e*/ 	.short	(.L_680 - .L_679)
	.align		4
.L_679:
        /*0040*/ 	.word	index@(.nv.constant0._ZN5flash44flash_bwd_dq_dk_dv_loop_seqk_parallel_kernelI23Flash_bwd_kernel_traitsILi96ELi64ELi128ELi8ELi2ELi4ELi4ELb0ELb0EN7cutlass6half_tE19Flash_kernel_traitsILi96ELi64ELi128ELi8ES3_EELb0ELb0ELb0ELb0ELb1ELb1ELb1EEEvNS_16Flash_bwd_paramsE)
        /*0044*/ 	.short	0x0380
        /*0046*/ 	.short	0x0280


	//----- nvinfo : EIATTR_SW_WAR
	.align		4
.L_680:
        /*0048*/ 	.byte	0x04, 0x36
        /*004a*/ 	.short	(.L_682 - .L_681)
.L_681:
        /*004c*/ 	.word	0x00000008
.L_682:


//--------------------- .nv.info._ZN5flash44flash_bwd_dq_dk_dv_loop_seqk_parallel_kernelI23Flash_bwd_kernel_traitsILi96ELi64ELi128ELi8ELi2ELi4ELi4ELb0ELb0EN7cutlass6half_tE19Flash_kernel_traitsILi96ELi64ELi128ELi8ES3_EELb1ELb0ELb0ELb1ELb0ELb0ELb0EEEvNS_16Flash_bwd_paramsE --------------------------
	.section	.nv.info._ZN5flash44flash_bwd_dq_dk_dv_loop_seqk_parallel_kernelI23Flash_bwd_kernel_traitsILi96ELi64ELi128ELi8ELi2ELi4ELi4ELb0ELb0EN7cutlass6half_tE19Flash_kernel_traitsILi96ELi64ELi128ELi8ES3_EELb1ELb0ELb0ELb1ELb0ELb0ELb0EEEvNS_16Flash_bwd_paramsE,"",@"SHT_CUDA_INFO"
	.sectionflags	@""
	.align	4


	//----- nvinfo : EIATTR_CUDA_API_VERSION
	.align		4
        /*0000*/ 	.byte	0x04, 0x37
        /*0002*/ 	.short	(.L_684 - .L_683)
.L_683:
        /*0004*/ 	.word	0x00000082


	//----- nvinfo : EIATTR_KPARAM_INFO
	.align		4
.L_684:
        /*0008*/ 	.byte	0x04, 0x17
        /*000a*/ 	.short	(.L_686 - .L_685)
.L_685:
        /*000c*/ 	.word	0x00000000
        /*0010*/ 	.short	0x0000
        /*0012*/ 	.short	0x0000
        /*0014*/ 	.byte	0x00, 0xf0, 0x01, 0x0a


	//----- nvinfo : EIATTR_SPARSE_MMA_MASK
	.align		4
.L_686:
        /*0018*/ 	.byte	0x03, 0x50
        /*001a*/ 	.short	0x0000


	//----- nvinfo : EIATTR_MAXREG_COUNT
	.align		4
        /*001c*/ 	.byte	0x03, 0x1b
        /*001e*/ 	.short	0x00ff


	//----- nvinfo : EIATTR_NUM_BARRIERS
	.align		4
        /*0020*/ 	.byte	0x02, 0x4c
        /*0022*/ 	.byte	0x01
	.zero		1


	//----- nvinfo : EIATTR_MERCURY_ISA_VERSION
	.align		4
        /*0024*/ 	.byte	0x03, 0x5f
        /*0026*/ 	.short	0x0101


	//----- nvinfo : EIATTR_VRC_CTA_INIT_COUNT
	.align		4
        /*0028*/ 	.byte	0x02, 0x4a
	.zero		1
	.zero		1


	//----- nvinfo : EIATTR_EXIT_INSTR_OFFSETS
	.align		4
        /*002c*/ 	.byte	0x04, 0x1c
        /*002e*/ 	.short	(.L_688 - .L_687)


	//   ....[0]....
.L_687:
        /*0030*/ 	.word	0x00000080


	//   ....[1]....
        /*0034*/ 	.word	0x000090e0


	//----- nvinfo : EIATTR_CRS_STACK_SIZE
	.align		4
.L_688:
        /*0038*/ 	.byte	0x04, 0x1e
        /*003a*/ 	.short	(.L_690 - .L_689)
.L_689:
        /*003c*/ 	.word	0x00000000


	//----- nvinfo : EIATTR_CBANK_PARAM_SIZE
	.align		4
.L_690:
        /*0040*/ 	.byte	0x03, 0x19
        /*0042*/ 	.short	0x0280


	//----- nvinfo : EIATTR_PARAM_CBANK
	.align		4
        /*0044*/ 	.byte	0x04, 0x0a
        /*0046*/ 	.short	(.L_692 - .L_691)
	.align		4
.L_691:
        /*0048*/ 	.word	index@(.nv.constant0._ZN5flash44flash_bwd_dq_dk_dv_loop_seqk_parallel_kernelI23Flash_bwd_kernel_traitsILi96ELi64ELi128ELi8ELi2ELi4ELi4ELb0ELb0EN7cutlass6half_tE19Flash_kernel_traitsILi96ELi64ELi128ELi8ES3_EELb1ELb0ELb0ELb1ELb0ELb0ELb0EEEvNS_16Flash_bwd_paramsE)
        /*004c*/ 	.short	0x0380
        /*004e*/ 	.short	0x0280


	//----- nvinfo : EIATTR_SW_WAR
	.align		4
.L_692:
        /*0050*/ 	.byte	0x04, 0x36
        /*0052*/ 	.short	(.L_694 - .L_693)
.L_693:
        /*0054*/ 	.word	0x00000008
.L_694:


//--------------------- .nv.info._ZN5flash44flash_bwd_dq_dk_dv_loop_seqk_parallel_kernelI23Flash_bwd_kernel_traitsILi96ELi64ELi128ELi8ELi2ELi4ELi4ELb0ELb0EN7cutlass6half_tE19Flash_kernel_traitsILi96ELi64ELi128ELi8ES3_EELb0ELb0ELb0ELb1ELb0ELb0ELb1EEEvNS_16Flash_bwd_paramsE --------------------------
	.section	.nv.info._ZN5flash44flash_bwd_dq_dk_dv_loop_seqk_parallel_kernelI23Flash_bwd_kernel_traitsILi96ELi64ELi128ELi8ELi2ELi4ELi4ELb0ELb0EN7cutlass6half_tE19Flash_kernel_traitsILi96ELi64ELi128ELi8ES3_EELb0ELb0ELb0ELb1ELb0ELb0ELb1EEEvNS_16Flash_bwd_paramsE,"",@"SHT_CUDA_INFO"
	.sectionflags	@""
	.align	4


	//----- nvinfo : EIATTR_CUDA_API_VERSION
	.align		4
        /*0000*/ 	.byte	0x04, 0x37
        /*0002*/ 	.short	(.L_696 - .L_695)
.L_695:
        /*0004*/ 	.word	0x00000082


	//----- nvinfo : EIATTR_KPARAM_INFO
	.align		4
.L_696:
        /*0008*/ 	.byte	0x04, 0x17
        /*000a*/ 	.short	(.L_698 - .L_697)
.L_697:
        /*000c*/ 	.word	0x00000000
        /*0010*/ 	.short	0x0000
        /*0012*/ 	.short	0x0000
        /*0014*/ 	.byte	0x00, 0xf0, 0x01, 0x0a


	//----- nvinfo : EIATTR_SPARSE_MMA_MASK
	.align		4
.L_698:
        /*0018*/ 	.byte	0x03, 0x50
        /*001a*/ 	.short	0x0000


	//----- nvinfo : EIATTR_MAXREG_COUNT
	.align		4
        /*001c*/ 	.byte	0x03, 0x1b
        /*001e*/ 	.short	0x00ff


	//----- nvinfo : EIATTR_NUM_BARRIERS
	.align		4
        /*0020*/ 	.byte	0x02, 0x4c
        /*0022*/ 	.byte	0x01
	.zero		1


	//----- nvinfo : EIATTR_MERCURY_ISA_VERSION
	.align		4
        /*0024*/ 	.byte	0x03, 0x5f
        /*0026*/ 	.short	0x0101


	//----- nvinfo : EIATTR_VRC_CTA_INIT_COUNT
	.align		4
        /*0028*/ 	.byte	0x02, 0x4a
	.zero		1
	.zero		1


	//----- nvinfo : EIATTR_EXIT_INSTR_OFFSETS
	.align		4
        /*002c*/ 	.byte	0x04, 0x1c
        /*002e*/ 	.short	(.L_700 - .L_699)


	//   ....[0]....
.L_699:
        /*0030*/ 	.word	0x00000080


	//   ....[1]....
        /*0034*/ 	.word	0x00009130


	//----- nvinfo : EIATTR_CRS_STACK_SIZE
	.align		4
.L_700:
        /*0038*/ 	.byte	0x04, 0x1e
        /*003a*/ 	.short	(.L_702 - .L_701)
.L_701:
        /*003c*/ 	.word	0x00000000


	//----- nvinfo : EIATTR_CBANK_PARAM_SIZE
	.align		4
.L_702:
        /*0040*/ 	.byte	0x03, 0x19
        /*0042*/ 	.short	0x0280


	//----- nvinfo : EIATTR_PARAM_CBANK
	.align		4
        /*0044*/ 	.byte	0x04, 0x0a
        /*0046*/ 	.short	(.L_704 - .L_703)
	.align		4
.L_703:
        /*0048*/ 	.word	index@(.nv.constant0._ZN5flash44flash_bwd_dq_dk_dv_loop_seqk_parallel_kernelI23Flash_bwd_kernel_traitsILi96ELi64ELi128ELi8ELi2ELi4ELi4ELb0ELb0EN7cutlass6half_tE19Flash_kernel_traitsILi96ELi64ELi128ELi8ES3_EELb0ELb0ELb0ELb1ELb0ELb0ELb1EEEvNS_16Flash_bwd_paramsE)
        /*004c*/ 	.short	0x0380
        /*004e*/ 	.short	0x0280


	//----- nvinfo : EIATTR_SW_WAR
	.align		4
.L_704:
        /*0050*/ 	.byte	0x04, 0x36
        /*0052*/ 	.short	(.L_706 - .L_705)
.L_705:
        /*0054*/ 	.word	0x00000008
.L_706:


//--------------------- .nv.info._ZN5flash44flash_bwd_dq_dk_dv_loop_seqk_parallel_kernelI23Flash_bwd_kernel_traitsILi96ELi64ELi128ELi8ELi2ELi4ELi4ELb0ELb0EN7cutlass6half_tE19Flash_kernel_traitsILi96ELi64ELi128ELi8ES3_EELb1ELb0ELb1ELb0ELb0ELb1ELb0EEEvNS_16Flash_bwd_paramsE --------------------------
	.section	.nv.info._ZN5flash44flash_bwd_dq_dk_dv_loop_seqk_parallel_kernelI23Flash_bwd_kernel_traitsILi96ELi64ELi128ELi8ELi2ELi4ELi4ELb0ELb0EN7cutlass6half_tE19Flash_kernel_traitsILi96ELi64ELi128ELi8ES3_EELb1ELb0ELb1ELb0ELb0ELb1ELb0EEEvNS_16Flash_bwd_paramsE,"",@"SHT_CUDA_INFO"
	.sectionflags	@""
	.align	4


	//----- nvinfo : EIATTR_CUDA_API_VERSION
	.align		4
        /*0000*/ 	.byte	0x04, 0x37
        /*0002*/ 	.short	(.L_708 - .L_707)
.L_707:
        /*0004*/ 	.word	0x00000082


	//----- nvinfo : EIATTR_KPARAM_INFO
	.align		4
.L_708:
        /*0008*/ 	.byte	0x04, 0x17
        /*000a*/ 	.short	(.L_710 - .L_709)
.L_709:
        /*000c*/ 	.word	0x00000000
        /*0010*/ 	.short	0x0000
        /*0012*/ 	.short	0x0000
        /*0014*/ 	.byte	0x00, 0xf0, 0x01, 0x0a


	//----- nvinfo : EIATTR_SPARSE_MMA_MASK
	.align		4
.L_710:
        /*0018*/ 	.byte	0x03, 0x50
        /*001a*/ 	.short	0x0000


	//----- nvinfo : EIATTR_MAXREG_COUNT
	.align		4
        /*001c*/ 	.byte	0x03, 0x1b
        /*001e*/ 	.short	0x00ff


	//----- nvinfo : EIATTR_NUM_BARRIERS
	.align		4
        /*0020*/ 	.byte	0x02, 0x4c
        /*0022*/ 	.byte	0x01
	.zero		1


	//----- nvinfo : EIATTR_MERCURY_ISA_VERSION
	.align		4
        /*0024*/ 	.byte	0x03, 0x5f
        /*0026*/ 	.short	0x0101


	//----- nvinfo : EIATTR_VRC_CTA_INIT_COUNT
	.align		4
        /*0028*/ 	.byte	0x02, 0x4a
	.zero		1
	.zero		1


	//----- nvinfo : EIATTR_EXIT_INSTR_OFFSETS
	.align		4
        /*002c*/ 	.byte	0x04, 0x1c
        /*002e*/ 	.short	(.L_712 - .L_711)


	//   ....[0]....
.L_711:
        /*0030*/ 	.word	0x00000080


	//   ....[1]....
        /*0034*/ 	.word	0x000084e0


	//----- nvinfo : EIATTR_CRS_STACK_SIZE
	.align		4
.L_712:
        /*0038*/ 	.byte	0x04, 0x1e
        /*003a*/ 	.short	(.L_714 - .L_713)
.L_713:
        /*003c*/ 	.word	0x00000000


	//----- nvinfo : EIATTR_CBANK_PARAM_SIZE
	.align		4
.L_714:
        /*0040*/ 	.byte	0x03, 0x19
        /*0042*/ 	.short	0x0280


	//----- nvinfo : EIATTR_PARAM_CBANK
	.align		4
        /*0044*/ 	.byte	0x04, 0x0a
        /*0046*/ 	.short	(.L_716 - .L_715)
	.align		4
.L_715:
        /*0048*/ 	.word	index@(.nv.constant0._ZN5flash44flash_bwd_dq_dk_dv_loop_seqk_parallel_kernelI23Flash_bwd_kernel_traitsILi96ELi64ELi128ELi8ELi2ELi4ELi4ELb0ELb0EN7cutlass6half_tE19Flash_kernel_traitsILi96ELi64ELi128ELi8ES3_EELb1ELb0ELb1ELb0ELb0ELb1ELb0EEEvNS_16Flash_bwd_paramsE)
        /*004c*/ 	.short	0x0380
        /*004e*/ 	.short	0x0280


	//----- nvinfo : EIATTR_SW_WAR
	.align		4
.L_716:
        /*0050*/ 	.byte	0x04, 0x36
        /*0052*/ 	.short	(.L_718 - .L_717)
.L_717:
        /*0054*/ 	.word	0x00000008
.L_718:


//--------------------- .nv.info._ZN5flash44flash_bwd_dq_dk_dv_loop_seqk_parallel_kernelI23Flash_bwd_kernel_traitsILi96ELi64ELi128ELi8ELi2ELi4ELi4ELb0ELb0EN7cutlass6half_tE19Flash_kernel_traitsILi96ELi64ELi128ELi8ES3_EELb0ELb0ELb1ELb0ELb0ELb1ELb1EEEvNS_16Flash_bwd_paramsE --------------------------
	.section	.nv.info._ZN5flash44flash_bwd_dq_dk_dv_loop_seqk_parallel_kernelI23Flash_bwd_kernel_traitsILi96ELi64ELi128ELi8ELi2ELi4ELi4ELb0ELb0EN7cutlass6half_tE19Flash_kernel_traitsILi96ELi64ELi128ELi8ES3_EELb0ELb0ELb1ELb0ELb0ELb1ELb1EEEvNS_16Flash_bwd_paramsE,"",@"SHT_CUDA_INFO"
	.sectionflags	@""
	.align	4


	//----- nvinfo : EIATTR_CUDA_API_VERSION
	.align		4
        /*0000*/ 	.byte	0x04, 0x37
        /*0002*/ 	.short	(.L_720 - .L_719)
.L_719:
        /*0004*/ 	.word	0x00000082


	//----- nvinfo : EIATTR_KPARAM_INFO
	.align		4
.L_720:
        /*0008*/ 	.byte	0x04, 0x17
        /*000a*/ 	.short	(.L_722 - .L_721)
.L_721:
        /*000c*/ 	.word	0x00000000
        /*0010*/ 	.short	0x0000
        /*0012*/ 	.short	0x0000
        /*0014*/ 	.byte	0x00, 0xf0, 0x01, 0x0a


	//----- nvinfo : EIATTR_SPARSE_MMA_MASK
	.align		4
.L_722:
        /*0018*/ 	.byte	0x03, 0x50
        /*001a*/ 	.short	0x0000


	//----- nvinfo : EIATTR_MAXREG_COUNT
	.align		4
        /*001c*/ 	.byte	0x03, 0x1b
        /*001e*/ 	.short	0x00ff


	//----- nvinfo : EIATTR_NUM_BARRIERS
	.align		4
        /*0020*/ 	.byte	0x02, 0x4c
        /*0022*/ 	.byte	0x01
	.zero		1


	//----- nvinfo : EIATTR_MERCURY_ISA_VERSION
	.align		4
        /*0024*/ 	.byte	0x03, 0x5f
        /*0026*/ 	.short	0x0101


	//----- nvinfo : EIATTR_VRC_CTA_INIT_COUNT
	.align		4
        /*0028*/ 	.byte	0x02, 0x4a
	.zero		1
	.zero		1


	//----- nvinfo : EIATTR_EXIT_INSTR_OFFSETS
	.align		4
        /*002c*/ 	.byte	0x04, 0x1c
        /*002e*/ 	.short	(.L_724 - .L_723)


	//   ....[0]....
.L_723:
        /*0030*/ 	.word	0x00000080


	//   ....[1]....
        /*0034*/ 	.word	0x00008580


	//----- nvinfo : EIATTR_CRS_STACK_SIZE
	.align		4
.L_724:
        /*0038*/ 	.byte	0x04, 0x1e
        /*003a*/ 	.short	(.L_726 - .L_725)
.L_725:
        /*003c*/ 	.word	0x00000000


	//----- nvinfo : EIATTR_CBANK_PARAM_SIZE
	.align		4
.L_726:
        /*0040*/ 	.byte	0x03, 0x19
        /*0042*/ 	.short	0x0280


	//----- nvinfo : EIATTR_PARAM_CBANK
	.align		4
        /*0044*/ 	.byte	0x04, 0x0a
        /*0046*/ 	.short	(.L_728 - .L_727)
	.align		4
.L_727:
        /*0048*/ 	.word	index@(.nv.constant0._ZN5flash44flash_bwd_dq_dk_dv_loop_seqk_parallel_kernelI23Flash_bwd_kernel_traitsILi96ELi64ELi128ELi8ELi2ELi4ELi4ELb0ELb0EN7cutlass6half_tE19Flash_kernel_traitsILi96ELi64ELi128ELi8ES3_EELb0ELb0ELb1ELb0ELb0ELb1ELb1EEEvNS_16Flash_bwd_paramsE)
        /*004c*/ 	.short	0x0380
        /*004e*/ 	.short	0x0280


	//----- nvinfo : EIATTR_SW_WAR
	.align		4
.L_728:
        /*0050*/ 	.byte	0x04, 0x36
        /*0052*/ 	.short	(.L_730 - .L_729)
.L_729:
        /*0054*/ 	.word	0x00000008
.L_730:


//--------------------- .nv.info._ZN5flash44flash_bwd_dq_dk_dv_loop_seqk_parallel_kernelI23Flash_bwd_kernel_traitsILi96ELi64ELi128ELi8ELi2ELi4ELi4ELb0ELb0EN7cutlass6half_tE19Flash_kernel_traitsILi96ELi64ELi128ELi8ES3_EELb1ELb0ELb1ELb1ELb0ELb0ELb0EEEvNS_16Flash_bwd_paramsE --------------------------
	.section	.nv.info._ZN5flash44flash_bwd_dq_dk_dv_loop_seqk_parallel_kernelI23Flash_bwd_kernel_traitsILi96ELi64ELi128ELi8ELi2ELi4ELi4ELb0ELb0EN7cutlass6half_tE19Flash_kernel_traitsILi96ELi64ELi128ELi8ES3_EELb1ELb0ELb1ELb1ELb0ELb0ELb0EEEvNS_16Flash_bwd_paramsE,"",@"SHT_CUDA_INFO"
	.sectionflags	@""
	.align	4


	//----- nvinfo : EIATTR_CUDA_API_VERSION
	.align		4
        /*0000*/ 	.byte	0x04, 0x37
        /*0002*/ 	.short	(.L_732 - .L_731)
.L_731:
        /*0004*/ 	.word	0x00000082


	//----- nvinfo : EIATTR_KPARAM_INFO
	.align		4
.L_732:
        /*0008*/ 	.byte	0x04, 0x17
        /*000a*/ 	.short	(.L_734 - .L_733)
.L_733:
        /*000c*/ 	.word	0x00000000
        /*0010*/ 	.short	0x0000
        /*0012*/ 	.short	0x0000
        /*0014*/ 	.byte	0x00, 0xf0, 0x01, 0x0a


	//----- nvinfo : EIATTR_SPARSE_MMA_MASK
	.align		4
.L_734:
        /*0018*/ 	.byte	0x03, 0x50
        /*001a*/ 	.short	0x0000


	//----- nvinfo : EIATTR_MAXREG_COUNT
	.align		4
        /*001c*/ 	.byte	0x03, 0x1b
        /*001e*/ 	.short	0x00ff


	//----- nvinfo : EIATTR_NUM_BARRIERS
	.align		4
        /*0020*/ 	.byte	0x02, 0x4c
        /*0022*/ 	.byte	0x01
	.zero		1


	//----- nvinfo : EIATTR_MERCURY_ISA_VERSION
	.align		4
        /*0024*/ 	.byte	0x03, 0x5f
        /*0026*/ 	.short	0x0101


	//----- nvinfo : EIATTR_VRC_CTA_INIT_COUNT
	.align		4
        /*0028*/ 	.byte	0x02, 0x4a
	.zero		1
	.zero		1


	//----- nvinfo : EIATTR_EXIT_INSTR_OFFSETS
	.align		4
        /*002c*/ 	.byte	0x04, 0x1c
        /*002e*/ 	.short	(.L_736 - .L_735)


	//   ....[0]....
.L_735:
        /*0030*/ 	.word	0x00000080


	//   ....[1]....
        /*0034*/ 	.word	0x000099a0


	//----- nvinfo : EIATTR_CRS_STACK_SIZE
	.align		4
.L_736:
        /*0038*/ 	.byte	0x04, 0x1e
        /*003a*/ 	.short	(.L_738 - .L_737)
.L_737:
        /*003c*/ 	.word	0x00000000


	//----- nvinfo : EIATTR_CBANK_PARAM_SIZE
	.align		4
.L_738:
        /*0040*/ 	.byte	0x03, 0x19
        /*0042*/ 	.short	0x0280


	//----- nvinfo : EIATTR_PARAM_CBANK
	.align		4
        /*0044*/ 	.byte	0x04, 0x0a
        /*0046*/ 	.short	(.L_740 - .L_739)
	.align		4
.L_739:
        /*0048*/ 	.word	index@(.nv.constant0._ZN5flash44flash_bwd_dq_dk_dv_loop_seqk_parallel_kernelI23Flash_bwd_kernel_traitsILi96ELi64ELi128ELi8ELi2ELi4ELi4ELb0ELb0EN7cutlass6half_tE19Flash_kernel_traitsILi96ELi64ELi128ELi8ES3_EELb1ELb0ELb1ELb1ELb0ELb0ELb0EEEvNS_16Flash_bwd_paramsE)
        /*004c*/ 	.short	0x0380
        /*004e*/ 	.short	0x0280


	//----- nvinfo : EIATTR_SW_WAR
	.align		4
.L_740:
        /*0050*/ 	.byte	0x04, 0x36
        /*0052*/ 	.short	(.L_742 - .L_741)
.L_741:
        /*0054*/ 	.word	0x00000008
.L_742:


//--------------------- .nv.info._ZN5flash44flash_bwd_dq_dk_dv_loop_seqk_parallel_kernelI23Flash_bwd_kernel_traitsILi96ELi64ELi128ELi8ELi2ELi4ELi4ELb0ELb0EN7cutlass6half_tE19Flash_kernel_traitsILi96ELi64ELi128ELi8ES3_EELb0ELb0ELb1ELb1ELb0ELb0ELb1EEEvNS_16Flash_bwd_paramsE --------------------------
	.section	.nv.info._ZN5flash44flash_bwd_dq_dk_dv_loop_seqk_parallel_kernelI23Flash_bwd_kernel_traitsILi96ELi64ELi128ELi8ELi2ELi4ELi4ELb0ELb0EN7cutlass6half_tE19Flash_kernel_traitsILi96ELi64ELi128ELi8ES3_EELb0ELb0ELb1ELb1ELb0ELb0ELb1EEEvNS_16Flash_bwd_paramsE,"",@"SHT_CUDA_INFO"
	.sectionflags	@""
	.align	4


	//----- nvinfo : EIATTR_CUDA_API_VERSION
	.align		4
        /*0000*/ 	.byte	0x04, 0x37
        /*0002*/ 	.short	(.L_744 - .L_743)
.L_743:
        /*0004*/ 	.word	0x00000082


	//----- nvinfo : EIATTR_KPARAM_INFO
	.align		4
.L_744:
        /*0008*/ 	.byte	0x04, 0x17
        /*000a*/ 	.short	(.L_746 - .L_745)
.L_745:
        /*000c*/ 	.word	0x00000000
        /*0010*/ 	.short	0x0000
        /*0012*/ 	.short	0x0000
        /*0014*/ 	.byte	0x00, 0xf0, 0x01, 0x0a


	//----- nvinfo : EIATTR_SPARSE_MMA_MASK
	.align		4
.L_746:
        /*0018*/ 	.byte	0x03, 0x50
        /*001a*/ 	.short	0x0000


	//----- nvinfo : EIATTR_MAXREG_COUNT
	.align		4
        /*001c*/ 	.byte	0x03, 0x1b
        /*001e*/ 	.short	0x00ff


	//----- nvinfo : EIATTR_NUM_BARRIERS
	.align		4
        /*0020*/ 	.byte	0x02, 0x4c
        /*0022*/ 	.byte	0x01
	.zero		1


	//----- nvinfo : EIATTR_MERCURY_ISA_VERSION
	.align		4
        /*0024*/ 	.byte	0x03, 0x5f
        /*0026*/ 	.short	0x0101


	//----- nvinfo : EIATTR_VRC_CTA_INIT_COUNT
	.align		4
        /*0028*/ 	.byte	0x02, 0x4a
	.zero		1
	.zero		1


	//----- nvinfo : EIATTR_EXIT_INSTR_OFFSETS
	.align		4
        /*002c*/ 	.byte	0x04, 0x1c
        /*002e*/ 	.short	(.L_748 - .L_747)


	//   ....[0]....
.L_747:
        /*0030*/ 	.word	0x00000080


	//   ....[1]....
        /*0034*/ 	.word	0x000096a0


	//----- nvinfo : EIATTR_CRS_STACK_SIZE
	.align		4
.L_748:
        /*0038*/ 	.byte	0x04, 0x1e
        /*003a*/ 	.short	(.L_750 - .L_749)
.L_749:
        /*003c*/ 	.word	0x00000000


	//----- nvinfo : EIATTR_CBANK_PARAM_SIZE
	.align		4
.L_750:
        /*0040*/ 	.byte	0x03, 0x19
        /*0042*/ 	.short	0x0280


	//----- nvinfo : EIATTR_PARAM_CBANK
	.align		4
        /*0044*/ 	.byte	0x04, 0x0a
        /*0046*/ 	.short	(.L_752 - .L_751)
	.align		4
.L_751:
        /*0048*/ 	.word	index@(.nv.constant0._ZN5flash44flash_bwd_dq_dk_dv_loop_seqk_parallel_kernelI23Flash_bwd_kernel_traitsILi96ELi64ELi128ELi8ELi2ELi4ELi4ELb0ELb0EN7cutlass6half_tE19Flash_kernel_traitsILi96ELi64ELi128ELi8ES3_EELb0ELb0ELb1ELb1ELb0ELb0ELb1EEEvNS_16Flash_bwd_paramsE)
        /*004c*/ 	.short	0x0380
        /*004e*/ 	.short	0x0280


	//----- nvinfo : EIATTR_SW_WAR
	.align		4
.L_752:
        /*0050*/ 	.byte	0x04, 0x36
        /*0052*/ 	.short	(.L_754 - .L_753)
.L_753:
        /*0054*/ 	.word	0x00000008
.L_754:


//--------------------- .nv.info._ZN5flash25flash_bwd_dot_do_o_kernelILb0E23Flash_bwd_kernel_traitsILi96ELi64ELi128ELi8ELi2ELi4ELi4ELb0ELb0EN7cutlass6half_tE19Flash_kernel_traitsILi96ELi64ELi128ELi8ES3_EEEEvNS_16Flash_bwd_paramsE --------------------------
	.section	.nv.info._ZN5flash25flash_bwd_dot_do_o_kernelILb0E23Flash_bwd_kernel_traitsILi96ELi64ELi128ELi8ELi2ELi4ELi4ELb0ELb0EN7cutlass6half_tE19Flash_kernel_traitsILi96ELi64ELi128ELi8ES3_EEEEvNS_16Flash_bwd_paramsE,"",@"SHT_CUDA_INFO"
	.sectionflags	@""
	.align	4


	//----- nvinfo : EIATTR_CUDA_API_VERSION
	.align		4
        /*0000*/ 	.byte	0x04, 0x37
        /*0002*/ 	.short	(.L_756 - .L_755)
.L_755:
        /*0004*/ 	.word	0x00000082


	//----- nvinfo : EIATTR_KPARAM_INFO
	.align		4
.L_756:
        /*0008*/ 	.byte	0x04, 0x17
        /*000a*/ 	.short	(.L_758 - .L_757)
.L_757:
        /*000c*/ 	.word	0x00000000
        /*0010*/ 	.short	0x0000
        /*0012*/ 	.short	0x0000
        /*0014*/ 	.byte	0x00, 0xf0, 0x01, 0x0a


	//----- nvinfo : EIATTR_SPARSE_MMA_MASK
	.align		4
.L_758:
        /*0018*/ 	.byte	0x03, 0x50
        /*001a*/ 	.short	0x0000


	//----- nvinfo : EIATTR_MAXREG_COUNT
	.align		4
        /*001c*/ 	.byte	0x03, 0x1b
        /*001e*/ 	.short	0x00ff


	//----- nvinfo : EIATTR_MERCURY_ISA_VERSION
	.align		4
        /*0020*/ 	.byte	0x03, 0x5f
        /*0022*/ 	.short	0x0101


	//----- nvinfo : EIATTR_COOP_GROUP_MASK_REGIDS
	.align		4
        /*0024*/ 	.byte	0x04, 0x29
        /*0026*/ 	.short	(.L_760 - .L_759)


	//   ....[0]....
.L_759:
        /*0028*/ 	.word	0xffffffff


	//   ....[1]....
        /*002c*/ 	.word	0xffffffff


	//----- nvinfo : EIATTR_COOP_GROUP_INSTR_OFFSETS
	.align		4
.L_760:
        /*0030*/ 	.byte	0x04, 0x28
        /*0032*/ 	.short	(.L_762 - .L_761)


	//   ....[0]....
.L_761:
        /*0034*/ 	.word	0x00000c40


	//   ....[1]....
        /*0038*/ 	.word	0x00000c60


	//----- nvinfo : EIATTR_VRC_CTA_INIT_COUNT
	.align		4
.L_762:
        /*003c*/ 	.byte	0x02, 0x4a
	.zero		1
	.zero		1


	//----- nvinfo : EIATTR_EXIT_INSTR_OFFSETS
	.align		4
        /*0040*/ 	.byte	0x04, 0x1c
        /*0042*/ 	.short	(.L_764 - .L_763)


	//   ....[0]....
.L_763:
        /*0044*/ 	.word	0x00000120


	//   ....[1]....
        /*0048*/ 	.word	0x00000c90


	//   ....[2]....
        /*004c*/ 	.word	0x00000d00


	//----- nvinfo : EIATTR_CRS_STACK_SIZE
	.align		4
.L_764:
        /*0050*/ 	.byte	0x04, 0x1e
        /*0052*/ 	.short	(.L_766 - .L_765)
.L_765:
        /*0054*/ 	.word	0x00000000


	//----- nvinfo : EIATTR_CBANK_PARAM_SIZE
	.align		4
.L_766:
        /*0058*/ 	.byte	0x03, 0x19
        /*005a*/ 	.short	0x0280


	//----- nvinfo : EIATTR_PARAM_CBANK
	.align		4
        /*005c*/ 	.byte	0x04, 0x0a
        /*005e*/ 	.short	(.L_768 - .L_767)
	.align		4
.L_767:
        /*0060*/ 	.word	index@(.nv.constant0._ZN5flash25flash_bwd_dot_do_o_kernelILb0E23Flash_bwd_kernel_traitsILi96ELi64ELi128ELi8ELi2ELi4ELi4ELb0ELb0EN7cutlass6half_tE19Flash_kernel_traitsILi96ELi64ELi128ELi8ES3_EEEEvNS_16Flash_bwd_paramsE)
        /*0064*/ 	.short	0x0380
        /*0066*/ 	.short	0x0280


	//----- nvinfo : EIATTR_SW_WAR
	.align		4
.L_768:
        /*0068*/ 	.byte	0x04, 0x36
        /*006a*/ 	.short	(.L_770 - .L_769)
.L_769:
        /*006c*/ 	.word	0x00000008
.L_770:


//--------------------- .nv.info._ZN5flash25flash_bwd_dot_do_o_kernelILb1E23Flash_bwd_kernel_traitsILi96ELi64ELi128ELi8ELi2ELi4ELi4ELb0ELb0EN7cutlass6half_tE19Flash_kernel_traitsILi96ELi64ELi128ELi8ES3_EEEEvNS_16Flash_bwd_paramsE --------------------------
	.section	.nv.info._ZN5flash25flash_bwd_dot_do_o_kernelILb1E23Flash_bwd_kernel_traitsILi96ELi64ELi128ELi8ELi2ELi4ELi4ELb0ELb0EN7cutlass6half_tE19Flash_kernel_traitsILi96ELi64ELi128ELi8ES3_EEEEvNS_16Flash_bwd_paramsE,"",@"SHT_CUDA_INFO"
	.sectionflags	@""
	.align	4


	//----- nvinfo : EIATTR_CUDA_API_VERSION
	.align		4
        /*0000*/ 	.byte	0x04, 0x37
        /*0002*/ 	.short	(.L_772 - .L_771)
.L_771:
        /*0004*/ 	.word	0x00000082


	//----- nvinfo : EIATTR_KPARAM_INFO
	.align		4
.L_772:
        /*0008*/ 	.byte	0x04, 0x17
        /*000a*/ 	.short	(.L_774 - .L_773)
.L_773:
        /*000c*/ 	.word	0x00000000
        /*0010*/ 	.short	0x0000
        /*0012*/ 	.short	0x0000
        /*0014*/ 	.byte	0x00, 0xf0, 0x01, 0x0a


	//----- nvinfo : EIATTR_SPARSE_MMA_MASK
	.align		4
.L_774:
        /*0018*/ 	.byte	0x03, 0x50
        /*001a*/ 	.short	0x0000


	//----- nvinfo : EIATTR_MAXREG_COUNT
	.align		4
        /*001c*/ 	.byte	0x03, 0x1b
        /*001e*/ 	.short	0x00ff


	//----- nvinfo : EIATTR_MERCURY_ISA_VERSION
	.align		4
        /*0020*/ 	.byte	0x03, 0x5f
        /*0022*/ 	.short	0x0101


	//----- nvinfo : EIATTR_COOP_GROUP_MASK_REGIDS
	.align		4
        /*0024*/ 	.byte	0x04, 0x29
        /*0026*/ 	.short	(.L_776 - .L_775)


	//   ....[0]....
.L_775:
        /*0028*/ 	.word	0xffffffff


	//   ....[1]....
        /*002c*/ 	.word	0xffffffff


	//----- nvinfo : EIATTR_COOP_GROUP_INSTR_OFFSETS
	.align		4
.L_776:
        /*0030*/ 	.byte	0x04, 0x28
        /*0032*/ 	.short	(.L_778 - .L_777)


	//   ....[0]....
.L_777:
        /*0034*/ 	.word	0x00000f10


	//   ....[1]....
        /*0038*/ 	.word	0x00000f60


	//----- nvinfo : EIATTR_VRC_CTA_INIT_COUNT
	.align		4
.L_778:
        /*003c*/ 	.byte	0x02, 0x4a
	.zero		1
	.zero		1


	//----- nvinfo : EIATTR_EXIT_INSTR_OFFSETS
	.align		4
        /*0040*/ 	.byte	0x04, 0x1c
        /*0042*/ 	.short	(.L_780 - .L_779)


	//   ....[0]....
.L_779:
        /*0044*/ 	.word	0x00000120


	//   ....[1]....
        /*0048*/ 	.word	0x00001050


	//----- nvinfo : EIATTR_CRS_STACK_SIZE
	.align		4
.L_780:
        /*004c*/ 	.byte	0x04, 0x1e
        /*004e*/ 	.short	(.L_782 - .L_781)
.L_781:
        /*0050*/ 	.word	0x00000000


	//----- nvinfo : EIATTR_CBANK_PARAM_SIZE
	.align		4
.L_782:
        /*0054*/ 	.byte	0x03, 0x19
        /*0056*/ 	.short	0x0280


	//----- nvinfo : EIATTR_PARAM_CBANK
	.align		4
        /*0058*/ 	.byte	0x04, 0x0a
        /*005a*/ 	.short	(.L_784 - .L_783)
	.align		4
.L_783:
        /*005c*/ 	.word	index@(.nv.constant0._ZN5flash25flash_bwd_dot_do_o_kernelILb1E23Flash_bwd_kernel_traitsILi96ELi64ELi128ELi8ELi2ELi4ELi4ELb0ELb0EN7cutlass6half_tE19Flash_kernel_traitsILi96ELi64ELi128ELi8ES3_EEEEvNS_16Flash_bwd_paramsE)
        /*0060*/ 	.short	0x0380
        /*0062*/ 	.short	0x0280


	//----- nvinfo : EIATTR_SW_WAR
	.align		4
.L_784:
        /*0064*/ 	.byte	0x04, 0x36
        /*0066*/ 	.short	(.L_786 - .L_785)
.L_785:
        /*0068*/ 	.word	0x00000008
.L_786:


//--------------------- .nv.callgraph             --------------------------
	.section	.nv.callgraph,"",@"SHT_CUDA_CALLGRAPH"
	.align	4
	.sectionentsize	8
	.align		4
        /*0000*/ 	.word	0x00000000
	.align		4
        /*0004*/ 	.word	0xffffffff
	.align		4
        /*0008*/ 	.word	0x00000000
	.align		4
        /*000c*/ 	.word	0xfffffffe
	.align		4
        /*0010*/ 	.word	0x00000000
	.align		4
        /*0014*/ 	.word	0xfffffffd
	.align		4
        /*0018*/ 	.word	0x00000000
	.align		4
        /*001c*/ 	.word	0xfffffffc


//--------------------- .nv.constant4             --------------------------
	.section	.nv.constant4,"a",@progbits
	.align	8
	.align		8
.nv.constant4:
        /*0000*/ 	.dword	_ZN65_INTERNAL_d347571c_29_flash_bwd_hdim96_fp16_sm80_cu_21e1f8cb_29944cuda3std3__45__cpo5beginE
	.align		8
        /*0008*/ 	.dword	_ZN65_INTERNAL_d347571c_29_flash_bwd_hdim96_fp16_sm80_cu_21e1f8cb_29944cuda3std3__45__cpo3endE
	.align		8
        /*0010*/ 	.dword	_ZN65_INTERNAL_d347571c_29_flash_bwd_hdim96_fp16_sm80_cu_21e1f8cb_29944cuda3std3__45__cpo6cbeginE
	.align		8
        /*0018*/ 	.dword	_ZN65_INTERNAL_d347571c_29_flash_bwd_hdim96_fp16_sm80_cu_21e1f8cb_29944cuda3std3__45__cpo4cendE
	.align		8
        /*0020*/ 	.dword	_ZN65_INTERNAL_d347571c_29_flash_bwd_hdim96_fp16_sm80_cu_21e1f8cb_29944cuda3std3__467_GLOBAL__N__d347571c_29_flash_bwd_hdim96_fp16_sm80_cu_21e1f8cb_29946ignoreE
	.align		8
        /*0028*/ 	.dword	_ZN65_INTERNAL_d347571c_29_flash_bwd_hdim96_fp16_sm80_cu_21e1f8cb_29944cuda3std3__419piecewise_constructE
	.align		8
        /*0030*/ 	.dword	_ZN65_INTERNAL_d347571c_29_flash_bwd_hdim96_fp16_sm80_cu_21e1f8cb_29944cuda3std3__48in_placeE
	.align		8
        /*0038*/ 	.dword	_ZN65_INTERNAL_d347571c_29_flash_bwd_hdim96_fp16_sm80_cu_21e1f8cb_29944cuda3std6ranges3__45__cpo4swapE
	.align		8
        /*0040*/ 	.dword	_ZN65_INTERNAL_d347571c_29_flash_bwd_hdim96_fp16_sm80_cu_21e1f8cb_29944cuda3std6ranges3__45__cpo9iter_moveE
	.align		8
        /*0048*/ 	.dword	_ZN65_INTERNAL_d347571c_29_flash_bwd_hdim96_fp16_sm80_cu_21e1f8cb_29944cute7productE
	.align		8
        /*0050*/ 	.dword	_ZN65_INTERNAL_d347571c_29_flash_bwd_hdim96_fp16_sm80_cu_21e1f8cb_29944cute1_E


//--------------------- .text._ZN5flash44flash_bwd_dq_dk_dv_loop_seqk_parallel_kernelI23Flash_bwd_kernel_traitsILi96ELi64ELi128ELi8ELi2ELi4ELi4ELb1ELb0EN7cutlass6half_tE19Flash_kernel_traitsILi96ELi64ELi128ELi8ES3_EELb0ELb0ELb0ELb0ELb0ELb1ELb0EEEvNS_16Flash_bwd_paramsE --------------------------
	.section	.text._ZN5flash44flash_bwd_dq_dk_dv_loop_seqk_parallel_kernelI23Flash_bwd_kernel_traitsILi96ELi64ELi128ELi8ELi2ELi4ELi4ELb1ELb0EN7cutlass6half_tE19Flash_kernel_traitsILi96ELi64ELi128ELi8ES3_EELb0ELb0ELb0ELb0ELb0ELb1ELb0EEEvNS_16Flash_bwd_paramsE,"ax",@progbits
	.align	128
        .global         _ZN5flash44flash_bwd_dq_dk_dv_loop_seqk_parallel_kernelI23Flash_bwd_kernel_traitsILi96ELi64ELi128ELi8ELi2ELi4ELi4ELb1ELb0EN7cutlass6half_tE19Flash_kernel_traitsILi96ELi64ELi128ELi8ES3_EELb0ELb0ELb0ELb0ELb0ELb1ELb0EEEvNS_16Flash_bwd_paramsE
        .type           _ZN5flash44flash_bwd_dq_dk_dv_loop_seqk_parallel_kernelI23Flash_bwd_kernel_traitsILi96ELi64ELi128ELi8ELi2ELi4ELi4ELb1ELb0EN7cutlass6half_tE19Flash_kernel_traitsILi96ELi64ELi128ELi8ES3_EELb0ELb0ELb0ELb0ELb0ELb1ELb0EEEvNS_16Flash_bwd_paramsE,@function
        .size           _ZN5flash44flash_bwd_dq_dk_dv_loop_seqk_parallel_kernelI23Flash_bwd_kernel_traitsILi96ELi64ELi128ELi8ELi2ELi4ELi4ELb1ELb0EN7cutlass6half_tE19Flash_kernel_traitsILi96ELi64ELi128ELi8ES3_EELb0ELb0ELb0ELb0ELb0ELb1ELb0EEEvNS_16Flash_bwd_paramsE,(.L_x_1708 - _ZN5flash44flash_bwd_dq_dk_dv_loop_seqk_parallel_kernelI23Flash_bwd_kernel_traitsILi96ELi64ELi128ELi8ELi2ELi4ELi4ELb1ELb0EN7cutlass6half_tE19Flash_kernel_traitsILi96ELi64ELi128ELi8ES3_EELb0ELb0ELb0ELb0ELb0ELb1ELb0EEEvNS_16Flash_bwd_paramsE)
        .other          _ZN5flash44flash_bwd_dq_dk_dv_loop_seqk_parallel_kernelI23Flash_bwd_kernel_traitsILi96ELi64ELi128ELi8ELi2ELi4ELi4ELb1ELb0EN7cutlass6half_tE19Flash_kernel_traitsILi96ELi64ELi128ELi8ES3_EELb0ELb0ELb0ELb0ELb0ELb1ELb0EEEvNS_16Flash_bwd_paramsE,@"STO_CUDA_ENTRY STV_DEFAULT"
_ZN5flash44flash_bwd_dq_dk_dv_loop_seqk_parallel_kernelI23Flash_bwd_kernel_traitsILi96ELi64ELi128ELi8ELi2ELi4ELi4ELb1ELb0EN7cutlass6half_tE19Flash_kernel_traitsILi96ELi64ELi128ELi8ES3_EELb0ELb0ELb0ELb0ELb0ELb1ELb0EEEvNS_16Flash_bwd_paramsE:
.text._ZN5flash44flash_bwd_dq_dk_dv_loop_seqk_parallel_kernelI23Flash_bwd_kernel_traitsILi96ELi64ELi128ELi8ELi2ELi4ELi4ELb1ELb0EN7cutlass6half_tE19Flash_kernel_traitsILi96ELi64ELi128ELi8ES3_EELb0ELb0ELb0ELb0ELb0ELb1ELb0EEEvNS_16Flash_bwd_paramsE:
[----:B------:R-:W1:Y:S08]  /*0000*/  LDC R1, c[0x0][0x37c] ;  /* 0x0000df00ff017b82 */ /* 0x000e700000000800 */
[----:B------:R-:W2:Y:S01]  /*0010*/  LDC R0, c[0x0][0x438] ;  /* 0x00010e00ff007b82 */ /* 0x000ea20000000800 */
[----:B-1----:R-:W-:-:S07]  /*0020*/  VIADD R1, R1, 0xfffffff8 ;  /* 0xfffffff801017836 */ /* 0x002fce0000000000 */
[----:B------:R-:W1:Y:S01]  /*0030*/  S2UR UR39, SR_CTAID.X ;  /* 0x00000000002779c3 */ /* 0x000e620000002500 */
[----:B--2---:R-:W-:-:S05]  /*0040*/  VIADD R0, R0, 0x7f ;  /* 0x0000007f00007836 */ /* 0x004fca0000000000 */
[----:B------:R-:W-:-:S04]  /*0050*/  SHF.R.S32.HI R2, RZ, 0x1f, R0 ;  /* 0x0000001fff027819 */ /* 0x000fc80000011400 */
[----:B------:R-:W-:-:S04]  /*0060*/  LEA.HI R0, R2, R0, RZ, 0x7 ;  /* 0x0000000002007211 */ /* 0x000fc800078f38ff */
[----:B------:R-:W-:-:S04]  /*0070*/  SHF.R.S32.HI R0, RZ, 0x7, R0 ;  /* 0x00000007ff007819 */ /* 0x000fc80000011400 */
[----:B-1----:R-:W-:-:S13]  /*0080*/  ISETP.LE.AND P0, PT, R0, UR39, PT ;  /* 0x0000002700007c0c */ /* 0x002fda000bf03270 */
[----:B------:R-:W-:Y:S05]  /*0090*/  @P0 EXIT ;  /* 0x000000000000094d */ /* 0x000fea0003800000 */
[----:B------:R-:W1:Y:S01]  /*00a0*/  S2UR UR41, SR_CTAID.Y ;  /* 0x00000000002979c3 */ /* 0x000e620000002600 */
[----:B------:R-:W1:Y:S01]  /*00b0*/  LDCU.64 UR10, c[0x0][0x468] ;  /* 0x00008d00ff0a77ac */ /* 0x000e620008000a00 */
[----:B------:R-:W2:Y:S06]  /*00c0*/  LDCU.64 UR6, c[0x0][0x460] ;  /* 0x00008c00ff0677ac */ /* 0x000eac0008000a00 */
[----:B------:R-:W-:Y:S01]  /*00d0*/  S2UR UR28, SR_CTAID.Z ;  /* 0x00000000001c79c3 */ /* 0x000fe20000002700 */
[----:B------:R-:W3:Y:S01]  /*00e0*/  LDCU.64 UR4, c[0x0][0x468] ;  /* 0x00008d00ff0477ac */ /* 0x000ee20008000a00 */
[----:B------:R-:W4:Y:S06]  /*00f0*/  LDCU.U8 UR12, c[0x0][0x532] ;  /* 0x0000a640ff0c77ac */ /* 0x000f2c0008000000 */
[----:B------:R-:W-:Y:S01]  /*0100*/  S2UR UR26, SR_CTAID.X ;  /* 0x00000000001a79c3 */ /* 0x000fe20000002500 */
[----:B------:R-:W4:Y:S01]  /*0110*/  LDCU.64 UR36, c[0x0][0x358] ;  /* 0x00006b00ff2477ac */ /* 0x000f220008000a00 */
[----:B------:R-:W4:Y:S06]  /*0120*/  LDCU.64 UR32, c[0x0][0x460] ;  /* 0x00008c00ff2077ac */ /* 0x000f2c0008000a00 */
[----:B------:R-:W-:Y:S01]  /*0130*/  S2UR UR25, SR_CTAID.Z ;  /* 0x00000000001979c3 */ /* 0x000fe20000002700 */
[----:B-1----:R-:W-:-:S02]  /*0140*/  ULEA UR9, UP0, UR41, UR10, 0x2 ;  /* 0x0000000a29097291 */ /* 0x002fc4000f8010ff */
[----:B--2---:R-:W-:Y:S02]  /*0150*/  UISETP.NE.U32.AND UP1, UPT, UR6, URZ, UPT ;  /* 0x000000ff0600728c */ /* 0x004fe4000bf25070 */
[----:B------:R-:W-:Y:S02]  /*0160*/  ULEA.HI.X UR8, UR41, UR11, URZ, 0x2, UP0 ;  /* 0x0000000b29087291 */ /* 0x000fe400080f14ff */
[----:B------:R-:W-:Y:S01]  /*0170*/  UISETP.NE.U32.AND UP0, UPT, UR6, URZ, UPT ;  /* 0x000000ff0600728c */ /* 0x000fe2000bf05070 */
[----:B------:R-:W-:Y:S01]  /*0180*/  MOV R2, UR9 ;  /* 0x0000000900027c02 */ /* 0x000fe20008000f00 */
[----:B---3--:R-:W-:Y:S01]  /*0190*/  UISETP.EQ.U32.AND UP2, UPT, UR4, URZ, UPT ;  /* 0x000000ff0400728c */ /* 0x008fe2000bf42070 */
[----:B------:R-:W1:Y:S01]  /*01a0*/  S2UR UR6, SR_CgaCtaId ;  /* 0x00000000000679c3 */ /* 0x000e620000008800 */
[----:B------:R-:W-:Y:S01]  /*01b0*/  MOV R3, UR8 ;  /* 0x0000000800037c02 */ /* 0x000fe20008000f00 */
[----:B------:R-:W-:Y:S02]  /*01c0*/  UISETP.NE.U32.AND UP6, UPT, UR4, URZ, UPT ;  /* 0x000000ff0400728c */ /* 0x000fe4000bfc5070 */
[----:B------:R-:W-:-:S02]  /*01d0*/  UISETP.NE.AND.EX UP5, UPT, UR7, URZ, UPT, UP1 ;  /* 0x000000ff0700728c */ /* 0x000fc4000bfa5310 */
[----:B------:R-:W-:Y:S01]  /*01e0*/  UISETP.NE.AND.EX UP4, UPT, UR7, URZ, UPT, UP0 ;  /* 0x000000ff0700728c */ /* 0x000fe2000bf85300 */
[----:B------:R2:W-:Y:S01]  /*01f0*/  STL.64 [R1], R2 ;  /* 0x0000000201007387 */ /* 0x0005e20000100a00 */
[----:B------:R-:W3:Y:S01]  /*0200*/  S2UR UR4, SR_CgaCtaId ;  /* 0x00000000000479c3 */ /* 0x000ee20000008800 */
[----:B----4-:R-:W-:Y:S01]  /*0210*/  UISETP.NE.AND UP3, UPT, UR12, URZ, UPT ;  /* 0x000000ff0c00728c */ /* 0x010fe2000bf65270 */
[----:B------:R-:W4:Y:S03]  /*0220*/  LDCU.64 UR12, c[0x0][0x470] ;  /* 0x00008e00ff0c77ac */ /* 0x000f260008000a00 */
[----:B------:R-:W-:-:S03]  /*0230*/  UISETP.EQ.OR.EX UP0, UPT, UR5, URZ, !UP3, UP2 ;  /* 0x000000ff0500728c */ /* 0x000fc6000df02720 */
[----:B------:R-:W2:Y:S01]  /*0240*/  S2UR UR7, SR_CTAID.Y ;  /* 0x00000000000779c3 */ /* 0x000ea20000002600 */
[----:B------:R-:W-:Y:S02]  /*0250*/  UISETP.NE.AND.EX UP6, UPT, UR5, URZ, UPT, UP6 ;  /* 0x000000ff0500728c */ /* 0x000fe4000bfc5360 */
[----:B------:R-:W-:Y:S01]  /*0260*/  UP2UR UR30, UPR, URZ, 0x1 ;  /* 0x00000001ff1e7883 */ /* 0x000fe20008000000 */
[----:B------:R-:W-:Y:S01]  /*0270*/  UMOV UR11, 0x400 ;  /* 0x00000400000b7882 */ /* 0x000fe20000000000 */
[----:B------:R-:W-:Y:S01]  /*0280*/  UMOV UR5, 0x400 ;  /* 0x0000040000057882 */ /* 0x000fe20000000000 */
[----:B------:R-:W-:Y:S01]  /*0290*/  UP2UR UR29, UPR, URZ, 0x8 ;  /* 0x00000008ff1d7883 */ /* 0x000fe20008000000 */
[----:B------:R-:W2:Y:S01]  /*02a0*/  LDCU UR10, c[0x0][0x438] ;  /* 0x00008700ff0a77ac */ /* 0x000ea20008000800 */
[----:B----4-:R-:W-:Y:S01]  /*02b0*/  UISETP.NE.U32.AND UP0, UPT, UR12, URZ, UPT ;  /* 0x000000ff0c00728c */ /* 0x010fe2000bf05070 */
[----:B------:R-:W4:Y:S01]  /*02c0*/  LDCU UR24, c[0x0][0x438] ;  /* 0x00008700ff1877ac */ /* 0x000f220008000800 */
[----:B------:R-:W2:Y:S01]  /*02d0*/  @!UP4 LDCU UR27, c[0x0][0x434] ;  /* 0x00008680ff1bc7ac */ /* 0x000ea20008000800 */
[----:B-1----:R-:W-:-:S02]  /*02e0*/  ULEA UR6, UR6, UR11, 0x18 ;  /* 0x0000000b06067291 */ /* 0x002fc4000f8ec0ff */
[----:B---3--:R-:W-:Y:S02]  /*02f0*/  ULEA UR4, UR4, UR5, 0x18 ;  /* 0x0000000504047291 */ /* 0x008fe4000f8ec0ff */
[----:B------:R-:W-:Y:S01]  /*0300*/  UISETP.NE.AND.EX UP3, UPT, UR13, URZ, UPT, UP0 ;  /* 0x000000ff0d00728c */ /* 0x000fe2000bf65300 */
[----:B------:R-:W-:Y:S01]  /*0310*/  UMOV UR31, 0xffffd000 ;  /* 0xffffd000001f7882 */ /* 0x000fe20000000000 */
[----:B------:R-:W-:Y:S01]  /*0320*/  UMOV UR34, URZ ;  /* 0x000000ff00227c82 */ /* 0x000fe20008000000 */
[----:B------:R-:W-:-:S08]  /*0330*/  UMOV UR35, URZ ;  /* 0x000000ff00237c82 */ /* 0x000fd00008000000 */
.L_x_37:
[----:B------:R-:W3:Y:S01]  /*0340*/  LDL.64 R8, [R1] ;  /* 0x0000000001087983 */ /* 0x000ee20000100a00 */
[----:B-1----:R-:W1:Y:S01]  /*0350*/  LDCU.64 UR8, c[0x0][0x478] ;  /* 0x00008f00ff0877ac */ /* 0x002e620008000a00 */
[----:B------:R-:W-:Y:S02]  /*0360*/  PLOP3.LUT P1, PT, PT, PT, UP3, 0x80, 0x8 ;  /* 0x000000000008781c */ /* 0x000fe40003f2f038 */
[----:B------:R-:W-:Y:S01]  /*0370*/  PLOP3.LUT P4, PT, PT, PT, UP5, 0x80, 0x8 ;  /* 0x000000000008781c */ /* 0x000fe20003f8f058 */
[----:B------:R-:W-:Y:S01]  /*0380*/  @UP3 ULEA UR14, UP0, UR41, UR12, 0x2 ;  /* 0x0000000c290e3291 */ /* 0x000fe2000f8010ff */
[----:B------:R-:W-:Y:S01]  /*0390*/  PLOP3.LUT P2, PT, PT, PT, UP4, 0x80, 0x8 ;  /* 0x000000000008781c */ /* 0x000fe20003f4f048 */
[----:B------:R-:W-:Y:S02]  /*03a0*/  UISETP.NE.AND UP2, UPT, UR30, URZ, UPT ;  /* 0x000000ff1e00728c */ /* 0x000fe4000bf45270 */
[----:B------:R-:W-:Y:S02]  /*03b0*/  @UP3 ULEA.HI.X UR15, UR41, UR13, URZ, 0x2, UP0 ;  /* 0x0000000d290f3291 */ /* 0x000fe400080f14ff */
[----:B------:R-:W-:-:S02]  /*03c0*/  IMAD.U32 R4, RZ, RZ, UR14 ;  /* 0x0000000eff047e24 */ /* 0x000fc4000f8e00ff */
[----:B------:R-:W-:Y:S02]  /*03d0*/  PLOP3.LUT P3, PT, PT, PT, UP2, 0x80, 0x8 ;  /* 0x000000000008781c */ /* 0x000fe40003f6f028 */
[----:B------:R-:W-:Y:S01]  /*03e0*/  IMAD.U32 R5, RZ, RZ, UR15 ;  /* 0x0000000fff057e24 */ /* 0x000fe2000f8e00ff */
[----:B------:R-:W-:Y:S02]  /*03f0*/  UIMAD.WIDE.U32 UR14, UR41, 0x4, UR32 ;  /* 0x00000004290e78a5 */ /* 0x000fe4000f8e0020 */
[----:B-1----:R-:W-:Y:S02]  /*0400*/  UISETP.NE.U32.AND UP0, UPT, UR8, URZ, UPT ;  /* 0x000000ff0800728c */ /* 0x002fe4000bf05070 */
[----:B-----5:R-:W5:Y:S02]  /*0410*/  @P1 LDG.E R6, desc[UR36][R4.64] ;  /* 0x0000002404061981 */ /* 0x020f64000c1e1900 */
[----:B------:R-:W-:-:S06]  /*0420*/  UISETP.NE.AND.EX UP0, UPT, UR9, URZ, UPT, UP0 ;  /* 0x000000ff0900728c */ /* 0x000fcc000bf05300 */
[----:B------:R-:W-:-:S05]  /*0430*/  PLOP3.LUT P0, PT, PT, PT, UP0, 0x80, 0x8 ;  /* 0x000000000008781c */ /* 0x000fca0003f0f008 */
[----:B------:R-:W-:Y:S01]  /*0440*/  @UP0 ULEA UR16, UP1, UR41, UR8, 0x2 ;  /* 0x0000000829100291 */ /* 0x000fe2000f8210ff */
[----:B------:R-:W1:Y:S03]  /*0450*/  @!UP0 LDCU UR5, c[0x0][0x43c] ;  /* 0x00008780ff0587ac */ /* 0x000e660008000800 */
[----:B------:R-:W-:Y:S02]  /*0460*/  @UP0 ULEA.HI.X UR17, UR41, UR9, URZ, 0x2, UP1 ;  /* 0x0000000929110291 */ /* 0x000fe400088f14ff */
[----:B--2---:R-:W-:Y:S01]  /*0470*/  IMAD.U32 R2, RZ, RZ, UR16 ;  /* 0x00000010ff027e24 */ /* 0x004fe2000f8e00ff */
[----:B------:R-:W2:Y:S03]  /*0480*/  @!UP0 LDCU.64 UR8, c[0x0][0x488] ;  /* 0x00009100ff0887ac */ /* 0x000ea60008000a00 */
[----:B------:R-:W-:-:S05]  /*0490*/  IMAD.U32 R3, RZ, RZ, UR17 ;  /* 0x00000011ff037e24 */ /* 0x000fca000f8e00ff */
[----:B------:R4:W5:Y:S01]  /*04a0*/  @P0 LDG.E R4, desc[UR36][R2.64] ;  /* 0x0000002402040981 */ /* 0x000962000c1e1900 */
[----:B------:R-:W-:Y:S01]  /*04b0*/  UMOV UR42, URZ ;  /* 0x000000ff002a7c82 */ /* 0x000fe20008000000 */
[----:B------:R-:W-:Y:S01]  /*04c0*/  UMOV UR43, 0xffffffff ;  /* 0xffffffff002b7882 */ /* 0x000fe20000000000 */
[----:B--2---:R-:W-:-:S04]  /*04d0*/  @!UP0 UISETP.NE.U32.AND UP1, UPT, UR8, URZ, UPT ;  /* 0x000000ff0800828c */ /* 0x004fc8000bf25070 */
[----:B------:R-:W-:-:S04]  /*04e0*/  @!UP0 UISETP.NE.AND.EX UP1, UPT, UR9, URZ, UPT, UP1 ;  /* 0x000000ff0900828c */ /* 0x000fc8000bf25310 */
[----:B-1----:R-:W-:Y:S01]  /*04f0*/  @!UP0 USEL UR9, UR5, URZ, UP1 ;  /* 0x000000ff05098287 */ /* 0x002fe20008800000 */
[----:B----4-:R-:W-:Y:S02]  /*0500*/  IMAD.U32 R2, RZ, RZ, UR14 ;  /* 0x0000000eff027e24 */ /* 0x010fe4000f8e00ff */
[----:B------:R-:W-:-:S05]  /*0510*/  IMAD.U32 R3, RZ, RZ, UR15 ;  /* 0x0000000fff037e24 */ /* 0x000fca000f8e00ff */
[----:B------:R-:W2:Y:S04]  /*0520*/  @P4 LDG.E R5, desc[UR36][R2.64] ;  /* 0x0000002402054981 */ /* 0x000ea8000c1e1900 */
[----:B------:R-:W4:Y:S04]  /*0530*/  @P2 LDG.E R2, desc[UR36][R2.64+0x4] ;  /* 0x0000042402022981 */ /* 0x000f28000c1e1900 */
[----:B---3--:R-:W3:Y:S01]  /*0540*/  @!P3 LDG.E R0, desc[UR36][R8.64] ;  /* 0x000000240800b981 */ /* 0x008ee2000c1e1900 */
[----:B------:R-:W-:Y:S01]  /*0550*/  UMOV UR14, 0xffffffff ;  /* 0xffffffff000e7882 */ /* 0x000fe20000000000 */
[----:B------:R-:W-:Y:S01]  /*0560*/  USHF.L.U32 UR5, UR39, 0x7, URZ ;  /* 0x0000000727057899 */ /* 0x000fe200080006ff */
[----:B-----5:R-:W-:-:S02]  /*0570*/  @P1 R2UR UR42, R6 ;  /* 0x00000000062a12ca */ /* 0x020fc400000e0000 */
[----:B------:R-:W-:-:S13]  /*0580*/  @P0 R2UR UR38, R4 ;  /* 0x00000000042602ca */ /* 0x000fda00000e0000 */
[----:B------:R-:W-:Y:S01]  /*0590*/  @UP0 UIADD3 UR38, UPT, UPT, UR38, -UR42, URZ ;  /* 0x8000002a26260290 */ /* 0x000fe2000fffe0ff */
[----:B--2---:R-:W-:Y:S02]  /*05a0*/  @P4 R2UR UR14, R5 ;  /* 0x00000000050e42ca */ /* 0x004fe400000e0000 */
[----:B----4-:R-:W-:Y:S02]  /*05b0*/  @P2 R2UR UR8, R2 ;  /* 0x00000000020822ca */ /* 0x010fe400000e0000 */
[----:B---3--:R-:W-:Y:S01]  /*05c0*/  @!P3 R2UR UR43, R0 ;  /* 0x00000000002bb2ca */ /* 0x008fe200000e0000 */
[----:B------:R-:W-:-:S14]  /*05d0*/  BRA.U !UP6, `(.L_x_0) ;  /* 0x000000010e1c7547 */ /* 0x000fdc000b800000 */
[----:B------:R-:W-:-:S06]  /*05e0*/  UISETP.NE.AND UP1, UPT, UR29, URZ, UPT ;  /* 0x000000ff1d00728c */ /* 0x000fcc000bf25270 */
[----:B------:R-:W-:-:S13]  /*05f0*/  PLOP3.LUT P0, PT, PT, PT, UP1, 0x80, 0x8 ;  /* 0x000000000008781c */ /* 0x000fda0003f0f018 */
[----:B------:R-:W2:Y:S04]  /*0600*/  @P0 LDG.E R0, desc[UR36][R8.64+0x4] ;  /* 0x0000042408000981 */ /* 0x000ea8000c1e1900 */
[----:B------:R-:W3:Y:S01]  /*0610*/  @!P0 LDG.E R2, desc[UR36][R8.64] ;  /* 0x0000002408028981 */ /* 0x000ee2000c1e1900 */
[----:B--2---:R-:W-:-:S13]  /*0620*/  @P0 R2UR UR10, R0 ;  /* 0x00000000000a02ca */ /* 0x004fda00000e0000 */
[----:B------:R-:W-:-:S07]  /*0630*/  @UP1 UIADD3 UR10, UPT, UPT, UR10, -UR43, URZ ;  /* 0x8000002b0a0a1290 */ /* 0x000fce000fffe0ff */
[----:B---3--:R-:W-:-:S15]  /*0640*/  @!P0 R2UR UR10, R2 ;  /* 0x00000000020a82ca */ /* 0x008fde00000e0000 */
.L_x_0:
[----:B------:R-:W-:Y:S01]  /*0650*/  @!UP0 UIADD3 UR38, UPT, UPT, UR9, UR10, -UR42 ;  /* 0x0000000a09268290 */ /* 0x000fe2000fffe82a */
[----:B------:R-:W-:Y:S01]  /*0660*/  @!UP4 UMOV UR44, UR27 ;  /* 0x0000001b002ccc82 */ /* 0x000fe20008000000 */
[----:B------:R-:W-:Y:S02]  /*0670*/  @UP4 UIADD3 UR44, UPT, UPT, UR8, -UR14, URZ ;  /* 0x8000000e082c4290 */ /* 0x000fe4000fffe0ff */
[----:B------:R-:W-:-:S09]  /*0680*/  UISETP.GT.AND UP0, UPT, UR38, UR5, UPT ;  /* 0x000000052600728c */ /* 0x000fd2000bf04270 */
[----:B------:R-:W-:Y:S05]  /*0690*/  BRA.U !UP0, `(.L_x_1) ;  /* 0x0000006d08907547 */ /* 0x000fea000b800000 */
[----:B------:R-:W-:Y:S02]  /*06a0*/  UISETP.NE.AND UP1, UPT, UR14, -0x1, UPT ;  /* 0xffffffff0e00788c */ /* 0x000fe4000bf25270 */
[----:B------:R-:W-:Y:S02]  /*06b0*/  UIADD3 UR15, UPT, UPT, UR44, 0x3f, URZ ;  /* 0x0000003f2c0f7890 */ /* 0x000fe4000fffe0ff */
[----:B------:R-:W-:Y:S02]  /*06c0*/  UISETP.NE.AND UP2, UPT, UR43, -0x1, UPT ;  /* 0xffffffff2b00788c */ /* 0x000fe4000bf45270 */
[----:B------:R-:W-:-:S04]  /*06d0*/  USHF.R.S32.HI UR45, URZ, 0x1f, UR15 ;  /* 0x0000001fff2d7899 */ /* 0x000fc8000801140f */
[----:B------:R-:W-:Y:S01]  /*06e0*/  ULEA.HI UR45, UR45, UR15, URZ, 0x6 ;  /* 0x0000000f2d2d7291 */ /* 0x000fe2000f8f30ff */
[----:B------:R-:W1:Y:S01]  /*06f0*/  @!UP1 LDCU.64 UR10, c[0x0][0x398] ;  /* 0x00007300ff0a97ac */ /* 0x000e620008000a00 */
[----:B------:R-:W2:Y:S02]  /*0700*/  @UP1 LDCU.64 UR8, c[0x0][0x3b0] ;  /* 0x00007600ff0817ac */ /* 0x000ea40008000a00 */
[----:B------:R-:W-:-:S04]  /*0710*/  USHF.R.S32.HI UR45, URZ, 0x6, UR45 ;  /* 0x00000006ff2d7899 */ /* 0x000fc8000801142d */
[----:B------:R-:W-:-:S04]  /*0720*/  ULEA UR22, UR45, 0xffffffc0, 0x6 ;  /* 0xffffffc02d167891 */ /* 0x000fc8000f8e30ff */
[----:B------:R-:W-:Y:S02]  /*0730*/  USHF.R.S32.HI UR49, URZ, 0x1f, UR22 ;  /* 0x0000001fff317899 */ /* 0x000fe40008011416 */
[----:B-1----:R-:W-:Y:S02]  /*0740*/  @!UP1 UIMAD.WIDE.U32 UR50, UR41, UR10, URZ ;  /* 0x0000000a293292a5 */ /* 0x002fe4000f8e00ff */
[----:B--2---:R-:W-:Y:S02]  /*0750*/  @UP1 UIMAD.WIDE.U32 UR16, UR14, UR8, URZ ;  /* 0x000000080e1012a5 */ /* 0x004fe4000f8e00ff */
[----:B------:R-:W-:Y:S02]  /*0760*/  @!UP1 UIMAD UR23, UR41, UR11, UR51 ;  /* 0x0000000b291792a4 */ /* 0x000fe4000f8e0233 */
[----:B------:R-:W-:-:S03]  /*0770*/  @UP1 UIMAD UR23, UR14, UR9, UR17 ;  /* 0x000000090e1712a4 */ /* 0x000fc6000f8e0211 */
[----:B------:R-:W-:Y:S01]  /*0780*/  @UP1 UMOV UR50, UR16 ;  /* 0x0000001000321c82 */ /* 0x000fe20008000000 */
[----:B------:R-:W-:Y:S08]  /*0790*/  BRA.U UP2, `(.L_x_2) ;  /* 0x0000000102307547 */ /* 0x000ff0000b800000 */
[----:B------:R-:W1:Y:S01]  /*07a0*/  LDCU.64 UR18, c[0x0][0x3b8] ;  /* 0x00007700ff1277ac */ /* 0x000e620008000a00 */
[----:B------:R-:W2:Y:S01]  /*07b0*/  LDCU.64 UR8, c[0x0][0x3a0] ;  /* 0x00007400ff0877ac */ /* 0x000ea20008000a00 */
[----:B------:R-:W-:-:S04]  /*07c0*/  USHF.R.S32.HI UR10, URZ, 0x1f, UR42 ;  /* 0x0000001fff0a7899 */ /* 0x000fc8000801142a */
[----:B-1----:R-:W-:Y:S02]  /*07d0*/  UIMAD UR10, UR10, UR18, URZ ;  /* 0x000000120a0a72a4 */ /* 0x002fe4000f8e02ff */
[----:B------:R-:W-:Y:S02]  /*07e0*/  UIMAD.WIDE.U32 UR16, UR42, UR18, URZ ;  /* 0x000000122a1072a5 */ /* 0x000fe4000f8e00ff */
[----:B------:R-:W-:-:S04]  /*07f0*/  UIMAD UR10, UR42, UR19, UR10 ;  /* 0x000000132a0a72a4 */ /* 0x000fc8000f8e020a */
[----:B------:R-:W-:-:S03]  /*0800*/  UIADD3 UR11, UPT, UPT, UR17, UR10, URZ ;  /* 0x0000000a110b7290 */ /* 0x000fc6000fffe0ff */
[----:B------:R-:W-:Y:S02]  /*0810*/  UMOV UR10, UR16 ;  /* 0x00000010000a7c82 */ /* 0x000fe40008000000 */
[----:B--2---:R-:W-:-:S04]  /*0820*/  UIMAD.WIDE.U32 UR46, UR41, UR8, UR10 ;  /* 0x00000008292e72a5 */ /* 0x004fc8000f8e000a */
[----:B------:R-:W-:-:S06]  /*0830*/  UIMAD UR9, UR41, UR9, UR47 ;  /* 0x00000009290972a4 */ /* 0x000fcc000f8e022f */
[----:B------:R-:W-:Y:S01]  /*0840*/  MOV R17, UR9 ;  /* 0x0000000900117c02 */ /* 0x000fe20008000f00 */
[----:B------:R-:W-:Y:S05]  /*0850*/  BRA `(.L_x_3) ;  /* 0x0000000000187947 */ /* 0x000fea0003800000 */
.L_x_2:
[----:B------:R-:W1:Y:S01]  /*0860*/  LDCU.64 UR18, c[0x0][0x3b8] ;  /* 0x00007700ff1277ac */ /* 0x000e620008000a00 */
[----:B------:R-:W-:-:S04]  /*0870*/  UIADD3 UR8, UPT, UPT, UR42, UR43, URZ ;  /* 0x0000002b2a087290 */ /* 0x000fc8000fffe0ff */
[----:B-1----:R-:W-:Y:S02]  /*0880*/  UIMAD.WIDE.U32 UR46, UR8, UR18, URZ ;  /* 0x00000012082e72a5 */ /* 0x002fe4000f8e00ff */
[----:B------:R-:W-:-:S04]  /*0890*/  UIMAD UR8, UR8, UR19, URZ ;  /* 0x00000013080872a4 */ /* 0x000fc8000f8e02ff */
[----:B------:R-:W-:-:S06]  /*08a0*/  UIADD3 UR8, UPT, UPT, UR47, UR8, URZ ;  /* 0x000000082f087290 */ /* 0x000fcc000fffe0ff */
[----:B------:R-:W-:Y:S02]  /*08b0*/  MOV R17, UR8 ;  /* 0x0000000800117c02 */ /* 0x000fe40008000f00 */
.L_x_3:
[----:B------:R-:W1:Y:S01]  /*08c0*/  LDC R5, c[0x0][0x3e8] ;  /* 0x0000fa00ff057b82 */ /* 0x000e620000000800 */
[----:B------:R-:W2:Y:S01]  /*08d0*/  S2R R6, SR_CTAID.Z ;  /* 0x0000000000067919 */ /* 0x000ea20000002700 */
[----:B------:R-:W-:Y:S01]  /*08e0*/  USHF.R.S32.HI UR40, URZ, 0x1f, UR5 ;  /* 0x0000001fff287899 */ /* 0x000fe20008011405 */
[----:B-1----:R-:W-:-:S05]  /*08f0*/  IABS R0, R5 ;  /* 0x0000000500007213 */ /* 0x002fca0000000000 */
[----:B------:R-:W-:-:S04]  /*0900*/  IMAD.MOV.U32 R4, RZ, RZ, R0 ;  /* 0x000000ffff047224 */ /* 0x000fc800078e0000 */
[----:B------:R-:W1:Y:S01]  /*0910*/  I2F.RP R2, R4 ;  /* 0x0000000400027306 */ /* 0x000e620000209400 */
[----:B--2---:R-:W-:-:S07]  /*0920*/  IABS R6, R6 ;  /* 0x0000000600067213 */ /* 0x004fce0000000000 */
[----:B-1----:R-:W1:Y:S02]  /*0930*/  MUFU.RCP R2, R2 ;  /* 0x0000000200027308 */ /* 0x002e640000001000 */
[----:B-1----:R-:W-:-:S06]  /*0940*/  VIADD R2, R2, 0xffffffe ;  /* 0x0ffffffe02027836 */ /* 0x002fcc0000000000 */
[----:B------:R-:W1:Y:S02]  /*0950*/  F2I.FTZ.U32.TRUNC.NTZ R3, R2 ;  /* 0x0000000200037305 */ /* 0x000e64000021f000 */
[----:B-1----:R-:W-:Y:S01]  /*0960*/  IADD3 R0, PT, PT, RZ, -R3, RZ ;  /* 0x80000003ff007210 */ /* 0x002fe20007ffe0ff */
[----:B------:R-:W-:-:S04]  /*0970*/  IMAD.MOV.U32 R2, RZ, RZ, RZ ;  /* 0x000000ffff027224 */ /* 0x000fc800078e00ff */
[----:B------:R-:W-:-:S04]  /*0980*/  IMAD R0, R0, R4, RZ ;  /* 0x0000000400007224 */ /* 0x000fc800078e02ff */
[----:B------:R-:W-:-:S04]  /*0990*/  IMAD.HI.U32 R0, R3, R0, R2 ;  /* 0x0000000003007227 */ /* 0x000fc800078e0002 */
[----:B------:R-:W-:-:S04]  /*09a0*/  IMAD.MOV.U32 R3, RZ, RZ, R6 ;  /* 0x000000ffff037224 */ /* 0x000fc800078e0006 */
[----:B------:R-:W-:-:S05]  /*09b0*/  IMAD.HI.U32 R0, R0, R3, RZ ;  /* 0x0000000300007227 */ /* 0x000fca00078e00ff */
[----:B------:R-:W-:-:S05]  /*09c0*/  IADD3 R2, PT, PT, -R0, RZ, RZ ;  /* 0x000000ff00027210 */ /* 0x000fca0007ffe1ff */
[----:B------:R-:W-:-:S05]  /*09d0*/  IMAD R2, R4, R2, R3 ;  /* 0x0000000204027224 */ /* 0x000fca00078e0203 */
[----:B------:R-:W-:-:S13]  /*09e0*/  ISETP.GT.U32.AND P1, PT, R4, R2, PT ;  /* 0x000000020400720c */ /* 0x000fda0003f24070 */
[----:B------:R-:W-:Y:S02]  /*09f0*/  @!P1 IMAD.IADD R2, R2, 0x1, -R4 ;  /* 0x0000000102029824 */ /* 0x000fe400078e0a04 */
[----:B------:R-:W-:Y:S01]  /*0a00*/  @!P1 VIADD R0, R0, 0x1 ;  /* 0x0000000100009836 */ /* 0x000fe20000000000 */
[C---:B------:R-:W-:Y:S02]  /*0a10*/  ISETP.NE.AND P1, PT, R5.reuse, RZ, PT ;  /* 0x000000ff0500720c */ /* 0x040fe40003f25270 */
[----:B------:R-:W-:Y:S02]  /*0a20*/  ISETP.GE.U32.AND P2, PT, R2, R4, PT ;  /* 0x000000040200720c */ /* 0x000fe40003f46070 */
[----:B------:R-:W-:-:S04]  /*0a30*/  LOP3.LUT R2, R5, UR28, RZ, 0x3c, !PT ;  /* 0x0000001c05027c12 */ /* 0x000fc8000f8e3cff */
[----:B------:R-:W-:-:S07]  /*0a40*/  ISETP.GE.AND P0, PT, R2, RZ, PT ;  /* 0x000000ff0200720c */ /* 0x000fce0003f06270 */
[----:B------:R-:W-:-:S05]  /*0a50*/  @P2 IADD3 R0, PT, PT, R0, 0x1, RZ ;  /* 0x0000000100002810 */ /* 0x000fca0007ffe0ff */
[----:B------:R-:W-:-:S05]  /*0a60*/  IMAD.MOV.U32 R10, RZ, RZ, R0 ;  /* 0x000000ffff0a7224 */ /* 0x000fca00078e0000 */
[----:B------:R-:W-:Y:S02]  /*0a70*/  @!P0 IADD3 R10, PT, PT, -R10, RZ, RZ ;  /* 0x000000ff0a0a8210 */ /* 0x000fe40007ffe1ff */
[----:B------:R-:W-:-:S04]  /*0a80*/  @!P1 LOP3.LUT R10, RZ, R5, RZ, 0x33, !PT ;  /* 0x00000005ff0a9212 */ /* 0x000fc800078e33ff */
[----:B------:R-:W-:Y:S01]  /*0a90*/  SHF.R.S32.HI R18, RZ, 0x1f, R10 ;  /* 0x0000001fff127819 */ /* 0x000fe2000001140a */
[----:B------:R-:W-:Y:S05]  /*0aa0*/  BRA.U UP2, `(.L_x_4) ;  /* 0x0000000102347547 */ /* 0x000fea000b800000 */
        /* <DEDUP_REMOVED lines=9> */
[----:B------:R-:W-:-:S03]  /*0b40*/  UIMAD UR9, UR41, UR9, UR11 ;  /* 0x00000009290972a4 */ /* 0x000fc6000f8e020b */
[----:B------:R-:W-:-:S03]  /*0b50*/  UMOV UR48, UR10 ;  /* 0x0000000a00307c82 */ /* 0x000fc60008000000 */
[----:B------:R-:W-:Y:S01]  /*0b60*/  MOV R16, UR9 ;  /* 0x0000000900107c02 */ /* 0x000fe20008000f00 */
[----:B------:R-:W-:Y:S06]  /*0b70*/  BRA `(.L_x_5) ;  /* 0x00000000001c7947 */ /* 0x000fec0003800000 */
.L_x_4:
[----:B------:R-:W1:Y:S01]  /*0b80*/  LDCU.64 UR16, c[0x0][0x3c0] ;  /* 0x00007800ff1077ac */ /* 0x000e620008000a00 */
[----:B------:R-:W-:-:S04]  /*0b90*/  UIADD3 UR8, UPT, UPT, UR42, UR43, URZ ;  /* 0x0000002b2a087290 */ /* 0x000fc8000fffe0ff */
[----:B-1----:R-:W-:Y:S02]  /*0ba0*/  UIMAD.WIDE.U32 UR10, UR8, UR16, URZ ;  /* 0x00000010080a72a5 */ /* 0x002fe4000f8e00ff */
[----:B------:R-:W-:-:S04]  /*0bb0*/  UIMAD UR8, UR8, UR17, URZ ;  /* 0x00000011080872a4 */ /* 0x000fc8000f8e02ff */
[----:B------:R-:W-:Y:S01]  /*0bc0*/  UIADD3 UR8, UPT, UPT, UR11, UR8, URZ ;  /* 0x000000080b087290 */ /* 0x000fe2000fffe0ff */
[----:B------:R-:W-:-:S05]  /*0bd0*/  UMOV UR48, UR10 ;  /* 0x0000000a00307c82 */ /* 0x000fca0008000000 */
[----:B------:R-:W-:-:S07]  /*0be0*/  MOV R16, UR8 ;  /* 0x0000000800107c02 */ /* 0x000fce0008000f00 */
.L_x_5:
[----:B------:R-:W1:Y:S01]  /*0bf0*/  @!UP1 LDCU.64 UR10, c[0x0][0x588] ;  /* 0x0000b100ff0a97ac */ /* 0x000e620008000a00 */
[----:B------:R-:W2:Y:S01]  /*0c00*/  @UP1 LDCU.64 UR8, c[0x0][0x590] ;  /* 0x0000b200ff0817ac */ /* 0x000ea20008000a00 */
[----:B------:R-:W3:Y:S01]  /*0c10*/  LDCU UR56, c[0x0][0x3e0] ;  /* 0x00007c00ff3877ac */ /* 0x000ee20008000800 */
[----:B------:R-:W3:Y:S01]  /*0c20*/  LDCU UR47, c[0x0][0x44c] ;  /* 0x00008980ff2f77ac */ /* 0x000ee20008000800 */
[----:B-1----:R-:W-:-:S04]  /*0c30*/  @!UP1 UIMAD.WIDE.U32 UR58, UR41, UR10, URZ ;  /* 0x0000000a293a92a5 */ /* 0x002fc8000f8e00ff */
[----:B------:R-:W-:Y:S02]  /*0c40*/  @!UP1 UIMAD UR57, UR41, UR11, UR59 ;  /* 0x0000000b293992a4 */ /* 0x000fe4000f8e023b */
[----:B--2---:R-:W-:-:S04]  /*0c50*/  @UP1 UIMAD.WIDE.U32 UR10, UR14, UR8, URZ ;  /* 0x000000080e0a12a5 */ /* 0x004fc8000f8e00ff */
[----:B------:R-:W-:Y:S02]  /*0c60*/  @UP1 UIMAD UR57, UR14, UR9, UR11 ;  /* 0x000000090e3912a4 */ /* 0x000fe4000f8e020b */
[----:B---3--:R-:W-:Y:S01]  /*0c70*/  UIMAD.WIDE UR60, UR56, UR47, URZ ;  /* 0x0000002f383c72a5 */ /* 0x008fe2000f8e02ff */
[----:B------:R-:W-:Y:S01]  /*0c80*/  @UP1 UMOV UR58, UR10 ;  /* 0x0000000a003a1c82 */ /* 0x000fe20008000000 */
[----:B------:R-:W-:Y:S10]  /*0c90*/  BRA.U UP1, `(.L_x_6) ;  /* 0x0000000101407547 */ /* 0x000ff4000b800000 */
[----:B------:R-:W1:Y:S01]  /*0ca0*/  LDCU UR20, c[0x0][0x444] ;  /* 0x00008880ff1477ac */ /* 0x000e620008000800 */
[----:B------:R-:W-:Y:S02]  /*0cb0*/  USHF.R.S32.HI UR9, URZ, 0x1f, UR56 ;  /* 0x0000001fff097899 */ /* 0x000fe40008011438 */
[----:B-1----:R-:W-:Y:S02]  /*0cc0*/  USHF.R.S32.HI UR8, URZ, 0x1f, UR20 ;  /* 0x0000001fff087899 */ /* 0x002fe40008011414 */
[----:B------:R-:W-:Y:S02]  /*0cd0*/  UIMAD.WIDE.U32 UR20, UR41, UR20, URZ ;  /* 0x00000014291472a5 */ /* 0x000fe4000f8e00ff */
[----:B------:R-:W-:Y:S02]  /*0ce0*/  UIMAD UR8, UR8, UR41, URZ ;  /* 0x00000029080872a4 */ /* 0x000fe4000f8e02ff */
[----:B------:R-:W-:Y:S02]  /*0cf0*/  UIMAD.WIDE.U32 UR10, UR20, UR56, URZ ;  /* 0x00000038140a72a5 */ /* 0x000fe4000f8e00ff */
[----:B------:R-:W-:-:S02]  /*0d00*/  UIADD3 UR8, UPT, UPT, UR21, UR8, URZ ;  /* 0x0000000815087290 */ /* 0x000fc4000fffe0ff */
[----:B------:R-:W-:Y:S02]  /*0d10*/  UIMAD.WIDE.U32 UR52, UR10, UR47, URZ ;  /* 0x0000002f0a3472a5 */ /* 0x000fe4000f8e00ff */
[----:B------:R-:W-:-:S04]  /*0d20*/  UIMAD UR8, UR8, UR56, URZ ;  /* 0x00000038080872a4 */ /* 0x000fc8000f8e02ff */
[----:B------:R-:W-:Y:S02]  /*0d30*/  UIMAD UR8, UR9, UR20, UR8 ;  /* 0x00000014090872a4 */ /* 0x000fe4000f8e0208 */
[----:B------:R-:W-:Y:S02]  /*0d40*/  USHF.R.S32.HI UR9, URZ, 0x1f, UR47 ;  /* 0x0000001fff097899 */ /* 0x000fe4000801142f */
[----:B------:R-:W-:-:S04]  /*0d50*/  UIADD3 UR8, UPT, UPT, UR11, UR8, URZ ;  /* 0x000000080b087290 */ /* 0x000fc8000fffe0ff */
[----:B------:R-:W-:-:S04]  /*0d60*/  UIMAD UR8, UR8, UR47, URZ ;  /* 0x0000002f080872a4 */ /* 0x000fc8000f8e02ff */
[----:B------:R-:W-:-:S04]  /*0d70*/  UIMAD UR8, UR9, UR10, UR8 ;  /* 0x0000000a090872a4 */ /* 0x000fc8000f8e0208 */
[----:B------:R-:W-:Y:S01]  /*0d80*/  UIADD3 UR8, UPT, UPT, UR53, UR8, URZ ;  /* 0x0000000835087290 */ /* 0x000fe2000fffe0ff */
[----:B------:R-:W-:Y:S11]  /*0d90*/  BRA `(.L_x_7) ;  /* 0x00000000000c7947 */ /* 0x000ff60003800000 */
.L_x_6:
[----:B------:R-:W-:Y:S02]  /*0da0*/  UIMAD.WIDE.U32 UR52, UR60, UR14, URZ ;  /* 0x0000000e3c3472a5 */ /* 0x000fe4000f8e00ff */
[----:B------:R-:W-:-:S04]  /*0db0*/  UIMAD UR8, UR61, UR14, URZ ;  /* 0x0000000e3d0872a4 */ /* 0x000fc8000f8e02ff */
[----:B------:R-:W-:Y:S02]  /*0dc0*/  UIADD3 UR8, UPT, UPT, UR53, UR8, URZ ;  /* 0x0000000835087290 */ /* 0x000fe4000fffe0ff */
.L_x_7:
[----:B------:R-:W1:Y:S01]  /*0dd0*/  LDCU.U8 UR11, c[0x0][0x548] ;  /* 0x0000a900ff0b77ac */ /* 0x000e620008000000 */
[----:B------:R-:W-:Y:S01]  /*0de0*/  USHF.L.U32 UR10, UR41, 0x7, URZ ;  /* 0x00000007290a7899 */ /* 0x000fe200080006ff */
[----:B------:R-:W2:Y:S03]  /*0df0*/  LDCU.U8 UR55, c[0x0][0x5f0] ;  /* 0x0000be00ff3777ac */ /* 0x000ea60008000000 */
[----:B------:R-:W-:-:S04]  /*0e00*/  USEL UR9, UR10, URZ, UP5 ;  /* 0x000000ff0a097287 */ /* 0x000fc8000a800000 */
[----:B------:R-:W-:Y:S02]  /*0e10*/  UIADD3 UR9, UP0, UPT, UR22, UR9, URZ ;  /* 0x0000000916097290 */ /* 0x000fe4000ff1e0ff */
[----:B-1----:R-:W-:Y:S02]  /*0e20*/  UISETP.NE.AND UP1, UPT, UR11, URZ, UPT ;  /* 0x000000ff0b00728c */ /* 0x002fe4000bf25270 */
[----:B------:R-:W-:Y:S02]  /*0e30*/  UIADD3.X UR51, UPT, UPT, URZ, UR49, URZ, UP0, !UPT ;  /* 0x00000031ff337290 */ /* 0x000fe400087fe4ff */
[----:B------:R-:W-:Y:S02]  /*0e40*/  UIMAD.WIDE.U32 UR20, UR9, UR60, URZ ;  /* 0x0000003c091472a5 */ /* 0x000fe4000f8e00ff */
[----:B------:R-:W-:-:S04]  /*0e50*/  UIMAD UR51, UR51, UR60, URZ ;  /* 0x0000003c333372a4 */ /* 0x000fc8000f8e02ff */
[----:B------:R-:W-:Y:S02]  /*0e60*/  UIMAD UR51, UR61, UR9, UR51 ;  /* 0x000000093d3372a4 */ /* 0x000fe4000f8e0233 */
[----:B------:R-:W-:Y:S02]  /*0e70*/  UIMAD UR9, UR28, UR47, URZ ;  /* 0x0000002f1c0972a4 */ /* 0x000fe4000f8e02ff */
[----:B------:R-:W-:Y:S01]  /*0e80*/  UIADD3 UR51, UPT, UPT, UR21, UR51, URZ ;  /* 0x0000003315337290 */ /* 0x000fe2000fffe0ff */
[----:B--2---:R-:W-:Y:S11]  /*0e90*/  BRA.U !UP1, `(.L_x_8) ;  /* 0x00000001091c7547 */ /* 0x004ff6000b800000 */
[----:B------:R-:W1:Y:S01]  /*0ea0*/  LDCU UR11, c[0x0][0x434] ;  /* 0x00008680ff0b77ac */ /* 0x000e620008000800 */
[----:B------:R-:W2:Y:S01]  /*0eb0*/  LDCU UR54, c[0x0][0x454] ;  /* 0x00008a80ff3677ac */ /* 0x000ea20008000800 */
[----:B------:R-:W-:Y:S02]  /*0ec0*/  UISETP.NE.AND UP0, UPT, UR14, -0x1, UPT ;  /* 0xffffffff0e00788c */ /* 0x000fe4000bf05270 */
[----:B-1----:R-:W-:-:S04]  /*0ed0*/  UIMAD UR11, UR41, UR11, URZ ;  /* 0x0000000b290b72a4 */ /* 0x002fc8000f8e02ff */
[----:B------:R-:W-:-:S04]  /*0ee0*/  USEL UR11, UR11, UR14, !UP0 ;  /* 0x0000000e0b0b7287 */ /* 0x000fc8000c000000 */
[----:B--2---:R-:W-:Y:S01]  /*0ef0*/  UIMAD UR54, UR28, UR54, UR11 ;  /* 0x000000361c3672a4 */ /* 0x004fe2000f8e020b */
[----:B------:R-:W-:Y:S05]  /*0f00*/  BRA `(.L_x_9) ;  /* 0x00000000000c7947 */ /* 0x000fea0003800000 */
.L_x_8:
[----:B------:R-:W1:Y:S01]  /*0f10*/  LDCU UR54, c[0x0][0x434] ;  /* 0x00008680ff3677ac */ /* 0x000e620008000800 */
[----:B------:R-:W-:-:S04]  /*0f20*/  UIMAD UR11, UR41, UR56, UR28 ;  /* 0x00000038290b72a4 */ /* 0x000fc8000f8e021c */
[----:B-1----:R-:W-:Y:S02]  /*0f30*/  UIMAD UR54, UR11, UR54, URZ ;  /* 0x000000360b3672a4 */ /* 0x002fe4000f8e02ff */
.L_x_9:
[----:B------:R-:W-:Y:S01]  /*0f40*/  UIADD3 UR45, UPT, UPT, UR45, -0x1, URZ ;  /* 0xffffffff2d2d7890 */ /* 0x000fe2000fffe0ff */
[----:B------:R-:W-:Y:S09]  /*0f50*/  BRA.U !UP1, `(.L_x_10) ;  /* 0x0000000109247547 */ /* 0x000ff2000b800000 */
[----:B------:R-:W1:Y:S01]  /*0f60*/  LDCU UR11, c[0x0][0x444] ;  /* 0x00008880ff0b77ac */ /* 0x000e620008000800 */
[----:B------:R-:W-:Y:S01]  /*0f70*/  UISETP.NE.AND UP0, UPT, UR14, -0x1, UPT ;  /* 0xffffffff0e00788c */ /* 0x000fe2000bf05270 */
[----:B------:R-:W2:Y:S10]  /*0f80*/  LDCU UR15, c[0x0][0x430] ;  /* 0x00008600ff0f77ac */ /* 0x000eb40008000800 */
[----:B-1----:R-:W-:Y:S01]  /*0f90*/  @!UP0 UIMAD UR14, UR41, UR11, URZ ;  /* 0x0000000b290e82a4 */ /* 0x002fe2000f8e02ff */
[----:B------:R-:W2:Y:S03]  /*0fa0*/  LDCU UR11, c[0x0][0x454] ;  /* 0x00008a80ff0b77ac */ /* 0x000ea60008000800 */
[----:B------:R-:W-:-:S02]  /*0fb0*/  UIADD3 UR10, UPT, UPT, UR10, UR14, URZ ;  /* 0x0000000e0a0a7290 */ /* 0x000fc4000fffe0ff */
[----:B--2---:R-:W-:-:S04]  /*0fc0*/  ULEA UR11, UR15, UR11, 0x7 ;  /* 0x0000000b0f0b7291 */ /* 0x004fc8000f8e38ff */
[----:B------:R-:W-:Y:S01]  /*0fd0*/  UIMAD UR53, UR11, UR28, UR10 ;  /* 0x0000001c0b3572a4 */ /* 0x000fe2000f8e020a */
[----:B------:R-:W-:Y:S11]  /*0fe0*/  BRA `(.L_x_11) ;  /* 0x00000000000c7947 */ /* 0x000ff60003800000 */
.L_x_10:
[----:B------:R-:W1:Y:S01]  /*0ff0*/  LDCU UR53, c[0x0][0x444] ;  /* 0x00008880ff3577ac */ /* 0x000e620008000800 */
[----:B------:R-:W-:-:S04]  /*1000*/  UIMAD UR10, UR41, UR56, UR28 ;  /* 0x00000038290a72a4 */ /* 0x000fc8000f8e021c */
[----:B-1----:R-:W-:-:S12]  /*1010*/  UIMAD UR53, UR10, UR53, URZ ;  /* 0x000000350a3572a4 */ /* 0x002fd8000f8e02ff */
.L_x_11:
[----:B------:R-:W1:Y:S01]  /*1020*/  S2R R22, SR_TID.X ;  /* 0x0000000000167919 */ /* 0x000e620000002100 */
[----:B------:R-:W-:Y:S01]  /*1030*/  USHF.R.S32.HI UR10, URZ, 0x1f, UR9 ;  /* 0x0000001fff0a7899 */ /* 0x000fe20008011409 */
[----:B------:R-:W-:Y:S01]  /*1040*/  IMAD.MOV.U32 R9, RZ, RZ, RZ ;  /* 0x000000ffff097224 */ /* 0x000fe200078e00ff */
[----:B------:R-:W2:Y:S01]  /*1050*/  LDCU.64 UR14, c[0x0][0x3b0] ;  /* 0x00007600ff0e77ac */ /* 0x000ea20008000a00 */
[----:B------:R-:W3:Y:S01]  /*1060*/  LDC.64 R14, c[0x0][0x5f8] ;  /* 0x00017e00ff0e7b82 */ /* 0x000ee20000000a00 */
[----:B------:R-:W-:Y:S01]  /*1070*/  ISETP.NE.AND P4, PT, RZ, UR55, PT ;  /* 0x00000037ff007c0c */ /* 0x000fe2000bf85270 */
[----:B------:R-:W-:Y:S01]  /*1080*/  BSSY.RECONVERGENT B1, `(.L_x_1) ;  /* 0x0000645000017945 */ /* 0x000fe20003800200 */
[----:B------:R-:W-:Y:S01]  /*1090*/  UIADD3 UR52, UP1, UP0, UR20, UR52, UR9 ;  /* 0x0000003414347290 */ /* 0x000fe2000f83e009 */
[----:B------:R-:W4:Y:S03]  /*10a0*/  LDCU.64 UR20, c[0x0][0x3c8] ;  /* 0x00007900ff1477ac */ /* 0x000f260008000a00 */
[----:B------:R-:W-:Y:S01]  /*10b0*/  UIADD3.X UR51, UPT, UPT, UR51, UR8, UR10, UP1, UP0 ;  /* 0x0000000833337290 */ /* 0x000fe20008fe040a */
[----:B------:R-:W5:Y:S01]  /*10c0*/  LDCU.128 UR8, c[0x0][0x590] ;  /* 0x0000b200ff0877ac */ /* 0x000f620008000c00 */
[----:B------:R-:W-:-:S02]  /*10d0*/  UIMAD UR47, UR56, UR47, URZ ;  /* 0x0000002f382f72a4 */ /* 0x000fc4000f8e02ff */
[----:B--2---:R-:W-:Y:S01]  /*10e0*/  UIMAD UR59, UR49, UR14, URZ ;  /* 0x0000000e313b72a4 */ /* 0x004fe2000f8e02ff */
[----:B------:R-:W-:Y:S01]  /*10f0*/  IMAD.U32 R4, RZ, RZ, UR14 ;  /* 0x0000000eff047e24 */ /* 0x000fe2000f8e00ff */
[----:B------:R-:W-:Y:S02]  /*1100*/  UISETP.GT.AND UP0, UPT, UR44, URZ, UPT ;  /* 0x000000ff2c00728c */ /* 0x000fe4000bf04270 */
[----:B------:R-:W-:Y:S01]  /*1110*/  UIMAD UR59, UR22, UR15, UR59 ;  /* 0x0000000f163b72a4 */ /* 0x000fe2000f8e023b */
[----:B----4-:R-:W-:Y:S01]  /*1120*/  IMAD.U32 R6, RZ, RZ, UR20 ;  /* 0x00000014ff067e24 */ /* 0x010fe2000f8e00ff */
[----:B------:R-:W-:Y:S02]  /*1130*/  ULEA UR53, UR45, UR53, 0x6 ;  /* 0x000000352d357291 */ /* 0x000fe4000f8e30ff */
[----:B------:R-:W-:Y:S02]  /*1140*/  ULEA UR54, UR45, UR54, 0x6 ;  /* 0x000000362d367291 */ /* 0x000fe4000f8e30ff */
[----:B------:R-:W-:Y:S01]  /*1150*/  MOV R0, UR59 ;  /* 0x0000003b00007c02 */ /* 0x000fe20008000f00 */
[C---:B-1----:R-:W-:Y:S01]  /*1160*/  IMAD.SHL.U32 R20, R22.reuse, 0x8, RZ ;  /* 0x0000000816147824 */ /* 0x042fe200078e00ff */
[----:B-----5:R-:W-:Y:S01]  /*1170*/  UIMAD UR49, UR49, UR8, URZ ;  /* 0x00000008313172a4 */ /* 0x020fe2000f8e02ff */
[----:B------:R-:W-:Y:S01]  /*1180*/  IMAD.U32 R7, RZ, RZ, UR8 ;  /* 0x00000008ff077e24 */ /* 0x000fe2000f8e00ff */
[----:B------:R-:W-:-:S02]  /*1190*/  LOP3.LUT R12, R22, 0x1f, RZ, 0xc0, !PT ;  /* 0x0000001f160c7812 */ /* 0x000fc400078ec0ff */
[----:B------:R-:W-:Y:S02]  /*11a0*/  LOP3.LUT R8, R20, 0x18, RZ, 0xc0, !PT ;  /* 0x0000001814087812 */ /* 0x000fe400078ec0ff */
[----:B------:R-:W-:Y:S02]  /*11b0*/  SHF.R.U32.HI R21, RZ, 0x2, R22 ;  /* 0x00000002ff157819 */ /* 0x000fe40000011616 */
[----:B------:R-:W-:Y:S01]  /*11c0*/  IADD3 R2, P0, PT, R8, UR58, RZ ;  /* 0x0000003a08027c10 */ /* 0x000fe2000ff1e0ff */
[----:B------:R-:W-:Y:S01]  /*11d0*/  IMAD.WIDE.U32 R4, R4, UR22, R8 ;  /* 0x0000001604047c25 */ /* 0x000fe2000f8e0008 */
[----:B------:R-:W1:Y:S03]  /*11e0*/  LDCU.64 UR58, c[0x0][0x420] ;  /* 0x00008400ff3a77ac */ /* 0x000e660008000a00 */
[----:B------:R-:W-:Y:S01]  /*11f0*/  IMAD.X R3, RZ, RZ, UR57, P0 ;  /* 0x00000039ff037e24 */ /* 0x000fe200080e06ff */
[----:B------:R-:W-:Y:S01]  /*1200*/  IADD3 R4, P1, PT, R4, UR50, RZ ;  /* 0x0000003204047c10 */ /* 0x000fe2000ff3e0ff */
[----:B------:R-:W2:Y:S01]  /*1210*/  LDCU.64 UR56, c[0x0][0x5e8] ;  /* 0x0000bd00ff3877ac */ /* 0x000ea20008000a00 */
[----:B------:R-:W-:-:S02]  /*1220*/  IMAD.WIDE.U32 R2, R7, UR22, R2 ;  /* 0x0000001607027c25 */ /* 0x000fc4000f8e0002 */
[----:B------:R-:W-:Y:S01]  /*1230*/  IADD3.X R5, PT, PT, R5, UR23, R0, P1, !PT ;  /* 0x0000001705057c10 */ /* 0x000fe20008ffe400 */
[----:B------:R-:W-:Y:S01]  /*1240*/  UIMAD UR22, UR22, UR9, UR49 ;  /* 0x00000009161672a4 */ /* 0x000fe2000f8e0231 */
[----:B------:R-:W-:Y:S01]  /*1250*/  IMAD.U32 R0, RZ, RZ, UR21 ;  /* 0x00000015ff007e24 */ /* 0x000fe2000f8e00ff */
[----:B------:R-:W4:Y:S01]  /*1260*/  LDCU.64 UR20, c[0x0][0x550] ;  /* 0x0000aa00ff1477ac */ /* 0x000f220008000a00 */
[----:B------:R-:W-:Y:S01]  /*1270*/  IMAD.WIDE.U32 R6, R6, UR28, R4 ;  /* 0x0000001c06067c25 */ /* 0x000fe2000f8e0004 */
[----:B------:R-:W-:Y:S02]  /*1280*/  SHF.R.U32.HI R5, RZ, 0x5, R22 ;  /* 0x00000005ff057819 */ /* 0x000fe40000011616 */
[----:B------:R-:W-:Y:S01]  /*1290*/  IADD3 R3, PT, PT, R3, UR22, RZ ;  /* 0x0000001603037c10 */ /* 0x000fe2000fffe0ff */
[----:B------:R-:W-:Y:S01]  /*12a0*/  IMAD.U32 R4, RZ, RZ, UR10 ;  /* 0x0000000aff047e24 */ /* 0x000fe2000f8e00ff */
[----:B------:R-:W-:Y:S01]  /*12b0*/  USHF.L.U32 UR49, UR47, 0x6, URZ ;  /* 0x000000062f317899 */ /* 0x000fe200080006ff */
[----:B------:R-:W-:-:S02]  /*12c0*/  IMAD R12, R5, UR47, R12 ;  /* 0x0000002f050c7c24 */ /* 0x000fc4000f8e020c */
[----:B------:R-:W5:Y:S01]  /*12d0*/  LDCU.64 UR22, c[0x0][0x380] ;  /* 0x00007000ff1677ac */ /* 0x000f620008000a00 */
[----:B------:R-:W-:Y:S01]  /*12e0*/  IMAD.WIDE.U32 R4, R4, UR28, R2 ;  /* 0x0000001c04047c25 */ /* 0x000fe2000f8e0002 */
[----:B--2---:R-:W-:-:S03]  /*12f0*/  UIMAD.WIDE UR56, UR53, 0x4, UR56 ;  /* 0x00000004353878a5 */ /* 0x004fc6000f8e0238 */
[----:B---3--:R-:W-:Y:S01]  /*1300*/  IMAD.WIDE.U32 R2, R14, UR26, RZ ;  /* 0x0000001a0e027c25 */ /* 0x008fe2000f8e00ff */
[----:B-1----:R-:W-:-:S03]  /*1310*/  UIMAD.WIDE UR58, UR54, 0x4, UR58 ;  /* 0x00000004363a78a5 */ /* 0x002fc6000f8e023a */
[----:B------:R-:W-:Y:S01]  /*1320*/  IMAD R7, R0, UR28, R7 ;  /* 0x0000001c00077c24 */ /* 0x000fe2000f8e0207 */
[----:B------:R-:W-:Y:S01]  /*1330*/  MOV R0, UR11 ;  /* 0x0000000b00007c02 */ /* 0x000fe20008000f00 */
[----:B------:R-:W1:Y:S01]  /*1340*/  LDCU.64 UR10, c[0x0][0x570] ;  /* 0x0000ae00ff0a77ac */ /* 0x000e620008000a00 */
[----:B------:R-:W-:Y:S01]  /*1350*/  SEL R11, R2, RZ, P4 ;  /* 0x000000ff020b7207 */ /* 0x000fe20002000000 */
[----:B------:R-:W-:Y:S02]  /*1360*/  IMAD R2, R15, UR26, R3 ;  /* 0x0000001a0f027c24 */ /* 0x000fe4000f8e0203 */
[----:B------:R-:W-:Y:S01]  /*1370*/  IMAD R3, R0, UR28, R5 ;  /* 0x0000001c00037c24 */ /* 0x000fe2000f8e0205 */
[----:B------:R-:W-:Y:S01]  /*1380*/  IADD3 R13, P1, P0, R12, UR52, R11 ;  /* 0x000000340c0d7c10 */ /* 0x000fe2000f83e00b */
[----:B------:R-:W-:Y:S01]  /*1390*/  IMAD.U32 R11, RZ, RZ, UR49 ;  /* 0x00000031ff0b7e24 */ /* 0x000fe2000f8e00ff */
[----:B------:R-:W-:Y:S02]  /*13a0*/  SHF.R.S32.HI R5, RZ, 0x1f, R12 ;  /* 0x0000001fff057819 */ /* 0x000fe4000001140c */
[----:B------:R-:W-:Y:S01]  /*13b0*/  SEL R0, R2, RZ, P4 ;  /* 0x000000ff02007207 */ /* 0x000fe20002000000 */
[----:B------:R-:W-:-:S03]  /*13c0*/  IMAD.MOV.U32 R2, RZ, RZ, R4 ;  /* 0x000000ffff027224 */ /* 0x000fc600078e0004 */
[----:B------:R-:W-:Y:S01]  /*13d0*/  IADD3.X R12, PT, PT, R5, UR51, R0, P1, P0 ;  /* 0x00000033050c7c10 */ /* 0x000fe20008fe0400 */
[----:B------:R-:W-:Y:S01]  /*13e0*/  IMAD.WIDE.U32 R4, R21, UR14, R6 ;  /* 0x0000000e15047c25 */ /* 0x000fe2000f8e0006 */
[----:B------:R-:W-:-:S03]  /*13f0*/  IADD3 R0, P0, PT, R13, UR49, RZ ;  /* 0x000000310d007c10 */ /* 0x000fc6000ff1e0ff */
[----:B------:R-:W-:Y:S01]  /*1400*/  IMAD.WIDE.U32 R2, R21, UR8, R2 ;  /* 0x0000000815027c25 */ /* 0x000fe2000f8e0002 */
[----:B------:R-:W-:Y:S02]  /*1410*/  LEA.HI.X.SX32 R7, R11, R12, 0x1, P0 ;  /* 0x0000000c0b077211 */ /* 0x000fe400000f0eff */
[----:B-1----:R-:W-:Y:S01]  /*1420*/  LEA R232, P0, R0, UR10, 0x2 ;  /* 0x0000000a00e87c11 */ /* 0x002fe2000f8010ff */
[C---:B------:R-:W-:Y:S01]  /*1430*/  IMAD R6, R21.reuse, UR9, R3 ;  /* 0x0000000915067c24 */ /* 0x040fe2000f8e0203 */
[----:B-----5:R-:W-:Y:S01]  /*1440*/  LEA R238, P2, R4, UR22, 0x1 ;  /* 0x0000001604ee7c11 */ /* 0x020fe2000f8408ff */
[C---:B------:R-:W-:Y:S01]  /*1450*/  IMAD R3, R21.reuse, UR15, R5 ;  /* 0x0000000f15037c24 */ /* 0x040fe2000f8e0205 */
[----:B------:R-:W-:Y:S02]  /*1460*/  LEA.HI.X R233, R0, UR11, R7, 0x2, P0 ;  /* 0x0000000b00e97c11 */ /* 0x000fe400080f1407 */
[----:B------:R-:W-:Y:S02]  /*1470*/  IADD3 R13, P0, PT, R21, 0x40, RZ ;  /* 0x00000040150d7810 */ /* 0x000fe40007f1e0ff */
[----:B----4-:R-:W-:-:S02]  /*1480*/  LEA R236, P1, R2, UR20, 0x1 ;  /* 0x0000001402ec7c11 */ /* 0x010fc4000f8208ff */
[----:B------:R-:W-:Y:S01]  /*1490*/  LEA.HI.X R239, R4, UR23, R3, 0x1, P2 ;  /* 0x0000001704ef7c11 */ /* 0x000fe200090f0c03 */
[----:B------:R-:W-:Y:S01]  /*14a0*/  IMAD.X R12, RZ, RZ, RZ, P0 ;  /* 0x000000ffff0c7224 */ /* 0x000fe200000e06ff */
[----:B------:R-:W-:Y:S02]  /*14b0*/  LEA.HI.X R237, R2, UR21, R6, 0x1, P1 ;  /* 0x0000001502ed7c11 */ /* 0x000fe400088f0c06 */
[----:B------:R-:W-:Y:S01]  /*14c0*/  IADD3 R5, PT, PT, R21, 0x40, RZ ;  /* 0x0000004015057810 */ /* 0x000fe20007ffe0ff */
[----:B------:R-:W-:Y:S06]  /*14d0*/  BRA.U UP0, `(.L_x_12) ;  /* 0x0000000500d07547 */ /* 0x000fec000b800000 */
        /* <DEDUP_REMOVED lines=13> */
.L_x_13:
[----:B------:R-:W1:Y:S01]  /*15b0*/  LDCU.64 UR14, c[0x0][0x5c0] ;  /* 0x0000b800ff0e77ac */ /* 0x000e620008000a00 */
[----:B------:R-:W-:-:S04]  /*15c0*/  UIADD3 UR8, UPT, UPT, UR42, UR43, URZ ;  /* 0x0000002b2a087290 */ /* 0x000fc8000fffe0ff */
[----:B-1----:R-:W-:Y:S02]  /*15d0*/  UIMAD.WIDE.U32 UR18, UR8, UR14, URZ ;  /* 0x0000000e081272a5 */ /* 0x002fe4000f8e00ff */
[----:B------:R-:W-:-:S04]  /*15e0*/  UIMAD UR8, UR8, UR15, URZ ;  /* 0x0000000f080872a4 */ /* 0x000fc8000f8e02ff */
[----:B------:R-:W-:-:S06]  /*15f0*/  UIADD3 UR8, UPT, UPT, UR19, UR8, URZ ;  /* 0x0000000813087290 */ /* 0x000fcc000fffe0ff */
[----:B------:R-:W-:Y:S02]  /*1600*/  MOV R0, UR8 ;  /* 0x0000000800007c02 */ /* 0x000fe40008000f00 */
.L_x_14:
        /* <DEDUP_REMOVED lines=12> */
[----:B------:R-:W-:Y:S06]  /*16d0*/  BRA `(.L_x_16) ;  /* 0x0000000000187947 */ /* 0x000fec0003800000 */
.L_x_15:
[----:B------:R-:W1:Y:S01]  /*16e0*/  LDCU.64 UR10, c[0x0][0x5c8] ;  /* 0x0000b900ff0a77ac */ /* 0x000e620008000a00 */
[----:B------:R-:W-:-:S04]  /*16f0*/  UIADD3 UR42, UPT, UPT, UR42, UR43, URZ ;  /* 0x0000002b2a2a7290 */ /* 0x000fc8000fffe0ff */
[----:B-1----:R-:W-:Y:S02]  /*1700*/  UIMAD.WIDE.U32 UR16, UR42, UR10, URZ ;  /* 0x0000000a2a1072a5 */ /* 0x002fe4000f8e00ff */
[----:B------:R-:W-:-:S04]  /*1710*/  UIMAD UR42, UR42, UR11, URZ ;  /* 0x0000000b2a2a72a4 */ /* 0x000fc8000f8e02ff */
[----:B------:R-:W-:-:S06]  /*1720*/  UIADD3 UR42, UPT, UPT, UR17, UR42, URZ ;  /* 0x0000002a112a7290 */ /* 0x000fcc000fffe0ff */
[----:B------:R-:W-:-:S07]  /*1730*/  MOV R10, UR42 ;  /* 0x0000002a000a7c02 */ /* 0x000fce0008000f00 */
.L_x_16:
[----:B------:R-:W1:Y:S01]  /*1740*/  LDCU.64 UR8, c[0x0][0x5d8] ;  /* 0x0000bb00ff0877ac */ /* 0x000e620008000a00 */
[----:B------:R-:W-:Y:S01]  /*1750*/  IMAD.U32 R2, RZ, RZ, UR14 ;  /* 0x0000000eff027e24 */ /* 0x000fe2000f8e00ff */
[----:B------:R-:W-:Y:S01]  /*1760*/  BSSY.RECONVERGENT B0, `(.L_x_17) ;  /* 0x0000018000007945 */ /* 0x000fe20003800200 */
[----:B------:R-:W-:Y:S02]  /*1770*/  UIADD3 UR38, UPT, UPT, -UR5, UR38, URZ ;  /* 0x0000002605267290 */ /* 0x000fe4000fffe1ff */
[----:B------:R-:W-:Y:S01]  /*1780*/  IMAD.WIDE.U32 R2, R2, UR5, R8 ;  /* 0x0000000502027c25 */ /* 0x000fe2000f8e0008 */
[----:B------:R-:W-:-:S04]  /*1790*/  UIMAD UR17, UR40, UR14, URZ ;  /* 0x0000000e281172a4 */ /* 0x000fc8000f8e02ff */
[----:B------:R-:W-:Y:S01]  /*17a0*/  UIMAD UR17, UR5, UR15, UR17 ;  /* 0x0000000f051172a4 */ /* 0x000fe2000f8e0211 */
[----:B------:R-:W-:Y:S02]  /*17b0*/  ISETP.GE.AND P2, PT, R21, UR38, PT ;  /* 0x0000002615007c0c */ /* 0x000fe4000bf46270 */
[----:B------:R-:W-:Y:S02]  /*17c0*/  IADD3 R2, P0, PT, R2, UR18, RZ ;  /* 0x0000001202027c10 */ /* 0x000fe4000ff1e0ff */
[----:B------:R-:W-:Y:S02]  /*17d0*/  ISETP.GE.AND P1, PT, R5, UR38, PT ;  /* 0x0000002605007c0c */ /* 0x000fe4000bf26270 */
[----:B------:R-:W-:Y:S01]  /*17e0*/  IADD3.X R3, PT, PT, R0, UR17, R3, P0, !PT ;  /* 0x0000001100037c10 */ /* 0x000fe200087fe403 */
[----:B-1----:R-:W-:Y:S01]  /*17f0*/  IMAD.U32 R0, RZ, RZ, UR9 ;  /* 0x00000009ff007e24 */ /* 0x002fe2000f8e00ff */
[----:B------:R-:W-:-:S05]  /*1800*/  MOV R4, UR8 ;  /* 0x0000000800047c02 */ /* 0x000fca0008000f00 */
[----:B------:R-:W-:-:S04]  /*1810*/  IMAD.WIDE.U32 R4, R4, UR28, R2 ;  /* 0x0000001c04047c25 */ /* 0x000fc8000f8e0002 */
[----:B------:R-:W-:Y:S01]  /*1820*/  IMAD R0, R0, UR28, R5 ;  /* 0x0000001c00007c24 */ /* 0x000fe2000f8e0205 */
[----:B------:R-:W-:Y:S06]  /*1830*/  @P2 BRA `(.L_x_18) ;  /* 0x0000000000282947 */ /* 0x000fec0003800000 */
[----:B------:R-:W1:Y:S01]  /*1840*/  LDCU.64 UR8, c[0x0][0x560] ;  /* 0x0000ac00ff0877ac */ /* 0x000e620008000a00 */
[----:B------:R-:W-:Y:S02]  /*1850*/  MOV R2, R4 ;  /* 0x0000000400027202 */ /* 0x000fe40000000f00 */
[----:B------:R-:W-:-:S03]  /*1860*/  MOV R3, R0 ;  /* 0x0000000000037202 */ /* 0x000fc60000000f00 */
[----:B------:R-:W-:-:S04]  /*1870*/  IMAD.WIDE.U32 R6, R21, UR14, R2 ;  /* 0x0000000e15067c25 */ /* 0x000fc8000f8e0002 */
[----:B------:R-:W-:Y:S01]  /*1880*/  IMAD R3, R21, UR15, R7 ;  /* 0x0000000f15037c24 */ /* 0x000fe2000f8e0207 */
[----:B-1----:R-:W-:-:S04]  /*1890*/  LEA R2, P0, R6, UR8, 0x1 ;  /* 0x0000000806027c11 */ /* 0x002fc8000f8008ff */
[----:B------:R-:W-:-:S05]  /*18a0*/  LEA.HI.X R3, R6, UR9, R3, 0x1, P0 ;  /* 0x0000000906037c11 */ /* 0x000fca00080f0c03 */
[----:B------:R1:W-:Y:S04]  /*18b0*/  STG.E.128 desc[UR36][R2.64], RZ ;  /* 0x000000ff02007986 */ /* 0x0003e8000c101d24 */
[----:B------:R1:W-:Y:S04]  /*18c0*/  STG.E.128 desc[UR36][R2.64+0x40], RZ ;  /* 0x000040ff02007986 */ /* 0x0003e8000c101d24 */
[----:B------:R1:W-:Y:S02]  /*18d0*/  STG.E.128 desc[UR36][R2.64+0x80], RZ ;  /* 0x000080ff02007986 */ /* 0x0003e4000c101d24 */
.L_x_18:
[----:B------:R-:W-:Y:S05]  /*18e0*/  BSYNC.RECONVERGENT B0 ;  /* 0x0000000000007941 */ /* 0x000fea0003800200 */
.L_x_17:
[----:B------:R-:W-:Y:S04]  /*18f0*/  BSSY.RECONVERGENT B0, `(.L_x_19) ;  /* 0x000000d000007945 */ /* 0x000fe80003800200 */
[----:B------:R-:W-:Y:S05]  /*1900*/  @P1 BRA `(.L_x_20) ;  /* 0x00000000002c1947 */ /* 0x000fea0003800000 */
[----:B------:R-:W2:Y:S01]  /*1910*/  LDCU.64 UR8, c[0x0][0x560] ;  /* 0x0000ac00ff0877ac */ /* 0x000ea20008000a00 */
[----:B------:R-:W-:Y:S01]  /*1920*/  MOV R5, R0 ;  /* 0x0000000000057202 */ /* 0x000fe20000000f00 */
[----:B-1----:R-:W-:Y:S02]  /*1930*/  IMAD R2, R12, UR14, RZ ;  /* 0x0000000e0c027c24 */ /* 0x002fe4000f8e02ff */
[----:B------:R-:W-:-:S04]  /*1940*/  IMAD.WIDE.U32 R4, R13, UR14, R4 ;  /* 0x0000000e0d047c25 */ /* 0x000fc8000f8e0004 */
[----:B------:R-:W-:-:S05]  /*1950*/  IMAD R0, R13, UR15, R2 ;  /* 0x0000000f0d007c24 */ /* 0x000fca000f8e0202 */
[----:B------:R-:W-:Y:S02]  /*1960*/  IADD3 R0, PT, PT, R5, R0, RZ ;  /* 0x0000000005007210 */ /* 0x000fe40007ffe0ff */
[----:B--2---:R-:W-:-:S04]  /*1970*/  LEA R2, P0, R4, UR8, 0x1 ;  /* 0x0000000804027c11 */ /* 0x004fc8000f8008ff */
[----:B------:R-:W-:-:S05]  /*1980*/  LEA.HI.X R3, R4, UR9, R0, 0x1, P0 ;  /* 0x0000000904037c11 */ /* 0x000fca00080f0c00 */
[----:B------:R2:W-:Y:S04]  /*1990*/  STG.E.128 desc[UR36][R2.64], RZ ;  /* 0x000000ff02007986 */ /* 0x0005e8000c101d24 */
[----:B------:R2:W-:Y:S04]  /*19a0*/  STG.E.128 desc[UR36][R2.64+0x40], RZ ;  /* 0x000040ff02007986 */ /* 0x0005e8000c101d24 */
[----:B------:R2:W-:Y:S02]  /*19b0*/  STG.E.128 desc[UR36][R2.64+0x80], RZ ;  /* 0x000080ff02007986 */ /* 0x0005e4000c101d24 */
.L_x_20:
[----:B------:R-:W-:Y:S05]  /*19c0*/  BSYNC.RECONVERGENT B0 ;  /* 0x0000000000007941 */ /* 0x000fea0003800200 */
.L_x_19:
[----:B------:R-:W3:Y:S01]  /*19d0*/  LDCU.64 UR8, c[0x0][0x5e0] ;  /* 0x0000bc00ff0877ac */ /* 0x000ee20008000a00 */
[----:B-12---:R-:W-:Y:S01]  /*19e0*/  MOV R2, UR10 ;  /* 0x0000000a00027c02 */ /* 0x006fe20008000f00 */
[----:B------:R-:W-:Y:S01]  /*19f0*/  BSSY.RECONVERGENT B0, `(.L_x_21) ;  /* 0x0000015000007945 */ /* 0x000fe20003800200 */
[----:B------:R-:W-:-:S03]  /*1a00*/  UIMAD UR40, UR40, UR10, URZ ;  /* 0x0000000a282872a4 */ /* 0x000fc6000f8e02ff */
[----:B------:R-:W-:Y:S01]  /*1a10*/  IMAD.WIDE.U32 R2, R2, UR5, R8 ;  /* 0x0000000502027c25 */ /* 0x000fe2000f8e0008 */
[----:B------:R-:W-:Y:S02]  /*1a20*/  UIMAD UR40, UR5, UR11, UR40 ;  /* 0x0000000b052872a4 */ /* 0x000fe4000f8e0228 */
[----:B------:R-:W-:-:S04]  /*1a30*/  IADD3 R2, P0, PT, R2, UR16, RZ ;  /* 0x0000001002027c10 */ /* 0x000fc8000ff1e0ff */
[----:B------:R-:W-:Y:S02]  /*1a40*/  IADD3.X R3, PT, PT, R10, UR40, R3, P0, !PT ;  /* 0x000000280a037c10 */ /* 0x000fe400087fe403 */
[----:B---3--:R-:W-:Y:S02]  /*1a50*/  MOV R4, UR8 ;  /* 0x0000000800047c02 */ /* 0x008fe40008000f00 */
[----:B------:R-:W-:-:S03]  /*1a60*/  MOV R0, UR9 ;  /* 0x0000000900007c02 */ /* 0x000fc60008000f00 */
        /* <DEDUP_REMOVED lines=13> */
.L_x_22:
[----:B------:R-:W-:Y:S05]  /*1b40*/  BSYNC.RECONVERGENT B0 ;  /* 0x0000000000007941 */ /* 0x000fea0003800200 */
.L_x_21:
        /* <DEDUP_REMOVED lines=11> */
[----:B------:R3:W-:Y:S01]  /*1c00*/  STG.E.128 desc[UR36][R2.64+0x80], RZ ;  /* 0x000080ff02007986 */ /* 0x0007e2000c101d24 */
[----:B------:R-:W-:Y:S05]  /*1c10*/  BRA `(.L_x_23) ;  /* 0x00000058002c7947 */ /* 0x000fea0003800000 */
.L_x_12:
[----:B------:R-:W-:Y:S01]  /*1c20*/  UIADD3 UR8, UPT, UPT, -UR5, UR38, URZ ;  /* 0x0000002605087290 */ /* 0x000fe2000fffe1ff */
[----:B------:R-:W-:Y:S01]  /*1c30*/  IMAD.U32 R2, RZ, RZ, UR16 ;  /* 0x00000010ff027e24 */ /* 0x000fe2000f8e00ff */
[----:B------:R-:W1:Y:S01]  /*1c40*/  LDCU.64 UR10, c[0x0][0x3d8] ;  /* 0x00007b00ff0a77ac */ /* 0x000e620008000a00 */
[----:B------:R-:W-:Y:S01]  /*1c50*/  IMAD.U32 R4, RZ, RZ, UR18 ;  /* 0x00000012ff047e24 */ /* 0x000fe2000f8e00ff */
[----:B------:R-:W-:Y:S01]  /*1c60*/  SHF.R.U32.HI R23, RZ, 0x1, R22 ;  /* 0x00000001ff177819 */ /* 0x000fe20000011616 */
[--C-:B------:R-:W-:Y:S01]  /*1c70*/  IMAD.WIDE.U32 R2, R2, UR5, R8.reuse ;  /* 0x0000000502027c25 */ /* 0x100fe2000f8e0008 */
[----:B------:R-:W-:Y:S01]  /*1c80*/  ISETP.GE.AND P6, PT, R21, UR8, PT ;  /* 0x0000000815007c0c */ /* 0x000fe2000bfc6270 */
[----:B------:R-:W-:Y:S01]  /*1c90*/  UIMAD UR14, UR40, UR16, URZ ;  /* 0x00000010280e72a4 */ /* 0x000fe2000f8e02ff */
[----:B------:R-:W-:Y:S01]  /*1ca0*/  ISETP.GE.AND P5, PT, R5, UR8, PT ;  /* 0x0000000805007c0c */ /* 0x000fe2000bfa6270 */
[----:B------:R-:W-:Y:S01]  /*1cb0*/  UIMAD UR40, UR40, UR18, URZ ;  /* 0x00000012282872a4 */ /* 0x000fe2000f8e02ff */
[----:B------:R-:W-:Y:S01]  /*1cc0*/  IMAD.WIDE.U32 R4, R4, UR5, R8 ;  /* 0x0000000504047c25 */ /* 0x000fe2000f8e0008 */
[----:B------:R-:W-:Y:S01]  /*1cd0*/  UIMAD UR14, UR5, UR17, UR14 ;  /* 0x00000011050e72a4 */ /* 0x000fe2000f8e020e */
[----:B------:R-:W-:Y:S01]  /*1ce0*/  IADD3 R2, P0, PT, R2, UR48, RZ ;  /* 0x0000003002027c10 */ /* 0x000fe2000ff1e0ff */
[----:B------:R-:W2:Y:S01]  /*1cf0*/  LDCU.64 UR8, c[0x0][0x3d0] ;  /* 0x00007a00ff0877ac */ /* 0x000ea20008000a00 */
[----:B------:R-:W-:Y:S01]  /*1d00*/  LOP3.LUT R7, R20, 0xd8, RZ, 0xc0, !PT ;  /* 0x000000d814077812 */ /* 0x000fe200078ec0ff */
[----:B------:R-:W3:Y:S01]  /*1d10*/  S2R R231, SR_TID.X ;  /* 0x0000000000e77919 */ /* 0x000ee20000002100 */
[----:B------:R-:W-:Y:S01]  /*1d20*/  LOP3.LUT R240, R23, 0x10, RZ, 0xc0, !PT ;  /* 0x0000001017f07812 */ /* 0x000fe200078ec0ff */
[----:B------:R-:W-:Y:S01]  /*1d30*/  UIMAD UR40, UR5, UR19, UR40 ;  /* 0x00000013052872a4 */ /* 0x000fe2000f8e0228 */
[----:B------:R-:W-:Y:S01]  /*1d40*/  IADD3.X R3, PT, PT, R16, UR14, R3, P0, !PT ;  /* 0x0000000e10037c10 */ /* 0x000fe200087fe403 */
[----:B------:R-:W4:Y:S01]  /*1d50*/  @!P6 LDC.64 R14, c[0x0][0x390] ;  /* 0x0000e400ff0eeb82 */ /* 0x000f220000000a00 */
[----:B------:R-:W-:Y:S01]  /*1d60*/  LOP3.LUT R7, R7, 0x18, R22, 0x78, !PT ;  /* 0x0000001807077812 */ /* 0x000fe200078e7816 */
[----:B-1----:R-:W-:Y:S01]  /*1d70*/  IMAD R0, R18, UR10, RZ ;  /* 0x0000000a12007c24 */ /* 0x002fe2000f8e02ff */
[----:B------:R-:W-:Y:S01]  /*1d80*/  LOP3.LUT R240, R240, 0x7, R21, 0xf8, !PT ;  /* 0x00000007f0f07812 */ /* 0x000fe200078ef815 */
[----:B------:R-:W-:Y:S01]  /*1d90*/  UIMAD UR14, UR45, -0x40, UR44 ;  /* 0xffffffc02d0e78a4 */ /* 0x000fe2000f8e022c */
[----:B------:R-:W-:Y:S01]  /*1da0*/  IADD3 R6, P0, PT, R4, UR46, RZ ;  /* 0x0000002e04067c10 */ /* 0x000fe2000ff1e0ff */
[----:B------:R-:W-:Y:S01]  /*1db0*/  IMAD.WIDE.U32 R2, R10, UR10, R2 ;  /* 0x0000000a0a027c25 */ /* 0x000fe2000f8e0002 */
[----:B------:R-:W-:Y:S01]  /*1dc0*/  LOP3.LUT R20, R7, 0x1f20, R20, 0xf8, !PT ;  /* 0x00001f2007147812 */ /* 0x000fe200078ef814 */
[----:B------:R-:W-:Y:S01]  /*1dd0*/  @P4 BAR.SYNC.DEFER_BLOCKING 0x0 ;  /* 0x0000000000004b1d */ /* 0x000fe20000010000 */
[----:B------:R-:W-:Y:S01]  /*1de0*/  IADD3.X R7, PT, PT, R17, UR40, R5, P0, !PT ;  /* 0x0000002811077c10 */ /* 0x000fe200087fe405 */
[----:B------:R-:W-:Y:S01]  /*1df0*/  VIADD R4, R240, 0x8 ;  /* 0x00000008f0047836 */ /* 0x000fe20000000000 */
[----:B------:R-:W-:Y:S01]  /*1e00*/  ISETP.GE.AND P4, PT, R21, UR14, PT ;  /* 0x0000000e15007c0c */ /* 0x000fe2000bf86270 */
[----:B------:R-:W-:Y:S01]  /*1e10*/  IMAD R5, R10, UR11, R0 ;  /* 0x0000000b0a057c24 */ /* 0x000fe2000f8e0200 */
[----:B------:R-:W-:-:S03]  /*1e20*/  LOP3.LUT R0, R240, 0x20, RZ, 0xfc, !PT ;  /* 0x00000020f0007812 */ /* 0x000fc600078efcff */
[----:B------:R-:W1:Y:S01]  /*1e30*/  @!P5 LDC.64 R16, c[0x0][0x390] ;  /* 0x0000e400ff10db82 */ /* 0x000e620000000a00 */
[----:B------:R-:W-:Y:S01]  /*1e40*/  VIADD R8, R240, 0x28 ;  /* 0x00000028f0087836 */ /* 0x000fe20000000000 */
[----:B------:R-:W-:Y:S01]  /*1e50*/  ISETP.GE.AND P3, PT, R4, UR14, PT ;  /* 0x0000000e04007c0c */ /* 0x000fe2000bf66270 */
[----:B------:R-:W-:Y:S01]  /*1e60*/  IMAD.IADD R3, R3, 0x1, R5 ;  /* 0x0000000103037824 */ /* 0x000fe200078e0205 */
[----:B------:R-:W-:Y:S01]  /*1e70*/  ISETP.GE.AND P2, PT, R0, UR14, PT ;  /* 0x0000000e00007c0c */ /* 0x000fe2000bf46270 */
[----:B--2---:R-:W-:Y:S01]  /*1e80*/  IMAD R4, R18, UR8, RZ ;  /* 0x0000000812047c24 */ /* 0x004fe2000f8e02ff */
[----:B------:R-:W-:Y:S01]  /*1e90*/  ISETP.GE.AND P1, PT, R8, UR14, PT ;  /* 0x0000000e08007c0c */ /* 0x000fe2000bf26270 */
[----:B------:R-:W-:Y:S01]  /*1ea0*/  @!P6 IMAD.WIDE.U32 R8, R21, UR16, R2 ;  /* 0x000000101508ec25 */ /* 0x000fe2000f8e0002 */
[----:B------:R-:W2:Y:S01]  /*1eb0*/  @!P6 LDC.64 R18, c[0x0][0x388] ;  /* 0x0000e200ff12eb82 */ /* 0x000ea20000000a00 */
[----:B------:R-:W2:Y:S02]  /*1ec0*/  LDCU UR11, c[0x0][0x590] ;  /* 0x0000b200ff0b77ac */ /* 0x000ea40008000800 */
[----:B------:R-:W-:-:S02]  /*1ed0*/  IMAD R11, R10, UR9, R4 ;  /* 0x000000090a0b7c24 */ /* 0x000fc4000f8e0204 */
[----:B------:R-:W-:Y:S02]  /*1ee0*/  @!P5 IMAD.MOV.U32 R4, RZ, RZ, R2 ;  /* 0x000000ffff04d224 */ /* 0x000fe400078e0002 */
[----:B------:R-:W-:Y:S01]  /*1ef0*/  IMAD.MOV.U32 R250, RZ, RZ, 0x7f800000 ;  /* 0x7f800000fffa7424 */ /* 0x000fe200078e00ff */
[----:B------:R-:W2:Y:S01]  /*1f00*/  LDC R243, c[0x0][0x44c] ;  /* 0x00011300fff37b82 */ /* 0x000ea20000000800 */
[----:B------:R-:W-:Y:S01]  /*1f10*/  IMAD.WIDE.U32 R6, R10, UR8, R6 ;  /* 0x000000080a067c25 */ /* 0x000fe2000f8e0006 */
[----:B----4-:R-:W-:Y:S01]  /*1f20*/  @!P6 LEA R10, P0, R8, R14, 0x1 ;  /* 0x0000000e080ae211 */ /* 0x010fe200078008ff */
[----:B------:R-:W-:Y:S02]  /*1f30*/  ULOP3.LUT UR8, UR45, 0x80000001, URZ, 0xc0, !UPT ;  /* 0x800000012d087892 */ /* 0x000fe4000f8ec0ff */
[----:B------:R-:W-:Y:S02]  /*1f40*/  @!P6 IMAD R2, R21, UR17, R9 ;  /* 0x000000111502ec24 */ /* 0x000fe4000f8e0209 */
[----:B------:R-:W-:Y:S01]  /*1f50*/  IMAD.MOV.U32 R249, RZ, RZ, 0x7f800000 ;  /* 0x7f800000fff97424 */ /* 0x000fe200078e00ff */
[----:B------:R-:W-:Y:S01]  /*1f60*/  UISETP.NE.AND UP0, UPT, UR8, 0x1, UPT ;  /* 0x000000010800788c */ /* 0x000fe2000bf05270 */
[----:B------:R-:W-:-:S02]  /*1f70*/  @!P5 IMAD.MOV.U32 R5, RZ, RZ, R3 ;  /* 0x000000ffff05d224 */ /* 0x000fc400078e0003 */
[----:B------:R-:W-:Y:S01]  /*1f80*/  IMAD.MOV.U32 R248, RZ, RZ, 0x7f800000 ;  /* 0x7f800000fff87424 */ /* 0x000fe200078e00ff */
[----:B------:R-:W-:Y:S01]  /*1f90*/  USEL UR8, URZ, 0x3000, UP0 ;  /* 0x00003000ff087887 */ /* 0x000fe20008000000 */
[----:B------:R-:W-:Y:S02]  /*1fa0*/  @!P5 IMAD R0, R12, UR16, RZ ;  /* 0x000000100c00dc24 */ /* 0x000fe4000f8e02ff */
[----:B------:R-:W-:Y:S02]  /*1fb0*/  IMAD.MOV.U32 R247, RZ, RZ, 0x7f800000 ;  /* 0x7f800000fff77424 */ /* 0x000fe400078e00ff */
[----:B---3--:R-:W-:Y:S02]  /*1fc0*/  IMAD.SHL.U32 R25, R231, 0x2, RZ ;  /* 0x00000002e7197824 */ /* 0x008fe400078e00ff */
[----:B------:R-:W-:Y:S01]  /*1fd0*/  IMAD.MOV.U32 R229, RZ, RZ, 0x20 ;  /* 0x00000020ffe57424 */ /* 0x000fe200078e00ff */
[----:B------:R-:W-:Y:S01]  /*1fe0*/  SHF.R.U32.HI R24, RZ, 0x1, R231 ;  /* 0x00000001ff187819 */ /* 0x000fe200000116e7 */
[----:B------:R-:W-:Y:S01]  /*1ff0*/  IMAD.IADD R3, R7, 0x1, R11 ;  /* 0x0000000107037824 */ /* 0x000fe200078e020b */
[----:B------:R-:W-:Y:S01]  /*2000*/  @!P6 LEA.HI.X R11, R8, R15, R2, 0x1, P0 ;  /* 0x0000000f080be211 */ /* 0x000fe200000f0c02 */
[C---:B------:R-:W-:Y:S01]  /*2010*/  @!P5 IMAD R9, R13.reuse, UR17, R0 ;  /* 0x000000110d09dc24 */ /* 0x040fe2000f8e0200 */
[----:B------:R-:W3:Y:S01]  /*2020*/  @!P5 LDC.64 R14, c[0x0][0x388] ;  /* 0x0000e200ff0edb82 */ /* 0x000ee20000000a00 */
[----:B------:R-:W-:Y:S01]  /*2030*/  @!P5 IMAD.WIDE.U32 R4, R13, UR16, R4 ;  /* 0x000000100d04dc25 */ /* 0x000fe2000f8e0004 */
[----:B------:R-:W-:-:S03]  /*2040*/  UIADD3 UR10, UPT, UPT, UR5, 0x80, URZ ;  /* 0x00000080050a7890 */ /* 0x000fc6000fffe0ff */
[----:B------:R-:W-:Y:S01]  /*2050*/  IMAD.MOV.U32 R252, RZ, RZ, 0x10 ;  /* 0x00000010fffc7424 */ /* 0x000fe200078e00ff */
[----:B-1----:R-:W-:Y:S01]  /*2060*/  @!P5 LEA R8, P0, R4, R16, 0x1 ;  /* 0x000000100408d211 */ /* 0x002fe200078008ff */
[----:B------:R-:W-:Y:S02]  /*2070*/  @!P5 IMAD R0, R12, UR18, RZ ;  /* 0x000000120c00dc24 */ /* 0x000fe4000f8e02ff */
[----:B------:R-:W-:Y:S01]  /*2080*/  IMAD.MOV.U32 R228, RZ, RZ, 0x20 ;  /* 0x00000020ffe47424 */ /* 0x000fe200078e00ff */
[----:B------:R-:W-:Y:S01]  /*2090*/  CS2R R126, SRZ ;  /* 0x00000000007e7805 */ /* 0x000fe2000001ff00 */
[----:B------:R-:W-:Y:S01]  /*20a0*/  @!P5 IMAD.IADD R9, R5, 0x1, R9 ;  /* 0x000000010509d824 */ /* 0x000fe200078e0209 */
[----:B------:R-:W-:Y:S01]  /*20b0*/  CS2R R124, SRZ ;  /* 0x00000000007c7805 */ /* 0x000fe2000001ff00 */
[----:B------:R-:W-:Y:S01]  /*20c0*/  @!P5 IMAD R12, R13, UR19, R0 ;  /* 0x000000130d0cdc24 */ /* 0x000fe2000f8e0200 */
[----:B------:R-:W-:Y:S01]  /*20d0*/  LEA R0, R20, UR6, 0x1 ;  /* 0x0000000614007c11 */ /* 0x000fe2000f8e08ff */
[----:B------:R-:W-:Y:S01]  /*20e0*/  @!P6 IMAD.MOV.U32 R2, RZ, RZ, R6 ;  /* 0x000000ffff02e224 */ /* 0x000fe200078e0006 */
[----:B------:R-:W-:Y:S01]  /*20f0*/  @!P5 LEA.HI.X R9, R4, R17, R9, 0x1, P0 ;  /* 0x000000110409d211 */ /* 0x000fe200000f0c09 */
[--C-:B------:R-:W-:Y:S01]  /*2100*/  @!P5 IMAD.MOV.U32 R7, RZ, RZ, R3.reuse ;  /* 0x000000ffff07d224 */ /* 0x100fe200078e0003 */
[----:B------:R-:W-:Y:S01]  /*2110*/  CS2R R130, SRZ ;  /* 0x0000000000827805 */ /* 0x000fe2000001ff00 */
[----:B------:R-:W-:Y:S01]  /*2120*/  @!P6 IMAD.WIDE.U32 R2, R21, UR18, R2 ;  /* 0x000000121502ec25 */ /* 0x000fe2000f8e0002 */
[----:B------:R-:W-:Y:S01]  /*2130*/  @!PT LDS RZ, [RZ] ;  /* 0x00000000fffff984 */ /* 0x000fe20000000800 */
[----:B------:R-:W-:Y:S01]  /*2140*/  @!PT LDS RZ, [RZ] ;  /* 0x00000000fffff984 */ /* 0x000fe20000000800 */
[----:B------:R-:W-:Y:S01]  /*2150*/  @!PT LDS RZ, [RZ] ;  /* 0x00000000fffff984 */ /* 0x000fe20000000800 */
[----:B------:R-:W-:Y:S01]  /*2160*/  @!P6 LDGSTS.E.BYPASS.LTC128B.128 [R0+0xf000], desc[UR36][R10.64] ;  /* 0x0f0000000a00efae */ /* 0x000fe2000b981a24 */
[----:B------:R-:W-:-:S02]  /*2170*/  CS2R R128, SRZ ;  /* 0x0000000000807805 */ /* 0x000fc4000001ff00 */
[----:B------:R-:W-:Y:S01]  /*2180*/  CS2R R122, SRZ ;  /* 0x00000000007a7805 */ /* 0x000fe2000001ff00 */
[----:B------:R-:W-:Y:S01]  /*2190*/  @!P6 IMAD R3, R21, UR19, R3 ;  /* 0x000000131503ec24 */ /* 0x000fe2000f8e0203 */
[----:B------:R-:W-:Y:S01]  /*21a0*/  @!P6 LDGSTS.E.BYPASS.LTC128B.128 [R0+0x11000], desc[UR36][R10.64+0x40] ;  /* 0x110000400a00efae */ /* 0x000fe2000b981a24 */
[C---:B--2---:R-:W-:Y:S01]  /*21b0*/  @!P6 LEA R4, P0, R2.reuse, R18, 0x1 ;  /* 0x000000120204e211 */ /* 0x044fe200078008ff */
[----:B------:R-:W-:Y:S01]  /*21c0*/  @!P5 IMAD.WIDE.U32 R6, R13, UR18, R6 ;  /* 0x000000120d06dc25 */ /* 0x000fe2000f8e0006 */
[----:B------:R-:W-:Y:S01]  /*21d0*/  CS2R R120, SRZ ;  /* 0x0000000000787805 */ /* 0x000fe2000001ff00 */
[----:B------:R-:W-:Y:S01]  /*21e0*/  @!P6 LDGSTS.E.BYPASS.LTC128B.128 [R0+0x13000], desc[UR36][R10.64+0x80] ;  /* 0x130000800a00efae */ /* 0x000fe2000b981a24 */
[----:B------:R-:W-:Y:S01]  /*21f0*/  @!P6 LEA.HI.X R5, R2, R19, R3, 0x1, P0 ;  /* 0x000000130205e211 */ /* 0x000fe200000f0c03 */
[----:B------:R-:W-:Y:S01]  /*2200*/  VIADD R235, R0, UR8 ;  /* 0x0000000800eb7c36 */ /* 0x000fe20008000000 */
[----:B---3--:R-:W-:Y:S01]  /*2210*/  @!P5 LEA R2, P0, R6, R14, 0x1 ;  /* 0x0000000e0602d211 */ /* 0x008fe200078008ff */
[----:B------:R-:W-:Y:S01]  /*2220*/  @P6 STS.128 [R0+0xf000], RZ ;  /* 0x00f000ff00006388 */ /* 0x000fe20000000c00 */
[----:B------:R-:W-:Y:S01]  /*2230*/  @!P5 IMAD.IADD R3, R7, 0x1, R12 ;  /* 0x000000010703d824 */ /* 0x000fe200078e020c */
[----:B------:R-:W-:-:S02]  /*2240*/  CS2R R118, SRZ ;  /* 0x0000000000767805 */ /* 0x000fc4000001ff00 */
[----:B------:R-:W-:Y:S01]  /*2250*/  CS2R R116, SRZ ;  /* 0x0000000000747805 */ /* 0x000fe2000001ff00 */
[----:B------:R-:W-:Y:S01]  /*2260*/  @P6 STS.128 [R0+0x11000], RZ ;  /* 0x011000ff00006388 */ /* 0x000fe20000000c00 */
[----:B------:R-:W-:Y:S02]  /*2270*/  CS2R R110, SRZ ;  /* 0x00000000006e7805 */ /* 0x000fe4000001ff00 */
[----:B------:R-:W-:Y:S02]  /*2280*/  @!P5 LEA.HI.X R3, R6, R15, R3, 0x1, P0 ;  /* 0x0000000f0603d211 */ /* 0x000fe400000f0c03 */
[----:B------:R-:W-:Y:S01]  /*2290*/  CS2R R108, SRZ ;  /* 0x00000000006c7805 */ /* 0x000fe2000001ff00 */
[----:B------:R-:W-:Y:S01]  /*22a0*/  @P6 STS.128 [R0+0x13000], RZ ;  /* 0x013000ff00006388 */ /* 0x000fe20000000c00 */
[----:B------:R-:W-:Y:S01]  /*22b0*/  ISETP.GE.AND P0, PT, R240, UR14, PT ;  /* 0x0000000ef0007c0c */ /* 0x000fe2000bf06270 */
[----:B------:R-:W1:Y:S02]  /*22c0*/  LDCU UR14, c[0x0][0x3b0] ;  /* 0x00007600ff0e77ac */ /* 0x000e640008000800 */
[----:B------:R-:W-:Y:S01]  /*22d0*/  @P5 STS.128 [R0+0x10000], RZ ;  /* 0x010000ff00005388 */ /* 0x000fe20000000c00 */
[----:B------:R-:W-:-:S02]  /*22e0*/  CS2R R114, SRZ ;  /* 0x0000000000727805 */ /* 0x000fc4000001ff00 */
[----:B------:R-:W-:Y:S02]  /*22f0*/  CS2R R112, SRZ ;  /* 0x0000000000707805 */ /* 0x000fe4000001ff00 */
[----:B------:R-:W-:Y:S01]  /*2300*/  CS2R R106, SRZ ;  /* 0x00000000006a7805 */ /* 0x000fe2000001ff00 */
[----:B------:R-:W-:Y:S01]  /*2310*/  @P5 STS.128 [R0+0x12000], RZ ;  /* 0x012000ff00005388 */ /* 0x000fe20000000c00 */
[----:B------:R-:W-:Y:S02]  /*2320*/  CS2R R104, SRZ ;  /* 0x0000000000687805 */ /* 0x000fe4000001ff00 */
[----:B------:R-:W-:Y:S02]  /*2330*/  CS2R R102, SRZ ;  /* 0x0000000000667805 */ /* 0x000fe4000001ff00 */
[----:B------:R-:W-:Y:S01]  /*2340*/  CS2R R100, SRZ ;  /* 0x0000000000647805 */ /* 0x000fe2000001ff00 */
[----:B------:R-:W-:Y:S01]  /*2350*/  @P5 STS.128 [R0+0x14000], RZ ;  /* 0x014000ff00005388 */ /* 0x000fe20000000c00 */
[----:B------:R-:W-:-:S02]  /*2360*/  CS2R R94, SRZ ;  /* 0x00000000005e7805 */ /* 0x000fc4000001ff00 */
[----:B------:R-:W-:Y:S02]  /*2370*/  CS2R R92, SRZ ;  /* 0x00000000005c7805 */ /* 0x000fe4000001ff00 */
[----:B------:R-:W-:Y:S01]  /*2380*/  CS2R R98, SRZ ;  /* 0x0000000000627805 */ /* 0x000fe2000001ff00 */
[----:B------:R-:W-:Y:S01]  /*2390*/  @!PT LDS RZ, [RZ] ;  /* 0x00000000fffff984 */ /* 0x000fe20000000800 */
[----:B------:R-:W-:Y:S01]  /*23a0*/  @!PT LDS RZ, [RZ] ;  /* 0x00000000fffff984 */ /* 0x000fe20000000800 */
[----:B------:R-:W-:Y:S01]  /*23b0*/  @!PT LDS RZ, [RZ] ;  /* 0x00000000fffff984 */ /* 0x000fe20000000800 */
[----:B------:R-:W-:Y:S01]  /*23c0*/  @!P5 LDGSTS.E.BYPASS.LTC128B.128 [R0+0x10000], desc[UR36][R8.64] ;  /* 0x100000000800dfae */ /* 0x000fe2000b981a24 */
[----:B------:R-:W-:Y:S02]  /*23d0*/  CS2R R96, SRZ ;  /* 0x0000000000607805 */ /* 0x000fe4000001ff00 */
[----:B------:R-:W-:Y:S02]  /*23e0*/  CS2R R90, SRZ ;  /* 0x00000000005a7805 */ /* 0x000fe4000001ff00 */
[----:B------:R-:W-:Y:S01]  /*23f0*/  CS2R R88, SRZ ;  /* 0x0000000000587805 */ /* 0x000fe2000001ff00 */
[----:B------:R-:W-:Y:S01]  /*2400*/  @!P5 LDGSTS.E.BYPASS.LTC128B.128 [R0+0x12000], desc[UR36][R8.64+0x40] ;  /* 0x120000400800dfae */ /* 0x000fe2000b981a24 */
[----:B------:R-:W-:-:S02]  /*2410*/  CS2R R86, SRZ ;  /* 0x0000000000567805 */ /* 0x000fc4000001ff00 */
[----:B------:R-:W-:Y:S02]  /*2420*/  CS2R R84, SRZ ;  /* 0x0000000000547805 */ /* 0x000fe4000001ff00 */
[----:B------:R-:W-:Y:S01]  /*2430*/  CS2R R78, SRZ ;  /* 0x00000000004e7805 */ /* 0x000fe2000001ff00 */
[----:B------:R2:W-:Y:S01]  /*2440*/  @!P5 LDGSTS.E.BYPASS.LTC128B.128 [R0+0x14000], desc[UR36][R8.64+0x80] ;  /* 0x140000800800dfae */ /* 0x0005e2000b981a24 */
[----:B------:R-:W-:Y:S02]  /*2450*/  CS2R R76, SRZ ;  /* 0x00000000004c7805 */ /* 0x000fe4000001ff00 */
[----:B------:R-:W-:Y:S02]  /*2460*/  CS2R R82, SRZ ;  /* 0x0000000000527805 */ /* 0x000fe4000001ff00 */
[----:B------:R-:W-:Y:S01]  /*2470*/  CS2R R80, SRZ ;  /* 0x0000000000507805 */ /* 0x000fe2000001ff00 */
[----:B------:R-:W0:Y:S01]  /*2480*/  LDGDEPBAR ;  /* 0x00000000000079af */ /* 0x000e220000000000 */
[----:B------:R-:W-:-:S02]  /*2490*/  CS2R R74, SRZ ;  /* 0x00000000004a7805 */ /* 0x000fc4000001ff00 */
[----:B------:R-:W-:Y:S02]  /*24a0*/  CS2R R72, SRZ ;  /* 0x0000000000487805 */ /* 0x000fe4000001ff00 */
[----:B------:R-:W-:Y:S01]  /*24b0*/  CS2R R70, SRZ ;  /* 0x0000000000467805 */ /* 0x000fe2000001ff00 */
        /* <DEDUP_REMOVED lines=8> */
[----:B------:R-:W-:Y:S01]  /*2540*/  @!P4 LDGSTS.E.BYPASS.LTC128B.128 [R0+0x8000], desc[UR36][R236.64+0x80] ;  /* 0x08000080ec00cfae */ /* 0x000fe2000b981a24 */
[----:B------:R-:W-:Y:S02]  /*2550*/  CS2R R56, SRZ ;  /* 0x0000000000387805 */ /* 0x000fe4000001ff00 */
[----:B------:R-:W-:Y:S02]  /*2560*/  CS2R R54, SRZ ;  /* 0x0000000000367805 */ /* 0x000fe4000001ff00 */
[----:B------:R-:W-:Y:S01]  /*2570*/  CS2R R52, SRZ ;  /* 0x0000000000347805 */ /* 0x000fe2000001ff00 */
        /* <DEDUP_REMOVED lines=10> */
[----:B------:R-:W-:Y:S01]  /*2620*/  CS2R R36, SRZ ;  /* 0x0000000000247805 */ /* 0x000fe2000001ff00 */
[----:B------:R-:W-:Y:S01]  /*2630*/  USHF.L.U32 UR47, UR47, 0x3, URZ ;  /* 0x000000032f2f7899 */ /* 0x000fe200080006ff */
[----:B------:R-:W-:Y:S01]  /*2640*/  @!PT LDS RZ, [RZ] ;  /* 0x00000000fffff984 */ /* 0x000fe20000000800 */
[----:B------:R-:W-:Y:S01]  /*2650*/  @!PT LDS RZ, [RZ] ;  /* 0x00000000fffff984 */ /* 0x000fe20000000800 */
[----:B------:R-:W-:Y:S01]  /*2660*/  @!PT LDS RZ, [RZ] ;  /* 0x00000000fffff984 */ /* 0x000fe20000000800 */
[----:B------:R-:W-:Y:S01]  /*2670*/  @!P4 LDGSTS.E.BYPASS.LTC128B.128 [R235], desc[UR36][R238.64] ;  /* 0x00000000eeebcfae */ /* 0x000fe2000b981a24 */
[----:B------:R-:W3:Y:S03]  /*2680*/  LDCU UR5, c[0x0][0x3e0] ;  /* 0x00007c00ff0577ac */ /* 0x000ee60008000800 */
[----:B------:R-:W-:Y:S01]  /*2690*/  @!P4 LDGSTS.E.BYPASS.LTC128B.128 [R235+0x1000], desc[UR36][R238.64+0x40] ;  /* 0x01000040eeebcfae */ /* 0x000fe2000b981a24 */
[----:B------:R-:W4:Y:S03]  /*26a0*/  LDCU UR9, c[0x0][0x45c] ;  /* 0x00008b80ff0977ac */ /* 0x000f260008000800 */
[----:B------:R-:W-:Y:S04]  /*26b0*/  @!P4 LDGSTS.E.BYPASS.LTC128B.128 [R235+0x2000], desc[UR36][R238.64+0x80] ;  /* 0x02000080eeebcfae */ /* 0x000fe8000b981a24 */
[----:B------:R-:W-:Y:S04]  /*26c0*/  @P4 STS.128 [R235], RZ ;  /* 0x000000ffeb004388 */ /* 0x000fe80000000c00 */
[----:B------:R-:W-:Y:S04]  /*26d0*/  @P4 STS.128 [R235+0x1000], RZ ;  /* 0x001000ffeb004388 */ /* 0x000fe80000000c00 */
[----:B------:R-:W-:Y:S04]  /*26e0*/  @P4 STS.128 [R235+0x2000], RZ ;  /* 0x002000ffeb004388 */ /* 0x000fe80000000c00 */
[----:B------:R-:W-:Y:S01]  /*26f0*/  @!PT LDS RZ, [RZ] ;  /* 0x00000000fffff984 */ /* 0x000fe20000000800 */
[----:B------:R-:W-:Y:S01]  /*2700*/  @!PT LDS RZ, [RZ] ;  /* 0x00000000fffff984 */ /* 0x000fe20000000800 */
[----:B------:R-:W-:Y:S01]  /*2710*/  @!PT LDS RZ, [RZ] ;  /* 0x00000000fffff984 */ /* 0x000fe20000000800 */
[----:B------:R-:W-:Y:S04]  /*2720*/  @!P6 LDGSTS.E.BYPASS.LTC128B.128 [R0+0x9000], desc[UR36][R4.64] ;  /* 0x090000000400efae */ /* 0x000fe8000b981a24 */
[----:B------:R-:W-:Y:S04]  /*2730*/  @!P6 LDGSTS.E.BYPASS.LTC128B.128 [R0+0xb000], desc[UR36][R4.64+0x40] ;  /* 0x0b0000400400efae */ /* 0x000fe8000b981a24 */
[----:B------:R1:W-:Y:S04]  /*2740*/  @!P6 LDGSTS.E.BYPASS.LTC128B.128 [R0+0xd000], desc[UR36][R4.64+0x80] ;  /* 0x0d0000800400efae */ /* 0x0003e8000b981a24 */
[----:B------:R-:W-:Y:S04]  /*2750*/  @P6 STS.128 [R0+0x9000], RZ ;  /* 0x009000ff00006388 */ /* 0x000fe80000000c00 */
[----:B------:R-:W-:Y:S04]  /*2760*/  @P6 STS.128 [R0+0xb000], RZ ;  /* 0x00b000ff00006388 */ /* 0x000fe80000000c00 */
[----:B------:R-:W-:Y:S04]  /*2770*/  @P6 STS.128 [R0+0xd000], RZ ;  /* 0x00d000ff00006388 */ /* 0x000fe80000000c00 */
[----:B------:R-:W-:Y:S04]  /*2780*/  @P5 STS.128 [R0+0xa000], RZ ;  /* 0x00a000ff00005388 */ /* 0x000fe80000000c00 */
[----:B------:R-:W-:Y:S04]  /*2790*/  @P5 STS.128 [R0+0xc000], RZ ;  /* 0x00c000ff00005388 */ /* 0x000fe80000000c00 */
[----:B------:R3:W-:Y:S01]  /*27a0*/  @P5 STS.128 [R0+0xe000], RZ ;  /* 0x00e000ff00005388 */ /* 0x0007e20000000c00 */
[----:B--2---:R-:W-:-:S02]  /*27b0*/  IMAD.SHL.U32 R8, R22, 0x20, RZ ;  /* 0x0000002016087824 */ /* 0x004fc400078e00ff */
[----:B-1----:R-:W-:Y:S01]  /*27c0*/  IMAD.MOV.U32 R4, RZ, RZ, 0x4 ;  /* 0x00000004ff047424 */ /* 0x002fe200078e00ff */
[----:B------:R-:W-:Y:S01]  /*27d0*/  @!PT LDS RZ, [RZ] ;  /* 0x00000000fffff984 */ /* 0x000fe20000000800 */
[----:B------:R-:W-:Y:S01]  /*27e0*/  @!PT LDS RZ, [RZ] ;  /* 0x00000000fffff984 */ /* 0x000fe20000000800 */
[----:B------:R-:W-:Y:S01]  /*27f0*/  @!PT LDS RZ, [RZ] ;  /* 0x00000000fffff984 */ /* 0x000fe20000000800 */
[----:B------:R-:W-:Y:S04]  /*2800*/  @!P5 LDGSTS.E.BYPASS.LTC128B.128 [R0+0xa000], desc[UR36][R2.64] ;  /* 0x0a0000000200dfae */ /* 0x000fe8000b981a24 */
[----:B------:R-:W-:Y:S04]  /*2810*/  @!P5 LDGSTS.E.BYPASS.LTC128B.128 [R0+0xc000], desc[UR36][R2.64+0x40] ;  /* 0x0c0000400200dfae */ /* 0x000fe8000b981a24 */
[----:B------:R1:W-:Y:S04]  /*2820*/  @!P5 LDGSTS.E.BYPASS.LTC128B.128 [R0+0xe000], desc[UR36][R2.64+0x80] ;  /* 0x0e0000800200dfae */ /* 0x0003e8000b981a24 */
[----:B------:R-:W0:Y:S01]  /*2830*/  LDGDEPBAR ;  /* 0x00000000000079af */ /* 0x000e220000000000 */
[----:B------:R-:W-:Y:S01]  /*2840*/  LOP3.LUT R6, R8, 0x120, RZ, 0xc0, !PT ;  /* 0x0000012008067812 */ /* 0x000fe200078ec0ff */
[----:B------:R-:W-:-:S02]  /*2850*/  IMAD.SHL.U32 R9, R22, 0x4, RZ ;  /* 0x0000000416097824 */ /* 0x000fc400078e00ff */
[----:B------:R-:W-:-:S03]  /*2860*/  IMAD.SHL.U32 R10, R231, 0x20, RZ ;  /* 0x00000020e70a7824 */ /* 0x000fc600078e00ff */
[----:B------:R-:W-:Y:S01]  /*2870*/  LOP3.LUT R9, R9, 0x18, RZ, 0xc0, !PT ;  /* 0x0000001809097812 */ /* 0x000fe200078ec0ff */
[----:B-1----:R-:W-:Y:S01]  /*2880*/  IMAD.WIDE.U32 R2, R240, R4, UR58 ;  /* 0x0000003af0027e25 */ /* 0x002fe2000f8e0004 */
[----:B---3--:R-:W-:Y:S01]  /*2890*/  LOP3.LUT R0, R8, 0x20, RZ, 0xc0, !PT ;  /* 0x0000002008007812 */ /* 0x008fe200078ec0ff */
[----:B------:R-:W-:-:S04]  /*28a0*/  DEPBAR.LE SB0, 0x1 ;  /* 0x000080400000791a */ /* 0x000fc80000000000 */
[----:B------:R-:W-:Y:S01]  /*28b0*/  IMAD.SHL.U32 R4, R22, 0x10, RZ ;  /* 0x0000001016047824 */ /* 0x000fe200078e00ff */
[----:B------:R-:W5:Y:S04]  /*28c0*/  @!P0 LDG.E R250, desc[UR36][R2.64] ;  /* 0x0000002402fa8981 */ /* 0x000f68000c1e1900 */
[--C-:B------:R-:W-:Y:S01]  /*28d0*/  LOP3.LUT R0, R0, 0x3c00, R4.reuse, 0xf8, !PT ;  /* 0x00003c0000007812 */ /* 0x100fe200078ef804 */
[----:B------:R-:W5:Y:S01]  /*28e0*/  @!P3 LDG.E R249, desc[UR36][R2.64+0x20] ;  /* 0x0000202402f9b981 */ /* 0x000f62000c1e1900 */
[--C-:B------:R-:W-:Y:S02]  /*28f0*/  LOP3.LUT R6, R6, 0x200, R4.reuse, 0xf8, !PT ;  /* 0x0000020006067812 */ /* 0x100fe400078ef804 */
[----:B------:R-:W-:Y:S01]  /*2900*/  LOP3.LUT R4, R0, 0x100, R4, 0xf8, !PT ;  /* 0x0000010000047812 */ /* 0x000fe200078ef804 */
[----:B------:R-:W5:Y:S01]  /*2910*/  @!P2 LDG.E R248, desc[UR36][R2.64+0x80] ;  /* 0x0000802402f8a981 */ /* 0x000f62000c1e1900 */
[----:B------:R-:W-:-:S02]  /*2920*/  SHF.R.U32.HI R0, RZ, 0x4, R22 ;  /* 0x00000004ff007819 */ /* 0x000fc40000011616 */
[----:B------:R-:W-:Y:S01]  /*2930*/  LOP3.LUT R5, R9, 0xc0, R8, 0xf8, !PT ;  /* 0x000000c009057812 */ /* 0x000fe200078ef808 */
[----:B------:R1:W5:Y:S01]  /*2940*/  @!P1 LDG.E R247, desc[UR36][R2.64+0xa0] ;  /* 0x0000a02402f79981 */ /* 0x000362000c1e1900 */
[----:B------:R-:W-:Y:S01]  /*2950*/  LOP3.LUT R0, R0, 0x8, RZ, 0xc0, !PT ;  /* 0x0000000800007812 */ /* 0x000fe200078ec0ff */
[----:B------:R-:W-:Y:S01]  /*2960*/  UISETP.GE.AND UP1, UPT, UR10, UR38, UPT ;  /* 0x000000260a00728c */ /* 0x000fe2000bf26270 */
[----:B------:R-:W-:Y:S01]  /*2970*/  LOP3.LUT R7, R10, 0xc0, RZ, 0xc0, !PT ;  /* 0x000000c00a077812 */ /* 0x000fe200078ec0ff */
[----:B------:R-:W-:Y:S01]  /*2980*/  USHF.L.U32 UR10, UR14, 0x6, URZ ;  /* 0x000000060e0a7899 */ /* 0x000fe200080006ff */
[----:B------:R-:W-:Y:S01]  /*2990*/  LOP3.LUT R0, R0, 0x10, R22, 0xf8, !PT ;  /* 0x0000001000007812 */ /* 0x000fe200078ef816 */
[----:B------:R-:W-:Y:S01]  /*29a0*/  USHF.L.U32 UR11, UR11, 0x6, URZ ;  /* 0x000000060b0b7899 */ /* 0x000fe200080006ff */
[----:B------:R-:W-:Y:S01]  /*29b0*/  BAR.SYNC.DEFER_BLOCKING 0x0 ;  /* 0x0000000000007b1d */ /* 0x000fe20000010000 */
[----:B------:R-:W-:Y:S02]  /*29c0*/  LOP3.LUT P0, RZ, R22, 0x4, RZ, 0xc0, !PT ;  /* 0x0000000416ff7812 */ /* 0x000fe4000780c0ff */
[----:B------:R-:W-:-:S02]  /*29d0*/  LOP3.LUT P1, RZ, R231, 0x4, RZ, 0xc0, !PT ;  /* 0x00000004e7ff7812 */ /* 0x000fc4000782c0ff */
[----:B------:R-:W-:Y:S02]  /*29e0*/  SEL R229, R229, 0xffffffe0, !P0 ;  /* 0xffffffe0e5e57807 */ /* 0x000fe40004000000 */
[C---:B------:R-:W-:Y:S02]  /*29f0*/  LOP3.LUT P2, RZ, R231.reuse, 0x8, RZ, 0xc0, !PT ;  /* 0x00000008e7ff7812 */ /* 0x040fe4000784c0ff */
[----:B------:R-:W-:Y:S01]  /*2a00*/  SEL R252, R252, 0xfffffff0, !P1 ;  /* 0xfffffff0fcfc7807 */ /* 0x000fe20004800000 */
[----:B-1----:R-:W-:Y:S01]  /*2a10*/  IMAD.SHL.U32 R2, R231, 0x4, RZ ;  /* 0x00000004e7027824 */ /* 0x002fe200078e00ff */
[C---:B------:R-:W-:Y:S02]  /*2a20*/  LOP3.LUT R3, R5.reuse, 0x8, R22, 0x78, !PT ;  /* 0x0000000805037812 */ /* 0x040fe400078e7816 */
[----:B------:R-:W-:Y:S02]  /*2a30*/  LOP3.LUT R5, R5, 0x8, R23, 0x78, !PT ;  /* 0x0000000805057812 */ /* 0x000fe400078e7817 */
[----:B------:R-:W-:-:S02]  /*2a40*/  LOP3.LUT R7, R7, 0x18, R2, 0xf8, !PT ;  /* 0x0000001807077812 */ /* 0x000fc400078ef802 */
[--C-:B------:R-:W-:Y:S02]  /*2a50*/  LOP3.LUT R2, R0, 0xc0, R8.reuse, 0xf8, !PT ;  /* 0x000000c000027812 */ /* 0x100fe400078ef808 */
[----:B------:R-:W-:Y:S01]  /*2a60*/  LOP3.LUT R0, R4, R3, RZ, 0xfc, !PT ;  /* 0x0000000304007212 */ /* 0x000fe200078efcff */
[----:B------:R-:W-:Y:S01]  /*2a70*/  IMAD.SHL.U32 R3, R231, 0x10, RZ ;  /* 0x00000010e7037824 */ /* 0x000fe200078e00ff */
[----:B------:R-:W-:Y:S02]  /*2a80*/  LOP3.LUT R2, R2, R9, RZ, 0x3c, !PT ;  /* 0x0000000902027212 */ /* 0x000fe400078e3cff */
[----:B------:R-:W-:Y:S02]  /*2a90*/  LOP3.LUT R4, R10, 0x120, RZ, 0xc0, !PT ;  /* 0x000001200a047812 */ /* 0x000fe400078ec0ff */
[----:B------:R-:W-:Y:S02]  /*2aa0*/  LEA R226, R0, UR6, 0x1 ;  /* 0x0000000600e27c11 */ /* 0x000fe4000f8e08ff */
[----:B------:R-:W-:-:S02]  /*2ab0*/  LOP3.LUT R224, R2, 0x120, R8, 0xf8, !PT ;  /* 0x0000012002e07812 */ /* 0x000fc400078ef808 */
[----:B------:R-:W-:Y:S01]  /*2ac0*/  LOP3.LUT R2, R4, 0x200, R3, 0xf8, !PT ;  /* 0x0000020004027812 */ /* 0x000fe200078ef803 */
[C---:B------:R-:W-:Y:S01]  /*2ad0*/  VIADD R4, R226.reuse, 0xf000 ;  /* 0x0000f000e2047836 */ /* 0x040fe20000000000 */
[----:B------:R1:W2:Y:S01]  /*2ae0*/  LDSM.16.M88.4 R176, [R226+0xf000] ;  /* 0x00f00000e2b0783b */ /* 0x0002a20000000200 */
[----:B------:R-:W-:Y:S01]  /*2af0*/  VIADD R220, R226, 0xf020 ;  /* 0x0000f020e2dc7836 */ /* 0x000fe20000000000 */
[----:B------:R-:W-:Y:S01]  /*2b00*/  LOP3.LUT R3, R3, 0x1c0, RZ, 0xc0, !PT ;  /* 0x000001c003037812 */ /* 0x000fe200078ec0ff */
[----:B------:R-:W-:Y:S01]  /*2b10*/  @P0 VIADD R220, R4, 0xffffffe0 ;  /* 0xffffffe004dc0836 */ /* 0x000fe20000000000 */
[----:B------:R1:W3:Y:S01]  /*2b20*/  LDSM.16.M88.4 R180, [R226+0xf400] ;  /* 0x00f40000e2b4783b */ /* 0x0002e20000000200 */
[----:B------:R-:W-:Y:S01]  /*2b30*/  LOP3.LUT R6, R6, R5, RZ, 0xfc, !PT ;  /* 0x0000000506067212 */ /* 0x000fe200078efcff */
[----:B------:R-:W-:Y:S01]  /*2b40*/  IMAD.IADD R227, R226, 0x1, R229 ;  /* 0x00000001e2e37824 */ /* 0x000fe200078e02e5 */
[----:B------:R-:W-:Y:S01]  /*2b50*/  LOP3.LUT R5, R10, 0x7400, RZ, 0xc0, !PT ;  /* 0x000074000a057812 */ /* 0x000fe200078ec0ff */
[----:B------:R1:W1:Y:S01]  /*2b60*/  LDSM.16.M88.4 R184, [R220] ;  /* 0x00000000dcb8783b */ /* 0x0002620000000200 */
[----:B------:R-:W-:-:S02]  /*2b70*/  LOP3.LUT R3, R3, 0x38, R25, 0xf8, !PT ;  /* 0x0000003803037812 */ /* 0x000fc400078ef819 */
[----:B------:R-:W-:Y:S01]  /*2b80*/  LEA R225, R6, UR6, 0x1 ;  /* 0x0000000606e17c11 */ /* 0x000fe2000f8e08ff */
[----:B------:R1:W1:Y:S01]  /*2b90*/  LDSM.16.M88.4 R188, [R220+0x400] ;  /* 0x00040000dcbc783b */ /* 0x0002620000000200 */
[----:B------:R-:W-:Y:S02]  /*2ba0*/  LEA R224, R224, UR6, 0x1 ;  /* 0x00000006e0e07c11 */ /* 0x000fe4000f8e08ff */
[----:B------:R-:W-:Y:S01]  /*2bb0*/  LOP3.LUT R5, R5, 0x6, R25, 0xf8, !PT ;  /* 0x0000000605057812 */ /* 0x000fe200078ef819 */
[----:B------:R1:W1:Y:S01]  /*2bc0*/  LDSM.16.M88.4 R200, [R220+0x2000] ;  /* 0x00200000dcc8783b */ /* 0x0002620000000200 */
[--C-:B------:R-:W-:Y:S01]  /*2bd0*/  LOP3.LUT R0, R7, 0x8, R24.reuse, 0x78, !PT ;  /* 0x0000000807007812 */ /* 0x100fe200078e7818 */
[----:B------:R-:W-:Y:S01]  /*2be0*/  VIADD R225, R225, UR8 ;  /* 0x00000008e1e17c36 */ /* 0x000fe20008000000 */
[----:B------:R-:W-:Y:S01]  /*2bf0*/  LOP3.LUT R3, R3, 0x20, R24, 0x78, !PT ;  /* 0x0000002003037812 */ /* 0x000fe200078e7818 */
[----:B------:R1:W1:Y:S01]  /*2c00*/  LDSM.16.M88.4 R204, [R220+0x2400] ;  /* 0x00240000dccc783b */ /* 0x0002620000000200 */
[----:B------:R-:W-:Y:S01]  /*2c10*/  LOP3.LUT P0, RZ, R231, 0x2, RZ, 0xc0, !PT ;  /* 0x00000002e7ff7812 */ /* 0x000fe2000780c0ff */
[----:B------:R-:W-:Y:S01]  /*2c20*/  VIADD R224, R224, UR8 ;  /* 0x00000008e0e07c36 */ /* 0x000fe20008000000 */
[----:B------:R-:W-:Y:S01]  /*2c30*/  LOP3.LUT R230, R2, R0, RZ, 0xfc, !PT ;  /* 0x0000000002e67212 */ /* 0x000fe200078efcff */
[----:B------:R1:W1:Y:S01]  /*2c40*/  LDSM.16.M88.4 R216, [R220+0x4000] ;  /* 0x00400000dcd8783b */ /* 0x0002620000000200 */
[----:B------:R-:W-:-:S02]  /*2c50*/  LOP3.LUT R251, R5, R3, RZ, 0xfc, !PT ;  /* 0x0000000305fb7212 */ /* 0x000fc400078efcff */
[----:B------:R-:W-:Y:S01]  /*2c60*/  SEL R228, R228, 0xffffffe0, !P0 ;  /* 0xffffffe0e4e47807 */ /* 0x000fe20004000000 */
[----:B------:R-:W1:Y:S04]  /*2c70*/  LDSM.16.M88.4 R220, [R220+0x4400] ;  /* 0x00440000dcdc783b */ /* 0x000e680000000200 */
[----:B------:R1:W1:Y:S04]  /*2c80*/  LDSM.16.M88.4 R192, [R226+0x11000] ;  /* 0x01100000e2c0783b */ /* 0x0002680000000200 */
[----:B------:R1:W1:Y:S04]  /*2c90*/  LDSM.16.M88.4 R196, [R226+0x11400] ;  /* 0x01140000e2c4783b */ /* 0x0002680000000200 */
[----:B------:R1:W1:Y:S04]  /*2ca0*/  LDSM.16.M88.4 R208, [R226+0x13000] ;  /* 0x01300000e2d0783b */ /* 0x0002680000000200 */
[----:B--234-:R1:W1:Y:S02]  /*2cb0*/  LDSM.16.M88.4 R212, [R226+0x13400] ;  /* 0x01340000e2d4783b */ /* 0x01c2640000000200 */
.L_x_26:
[----:B------:R-:W0:Y:S01]  /*2cc0*/  LDGDEPBAR ;  /* 0x00000000000079af */ /* 0x000e220000000000 */
[----:B------:R-:W-:Y:S01]  /*2cd0*/  IMAD.IADD R0, R225, 0x1, R229 ;  /* 0x00000001e1007824 */ /* 0x000fe200078e02e5 */
[----:B------:R-:W-:Y:S01]  /*2ce0*/  PLOP3.LUT P4, PT, PT, PT, UP1, 0x80, 0x8 ;  /* 0x000000000008781c */ /* 0x000fe20003f8f018 */
[----:B------:R-:W-:Y:S01]  /*2cf0*/  IMAD.SHL.U32 R2, R231, 0x2, RZ ;  /* 0x00000002e7027824 */ /* 0x000fe200078e00ff */
[----:B------:R-:W-:Y:S01]  /*2d00*/  PLOP3.LUT P3, PT, PT, PT, UP1, 0x80, 0x8 ;  /* 0x000000000008781c */ /* 0x000fe20003f6f018 */
[----:B-----5:R-:W-:Y:S01]  /*2d10*/  FMUL.FTZ R3, R249, 1.4426950216293334961 ;  /* 0x3fb8aa3bf9037820 */ /* 0x020fe20000410000 */
[----:B------:R-:W-:Y:S01]  /*2d20*/  PLOP3.LUT P0, PT, PT, PT, UP1, 0x80, 0x8 ;  /* 0x000000000008781c */ /* 0x000fe20003f0f018 */
[----:B------:R-:W-:Y:S01]  /*2d30*/  UISETP.NE.AND UP2, UPT, UR45, URZ, UPT ;  /* 0x000000ff2d00728c */ /* 0x000fe2000bf45270 */
[----:B------:R-:W-:Y:S02]  /*2d40*/  PLOP3.LUT P5, PT, PT, PT, UP1, 0x80, 0x8 ;  /* 0x000000000008781c */ /* 0x000fe40003faf018 */
[----:B------:R-:W-:Y:S01]  /*2d50*/  PLOP3.LUT P6, PT, PT, PT, UP1, 0x80, 0x8 ;  /* 0x000000000008781c */ /* 0x000fe20003fcf018 */
[----:B------:R-:W-:Y:S04]  /*2d60*/  DEPBAR.LE SB0, 0x0 ;  /* 0x000080000000791a */ /* 0x000fe80000000000 */
[----:B------:R-:W-:Y:S06]  /*2d70*/  BAR.SYNC.DEFER_BLOCKING 0x0 ;  /* 0x0000000000007b1d */ /* 0x000fec0000010000 */
[----:B------:R-:W-:Y:S08]  /*2d80*/  LDSM.16.M88.4 R32, [R225] ;  /* 0x00000000e120783b */ /* 0x000ff00000000200 */
[----:B------:R-:W2:Y:S08]  /*2d90*/  LDSM.16.M88.4 R16, [R226+0x9000] ;  /* 0x00900000e210783b */ /* 0x000eb00000000200 */
[----:B------:R-:W3:Y:S08]  /*2da0*/  LDSM.16.M88.4 R28, [R225+0x800] ;  /* 0x00080000e11c783b */ /* 0x000ef00000000200 */
[----:B------:R-:W4:Y:S08]  /*2db0*/  LDSM.16.M88.4 R132, [R226+0x9400] ;  /* 0x00940000e284783b */ /* 0x000f300000000200 */
[----:B------:R-:W-:Y:S08]  /*2dc0*/  LDSM.16.M88.4 R136, [R0] ;  /* 0x000000000088783b */ /* 0x000ff00000000200 */
[----:B------:R-:W1:Y:S01]  /*2dd0*/  LDSM.16.M88.4 R140, [R227+0x9000] ;  /* 0x00900000e38c783b */ /* 0x000e620000000200 */
[-C--:B--2---:R-:W-:Y:S07]  /*2de0*/  HMMA.16816.F32 R4, R32, R16.reuse, RZ ;  /* 0x000000102004723c */ /* 0x084fee00000018ff */
[----:B------:R-:W2:Y:S01]  /*2df0*/  LDSM.16.M88.4 R144, [R0+0x800] ;  /* 0x000800000090783b */ /* 0x000ea20000000200 */
[C---:B---3--:R-:W-:Y:S07]  /*2e00*/  HMMA.16816.F32 R8, R28.reuse, R16, RZ ;  /* 0x000000101c08723c */ /* 0x048fee00000018ff */
[----:B------:R-:W3:Y:S01]  /*2e10*/  LDSM.16.M88.4 R148, [R227+0x9400] ;  /* 0x00940000e394783b */ /* 0x000ee20000000200 */
[-C--:B------:R-:W-:Y:S07]  /*2e20*/  HMMA.16816.F32 R12, R28, R18.reuse, RZ ;  /* 0x000000121c0c723c */ /* 0x080fee00000018ff */
[----:B------:R-:W-:Y:S01]  /*2e30*/  LDSM.16.M88.4 R152, [R225+0x1000] ;  /* 0x00100000e198783b */ /* 0x000fe20000000200 */
[C---:B------:R-:W-:Y:S07]  /*2e40*/  HMMA.16816.F32 R16, R32.reuse, R18, RZ ;  /* 0x000000122010723c */ /* 0x040fee00000018ff */
[----:B------:R-:W3:Y:S01]  /*2e50*/  LDSM.16.M88.4 R156, [R226+0xb000] ;  /* 0x00b00000e29c783b */ /* 0x000ee20000000200 */
[-C--:B----4-:R-:W-:Y:S07]  /*2e60*/  HMMA.16816.F32 R20, R32, R132.reuse, RZ ;  /* 0x000000842014723c */ /* 0x090fee00000018ff */
[----:B------:R-:W4:Y:S01]  /*2e70*/  LDSM.16.M88.4 R160, [R225+0x1800] ;  /* 0x00180000e1a0783b */ /* 0x000f220000000200 */
[C---:B------:R-:W-:Y:S07]  /*2e80*/  HMMA.16816.F32 R24, R28.reuse, R132, RZ ;  /* 0x000000841c18723c */ /* 0x040fee00000018ff */
[----:B------:R-:W4:Y:S01]  /*2e90*/  LDSM.16.M88.4 R164, [R226+0xb400] ;  /* 0x00b40000e2a4783b */ /* 0x000f220000000200 */
[-C--:B------:R-:W-:Y:S07]  /*2ea0*/  HMMA.16816.F32 R28, R28, R134.reuse, RZ ;  /* 0x000000861c1c723c */ /* 0x080fee00000018ff */
[----:B------:R-:W-:Y:S01]  /*2eb0*/  LDSM.16.M88.4 R168, [R0+0x1800] ;  /* 0x0018000000a8783b */ /* 0x000fe20000000200 */
[----:B------:R-:W-:Y:S07]  /*2ec0*/  HMMA.16816.F32 R32, R32, R134, RZ ;  /* 0x000000862020723c */ /* 0x000fee00000018ff */
[----:B------:R-:W-:Y:S01]  /*2ed0*/  LDSM.16.M88.4 R132, [R0+0x1000] ;  /* 0x001000000084783b */ /* 0x000fe20000000200 */
[-C--:B-1----:R-:W-:Y:S07]  /*2ee0*/  HMMA.16816.F32 R4, R136, R140.reuse, R4 ;  /* 0x0000008c8804723c */ /* 0x082fee0000001804 */
[----:B------:R-:W-:Y:S01]  /*2ef0*/  LDSM.16.M88.4 R172, [R227+0xb400] ;  /* 0x00b40000e3ac783b */ /* 0x000fe20000000200 */
[C---:B--2---:R-:W-:Y:S08]  /*2f00*/  HMMA.16816.F32 R8, R144.reuse, R140, R8 ;  /* 0x0000008c9008723c */ /* 0x044ff00000001808 */
[-C--:B------:R-:W-:Y:S08]  /*2f10*/  HMMA.16816.F32 R12, R144, R142.reuse, R12 ;  /* 0x0000008e900c723c */ /* 0x080ff0000000180c */
[C---:B------:R-:W-:Y:S01]  /*2f20*/  HMMA.16816.F32 R16, R136.reuse, R142, R16 ;  /* 0x0000008e8810723c */ /* 0x040fe20000001810 */
[----:B------:R-:W1:Y:S07]  /*2f30*/  LDSM.16.M88.4 R140, [R227+0xb000] ;  /* 0x00b00000e38c783b */ /* 0x000e6e0000000200 */
[-C--:B---3--:R-:W-:Y:S08]  /*2f40*/  HMMA.16816.F32 R20, R136, R148.reuse, R20 ;  /* 0x000000948814723c */ /* 0x088ff00000001814 */
[C---:B------:R-:W-:Y:S08]  /*2f50*/  HMMA.16816.F32 R24, R144.reuse, R148, R24 ;  /* 0x000000949018723c */ /* 0x040ff00000001818 */
[-C--:B------:R-:W-:Y:S01]  /*2f60*/  HMMA.16816.F32 R28, R144, R150.reuse, R28 ;  /* 0x00000096901c723c */ /* 0x080fe2000000181c */
[----:B------:R-:W-:Y:S07]  /*2f70*/  LDSM.16.M88.4 R144, [R226+0xd000] ;  /* 0x00d00000e290783b */ /* 0x000fee0000000200 */
[----:B------:R-:W-:Y:S01]  /*2f80*/  HMMA.16816.F32 R32, R136, R150, R32 ;  /* 0x000000968820723c */ /* 0x000fe20000001820 */
[----:B------:R-:W2:Y:S07]  /*2f90*/  LDSM.16.M88.4 R136, [R225+0x2000] ;  /* 0x00200000e188783b */ /* 0x000eae0000000200 */
[-C--:B------:R-:W-:Y:S01]  /*2fa0*/  HMMA.16816.F32 R4, R152, R156.reuse, R4 ;  /* 0x0000009c9804723c */ /* 0x080fe20000001804 */
[----:B------:R-:W3:Y:S07]  /*2fb0*/  LDSM.16.M88.4 R148, [R225+0x2800] ;  /* 0x00280000e194783b */ /* 0x000eee0000000200 */
[C---:B----4-:R-:W-:Y:S08]  /*2fc0*/  HMMA.16816.F32 R8, R160.reuse, R156, R8 ;  /* 0x0000009ca008723c */ /* 0x050ff00000001808 */
[-C--:B------:R-:W-:Y:S08]  /*2fd0*/  HMMA.16816.F32 R12, R160, R158.reuse, R12 ;  /* 0x0000009ea00c723c */ /* 0x080ff0000000180c */
[C---:B------:R-:W-:Y:S01]  /*2fe0*/  HMMA.16816.F32 R16, R152.reuse, R158, R16 ;  /* 0x0000009e9810723c */ /* 0x040fe20000001810 */
[----:B------:R-:W4:Y:S07]  /*2ff0*/  LDSM.16.M88.4 R156, [R226+0xd400] ;  /* 0x00d40000e29c783b */ /* 0x000f2e0000000200 */
[-C--:B------:R-:W-:Y:S08]  /*3000*/  HMMA.16816.F32 R20, R152, R164.reuse, R20 ;  /* 0x000000a49814723c */ /* 0x080ff00000001814 */
[C---:B------:R-:W-:Y:S08]  /*3010*/  HMMA.16816.F32 R24, R160.reuse, R164, R24 ;  /* 0x000000a4a018723c */ /* 0x040ff00000001818 */
[-C--:B------:R-:W-:Y:S03]  /*3020*/  HMMA.16816.F32 R28, R160, R166.reuse, R28 ;  /* 0x000000a6a01c723c */ /* 0x080fe6000000181c */
[----:B------:R-:W-:Y:S05]  /*3030*/  IMAD.SHL.U32 R163, R231, 0x8, RZ ;  /* 0x00000008e7a37824 */ /* 0x000fea00078e00ff */
[----:B------:R-:W-:Y:S01]  /*3040*/  HMMA.16816.F32 R32, R152, R166, R32 ;  /* 0x000000a69820723c */ /* 0x000fe20000001820 */
[----:B------:R-:W-:Y:S07]  /*3050*/  LDSM.16.M88.4 R152, [R227+0xd000] ;  /* 0x00d00000e398783b */ /* 0x000fee0000000200 */
[-C--:B-1----:R-:W-:Y:S08]  /*3060*/  HMMA.16816.F32 R4, R132, R140.reuse, R4 ;  /* 0x0000008c8404723c */ /* 0x082ff00000001804 */
[C---:B------:R-:W-:Y:S08]  /*3070*/  HMMA.16816.F32 R8, R168.reuse, R140, R8 ;  /* 0x0000008ca808723c */ /* 0x040ff00000001808 */
[-C--:B------:R-:W-:Y:S08]  /*3080*/  HMMA.16816.F32 R12, R168, R142.reuse, R12 ;  /* 0x0000008ea80c723c */ /* 0x080ff0000000180c */
[C---:B------:R-:W-:Y:S01]  /*3090*/  HMMA.16816.F32 R16, R132.reuse, R142, R16 ;  /* 0x0000008e8410723c */ /* 0x040fe20000001810 */
[----:B------:R-:W1:Y:S07]  /*30a0*/  LDSM.16.M88.4 R140, [R0+0x2000] ;  /* 0x00200000008c783b */ /* 0x000e6e0000000200 */
[-C--:B------:R-:W-:Y:S08]  /*30b0*/  HMMA.16816.F32 R20, R132, R172.reuse, R20 ;  /* 0x000000ac8414723c */ /* 0x080ff00000001814 */
[C---:B------:R-:W-:Y:S08]  /*30c0*/  HMMA.16816.F32 R24, R168.reuse, R172, R24 ;  /* 0x000000aca818723c */ /* 0x040ff00000001818 */
[-C--:B------:R-:W-:Y:S08]  /*30d0*/  HMMA.16816.F32 R28, R168, R174.reuse, R28 ;  /* 0x000000aea81c723c */ /* 0x080ff0000000181c */
[----:B------:R-:W-:Y:S01]  /*30e0*/  HMMA.16816.F32 R32, R132, R174, R32 ;  /* 0x000000ae8420723c */ /* 0x000fe20000001820 */
[----:B------:R4:W1:Y:S07]  /*30f0*/  LDSM.16.M88.4 R132, [R0+0x2800] ;  /* 0x002800000084783b */ /* 0x00086e0000000200 */
[-C--:B--2---:R-:W-:Y:S08]  /*3100*/  HMMA.16816.F32 R4, R136, R144.reuse, R4 ;  /* 0x000000908804723c */ /* 0x084ff00000001804 */
[C---:B---3--:R-:W-:Y:S04]  /*3110*/  HMMA.16816.F32 R8, R148.reuse, R144, R8 ;  /* 0x000000909408723c */ /* 0x048fe80000001808 */
[----:B------:R-:W-:Y:S04]  /*3120*/  LEA R145, R251, UR4, 0x1 ;  /* 0x00000004fb917c11 */ /* 0x000fe8000f8e08ff */
[-C--:B------:R-:W-:Y:S03]  /*3130*/  HMMA.16816.F32 R12, R148, R146.reuse, R12 ;  /* 0x00000092940c723c */ /* 0x080fe6000000180c */
[----:B------:R-:W-:Y:S01]  /*3140*/  VIADD R144, R145, 0x13020 ;  /* 0x0001302091907836 */ /* 0x000fe20000000000 */
[----:B----4-:R-:W-:Y:S02]  /*3150*/  @P4 LOP3.LUT R0, R2, 0x6, RZ, 0xc0, !PT ;  /* 0x0000000602004812 */ /* 0x010fe400078ec0ff */
[----:B------:R-:W-:Y:S02]  /*3160*/  PLOP3.LUT P4, PT, PT, PT, UP1, 0x80, 0x8 ;  /* 0x000000000008781c */ /* 0x000fe40003f8f018 */
[C---:B------:R-:W-:Y:S04]  /*3170*/  HMMA.16816.F32 R16, R136.reuse, R146, R16 ;  /* 0x000000928810723c */ /* 0x040fe80000001810 */
[----:B------:R-:W-:Y:S01]  /*3180*/  IMAD.IADD R146, R252, 0x1, R145 ;  /* 0x00000001fc927824 */ /* 0x000fe200078e0291 */
[--C-:B------:R-:W-:Y:S03]  /*3190*/  SHF.R.U32.HI R2, RZ, 0x1, R231.reuse ;  /* 0x00000001ff027819 */ /* 0x100fe600000116e7 */
[-C--:B------:R-:W-:Y:S03]  /*31a0*/  HMMA.16816.F32 R20, R136, R156.reuse, R20 ;  /* 0x0000009c8814723c */ /* 0x080fe60000001814 */
[----:B------:R-:W-:Y:S01]  /*31b0*/  @P3 LOP3.LUT R0, R0, 0x1e0, R2, 0xf8, !PT ;  /* 0x000001e000003812 */ /* 0x000fe200078ef802 */
[----:B------:R-:W-:Y:S01]  /*31c0*/  FMUL.FTZ R2, R248, 1.4426950216293334961 ;  /* 0x3fb8aa3bf8027820 */ /* 0x000fe20000410000 */
[----:B------:R-:W-:Y:S03]  /*31d0*/  PLOP3.LUT P3, PT, PT, PT, UP1, 0x80, 0x8 ;  /* 0x000000000008781c */ /* 0x000fe60003f6f018 */
[C---:B------:R-:W-:Y:S08]  /*31e0*/  HMMA.16816.F32 R24, R148.reuse, R156, R24 ;  /* 0x0000009c9418723c */ /* 0x040ff00000001818 */
[-C--:B------:R-:W-:Y:S03]  /*31f0*/  HMMA.16816.F32 R28, R148, R158.reuse, R28 ;  /* 0x0000009e941c723c */ /* 0x080fe6000000181c */
[----:B------:R-:W-:Y:S01]  /*3200*/  SHF.R.U32.HI R150, RZ, 0x1, R231 ;  /* 0x00000001ff967819 */ /* 0x000fe200000116e7 */
[----:B------:R-:W-:Y:S04]  /*3210*/  IMAD.SHL.U32 R148, R231, 0x40, RZ ;  /* 0x00000040e7947824 */ /* 0x000fe800078e00ff */
[----:B------:R-:W-:Y:S01]  /*3220*/  HMMA.16816.F32 R32, R136, R158, R32 ;  /* 0x0000009e8820723c */ /* 0x000fe20000001820 */
[----:B------:R-:W-:Y:S03]  /*3230*/  IMAD.U32 R137, RZ, RZ, UR39 ;  /* 0x00000027ff897e24 */ /* 0x000fe6000f8e00ff */
[C---:B------:R-:W-:Y:S01]  /*3240*/  FMUL.FTZ R136, R250.reuse, 1.4426950216293334961 ;  /* 0x3fb8aa3bfa887820 */ /* 0x040fe20000410000 */
[----:B------:R-:W-:Y:S01]  /*3250*/  @P0 IMAD R137, R137, 0x80, R0 ;  /* 0x0000008089890824 */ /* 0x000fe200078e0200 */
[----:B------:R-:W-:Y:S02]  /*3260*/  FSETP.NEU.FTZ.AND P0, PT, R250, -INF , PT ;  /* 0xff800000fa00780b */ /* 0x000fe40003f1d000 */
[-C--:B-1----:R-:W-:Y:S05]  /*3270*/  HMMA.16816.F32 R4, R140, R152.reuse, R4 ;  /* 0x000000988c04723c */ /* 0x082fea0000001804 */
[----:B------:R-:W-:Y:S01]  /*3280*/  FSEL R136, R136, RZ, P0 ;  /* 0x000000ff88887208 */ /* 0x000fe20000000000 */
[C---:B------:R-:W-:Y:S01]  /*3290*/  @P5 VIADD R0, R137.reuse, 0x1 ;  /* 0x0000000189005836 */ /* 0x040fe20000000000 */
[----:B------:R-:W-:Y:S01]  /*32a0*/  PLOP3.LUT P0, PT, PT, PT, UP1, 0x80, 0x8 ;  /* 0x000000000008781c */ /* 0x000fe20003f0f018 */
[C---:B------:R-:W-:Y:S04]  /*32b0*/  HMMA.16816.F32 R8, R132.reuse, R152, R8 ;  /* 0x000000988408723c */ /* 0x040fe80000001808 */
[----:B------:R-:W-:Y:S02]  /*32c0*/  @P4 ISETP.GE.AND P4, PT, R137, UR38, PT ;  /* 0x0000002689004c0c */ /* 0x000fe4000bf86270 */
[----:B------:R-:W-:Y:S01]  /*32d0*/  @P6 ISETP.GE.AND P6, PT, R0, UR38, PT ;  /* 0x0000002600006c0c */ /* 0x000fe2000bfc6270 */
[----:B------:R-:W-:Y:S01]  /*32e0*/  FMUL.FTZ R0, R247, 1.4426950216293334961 ;  /* 0x3fb8aa3bf7007820 */ /* 0x000fe20000410000 */
[-C--:B------:R-:W-:Y:S03]  /*32f0*/  HMMA.16816.F32 R12, R132, R154.reuse, R12 ;  /* 0x0000009a840c723c */ /* 0x080fe6000000180c */
[----:B------:R-:W-:Y:S02]  /*3300*/  @P3 FSEL R4, R4, -INF , !P4 ;  /* 0xff80000004043808 */ /* 0x000fe40006000000 */
[----:B------:R-:W-:Y:S02]  /*3310*/  PLOP3.LUT P3, PT, PT, PT, UP1, 0x80, 0x8 ;  /* 0x000000000008781c */ /* 0x000fe40003f6f018 */
[----:B------:R-:W-:Y:S01]  /*3320*/  @P0 FSEL R5, R5, -INF , !P6 ;  /* 0xff80000005050808 */ /* 0x000fe20007000000 */
[C---:B------:R-:W-:Y:S01]  /*3330*/  HMMA.16816.F32 R16, R140.reuse, R154, R16 ;  /* 0x0000009a8c10723c */ /* 0x040fe20000001810 */
[----:B------:R-:W-:Y:S03]  /*3340*/  PLOP3.LUT P0, PT, PT, PT, UP1, 0x80, 0x8 ;  /* 0x000000000008781c */ /* 0x000fe60003f0f018 */
[----:B------:R-:W-:Y:S01]  /*3350*/  FSETP.NEU.FTZ.AND P5, PT, R249, -INF , PT ;  /* 0xff800000f900780b */ /* 0x000fe20003fbd000 */
[--C-:B------:R-:W-:Y:S01]  /*3360*/  FFMA.FTZ R4, R4, UR9, -R136.reuse ;  /* 0x0000000904047c23 */ /* 0x100fe20008010888 */
[----:B------:R-:W-:Y:S02]  /*3370*/  FFMA.FTZ R5, R5, UR9, -R136 ;  /* 0x0000000905057c23 */ /* 0x000fe40008010888 */
[----:B------:R-:W-:Y:S01]  /*3380*/  FSEL R3, R3, RZ, P5 ;  /* 0x000000ff03037208 */ /* 0x000fe20002800000 */
[----:B------:R1:W-:Y:S01]  /*3390*/  MUFU.EX2 R156, R4 ;  /* 0x00000004009c7308 */ /* 0x0003e20000000800 */
[----:B------:R-:W-:Y:S02]  /*33a0*/  @P3 FSEL R6, R6, -INF , !P4 ;  /* 0xff80000006063808 */ /* 0x000fe40006000000 */
[----:B------:R-:W-:Y:S02]  /*33b0*/  PLOP3.LUT P3, PT, PT, PT, UP1, 0x80, 0x8 ;  /* 0x000000000008781c */ /* 0x000fe40003f6f018 */
[----:B------:R-:W-:Y:S01]  /*33c0*/  FSETP.NEU.FTZ.AND P5, PT, R248, -INF , PT ;  /* 0xff800000f800780b */ /* 0x000fe20003fbd000 */
[--C-:B------:R-:W-:Y:S01]  /*33d0*/  FFMA.FTZ R6, R6, UR9, -R3.reuse ;  /* 0x0000000906067c23 */ /* 0x100fe20008010803 */
[----:B------:R-:W-:Y:S03]  /*33e0*/  @P0 FSEL R7, R7, -INF , !P6 ;  /* 0xff80000007070808 */ /* 0x000fe60007000000 */
[----:B------:R-:W-:Y:S01]  /*33f0*/  MUFU.EX2 R153, R5 ;  /* 0x0000000500997308 */ /* 0x000fe20000000800 */
[----:B------:R-:W-:Y:S02]  /*3400*/  FSEL R2, R2, RZ, P5 ;  /* 0x000000ff02027208 */ /* 0x000fe40002800000 */
[----:B------:R-:W-:Y:S01]  /*3410*/  PLOP3.LUT P0, PT, PT, PT, UP1, 0x80, 0x8 ;  /* 0x000000000008781c */ /* 0x000fe20003f0f018 */
[--C-:B------:R-:W-:Y:S01]  /*3420*/  FFMA.FTZ R7, R7, UR9, -R3.reuse ;  /* 0x0000000907077c23 */ /* 0x100fe20008010803 */
[----:B------:R-:W-:Y:S02]  /*3430*/  PLOP3.LUT P5, PT, PT, PT, UP1, 0x80, 0x8 ;  /* 0x000000000008781c */ /* 0x000fe40003faf018 */
[----:B------:R-:W-:Y:S03]  /*3440*/  @P3 FSEL R8, R8, -INF , !P4 ;  /* 0xff80000008083808 */ /* 0x000fe60006000000 */
[----:B------:R-:W-:Y:S01]  /*3450*/  MUFU.EX2 R246, R6 ;  /* 0x0000000600f67308 */ /* 0x000fe20000000800 */
[----:B------:R-:W-:Y:S01]  /*3460*/  PLOP3.LUT P3, PT, PT, PT, UP1, 0x80, 0x8 ;  /* 0x000000000008781c */ /* 0x000fe20003f6f018 */
[--C-:B------:R-:W-:Y:S04]  /*3470*/  FFMA.FTZ R8, R8, UR9, -R2.reuse ;  /* 0x0000000908087c23 */ /* 0x100fe80008010802 */
[----:B------:R-:W-:Y:S04]  /*3480*/  @P0 FSEL R10, R10, -INF , !P4 ;  /* 0xff8000000a0a0808 */ /* 0x000fe80006000000 */
[----:B------:R2:W-:Y:S01]  /*3490*/  MUFU.EX2 R165, R8 ;  /* 0x0000000800a57308 */ /* 0x0005e20000000800 */
[----:B------:R-:W-:Y:S02]  /*34a0*/  @P5 FSEL R9, R9, -INF , !P6 ;  /* 0xff80000009095808 */ /* 0x000fe40007000000 */
[----:B------:R-:W-:Y:S02]  /*34b0*/  PLOP3.LUT P0, PT, PT, PT, UP1, 0x80, 0x8 ;  /* 0x000000000008781c */ /* 0x000fe40003f0f018 */
[----:B------:R-:W-:Y:S01]  /*34c0*/  FSETP.NEU.FTZ.AND P5, PT, R247, -INF , PT ;  /* 0xff800000f700780b */ /* 0x000fe20003fbd000 */
[----:B------:R-:W-:Y:S01]  /*34d0*/  FFMA.FTZ R9, R9, UR9, -R2 ;  /* 0x0000000909097c23 */ /* 0x000fe20008010802 */
[----:B------:R-:W-:Y:S03]  /*34e0*/  @P3 FSEL R11, R11, -INF , !P6 ;  /* 0xff8000000b0b3808 */ /* 0x000fe60007000000 */
[----:B------:R3:W-:Y:S01]  /*34f0*/  MUFU.EX2 R245, R7 ;  /* 0x0000000700f57308 */ /* 0x0007e20000000800 */
[----:B------:R-:W-:Y:S02]  /*3500*/  FSEL R0, R0, RZ, P5 ;  /* 0x000000ff00007208 */ /* 0x000fe40002800000 */
[----:B------:R-:W-:Y:S02]  /*3510*/  PLOP3.LUT P5, PT, PT, PT, UP1, 0x80, 0x8 ;  /* 0x000000000008781c */ /* 0x000fe40003faf018 */
[----:B------:R-:W-:Y:S01]  /*3520*/  PLOP3.LUT P4, PT, PT, PT, UP1, 0x80, 0x8 ;  /* 0x000000000008781c */ /* 0x000fe20003f8f018 */
[--C-:B------:R-:W-:Y:S01]  /*3530*/  FFMA.FTZ R10, R10, UR9, -R0.reuse ;  /* 0x000000090a0a7c23 */ /* 0x100fe20008010800 */
[----:B------:R-:W-:Y:S01]  /*3540*/  PLOP3.LUT P6, PT, PT, PT, UP1, 0x80, 0x8 ;  /* 0x000000000008781c */ /* 0x000fe20003fcf018 */
[----:B-1----:R-:W-:Y:S01]  /*3550*/  @P0 VIADD R4, R137, 0x8 ;  /* 0x0000000889040836 */ /* 0x002fe20000000000 */
[----:B------:R-:W-:Y:S01]  /*3560*/  PLOP3.LUT P0, PT, PT, PT, UP1, 0x80, 0x8 ;  /* 0x000000000008781c */ /* 0x000fe20003f0f018 */
[----:B------:R-:W-:Y:S01]  /*3570*/  FFMA.FTZ R11, R11, UR9, -R0 ;  /* 0x000000090b0b7c23 */ /* 0x000fe20008010800 */
[----:B------:R-:W-:Y:S01]  /*3580*/  PLOP3.LUT P3, PT, PT, PT, UP1, 0x80, 0x8 ;  /* 0x000000000008781c */ /* 0x000fe20003f6f018 */
[----:B------:R-:W1:Y:S04]  /*3590*/  MUFU.EX2 R161, R9 ;  /* 0x0000000900a17308 */ /* 0x000e680000000800 */
[----:B--2---:R-:W-:Y:S01]  /*35a0*/  @P5 VIADD R8, R137, 0x9 ;  /* 0x0000000989085836 */ /* 0x004fe20000000000 */
[----:B------:R-:W-:Y:S02]  /*35b0*/  PLOP3.LUT P5, PT, PT, PT, UP1, 0x80, 0x8 ;  /* 0x000000000008781c */ /* 0x000fe40003faf018 */
[----:B------:R-:W-:Y:S03]  /*35c0*/  @P4 ISETP.GE.AND P4, PT, R4, UR38, PT ;  /* 0x0000002604004c0c */ /* 0x000fe6000bf86270 */
[----:B------:R-:W-:Y:S01]  /*35d0*/  MUFU.EX2 R167, R10 ;  /* 0x0000000a00a77308 */ /* 0x000fe20000000800 */
[----:B------:R-:W-:Y:S01]  /*35e0*/  @P6 ISETP.GE.AND P6, PT, R8, UR38, PT ;  /* 0x0000002608006c0c */ /* 0x000fe2000bfc6270 */
[----:B---3--:R-:W2:Y:S01]  /*35f0*/  LDSM.16.M88.4 R4, [R227+0xd400] ;  /* 0x00d40000e304783b */ /* 0x008ea20000000200 */
[----:B------:R-:W-:Y:S02]  /*3600*/  @P3 FSEL R12, R12, -INF , !P4 ;  /* 0xff8000000c0c3808 */ /* 0x000fe40006000000 */
[----:B------:R-:W-:Y:S02]  /*3610*/  @P0 FSEL R13, R13, -INF , !P6 ;  /* 0xff8000000d0d0808 */ /* 0x000fe40007000000 */
[----:B------:R-:W-:Y:S01]  /*3620*/  PLOP3.LUT P0, PT, PT, PT, UP1, 0x80, 0x8 ;  /* 0x000000000008781c */ /* 0x000fe20003f0f018 */
[--C-:B------:R-:W-:Y:S01]  /*3630*/  FFMA.FTZ R12, R12, UR9, -R2.reuse ;  /* 0x000000090c0c7c23 */ /* 0x100fe20008010802 */
[----:B------:R-:W-:Y:S01]  /*3640*/  PLOP3.LUT P3, PT, PT, PT, UP1, 0x80, 0x8 ;  /* 0x000000000008781c */ /* 0x000fe20003f6f018 */
[----:B------:R-:W-:Y:S01]  /*3650*/  FFMA.FTZ R13, R13, UR9, -R2 ;  /* 0x000000090d0d7c23 */ /* 0x000fe20008010802 */
[----:B------:R-:W-:Y:S01]  /*3660*/  @P5 FSEL R16, R16, -INF , !P4 ;  /* 0xff80000010105808 */ /* 0x000fe20006000000 */
[----:B------:R-:W-:Y:S01]  /*3670*/  MUFU.EX2 R166, R11 ;  /* 0x0000000b00a67308 */ /* 0x000fe20000000800 */
[----:B------:R-:W-:Y:S03]  /*3680*/  PLOP3.LUT P5, PT, PT, PT, UP1, 0x80, 0x8 ;  /* 0x000000000008781c */ /* 0x000fe60003faf018 */
[----:B------:R-:W-:Y:S04]  /*3690*/  FFMA.FTZ R16, R16, UR9, -R136 ;  /* 0x0000000910107c23 */ /* 0x000fe80008010888 */
[----:B------:R-:W-:Y:S02]  /*36a0*/  @P0 FSEL R15, R15, -INF , !P6 ;  /* 0xff8000000f0f0808 */ /* 0x000fe40007000000 */
[----:B------:R-:W-:Y:S01]  /*36b0*/  MUFU.EX2 R175, R16 ;  /* 0x0000001000af7308 */ /* 0x000fe20000000800 */
[----:B------:R-:W-:Y:S02]  /*36c0*/  PLOP3.LUT P0, PT, PT, PT, UP1, 0x80, 0x8 ;  /* 0x000000000008781c */ /* 0x000fe40003f0f018 */
[----:B------:R-:W-:Y:S01]  /*36d0*/  @P3 FSEL R14, R14, -INF , !P4 ;  /* 0xff8000000e0e3808 */ /* 0x000fe20006000000 */
[--C-:B------:R-:W-:Y:S01]  /*36e0*/  FFMA.FTZ R15, R15, UR9, -R0.reuse ;  /* 0x000000090f0f7c23 */ /* 0x100fe20008010800 */
[----:B------:R-:W-:Y:S02]  /*36f0*/  PLOP3.LUT P3, PT, PT, PT, UP1, 0x80, 0x8 ;  /* 0x000000000008781c */ /* 0x000fe40003f6f018 */
[----:B------:R-:W-:Y:S03]  /*3700*/  @P5 FSEL R19, R19, -INF , !P6 ;  /* 0xff80000013135808 */ /* 0x000fe60007000000 */
[----:B------:R-:W-:Y:S01]  /*3710*/  MUFU.EX2 R160, R12 ;  /* 0x0000000c00a07308 */ /* 0x000fe20000000800 */
[----:B------:R-:W-:Y:S01]  /*3720*/  FFMA.FTZ R14, R14, UR9, -R0 ;  /* 0x000000090e0e7c23 */ /* 0x000fe20008010800 */
[----:B------:R-:W-:Y:S01]  /*3730*/  PLOP3.LUT P5, PT, PT, PT, UP1, 0x80, 0x8 ;  /* 0x000000000008781c */ /* 0x000fe20003faf018 */
[--C-:B------:R-:W-:Y:S01]  /*3740*/  FFMA.FTZ R19, R19, UR9, -R3.reuse ;  /* 0x0000000913137c23 */ /* 0x100fe20008010803 */
[----:B------:R-:W-:Y:S02]  /*3750*/  @P0 FSEL R17, R17, -INF , !P6 ;  /* 0xff80000011110808 */ /* 0x000fe40007000000 */
[----:B------:R-:W-:Y:S04]  /*3760*/  PLOP3.LUT P0, PT, PT, PT, UP1, 0x80, 0x8 ;  /* 0x000000000008781c */ /* 0x000fe80003f0f018 */
[----:B------:R-:W-:Y:S01]  /*3770*/  MUFU.EX2 R242, R19 ;  /* 0x0000001300f27308 */ /* 0x000fe20000000800 */
[----:B------:R-:W-:Y:S01]  /*3780*/  @P3 FSEL R18, R18, -INF , !P4 ;  /* 0xff80000012123808 */ /* 0x000fe20006000000 */
[--C-:B------:R-:W-:Y:S01]  /*3790*/  FFMA.FTZ R17, R17, UR9, -R136.reuse ;  /* 0x0000000911117c23 */ /* 0x100fe20008010888 */
[-C--:B--2---:R-:W-:Y:S01]  /*37a0*/  HMMA.16816.F32 R20, R140, R4.reuse, R20 ;  /* 0x000000048c14723c */ /* 0x084fe20000001814 */
[----:B------:R-:W-:Y:S02]  /*37b0*/  PLOP3.LUT P4, PT, PT, PT, UP1, 0x80, 0x8 ;  /* 0x000000000008781c */ /* 0x000fe40003f8f018 */
[----:B------:R-:W-:Y:S01]  /*37c0*/  PLOP3.LUT P3, PT, PT, PT, UP1, 0x80, 0x8 ;  /* 0x000000000008781c */ /* 0x000fe20003f6f018 */
[--C-:B------:R-:W-:Y:S01]  /*37d0*/  FFMA.FTZ R18, R18, UR9, -R3.reuse ;  /* 0x0000000912127c23 */ /* 0x100fe20008010803 */
[----:B------:R-:W-:Y:S02]  /*37e0*/  PLOP3.LUT P6, PT, PT, PT, UP1, 0x80, 0x8 ;  /* 0x000000000008781c */ /* 0x000fe40003fcf018 */
[----:B------:R-:W-:Y:S01]  /*37f0*/  MUFU.EX2 R174, R17 ;  /* 0x0000001100ae7308 */ /* 0x000fe20000000800 */
[C---:B------:R-:W-:Y:S04]  /*3800*/  HMMA.16816.F32 R24, R132.reuse, R4, R24 ;  /* 0x000000048418723c */ /* 0x040fe80000001818 */
[----:B------:R-:W-:Y:S01]  /*3810*/  @P0 VIADD R8, R137, 0x10 ;  /* 0x0000001089080836 */ /* 0x000fe20000000000 */
[----:B------:R-:W-:Y:S04]  /*3820*/  PLOP3.LUT P0, PT, PT, PT, UP1, 0x80, 0x8 ;  /* 0x000000000008781c */ /* 0x000fe80003f0f018 */
[----:B------:R-:W-:Y:S01]  /*3830*/  MUFU.EX2 R244, R18 ;  /* 0x0000001200f47308 */ /* 0x000fe20000000800 */
[----:B-1----:R-:W-:Y:S01]  /*3840*/  F2FP.F16.F32.PACK_AB R5, R161, R165 ;  /* 0x000000a5a105723e */ /* 0x002fe200000000ff */
[-C--:B------:R-:W-:Y:S03]  /*3850*/  HMMA.16816.F32 R28, R132, R6.reuse, R28 ;  /* 0x00000006841c723c */ /* 0x080fe6000000181c */
[----:B------:R-:W-:Y:S01]  /*3860*/  @P4 ISETP.GE.AND P4, PT, R8, UR38, PT ;  /* 0x0000002608004c0c */ /* 0x000fe2000bf86270 */
[----:B------:R-:W-:Y:S01]  /*3870*/  @P3 VIADD R8, R137, 0x11 ;  /* 0x0000001189083836 */ /* 0x000fe20000000000 */
[----:B------:R-:W-:Y:S03]  /*3880*/  PLOP3.LUT P3, PT, PT, PT, UP1, 0x80, 0x8 ;  /* 0x000000000008781c */ /* 0x000fe60003f6f018 */
[----:B------:R-:W-:Y:S01]  /*3890*/  MUFU.EX2 R159, R13 ;  /* 0x0000000d009f7308 */ /* 0x000fe20000000800 */
[----:B------:R-:W-:Y:S01]  /*38a0*/  @P5 FSEL R20, R20, -INF , !P4 ;  /* 0xff80000014145808 */ /* 0x000fe20006000000 */
[----:B------:R-:W-:Y:S01]  /*38b0*/  HMMA.16816.F32 R32, R140, R6, R32 ;  /* 0x000000068c20723c */ /* 0x000fe20000001820 */
[----:B------:R-:W-:Y:S01]  /*38c0*/  PLOP3.LUT P5, PT, PT, PT, UP1, 0x80, 0x8 ;  /* 0x000000000008781c */ /* 0x000fe20003faf018 */
[----:B------:R-:W-:Y:S02]  /*38d0*/  IMAD.U32 R140, RZ, RZ, UR56 ;  /* 0x00000038ff8c7e24 */ /* 0x000fe4000f8e00ff */
[----:B------:R-:W-:Y:S01]  /*38e0*/  @P6 ISETP.GE.AND P6, PT, R8, UR38, PT ;  /* 0x0000002608006c0c */ /* 0x000fe2000bfc6270 */
[--C-:B------:R-:W-:Y:S03]  /*38f0*/  FFMA.FTZ R20, R20, UR9, -R136.reuse ;  /* 0x0000000914147c23 */ /* 0x100fe60008010888 */
[----:B------:R-:W-:Y:S01]  /*3900*/  MUFU.EX2 R164, R14 ;  /* 0x0000000e00a47308 */ /* 0x000fe20000000800 */
[----:B------:R-:W-:Y:S01]  /*3910*/  IMAD.U32 R141, RZ, RZ, UR57 ;  /* 0x00000039ff8d7e24 */ /* 0x000fe2000f8e00ff */
[----:B------:R-:W-:Y:S02]  /*3920*/  @P0 FSEL R21, R21, -INF , !P6 ;  /* 0xff80000015150808 */ /* 0x000fe40007000000 */
[----:B------:R-:W-:Y:S02]  /*3930*/  PLOP3.LUT P0, PT, PT, PT, UP1, 0x80, 0x8 ;  /* 0x000000000008781c */ /* 0x000fe40003f0f018 */
[----:B------:R-:W-:Y:S01]  /*3940*/  @P3 FSEL R22, R22, -INF , !P4 ;  /* 0xff80000016163808 */ /* 0x000fe20006000000 */
[----:B------:R-:W-:Y:S01]  /*3950*/  FFMA.FTZ R21, R21, UR9, -R136 ;  /* 0x0000000915157c23 */ /* 0x000fe20008010888 */
[----:B------:R-:W-:Y:S02]  /*3960*/  PLOP3.LUT P3, PT, PT, PT, UP1, 0x80, 0x8 ;  /* 0x000000000008781c */ /* 0x000fe40003f6f018 */
[----:B------:R-:W1:Y:S01]  /*3970*/  MUFU.EX2 R162, R15 ;  /* 0x0000000f00a27308 */ /* 0x000e620000000800 */
[----:B------:R-:W-:Y:S01]  /*3980*/  @P5 FSEL R23, R23, -INF , !P6 ;  /* 0xff80000017175808 */ /* 0x000fe20007000000 */
[--C-:B------:R-:W-:Y:S01]  /*3990*/  FFMA.FTZ R22, R22, UR9, -R3.reuse ;  /* 0x0000000916167c23 */ /* 0x100fe20008010803 */
[----:B------:R-:W-:Y:S03]  /*39a0*/  PLOP3.LUT P5, PT, PT, PT, UP1, 0x80, 0x8 ;  /* 0x000000000008781c */ /* 0x000fe60003faf018 */
[--C-:B------:R-:W-:Y:S01]  /*39b0*/  FFMA.FTZ R23, R23, UR9, -R3.reuse ;  /* 0x0000000917177c23 */ /* 0x100fe20008010803 */
[----:B------:R-:W-:Y:S03]  /*39c0*/  @P0 FSEL R24, R24, -INF , !P4 ;  /* 0xff80000018180808 */ /* 0x000fe60006000000 */
[----:B------:R-:W-:Y:S01]  /*39d0*/  MUFU.EX2 R173, R20 ;  /* 0x0000001400ad7308 */ /* 0x000fe20000000800 */
[----:B------:R-:W-:Y:S02]  /*39e0*/  PLOP3.LUT P0, PT, PT, PT, UP1, 0x80, 0x8 ;  /* 0x000000000008781c */ /* 0x000fe40003f0f018 */
[----:B------:R-:W-:Y:S01]  /*39f0*/  @P3 FSEL R26, R26, -INF , !P4 ;  /* 0xff8000001a1a3808 */ /* 0x000fe20006000000 */
[----:B------:R-:W-:Y:S01]  /*3a00*/  FFMA.FTZ R24, R24, UR9, -R2 ;  /* 0x0000000918187c23 */ /* 0x000fe20008010802 */
[----:B------:R-:W-:Y:S02]  /*3a10*/  PLOP3.LUT P3, PT, PT, PT, UP1, 0x80, 0x8 ;  /* 0x000000000008781c */ /* 0x000fe40003f6f018 */
[----:B------:R-:W-:Y:S03]  /*3a20*/  PLOP3.LUT P4, PT, PT, PT, UP1, 0x80, 0x8 ;  /* 0x000000000008781c */ /* 0x000fe60003f8f018 */
[----:B------:R-:W-:Y:S01]  /*3a30*/  MUFU.EX2 R172, R21 ;  /* 0x0000001500ac7308 */ /* 0x000fe20000000800 */
[----:B------:R-:W-:Y:S01]  /*3a40*/  @P5 FSEL R25, R25, -INF , !P6 ;  /* 0xff80000019195808 */ /* 0x000fe20007000000 */
[----:B------:R-:W-:Y:S01]  /*3a50*/  FFMA.FTZ R26, R26, UR9, -R0 ;  /* 0x000000091a1a7c23 */ /* 0x000fe20008010800 */
[----:B------:R-:W-:Y:S02]  /*3a60*/  PLOP3.LUT P5, PT, PT, PT, UP1, 0x80, 0x8 ;  /* 0x000000000008781c */ /* 0x000fe40003faf018 */
[----:B-1----:R-:W-:Y:S01]  /*3a70*/  F2FP.F16.F32.PACK_AB R6, R162, R164 ;  /* 0x000000a4a206723e */ /* 0x002fe200000000ff */
[----:B------:R-:W-:Y:S01]  /*3a80*/  FFMA.FTZ R25, R25, UR9, -R2 ;  /* 0x0000000919197c23 */ /* 0x000fe20008010802 */
[----:B------:R-:W-:Y:S03]  /*3a90*/  @P0 FSEL R27, R27, -INF , !P6 ;  /* 0xff8000001b1b0808 */ /* 0x000fe60007000000 */
[----:B------:R-:W-:Y:S01]  /*3aa0*/  MUFU.EX2 R241, R22 ;  /* 0x0000001600f17308 */ /* 0x000fe20000000800 */
[----:B------:R-:W-:Y:S01]  /*3ab0*/  PLOP3.LUT P6, PT, PT, PT, UP1, 0x80, 0x8 ;  /* 0x000000000008781c */ /* 0x000fe20003fcf018 */
[C---:B------:R-:W-:Y:S01]  /*3ac0*/  @P3 VIADD R4, R137.reuse, 0x18 ;  /* 0x0000001889043836 */ /* 0x040fe20000000000 */
[----:B------:R-:W-:Y:S01]  /*3ad0*/  PLOP3.LUT P0, PT, PT, PT, UP1, 0x80, 0x8 ;  /* 0x000000000008781c */ /* 0x000fe20003f0f018 */
[----:B------:R-:W-:Y:S01]  /*3ae0*/  @P4 VIADD R137, R137, 0x19 ;  /* 0x0000001989894836 */ /* 0x000fe20000000000 */
[----:B------:R-:W-:Y:S01]  /*3af0*/  PLOP3.LUT P3, PT, PT, PT, UP1, 0x80, 0x8 ;  /* 0x000000000008781c */ /* 0x000fe20003f6f018 */
[----:B------:R-:W-:Y:S01]  /*3b00*/  FFMA.FTZ R27, R27, UR9, -R0 ;  /* 0x000000091b1b7c23 */ /* 0x000fe20008010800 */
[----:B------:R-:W-:Y:S03]  /*3b10*/  PLOP3.LUT P4, PT, PT, PT, UP1, 0x80, 0x8 ;  /* 0x000000000008781c */ /* 0x000fe60003f8f018 */
[----:B------:R-:W-:Y:S01]  /*3b20*/  MUFU.EX2 R234, R23 ;  /* 0x0000001700ea7308 */ /* 0x000fe20000000800 */
[----:B------:R-:W-:Y:S02]  /*3b30*/  @P5 ISETP.GE.AND P5, PT, R4, UR38, PT ;  /* 0x0000002604005c0c */ /* 0x000fe4000bfa6270 */
[----:B------:R-:W-:Y:S02]  /*3b40*/  F2FP.F16.F32.PACK_AB R4, R153, R156 ;  /* 0x0000009c9904723e */ /* 0x000fe400000000ff */
[----:B------:R-:W-:Y:S02]  /*3b50*/  @P6 ISETP.GE.AND P6, PT, R137, UR38, PT ;  /* 0x0000002689006c0c */ /* 0x000fe4000bfc6270 */
[----:B------:R-:W-:Y:S01]  /*3b60*/  @P0 FSEL R28, R28, -INF , !P5 ;  /* 0xff8000001c1c0808 */ /* 0x000fe20006800000 */
[----:B------:R1:W-:Y:S01]  /*3b70*/  STS [R145+0x13000], R4 ;  /* 0x0130000491007388 */ /* 0x0003e20000000800 */
[----:B------:R-:W-:Y:S01]  /*3b80*/  @P3 FSEL R29, R29, -INF , !P6 ;  /* 0xff8000001d1d3808 */ /* 0x000fe20007000000 */
[----:B------:R-:W-:Y:S01]  /*3b90*/  MUFU.EX2 R155, R24 ;  /* 0x00000018009b7308 */ /* 0x000fe20000000800 */
[----:B------:R-:W-:Y:S01]  /*3ba0*/  PLOP3.LUT P0, PT, PT, PT, UP1, 0x80, 0x8 ;  /* 0x000000000008781c */ /* 0x000fe20003f0f018 */
[--C-:B------:R-:W-:Y:S01]  /*3bb0*/  FFMA.FTZ R28, R28, UR9, -R2.reuse ;  /* 0x000000091c1c7c23 */ /* 0x100fe20008010802 */
[----:B------:R-:W-:Y:S01]  /*3bc0*/  PLOP3.LUT P3, PT, PT, PT, UP1, 0x80, 0x8 ;  /* 0x000000000008781c */ /* 0x000fe20003f6f018 */
[----:B------:R-:W-:Y:S01]  /*3bd0*/  FFMA.FTZ R2, R29, UR9, -R2 ;  /* 0x000000091d027c23 */ /* 0x000fe20008010802 */
[----:B------:R-:W-:Y:S02]  /*3be0*/  @P4 FSEL R32, R32, -INF , !P5 ;  /* 0xff80000020204808 */ /* 0x000fe40006800000 */
[----:B------:R-:W-:Y:S03]  /*3bf0*/  PLOP3.LUT P4, PT, PT, PT, UP1, 0x80, 0x8 ;  /* 0x000000000008781c */ /* 0x000fe60003f8f018 */
[----:B------:R2:W-:Y:S01]  /*3c00*/  MUFU.EX2 R149, R2 ;  /* 0x0000000200957308 */ /* 0x0005e20000000800 */
[--C-:B------:R-:W-:Y:S03]  /*3c10*/  FFMA.FTZ R32, R32, UR9, -R136.reuse ;  /* 0x0000000920207c23 */ /* 0x100fe60008010888 */
[----:B------:R-:W-:Y:S02]  /*3c20*/  @P0 FSEL R33, R33, -INF , !P6 ;  /* 0xff80000021210808 */ /* 0x000fe40007000000 */
[----:B------:R-:W-:Y:S04]  /*3c30*/  PLOP3.LUT P0, PT, PT, PT, UP1, 0x80, 0x8 ;  /* 0x000000000008781c */ /* 0x000fe80003f0f018 */
[----:B------:R-:W-:Y:S01]  /*3c40*/  MUFU.EX2 R169, R32 ;  /* 0x0000002000a97308 */ /* 0x000fe20000000800 */
[----:B------:R-:W-:Y:S01]  /*3c50*/  @P3 FSEL R34, R34, -INF , !P5 ;  /* 0xff80000022223808 */ /* 0x000fe20006800000 */
[----:B------:R-:W-:Y:S01]  /*3c60*/  FFMA.FTZ R136, R33, UR9, -R136 ;  /* 0x0000000921887c23 */ /* 0x000fe20008010888 */
[----:B------:R-:W-:Y:S02]  /*3c70*/  PLOP3.LUT P3, PT, PT, PT, UP1, 0x80, 0x8 ;  /* 0x000000000008781c */ /* 0x000fe40003f6f018 */
[----:B------:R-:W-:Y:S01]  /*3c80*/  @P4 FSEL R30, R30, -INF , !P5 ;  /* 0xff8000001e1e4808 */ /* 0x000fe20006800000 */
[--C-:B------:R-:W-:Y:S01]  /*3c90*/  FFMA.FTZ R34, R34, UR9, -R3.reuse ;  /* 0x0000000922227c23 */ /* 0x100fe20008010803 */
[----:B-1----:R-:W-:Y:S01]  /*3ca0*/  F2FP.F16.F32.PACK_AB R4, R166, R167 ;  /* 0x000000a7a604723e */ /* 0x002fe200000000ff */
[----:B--2---:R-:W-:Y:S02]  /*3cb0*/  VIADD R2, R145, 0x13000 ;  /* 0x0001300091027836 */ /* 0x004fe40000000000 */
[----:B------:R-:W-:Y:S01]  /*3cc0*/  MUFU.EX2 R168, R136 ;  /* 0x0000008800a87308 */ /* 0x000fe20000000800 */
[--C-:B------:R-:W-:Y:S01]  /*3cd0*/  FFMA.FTZ R30, R30, UR9, -R0.reuse ;  /* 0x000000091e1e7c23 */ /* 0x100fe20008010800 */
[----:B------:R-:W-:Y:S01]  /*3ce0*/  @P2 VIADD R144, R2, 0xffffffe0 ;  /* 0xffffffe002902836 */ /* 0x000fe20000000000 */
[----:B------:R-:W-:Y:S02]  /*3cf0*/  F2FP.F16.F32.PACK_AB R2, R245, R246 ;  /* 0x000000f6f502723e */ /* 0x000fe400000000ff */
[----:B------:R-:W-:Y:S02]  /*3d00*/  @P0 FSEL R35, R35, -INF , !P6 ;  /* 0xff80000023230808 */ /* 0x000fe40007000000 */
[----:B------:R-:W-:Y:S01]  /*3d10*/  @P3 FSEL R31, R31, -INF , !P6 ;  /* 0xff8000001f1f3808 */ /* 0x000fe20007000000 */
[----:B------:R1:W-:Y:S02]  /*3d20*/  STS [R145+0x13400], R2 ;  /* 0x0134000291007388 */ /* 0x0003e40000000800 */
[----:B------:R-:W-:Y:S01]  /*3d30*/  MUFU.EX2 R171, R34 ;  /* 0x0000002200ab7308 */ /* 0x000fe20000000800 */
[----:B------:R-:W-:Y:S01]  /*3d40*/  FFMA.FTZ R3, R35, UR9, -R3 ;  /* 0x0000000923037c23 */ /* 0x000fe20008010803 */
[----:B------:R-:W-:Y:S08]  /*3d50*/  FFMA.FTZ R0, R31, UR9, -R0 ;  /* 0x000000091f007c23 */ /* 0x000ff00008010800 */
[----:B------:R2:W3:Y:S10]  /*3d60*/  MUFU.EX2 R170, R3 ;  /* 0x0000000300aa7308 */ /* 0x0004f40000000800 */
[----:B------:R3:W-:Y:S01]  /*3d70*/  MUFU.EX2 R147, R0 ;  /* 0x0000000000937308 */ /* 0x0007e20000000800 */
[----:B-1----:R-:W-:Y:S09]  /*3d80*/  F2FP.F16.F32.PACK_AB R2, R174, R175 ;  /* 0x000000afae02723e */ /* 0x002ff200000000ff */
[----:B------:R-:W1:Y:S01]  /*3d90*/  MUFU.EX2 R154, R25 ;  /* 0x00000019009a7308 */ /* 0x000e620000000800 */
[----:B--2---:R-:W-:Y:S01]  /*3da0*/  F2FP.F16.F32.PACK_AB R3, R242, R244 ;  /* 0x000000f4f203723e */ /* 0x004fe200000000ff */
[----:B------:R2:W-:Y:S04]  /*3db0*/  STS [R146+0x13000], R2 ;  /* 0x0130000292007388 */ /* 0x0005e80000000800 */
[----:B------:R4:W-:Y:S01]  /*3dc0*/  STS [R146+0x13400], R3 ;  /* 0x0134000392007388 */ /* 0x0009e20000000800 */
[----:B---3--:R-:W-:Y:S03]  /*3dd0*/  F2FP.F16.F32.PACK_AB R0, R170, R171 ;  /* 0x000000abaa00723e */ /* 0x008fe600000000ff */
[----:B------:R-:W-:Y:S01]  /*3de0*/  MUFU.EX2 R158, R26 ;  /* 0x0000001a009e7308 */ /* 0x000fe20000000800 */
[----:B------:R3:W-:Y:S04]  /*3df0*/  STS [R145+0x14000], R5 ;  /* 0x0140000591007388 */ /* 0x0007e80000000800 */
[----:B------:R1:W-:Y:S05]  /*3e00*/  STS [R145+0x14400], R4 ;  /* 0x0144000491007388 */ /* 0x0003ea0000000800 */
[----:B------:R-:W1:Y:S01]  /*3e10*/  MUFU.EX2 R157, R27 ;  /* 0x0000001b009d7308 */ /* 0x000e620000000800 */
[----:B------:R1:W-:Y:S09]  /*3e20*/  STS [R146+0x14400], R6 ;  /* 0x0144000692007388 */ /* 0x0003f20000000800 */
[----:B------:R-:W1:Y:S01]  /*3e30*/  MUFU.EX2 R152, R28 ;  /* 0x0000001c00987308 */ /* 0x000e620000000800 */
[----:B--2---:R-:W-:Y:S02]  /*3e40*/  F2FP.F16.F32.PACK_AB R2, R159, R160 ;  /* 0x000000a09f02723e */ /* 0x004fe400000000ff */
[----:B----4-:R-:W-:Y:S03]  /*3e50*/  F2FP.F16.F32.PACK_AB R3, R168, R169 ;  /* 0x000000a9a803723e */ /* 0x010fe600000000ff */
[----:B------:R2:W-:Y:S04]  /*3e60*/  STS [R146+0x14000], R2 ;  /* 0x0140000292007388 */ /* 0x0005e80000000800 */
[----:B------:R-:W4:Y:S01]  /*3e70*/  MUFU.EX2 R151, R30 ;  /* 0x0000001e00977308 */ /* 0x000f220000000800 */
[----:B---3--:R-:W-:Y:S02]  /*3e80*/  F2FP.F16.F32.PACK_AB R5, R172, R173 ;  /* 0x000000adac05723e */ /* 0x008fe400000000ff */
[----:B-1----:R-:W-:Y:S03]  /*3e90*/  F2FP.F16.F32.PACK_AB R4, R234, R241 ;  /* 0x000000f1ea04723e */ /* 0x002fe600000000ff */
[----:B------:R1:W-:Y:S01]  /*3ea0*/  STS [R144], R5 ;  /* 0x0000000590007388 */ /* 0x0003e20000000800 */
[----:B------:R-:W-:Y:S03]  /*3eb0*/  F2FP.F16.F32.PACK_AB R6, R154, R155 ;  /* 0x0000009b9a06723e */ /* 0x000fe600000000ff */
[----:B------:R3:W-:Y:S01]  /*3ec0*/  STS [R144+0x400], R4 ;  /* 0x0004000490007388 */ /* 0x0007e20000000800 */
[----:B--2---:R-:W-:Y:S05]  /*3ed0*/  IMAD.IADD R2, R252, 0x1, R144 ;  /* 0x00000001fc027824 */ /* 0x004fea00078e0290 */
[----:B------:R4:W-:Y:S01]  /*3ee0*/  STS [R2], R3 ;  /* 0x0000000302007388 */ /* 0x0009e20000000800 */
[----:B-1----:R-:W-:Y:S03]  /*3ef0*/  F2FP.F16.F32.PACK_AB R5, R157, R158 ;  /* 0x0000009e9d05723e */ /* 0x002fe600000000ff */
[----:B------:R1:W-:Y:S01]  /*3f00*/  STS [R2+0x400], R0 ;  /* 0x0004000002007388 */ /* 0x0003e20000000800 */
[----:B---3--:R-:W-:Y:S03]  /*3f10*/  F2FP.F16.F32.PACK_AB R4, R149, R152 ;  /* 0x000000989504723e */ /* 0x008fe600000000ff */
[----:B------:R-:W-:Y:S04]  /*3f20*/  STS [R144+0x1000], R6 ;  /* 0x0010000690007388 */ /* 0x000fe80000000800 */
[----:B------:R-:W-:Y:S04]  /*3f30*/  STS [R144+0x1400], R5 ;  /* 0x0014000590007388 */ /* 0x000fe80000000800 */
[----:B------:R-:W-:Y:S01]  /*3f40*/  STS [R2+0x1000], R4 ;  /* 0x0010000402007388 */ /* 0x000fe20000000800 */
[----:B----4-:R-:W-:Y:S02]  /*3f50*/  F2FP.F16.F32.PACK_AB R3, R147, R151 ;  /* 0x000000979303723e */ /* 0x010fe400000000ff */
[----:B-1----:R-:W-:Y:S03]  /*3f60*/  LEA R0, R230, UR4, 0x1 ;  /* 0x00000004e6007c11 */ /* 0x002fe6000f8e08ff */
[----:B------:R1:W-:Y:S04]  /*3f70*/  STS [R2+0x1400], R3 ;  /* 0x0014000302007388 */ /* 0x0003e80000000800 */
[----:B------:R-:W2:Y:S08]  /*3f80*/  LDSM.16.M88.4 R32, [R0+0x6000] ;  /* 0x006000000020783b */ /* 0x000eb00000000200 */
[----:B------:R-:W3:Y:S01]  /*3f90*/  LDSM.16.M88.4 R28, [R0+0x6800] ;  /* 0x00680000001c783b */ /* 0x000ee20000000200 */
[C---:B-1----:R-:W-:Y:S02]  /*3fa0*/  VIADD R3, R0.reuse, 0x6000 ;  /* 0x0000600000037836 */ /* 0x042fe40000000000 */
[----:B------:R-:W-:Y:S02]  /*3fb0*/  VIADD R2, R0, 0x6020 ;  /* 0x0000602000027836 */ /* 0x000fe40000000000 */
[----:B------:R-:W-:Y:S01]  /*3fc0*/  @P1 VIADD R2, R3, 0xffffffe0 ;  /* 0xffffffe003021836 */ /* 0x000fe20000000000 */
[----:B------:R-:W-:Y:S04]  /*3fd0*/  LOP3.LUT R3, R150, 0x30, RZ, 0xc0, !PT ;  /* 0x0000003096037812 */ /* 0x000fe800078ec0ff */
[----:B------:R-:W1:Y:S01]  /*3fe0*/  LDSM.16.M88.4 R132, [R2] ;  /* 0x000000000284783b */ /* 0x000e620000000200 */
[----:B------:R-:W-:Y:S04]  /*3ff0*/  LOP3.LUT R3, R3, 0x8, R231, 0xf8, !PT ;  /* 0x0000000803037812 */ /* 0x000fe800078ef8e7 */
[----:B------:R-:W-:Y:S03]  /*4000*/  LOP3.LUT R3, R3, 0x1c0, R148, 0xf8, !PT ;  /* 0x000001c003037812 */ /* 0x000fe600078ef894 */
[----:B------:R-:W4:Y:S01]  /*4010*/  LDSM.16.M88.4 R136, [R2+0x800] ;  /* 0x000800000288783b */ /* 0x000f220000000200 */
[----:B------:R-:W-:Y:S01]  /*4020*/  LOP3.LUT R3, R3, 0x38, R163, 0x78, !PT ;  /* 0x0000003803037812 */ /* 0x000fe200078e78a3 */
[-C--:B--2---:R-:W-:Y:S08]  /*4030*/  HMMA.16816.F32 R4, R32, R176.reuse, RZ ;  /* 0x000000b02004723c */ /* 0x084ff000000018ff */
[C---:B---3--:R-:W-:Y:S08]  /*4040*/  HMMA.16816.F32 R8, R28.reuse, R176, RZ ;  /* 0x000000b01c08723c */ /* 0x048ff000000018ff */
[-C--:B------:R-:W-:Y:S08]  /*4050*/  HMMA.16816.F32 R12, R28, R178.reuse, RZ ;  /* 0x000000b21c0c723c */ /* 0x080ff000000018ff */
[C---:B------:R-:W-:Y:S08]  /*4060*/  HMMA.16816.F32 R16, R32.reuse, R178, RZ ;  /* 0x000000b22010723c */ /* 0x040ff000000018ff */
[-C--:B------:R-:W-:Y:S08]  /*4070*/  HMMA.16816.F32 R20, R32, R180.reuse, RZ ;  /* 0x000000b42014723c */ /* 0x080ff000000018ff */
[C---:B------:R-:W-:Y:S08]  /*4080*/  HMMA.16816.F32 R24, R28.reuse, R180, RZ ;  /* 0x000000b41c18723c */ /* 0x040ff000000018ff */
[-C--:B------:R-:W-:Y:S08]  /*4090*/  HMMA.16816.F32 R28, R28, R182.reuse, RZ ;  /* 0x000000b61c1c723c */ /* 0x080ff000000018ff */
[----:B------:R-:W-:Y:S08]  /*40a0*/  HMMA.16816.F32 R32, R32, R182, RZ ;  /* 0x000000b62020723c */ /* 0x000ff000000018ff */
[-C--:B-1----:R-:W-:Y:S08]  /*40b0*/  HMMA.16816.F32 R4, R132, R184.reuse, R4 ;  /* 0x000000b88404723c */ /* 0x082ff00000001804 */
[C---:B----4-:R-:W-:Y:S08]  /*40c0*/  HMMA.16816.F32 R8, R136.reuse, R184, R8 ;  /* 0x000000b88808723c */ /* 0x050ff00000001808 */
[-C--:B------:R-:W-:Y:S08]  /*40d0*/  HMMA.16816.F32 R12, R136, R186.reuse, R12 ;  /* 0x000000ba880c723c */ /* 0x080ff0000000180c */
[C---:B------:R-:W-:Y:S08]  /*40e0*/  HMMA.16816.F32 R16, R132.reuse, R186, R16 ;  /* 0x000000ba8410723c */ /* 0x040ff00000001810 */
[-C--:B------:R-:W-:Y:S08]  /*40f0*/  HMMA.16816.F32 R20, R132, R188.reuse, R20 ;  /* 0x000000bc8414723c */ /* 0x080ff00000001814 */
[C---:B------:R-:W-:Y:S08]  /*4100*/  HMMA.16816.F32 R24, R136.reuse, R188, R24 ;  /* 0x000000bc8818723c */ /* 0x040ff00000001818 */
[-C--:B------:R-:W-:Y:S01]  /*4110*/  HMMA.16816.F32 R28, R136, R190.reuse, R28 ;  /* 0x000000be881c723c */ /* 0x080fe2000000181c */
[----:B------:R-:W1:Y:S07]  /*4120*/  LDSM.16.M88.4 R136, [R0+0x7000] ;  /* 0x007000000088783b */ /* 0x000e6e0000000200 */
[----:B------:R-:W-:Y:S01]  /*4130*/  HMMA.16816.F32 R32, R132, R190, R32 ;  /* 0x000000be8420723c */ /* 0x000fe20000001820 */
[----:B------:R-:W2:Y:S07]  /*4140*/  LDSM.16.M88.4 R132, [R0+0x7800] ;  /* 0x007800000084783b */ /* 0x000eae0000000200 */
[-C--:B-1----:R-:W-:Y:S08]  /*4150*/  HMMA.16816.F32 R4, R136, R192.reuse, R4 ;  /* 0x000000c08804723c */ /* 0x082ff00000001804 */
[C---:B--2---:R-:W-:Y:S08]  /*4160*/  HMMA.16816.F32 R8, R132.reuse, R192, R8 ;  /* 0x000000c08408723c */ /* 0x044ff00000001808 */
        /* <DEDUP_REMOVED lines=17> */
[----:B------:R2:W3:Y:S03]  /*4280*/  LDSM.16.M88.4 R132, [R0+0x8800] ;  /* 0x008800000084783b */ /* 0x0004e60000000200 */
[----:B--2---:R-:W-:Y:S05]  /*4290*/  LOP3.LUT R0, R148, 0x400, RZ, 0xc0, !PT ;  /* 0x0000040094007812 */ /* 0x004fea00078ec0ff */
[----:B------:R-:W-:Y:S01]  /*42a0*/  IMAD R3, R3, 0x2, R0 ;  /* 0x0000000203037824 */ /* 0x000fe200078e0200 */
[-C--:B-1----:R-:W-:Y:S08]  /*42b0*/  HMMA.16816.F32 R4, R136, R208.reuse, R4 ;  /* 0x000000d08804723c */ /* 0x082ff00000001804 */
[C---:B---3--:R-:W-:Y:S08]  /*42c0*/  HMMA.16816.F32 R8, R132.reuse, R208, R8 ;  /* 0x000000d08408723c */ /* 0x048ff00000001808 */
[-C--:B------:R-:W-:Y:S08]  /*42d0*/  HMMA.16816.F32 R12, R132, R210.reuse, R12 ;  /* 0x000000d2840c723c */ /* 0x080ff0000000180c */
[C---:B------:R-:W-:Y:S08]  /*42e0*/  HMMA.16816.F32 R16, R136.reuse, R210, R16 ;  /* 0x000000d28810723c */ /* 0x040ff00000001810 */
[-C--:B------:R-:W-:Y:S08]  /*42f0*/  HMMA.16816.F32 R20, R136, R212.reuse, R20 ;  /* 0x000000d48814723c */ /* 0x080ff00000001814 */
[C---:B------:R-:W-:Y:S08]  /*4300*/  HMMA.16816.F32 R24, R132.reuse, R212, R24 ;  /* 0x000000d48418723c */ /* 0x040ff00000001818 */
[-C--:B------:R-:W-:Y:S03]  /*4310*/  HMMA.16816.F32 R28, R132, R214.reuse, R28 ;  /* 0x000000d6841c723c */ /* 0x080fe6000000181c */
[C---:B------:R-:W-:Y:S04]  /*4320*/  LEA R132, P0, R240.reuse, R140, 0x2 ;  /* 0x0000008cf0847211 */ /* 0x040fe800078010ff */
[----:B------:R-:W-:Y:S01]  /*4330*/  LEA.HI.X R133, R240, R141, RZ, 0x2, P0 ;  /* 0x0000008df0857211 */ /* 0x000fe200000f14ff */
[----:B------:R-:W-:Y:S01]  /*4340*/  HMMA.16816.F32 R32, R136, R214, R32 ;  /* 0x000000d68820723c */ /* 0x000fe20000001820 */
[----:B------:R-:W-:Y:S08]  /*4350*/  LDSM.16.M88.4 R136, [R2+0x2800] ;  /* 0x002800000288783b */ /* 0x000ff00000000200 */
[----:B------:R-:W2:Y:S04]  /*4360*/  LDG.E R143, desc[UR36][R132.64] ;  /* 0x00000024848f7981 */ /* 0x000ea8000c1e1900 */
[----:B------:R-:W3:Y:S04]  /*4370*/  LDG.E R142, desc[UR36][R132.64+0x20] ;  /* 0x00002024848e7981 */ /* 0x000ee8000c1e1900 */
[----:B------:R-:W5:Y:S04]  /*4380*/  LDG.E R141, desc[UR36][R132.64+0x80] ;  /* 0x00008024848d7981 */ /* 0x000f68000c1e1900 */
[----:B------:R1:W5:Y:S04]  /*4390*/  LDG.E R140, desc[UR36][R132.64+0xa0] ;  /* 0x0000a024848c7981 */ /* 0x000368000c1e1900 */
[----:B-1----:R-:W1:Y:S02]  /*43a0*/  LDSM.16.M88.4 R132, [R2+0x2000] ;  /* 0x002000000284783b */ /* 0x002e640000000200 */
[-C--:B-1----:R-:W-:Y:S08]  /*43b0*/  HMMA.16816.F32 R4, R132, R216.reuse, R4 ;  /* 0x000000d88404723c */ /* 0x082ff00000001804 */
[C---:B------:R-:W-:Y:S08]  /*43c0*/  HMMA.16816.F32 R8, R136.reuse, R216, R8 ;  /* 0x000000d88808723c */ /* 0x040ff00000001808 */
[-C--:B------:R-:W-:Y:S08]  /*43d0*/  HMMA.16816.F32 R12, R136, R218.reuse, R12 ;  /* 0x000000da880c723c */ /* 0x080ff0000000180c */
[C---:B------:R-:W-:Y:S08]  /*43e0*/  HMMA.16816.F32 R16, R132.reuse, R218, R16 ;  /* 0x000000da8410723c */ /* 0x040ff00000001810 */
[-C--:B------:R-:W-:Y:S08]  /*43f0*/  HMMA.16816.F32 R20, R132, R220.reuse, R20 ;  /* 0x000000dc8414723c */ /* 0x080ff00000001814 */
[C---:B------:R-:W-:Y:S08]  /*4400*/  HMMA.16816.F32 R24, R136.reuse, R220, R24 ;  /* 0x000000dc8818723c */ /* 0x040ff00000001818 */
[-C--:B------:R-:W-:Y:S08]  /*4410*/  HMMA.16816.F32 R28, R136, R222.reuse, R28 ;  /* 0x000000de881c723c */ /* 0x080ff0000000181c */
[----:B------:R-:W-:Y:S04]  /*4420*/  HMMA.16816.F32 R32, R132, R222, R32 ;  /* 0x000000de8420723c */ /* 0x000fe80000001820 */
[C---:B--2---:R-:W-:Y:S01]  /*4430*/  FADD.FTZ R4, -R143.reuse, R4 ;  /* 0x000000048f047221 */ /* 0x044fe20000010100 */
[C---:B------:R-:W-:Y:S11]  /*4440*/  FADD.FTZ R5, -R143.reuse, R5 ;  /* 0x000000058f057221 */ /* 0x040ff60000010100 */
[----:B------:R-:W-:Y:S03]  /*4450*/  @!UPT UIADD3 URZ, UPT, UPT, URZ, URZ, URZ ;  /* 0x000000fffffff290 */ /* 0x000fe6000fffe0ff */
[----:B------:R-:W-:Y:S01]  /*4460*/  FADD.FTZ R0, -R143, R33 ;  /* 0x000000218f007221 */ /* 0x000fe20000010100 */
[----:B------:R-:W-:Y:S01]  /*4470*/  FMUL.FTZ R156, R156, R4 ;  /* 0x000000049c9c7220 */ /* 0x000fe20000410000 */
[----:B------:R-:W-:Y:S01]  /*4480*/  FMUL.FTZ R153, R153, R5 ;  /* 0x0000000599997220 */ /* 0x000fe20000410000 */
[C---:B------:R-:W-:Y:S01]  /*4490*/  FADD.FTZ R4, -R143.reuse, R16 ;  /* 0x000000108f047221 */ /* 0x040fe20000010100 */
[C---:B------:R-:W-:Y:S01]  /*44a0*/  FADD.FTZ R5, -R143.reuse, R17 ;  /* 0x000000118f057221 */ /* 0x040fe20000010100 */
[----:B------:R-:W-:Y:S01]  /*44b0*/  FADD.FTZ R16, -R143, R20 ;  /* 0x000000148f107221 */ /* 0x000fe20000010100 */
[----:B---3--:R-:W-:Y:S01]  /*44c0*/  FADD.FTZ R17, -R142, R6 ;  /* 0x000000068e117221 */ /* 0x008fe20000010100 */
[----:B------:R-:W-:Y:S01]  /*44d0*/  FMUL.FTZ R4, R175, R4 ;  /* 0x00000004af047220 */ /* 0x000fe20000410000 */
[----:B------:R-:W-:Y:S01]  /*44e0*/  FMUL.FTZ R5, R174, R5 ;  /* 0x00000005ae057220 */ /* 0x000fe20000410000 */
[----:B------:R-:W-:Y:S01]  /*44f0*/  FADD.FTZ R20, -R143, R21 ;  /* 0x000000158f147221 */ /* 0x000fe20000010100 */
[----:B------:R-:W-:Y:S01]  /*4500*/  FADD.FTZ R6, -R142, R7 ;  /* 0x000000078e067221 */ /* 0x000fe20000010100 */
[----:B------:R-:W-:Y:S01]  /*4510*/  FMUL.FTZ R0, R168, R0 ;  /* 0x00000000a8007220 */ /* 0x000fe20000410000 */
[----:B------:R-:W-:Y:S01]  /*4520*/  FMUL.FTZ R16, R173, R16 ;  /* 0x00000010ad107220 */ /* 0x000fe20000410000 */
[----:B------:R-:W-:Y:S01]  /*4530*/  F2FP.F16.F32.PACK_AB R5, R5, R4 ;  /* 0x000000040505723e */ /* 0x000fe200000000ff */
[----:B------:R-:W-:Y:S01]  /*4540*/  FADD.FTZ R4, -R143, R32 ;  /* 0x000000208f047221 */ /* 0x000fe20000010100 */
[----:B------:R-:W-:Y:S01]  /*4550*/  FMUL.FTZ R20, R172, R20 ;  /* 0x00000014ac147220 */ /* 0x000fe20000410000 */
[----:B------:R-:W-:Y:S01]  /*4560*/  FMUL.FTZ R7, R246, R17 ;  /* 0x00000011f6077220 */ /* 0x000fe20000410000 */
[----:B------:R-:W-:Y:S01]  /*4570*/  FMUL.FTZ R6, R245, R6 ;  /* 0x00000006f5067220 */ /* 0x000fe20000410000 */
[----:B------:R-:W-:Y:S01]  /*4580*/  FMUL.FTZ R4, R169, R4 ;  /* 0x00000004a9047220 */ /* 0x000fe20000410000 */
[C---:B------:R-:W-:Y:S01]  /*4590*/  FADD.FTZ R19, -R142.reuse, R19 ;  /* 0x000000138e137221 */ /* 0x040fe20000010100 */
[----:B------:R-:W-:Y:S01]  /*45a0*/  FADD.FTZ R32, -R142, R18 ;  /* 0x000000128e207221 */ /* 0x000fe20000010100 */
[----:B------:R-:W-:Y:S01]  /*45b0*/  F2FP.F16.F32.PACK_AB R20, R20, R16 ;  /* 0x000000101414723e */ /* 0x000fe200000000ff */
[----:B------:R-:W-:Y:S01]  /*45c0*/  FADD.FTZ R16, -R142, R23 ;  /* 0x000000178e107221 */ /* 0x000fe20000010100 */
[----:B------:R-:W-:Y:S01]  /*45d0*/  F2FP.F16.F32.PACK_AB R18, R0, R4 ;  /* 0x000000040012723e */ /* 0x000fe200000000ff */
[----:B------:R-:W-:Y:S01]  /*45e0*/  FMUL.FTZ R21, R242, R19 ;  /* 0x00000013f2157220 */ /* 0x000fe20000410000 */
[----:B------:R-:W-:Y:S01]  /*45f0*/  F2FP.F16.F32.PACK_AB R4, R6, R7 ;  /* 0x000000070604723e */ /* 0x000fe200000000ff */
[C---:B------:R-:W-:Y:S01]  /*4600*/  FADD.FTZ R7, -R142.reuse, R22 ;  /* 0x000000168e077221 */ /* 0x040fe20000010100 */
[C---:B------:R-:W-:Y:S01]  /*4610*/  FADD.FTZ R19, -R142.reuse, R34 ;  /* 0x000000228e137221 */ /* 0x040fe20000010100 */
[----:B------:R-:W-:Y:S01]  /*4620*/  FADD.FTZ R17, -R142, R35 ;  /* 0x000000238e117221 */ /* 0x000fe20000010100 */
[----:B------:R-:W-:Y:S01]  /*4630*/  F2FP.F16.F32.PACK_AB R2, R153, R156 ;  /* 0x0000009c9902723e */ /* 0x000fe200000000ff */
[----:B------:R-:W-:Y:S01]  /*4640*/  FMUL.FTZ R32, R244, R32 ;  /* 0x00000020f4207220 */ /* 0x000fe20000410000 */
[----:B------:R-:W-:Y:S01]  /*4650*/  FMUL.FTZ R7, R241, R7 ;  /* 0x00000007f1077220 */ /* 0x000fe20000410000 */
[----:B------:R-:W-:Y:S01]  /*4660*/  FMUL.FTZ R16, R234, R16 ;  /* 0x00000010ea107220 */ /* 0x000fe20000410000 */
[----:B------:R-:W-:Y:S01]  /*4670*/  FMUL.FTZ R19, R171, R19 ;  /* 0x00000013ab137220 */ /* 0x000fe20000410000 */
[----:B------:R-:W-:Y:S01]  /*4680*/  FMUL.FTZ R17, R170, R17 ;  /* 0x00000011aa117220 */ /* 0x000fe20000410000 */
[----:B------:R-:W-:Y:S06]  /*4690*/  BRA.U !UP2, `(.L_x_24) ;  /* 0x000000010a4c7547 */ /* 0x000fec000b800000 */
[----:B------:R-:W-:Y:S01]  /*46a0*/  IADD3 R6, P0, PT, RZ, -UR34, RZ ;  /* 0x80000022ff067c10 */ /* 0x000fe2000ff1e0ff */
[----:B------:R-:W-:Y:S04]  /*46b0*/  ULOP3.LUT UR8, UR45, 0x1, URZ, 0xc0, !UPT ;  /* 0x000000012d087892 */ /* 0x000fe8000f8ec0ff */
[----:B------:R-:W-:Y:S01]  /*46c0*/  IMAD.X R0, RZ, RZ, ~UR10, P0 ;  /* 0x8000000aff007e24 */ /* 0x000fe200080e06ff */
[----:B------:R-:W-:Y:S04]  /*46d0*/  UISETP.NE.U32.AND UP0, UPT, UR8, 0x1, UPT ;  /* 0x000000010800788c */ /* 0x000fe8000bf05070 */
[----:B------:R-:W-:Y:S01]  /*46e0*/  SHF.R.S64 R6, R6, 0x1f, R0 ;  /* 0x0000001f06067819 */ /* 0x000fe20000001000 */
[----:B------:R-:W-:Y:S03]  /*46f0*/  USEL UR8, UR31, 0x3000, !UP0 ;  /* 0x000030001f087887 */ /* 0x000fe6000c000000 */
[----:B------:R-:W-:Y:S03]  /*4700*/  IADD3 R6, P0, PT, R238, R6, RZ ;  /* 0x00000006ee067210 */ /* 0x000fe60007f1e0ff */
[----:B------:R-:W-:Y:S01]  /*4710*/  VIADD R235, R235, UR8 ;  /* 0x00000008ebeb7c36 */ /* 0x000fe20008000000 */
[----:B------:R-:W-:Y:S02]  /*4720*/  LEA.HI.X.SX32 R0, R0, R239, 0x1, P0 ;  /* 0x000000ef00007211 */ /* 0x000fe400000f0eff */
[----:B------:R-:W-:Y:S02]  /*4730*/  MOV R238, R6 ;  /* 0x0000000600ee7202 */ /* 0x000fe40000000f00 */
[----:B------:R-:W-:Y:S01]  /*4740*/  IADD3 R225, PT, PT, R225, UR8, RZ ;  /* 0x00000008e1e17c10 */ /* 0x000fe2000fffe0ff */
[----:B------:R-:W-:Y:S05]  /*4750*/  IMAD.MOV.U32 R239, RZ, RZ, R0 ;  /* 0x000000ffffef7224 */ /* 0x000fea00078e0000 */
[----:B------:R-:W-:Y:S01]  /*4760*/  @!PT LDS RZ, [RZ] ;  /* 0x00000000fffff984 */ /* 0x000fe20000000800 */
[----:B------:R-:W-:Y:S01]  /*4770*/  @!PT LDS RZ, [RZ] ;  /* 0x00000000fffff984 */ /* 0x000fe20000000800 */
[----:B------:R-:W-:Y:S01]  /*4780*/  @!PT LDS RZ, [RZ] ;  /* 0x00000000fffff984 */ /* 0x000fe20000000800 */
[----:B------:R1:W-:Y:S04]  /*4790*/  LDGSTS.E.BYPASS.LTC128B.128 [R235], desc[UR36][R238.64] ;  /* 0x00000000eeeb7fae */ /* 0x0003e8000b981a24 */
[----:B------:R1:W-:Y:S04]  /*47a0*/  LDGSTS.E.BYPASS.LTC128B.128 [R235+0x1000], desc[UR36][R238.64+0x40] ;  /* 0x01000040eeeb7fae */ /* 0x0003e8000b981a24 */
[----:B------:R1:W-:Y:S04]  /*47b0*/  LDGSTS.E.BYPASS.LTC128B.128 [R235+0x2000], desc[UR36][R238.64+0x80] ;  /* 0x02000080eeeb7fae */ /* 0x0003e8000b981a24 */
[----:B------:R-:W0:Y:S02]  /*47c0*/  LDGDEPBAR ;  /* 0x00000000000079af */ /* 0x000e240000000000 */
.L_x_24:
[----:B------:R2:W-:Y:S01]  /*47d0*/  STS [R145+0xf000], R2 ;  /* 0x00f0000291007388 */ /* 0x0005e20000000800 */
[C---:B-----5:R-:W-:Y:S01]  /*47e0*/  FADD.FTZ R10, -R140.reuse, R10 ;  /* 0x0000000a8c0a7221 */ /* 0x060fe20000010100 */
[C---:B------:R-:W-:Y:S01]  /*47f0*/  FADD.FTZ R11, -R140.reuse, R11 ;  /* 0x0000000b8c0b7221 */ /* 0x040fe20000010100 */
[----:B------:R-:W-:Y:S02]  /*4800*/  FADD.FTZ R8, -R141, R8 ;  /* 0x000000088d087221 */ /* 0x000fe40000010100 */
[----:B------:R3:W-:Y:S01]  /*4810*/  STS [R145+0xf400], R4 ;  /* 0x00f4000491007388 */ /* 0x0007e20000000800 */
[----:B------:R-:W-:Y:S01]  /*4820*/  FMUL.FTZ R10, R167, R10 ;  /* 0x0000000aa70a7220 */ /* 0x000fe20000410000 */
[C---:B------:R-:W-:Y:S01]  /*4830*/  FADD.FTZ R9, -R141.reuse, R9 ;  /* 0x000000098d097221 */ /* 0x040fe20000010100 */
[C---:B------:R-:W-:Y:S02]  /*4840*/  FADD.FTZ R12, -R141.reuse, R12 ;  /* 0x0000000c8d0c7221 */ /* 0x040fe40000010100 */
[----:B------:R4:W-:Y:S01]  /*4850*/  STS [R146+0xf000], R5 ;  /* 0x00f0000592007388 */ /* 0x0009e20000000800 */
[----:B------:R-:W-:Y:S01]  /*4860*/  FADD.FTZ R13, -R141, R13 ;  /* 0x0000000d8d0d7221 */ /* 0x000fe20000010100 */
[----:B------:R-:W-:Y:S01]  /*4870*/  FMUL.FTZ R0, R161, R9 ;  /* 0x00000009a1007220 */ /* 0x000fe20000410000 */
[C---:B------:R-:W-:Y:S01]  /*4880*/  FADD.FTZ R14, -R140.reuse, R14 ;  /* 0x0000000e8c0e7221 */ /* 0x040fe20000010100 */
[----:B------:R-:W-:Y:S01]  /*4890*/  FADD.FTZ R15, -R140, R15 ;  /* 0x0000000f8c0f7221 */ /* 0x000fe20000010100 */
[----:B------:R-:W-:Y:S01]  /*48a0*/  F2FP.F16.F32.PACK_AB R16, R16, R7 ;  /* 0x000000071010723e */ /* 0x000fe200000000ff */
[----:B------:R-:W-:Y:S01]  /*48b0*/  FMUL.FTZ R12, R160, R12 ;  /* 0x0000000ca00c7220 */ /* 0x000fe20000410000 */
[----:B------:R-:W-:Y:S01]  /*48c0*/  FMUL.FTZ R7, R159, R13 ;  /* 0x0000000d9f077220 */ /* 0x000fe20000410000 */
[----:B------:R-:W-:Y:S01]  /*48d0*/  FMUL.FTZ R14, R164, R14 ;  /* 0x0000000ea40e7220 */ /* 0x000fe20000410000 */
[C---:B------:R-:W-:Y:S01]  /*48e0*/  FADD.FTZ R24, -R141.reuse, R24 ;  /* 0x000000188d187221 */ /* 0x040fe20000010100 */
[----:B------:R-:W-:Y:S01]  /*48f0*/  FADD.FTZ R25, -R141, R25 ;  /* 0x000000198d197221 */ /* 0x000fe20000010100 */
[C---:B------:R-:W-:Y:S01]  /*4900*/  FADD.FTZ R26, -R140.reuse, R26 ;  /* 0x0000001a8c1a7221 */ /* 0x040fe20000010100 */
[----:B------:R-:W-:Y:S01]  /*4910*/  F2FP.F16.F32.PACK_AB R7, R7, R12 ;  /* 0x0000000c0707723e */ /* 0x000fe200000000ff */
[C---:B------:R-:W-:Y:S01]  /*4920*/  FADD.FTZ R27, -R140.reuse, R27 ;  /* 0x0000001b8c1b7221 */ /* 0x040fe20000010100 */
[C---:B------:R-:W-:Y:S01]  /*4930*/  FADD.FTZ R28, -R141.reuse, R28 ;  /* 0x0000001c8d1c7221 */ /* 0x040fe20000010100 */
[----:B------:R-:W-:Y:S01]  /*4940*/  FADD.FTZ R29, -R141, R29 ;  /* 0x0000001d8d1d7221 */ /* 0x000fe20000010100 */
[----:B------:R-:W-:Y:S01]  /*4950*/  FMUL.FTZ R24, R155, R24 ;  /* 0x000000189b187220 */ /* 0x000fe20000410000 */
[----:B--2---:R-:W-:Y:S01]  /*4960*/  F2FP.F16.F32.PACK_AB R2, R21, R32 ;  /* 0x000000201502723e */ /* 0x004fe200000000ff */
[C---:B------:R-:W-:Y:S01]  /*4970*/  FADD.FTZ R30, -R140.reuse, R30 ;  /* 0x0000001e8c1e7221 */ /* 0x040fe20000010100 */
[----:B------:R-:W-:Y:S01]  /*4980*/  FADD.FTZ R31, -R140, R31 ;  /* 0x0000001f8c1f7221 */ /* 0x000fe20000010100 */
[----:B------:R-:W-:Y:S01]  /*4990*/  FMUL.FTZ R26, R158, R26 ;  /* 0x0000001a9e1a7220 */ /* 0x000fe20000410000 */
[----:B---3--:R-:W-:Y:S01]  /*49a0*/  FMUL.FTZ R4, R165, R8 ;  /* 0x00000008a5047220 */ /* 0x008fe20000410000 */
[----:B------:R2:W-:Y:S01]  /*49b0*/  STS [R146+0xf400], R2 ;  /* 0x00f4000292007388 */ /* 0x0005e20000000800 */
[----:B------:R-:W-:Y:S01]  /*49c0*/  FMUL.FTZ R8, R154, R25 ;  /* 0x000000199a087220 */ /* 0x000fe20000410000 */
[----:B------:R-:W-:Y:S01]  /*49d0*/  FMUL.FTZ R6, R157, R27 ;  /* 0x0000001b9d067220 */ /* 0x000fe20000410000 */
[----:B------:R-:W-:Y:S01]  /*49e0*/  F2FP.F16.F32.PACK_AB R17, R17, R19 ;  /* 0x000000131111723e */ /* 0x000fe200000000ff */
[----:B------:R-:W-:Y:S01]  /*49f0*/  FMUL.FTZ R28, R152, R28 ;  /* 0x0000001c981c7220 */ /* 0x000fe20000410000 */
[----:B------:R-:W-:Y:S01]  /*4a00*/  F2FP.F16.F32.PACK_AB R0, R0, R4 ;  /* 0x000000040000723e */ /* 0x000fe200000000ff */
[----:B------:R-:W-:Y:S01]  /*4a10*/  FMUL.FTZ R4, R162, R15 ;  /* 0x0000000fa2047220 */ /* 0x000fe20000410000 */
[----:B------:R-:W-:Y:S01]  /*4a20*/  FMUL.FTZ R9, R149, R29 ;  /* 0x0000001d95097220 */ /* 0x000fe20000410000 */
[----:B------:R-:W-:Y:S01]  /*4a30*/  FMUL.FTZ R30, R151, R30 ;  /* 0x0000001e971e7220 */ /* 0x000fe20000410000 */
[----:B----4-:R-:W-:Y:S01]  /*4a40*/  FMUL.FTZ R5, R147, R31 ;  /* 0x0000001f93057220 */ /* 0x010fe20000410000 */
[----:B------:R3:W-:Y:S01]  /*4a50*/  STS [R145+0x10000], R0 ;  /* 0x0100000091007388 */ /* 0x0007e20000000800 */
[----:B------:R-:W-:Y:S01]  /*4a60*/  F2FP.F16.F32.PACK_AB R4, R4, R14 ;  /* 0x0000000e0404723e */ /* 0x000fe200000000ff */
[----:B------:R-:W-:Y:S01]  /*4a70*/  IMAD R234, R243, UR5, RZ ;  /* 0x00000005f3ea7c24 */ /* 0x000fe2000f8e02ff */
[----:B------:R-:W-:Y:S02]  /*4a80*/  F2FP.F16.F32.PACK_AB R8, R8, R24 ;  /* 0x000000180808723e */ /* 0x000fe400000000ff */
[----:B------:R-:W-:Y:S02]  /*4a90*/  F2FP.F16.F32.PACK_AB R6, R6, R26 ;  /* 0x0000001a0606723e */ /* 0x000fe400000000ff */
[----:B------:R-:W-:Y:S02]  /*4aa0*/  F2FP.F16.F32.PACK_AB R9, R9, R28 ;  /* 0x0000001c0909723e */ /* 0x000fe400000000ff */
[----:B------:R-:W-:Y:S02]  /*4ab0*/  F2FP.F16.F32.PACK_AB R5, R5, R30 ;  /* 0x0000001e0505723e */ /* 0x000fe400000000ff */
[C---:B------:R-:W-:Y:S02]  /*4ac0*/  SHF.L.U32 R149, R231.reuse, 0x5, RZ ;  /* 0x00000005e7957819 */ /* 0x040fe400000006ff */
[----:B------:R-:W-:Y:S01]  /*4ad0*/  SHF.L.U32 R165, R231, 0x2, RZ ;  /* 0x00000002e7a57819 */ /* 0x000fe200000006ff */
[----:B--2---:R-:W-:Y:S05]  /*4ae0*/  FMUL.FTZ R2, R166, R11 ;  /* 0x0000000ba6027220 */ /* 0x004fea0000410000 */
[----:B------:R-:W-:Y:S02]  /*4af0*/  F2FP.F16.F32.PACK_AB R2, R2, R10 ;  /* 0x0000000a0202723e */ /* 0x000fe400000000ff */
[----:B------:R-:W-:Y:S03]  /*4b00*/  MOV R10, 0x10 ;  /* 0x00000010000a7802 */ /* 0x000fe60000000f00 */
[----:B------:R2:W-:Y:S01]  /*4b10*/  STS [R145+0x10400], R2 ;  /* 0x0104000291007388 */ /* 0x0005e20000000800 */
[--C-:B---3--:R-:W-:Y:S04]  /*4b20*/  SHF.R.U32.HI R0, RZ, 0x4, R231.reuse ;  /* 0x00000004ff007819 */ /* 0x108fe800000116e7 */
[----:B------:R-:W-:Y:S01]  /*4b30*/  STS [R146+0x10000], R7 ;  /* 0x0100000792007388 */ /* 0x000fe20000000800 */
[----:B------:R-:W-:Y:S04]  /*4b40*/  LOP3.LUT R164, R0, 0x8, RZ, 0xc0, !PT ;  /* 0x0000000800a47812 */ /* 0x000fe800078ec0ff */
[----:B------:R-:W-:Y:S01]  /*4b50*/  STS [R146+0x10400], R4 ;  /* 0x0104000492007388 */ /* 0x000fe20000000800 */
[----:B------:R-:W-:Y:S04]  /*4b60*/  LOP3.LUT R0, R164, 0x10, R231, 0xf8, !PT ;  /* 0x00000010a4007812 */ /* 0x000fe800078ef8e7 */
[----:B------:R-:W-:Y:S01]  /*4b70*/  STS [R144+-0x4000], R20 ;  /* 0xffc0001490007388 */ /* 0x000fe20000000800 */
[----:B------:R-:W-:Y:S04]  /*4b80*/  LOP3.LUT R0, R0, 0xc0, R149, 0xf8, !PT ;  /* 0x000000c000007812 */ /* 0x000fe800078ef895 */
[----:B------:R-:W-:Y:S01]  /*4b90*/  STS [R144+-0x3c00], R16 ;  /* 0xffc4001090007388 */ /* 0x000fe20000000800 */
[----:B------:R-:W-:Y:S04]  /*4ba0*/  LOP3.LUT R0, R0, 0x18, R165, 0x78, !PT ;  /* 0x0000001800007812 */ /* 0x000fe800078e78a5 */
[----:B------:R-:W-:Y:S02]  /*4bb0*/  LOP3.LUT R0, R0, 0x120, R149, 0xf8, !PT ;  /* 0x0000012000007812 */ /* 0x000fe400078ef895 */
[----:B--2---:R-:W-:Y:S02]  /*4bc0*/  SEL R2, R10, 0xfffffff0, !P1 ;  /* 0xfffffff00a027807 */ /* 0x004fe40004800000 */
[----:B------:R-:W-:Y:S02]  /*4bd0*/  LEA R0, R0, UR4, 0x1 ;  /* 0x0000000400007c11 */ /* 0x000fe4000f8e08ff */
[----:B------:R-:W-:Y:S05]  /*4be0*/  IADD3 R2, PT, PT, R2, R144, RZ ;  /* 0x0000009002027210 */ /* 0x000fea0007ffe0ff */
[----:B------:R-:W-:Y:S05]  /*4bf0*/  STS [R2+-0x4000], R18 ;  /* 0xffc0001202007388 */ /* 0x000fea0000000800 */
[----:B------:R-:W-:Y:S05]  /*4c00*/  STS [R2+-0x3c00], R17 ;  /* 0xffc4001102007388 */ /* 0x000fea0000000800 */
[----:B------:R-:W-:Y:S05]  /*4c10*/  STS [R144+-0x3000], R8 ;  /* 0xffd0000890007388 */ /* 0x000fea0000000800 */
[----:B------:R-:W-:Y:S05]  /*4c20*/  STS [R144+-0x2c00], R6 ;  /* 0xffd4000690007388 */ /* 0x000fea0000000800 */
[----:B------:R-:W-:Y:S05]  /*4c30*/  STS [R2+-0x3000], R9 ;  /* 0xffd0000902007388 */ /* 0x000fea0000000800 */
[----:B------:R2:W-:Y:S01]  /*4c40*/  STS [R2+-0x2c00], R5 ;  /* 0xffd4000502007388 */ /* 0x0005e20000000800 */
[----:B------:R-:W-:Y:S01]  /*4c50*/  BAR.SYNC.DEFER_BLOCKING 0x0 ;  /* 0x0000000000007b1d */ /* 0x000fe20000010000 */
[----:B--2---:R-:W-:Y:S05]  /*4c60*/  LEA R2, -R234, RZ, 0x6 ;  /* 0x000000ffea027211 */ /* 0x004fea00078e31ff */
[----:B------:R-:W-:Y:S05]  /*4c70*/  LDSM.16.MT88.4 R4, [R3+UR4+0x13000] ;  /* 0x013000040304783b */ /* 0x000fea0008004200 */
[----:B------:R-:W2:Y:S05]  /*4c80*/  LDSM.16.MT88.4 R8, [R0+0x6000] ;  /* 0x006000000008783b */ /* 0x000eaa0000004200 */
[----:B------:R-:W3:Y:S05]  /*4c90*/  LDSM.16.MT88.4 R12, [R3+UR4+0x15000] ;  /* 0x01500004030c783b */ /* 0x000eea0008004200 */
[----:B------:R-:W4:Y:S05]  /*4ca0*/  LDSM.16.MT88.4 R16, [R0+0x7000] ;  /* 0x007000000010783b */ /* 0x000f2a0000004200 */
[----:B------:R-:W1:Y:S05]  /*4cb0*/  LDSM.16.MT88.4 R20, [R0+0x8000] ;  /* 0x008000000014783b */ /* 0x000e6a0000004200 */
[----:B------:R-:W-:Y:S05]  /*4cc0*/  LDSM.16.MT88.4 R24, [R3+UR4+0x13800] ;  /* 0x013800040318783b */ /* 0x000fea0008004200 */
[----:B------:R-:W1:Y:S05]  /*4cd0*/  LDSM.16.MT88.4 R28, [R0+0x6400] ;  /* 0x00640000001c783b */ /* 0x000e6a0000004200 */
[----:B------:R-:W1:Y:S05]  /*4ce0*/  LDSM.16.MT88.4 R32, [R3+UR4+0x15800] ;  /* 0x015800040320783b */ /* 0x000e6a0008004200 */
[----:B------:R-:W1:Y:S01]  /*4cf0*/  LDSM.16.MT88.4 R132, [R0+0x7400] ;  /* 0x007400000084783b */ /* 0x000e620000004200 */
[-C--:B--2---:R-:W-:Y:S04]  /*4d00*/  HMMA.16816.F32 R36, R4, R8.reuse, R36 ;  /* 0x000000080424723c */ /* 0x084fe80000001824 */
[----:B------:R-:W-:Y:S05]  /*4d10*/  LDSM.16.MT88.4 R136, [R0+0x6c00] ;  /* 0x006c00000088783b */ /* 0x000fea0000004200 */
[----:B------:R-:W-:Y:S01]  /*4d20*/  LDSM.16.MT88.4 R140, [R3+UR4+0x16800] ;  /* 0x01680004038c783b */ /* 0x000fe20008004200 */
[C---:B---3--:R-:W-:Y:S04]  /*4d30*/  HMMA.16816.F32 R40, R12.reuse, R8, R40 ;  /* 0x000000080c28723c */ /* 0x048fe80000001828 */
[----:B------:R-:W-:Y:S04]  /*4d40*/  LDSM.16.MT88.4 R144, [R0+0x7c00] ;  /* 0x007c00000090783b */ /* 0x000fe80000004200 */
[-C--:B------:R-:W-:Y:S08]  /*4d50*/  HMMA.16816.F32 R44, R12, R10.reuse, R44 ;  /* 0x0000000a0c2c723c */ /* 0x080ff0000000182c */
[C---:B------:R-:W-:Y:S01]  /*4d60*/  HMMA.16816.F32 R48, R4.reuse, R10, R48 ;  /* 0x0000000a0430723c */ /* 0x040fe20000001830 */
[----:B------:R-:W2:Y:S07]  /*4d70*/  LDSM.16.MT88.4 R8, [R0+0x8400] ;  /* 0x008400000008783b */ /* 0x000eae0000004200 */
[-C--:B----4-:R-:W-:Y:S08]  /*4d80*/  HMMA.16816.F32 R52, R4, R16.reuse, R52 ;  /* 0x000000100434723c */ /* 0x090ff00000001834 */
[C---:B------:R-:W-:Y:S08]  /*4d90*/  HMMA.16816.F32 R56, R12.reuse, R16, R56 ;  /* 0x000000100c38723c */ /* 0x040ff00000001838 */
[-C--:B------:R-:W-:Y:S08]  /*4da0*/  HMMA.16816.F32 R60, R12, R18.reuse, R60 ;  /* 0x000000120c3c723c */ /* 0x080ff0000000183c */
[C---:B------:R-:W-:Y:S01]  /*4db0*/  HMMA.16816.F32 R64, R4.reuse, R18, R64 ;  /* 0x000000120440723c */ /* 0x040fe20000001840 */
[----:B------:R-:W-:Y:S07]  /*4dc0*/  LDSM.16.MT88.4 R16, [R3+UR4+0x16000] ;  /* 0x016000040310783b */ /* 0x000fee0008004200 */
[-C--:B-1----:R-:W-:Y:S08]  /*4dd0*/  HMMA.16816.F32 R68, R4, R20.reuse, R68 ;  /* 0x000000140444723c */ /* 0x082ff00000001844 */
[C---:B------:R-:W-:Y:S08]  /*4de0*/  HMMA.16816.F32 R72, R12.reuse, R20, R72 ;  /* 0x000000140c48723c */ /* 0x040ff00000001848 */
[-C--:B------:R-:W-:Y:S01]  /*4df0*/  HMMA.16816.F32 R76, R12, R22.reuse, R76 ;  /* 0x000000160c4c723c */ /* 0x080fe2000000184c */
[----:B------:R-:W-:Y:S07]  /*4e00*/  LDSM.16.MT88.4 R12, [R0+0x6800] ;  /* 0x00680000000c783b */ /* 0x000fee0000004200 */
[----:B------:R-:W-:Y:S01]  /*4e10*/  HMMA.16816.F32 R80, R4, R22, R80 ;  /* 0x000000160450723c */ /* 0x000fe20000001850 */
[----:B------:R-:W1:Y:S05]  /*4e20*/  LDSM.16.MT88.4 R4, [R3+UR4+0x14000] ;  /* 0x014000040304783b */ /* 0x000e6a0008004200 */
[----:B------:R-:W3:Y:S02]  /*4e30*/  LDSM.16.MT88.4 R20, [R0+0x7800] ;  /* 0x007800000014783b */ /* 0x000ee40000004200 */
[-C--:B------:R-:W-:Y:S08]  /*4e40*/  HMMA.16816.F32 R36, R24, R28.reuse, R36 ;  /* 0x0000001c1824723c */ /* 0x080ff00000001824 */
[C---:B------:R-:W-:Y:S08]  /*4e50*/  HMMA.16816.F32 R40, R32.reuse, R28, R40 ;  /* 0x0000001c2028723c */ /* 0x040ff00000001828 */
[-C--:B------:R-:W-:Y:S08]  /*4e60*/  HMMA.16816.F32 R44, R32, R30.reuse, R44 ;  /* 0x0000001e202c723c */ /* 0x080ff0000000182c */
[C---:B------:R-:W-:Y:S01]  /*4e70*/  HMMA.16816.F32 R48, R24.reuse, R30, R48 ;  /* 0x0000001e1830723c */ /* 0x040fe20000001830 */
[----:B------:R-:W4:Y:S07]  /*4e80*/  LDSM.16.MT88.4 R28, [R0+0x8800] ;  /* 0x00880000001c783b */ /* 0x000f2e0000004200 */
[-C--:B------:R-:W-:Y:S08]  /*4e90*/  HMMA.16816.F32 R52, R24, R132.reuse, R52 ;  /* 0x000000841834723c */ /* 0x080ff00000001834 */
[C---:B------:R-:W-:Y:S08]  /*4ea0*/  HMMA.16816.F32 R56, R32.reuse, R132, R56 ;  /* 0x000000842038723c */ /* 0x040ff00000001838 */
[-C--:B------:R-:W-:Y:S08]  /*4eb0*/  HMMA.16816.F32 R60, R32, R134.reuse, R60 ;  /* 0x00000086203c723c */ /* 0x080ff0000000183c */
[C---:B------:R-:W-:Y:S01]  /*4ec0*/  HMMA.16816.F32 R64, R24.reuse, R134, R64 ;  /* 0x000000861840723c */ /* 0x040fe20000001840 */
[----:B------:R-:W4:Y:S07]  /*4ed0*/  LDSM.16.MT88.4 R132, [R3+UR4+0x14800] ;  /* 0x014800040384783b */ /* 0x000f2e0008004200 */
[-C--:B--2---:R-:W-:Y:S08]  /*4ee0*/  HMMA.16816.F32 R68, R24, R8.reuse, R68 ;  /* 0x000000081844723c */ /* 0x084ff00000001844 */
[C---:B------:R-:W-:Y:S08]  /*4ef0*/  HMMA.16816.F32 R72, R32.reuse, R8, R72 ;  /* 0x000000082048723c */ /* 0x040ff00000001848 */
[-C--:B------:R-:W-:Y:S01]  /*4f00*/  HMMA.16816.F32 R76, R32, R10.reuse, R76 ;  /* 0x0000000a204c723c */ /* 0x080fe2000000184c */
[----:B------:R-:W2:Y:S01]  /*4f10*/  LDSM.16.MT88.4 R32, [R0+0x8c00] ;  /* 0x008c00000020783b */ /* 0x000ea20000004200 */
[----:B------:R-:W-:Y:S06]  /*4f20*/  BAR.SYNC.DEFER_BLOCKING 0x0 ;  /* 0x0000000000007b1d */ /* 0x000fec0000010000 */
[----:B------:R-:W-:Y:S08]  /*4f30*/  HMMA.16816.F32 R80, R24, R10, R80 ;  /* 0x0000000a1850723c */ /* 0x000ff00000001850 */
[-C--:B-1----:R-:W-:Y:S08]  /*4f40*/  HMMA.16816.F32 R36, R4, R12.reuse, R36 ;  /* 0x0000000c0424723c */ /* 0x082ff00000001824 */
[C---:B------:R-:W-:Y:S08]  /*4f50*/  HMMA.16816.F32 R40, R16.reuse, R12, R40 ;  /* 0x0000000c1028723c */ /* 0x040ff00000001828 */
[-C--:B------:R-:W-:Y:S08]  /*4f60*/  HMMA.16816.F32 R44, R16, R14.reuse, R44 ;  /* 0x0000000e102c723c */ /* 0x080ff0000000182c */
[C---:B------:R-:W-:Y:S08]  /*4f70*/  HMMA.16816.F32 R48, R4.reuse, R14, R48 ;  /* 0x0000000e0430723c */ /* 0x040ff00000001830 */
[-C--:B---3--:R-:W-:Y:S08]  /*4f80*/  HMMA.16816.F32 R52, R4, R20.reuse, R52 ;  /* 0x000000140434723c */ /* 0x088ff00000001834 */
[C---:B------:R-:W-:Y:S08]  /*4f90*/  HMMA.16816.F32 R56, R16.reuse, R20, R56 ;  /* 0x000000141038723c */ /* 0x040ff00000001838 */
[-C--:B------:R-:W-:Y:S08]  /*4fa0*/  HMMA.16816.F32 R60, R16, R22.reuse, R60 ;  /* 0x00000016103c723c */ /* 0x080ff0000000183c */
[C---:B------:R-:W-:Y:S08]  /*4fb0*/  HMMA.16816.F32 R64, R4.reuse, R22, R64 ;  /* 0x000000160440723c */ /* 0x040ff00000001840 */
[-C--:B----4-:R-:W-:Y:S08]  /*4fc0*/  HMMA.16816.F32 R68, R4, R28.reuse, R68 ;  /* 0x0000001c0444723c */ /* 0x090ff00000001844 */
[C---:B------:R-:W-:Y:S08]  /*4fd0*/  HMMA.16816.F32 R72, R16.reuse, R28, R72 ;  /* 0x0000001c1048723c */ /* 0x040ff00000001848 */
[-C--:B------:R-:W-:Y:S08]  /*4fe0*/  HMMA.16816.F32 R76, R16, R30.reuse, R76 ;  /* 0x0000001e104c723c */ /* 0x080ff0000000184c */
[----:B------:R-:W-:Y:S04]  /*4ff0*/  HMMA.16816.F32 R80, R4, R30, R80 ;  /* 0x0000001e0450723c */ /* 0x000fe80000001850 */
[C---:B------:R-:W-:Y:S04]  /*5000*/  LEA R5, P0, R2.reuse, R232, 0x2 ;  /* 0x000000e802057211 */ /* 0x040fe800078010ff */
[-C--:B------:R-:W-:Y:S05]  /*5010*/  HMMA.16816.F32 R36, R132, R136.reuse, R36 ;  /* 0x000000888424723c */ /* 0x080fea0000001824 */
[----:B------:R-:W-:Y:S02]  /*5020*/  LEA.HI.X.SX32 R4, R2, R233, 0x2, P0 ;  /* 0x000000e902047211 */ /* 0x000fe400000f16ff */
[----:B------:R-:W-:Y:S01]  /*5030*/  LOP3.LUT R2, R148, 0x1c0, RZ, 0xc0, !PT ;  /* 0x000001c094027812 */ /* 0x000fe200078ec0ff */
[C---:B------:R-:W-:Y:S04]  /*5040*/  HMMA.16816.F32 R40, R140.reuse, R136, R40 ;  /* 0x000000888c28723c */ /* 0x040fe80000001828 */
[----:B------:R-:W-:Y:S02]  /*5050*/  MOV R232, R5 ;  /* 0x0000000500e87202 */ /* 0x000fe40000000f00 */
[----:B------:R-:W-:Y:S02]  /*5060*/  MOV R233, R4 ;  /* 0x0000000400e97202 */ /* 0x000fe40000000f00 */
[-C--:B------:R-:W-:Y:S08]  /*5070*/  HMMA.16816.F32 R44, R140, R138.reuse, R44 ;  /* 0x0000008a8c2c723c */ /* 0x080ff0000000182c */
[C---:B------:R-:W-:Y:S08]  /*5080*/  HMMA.16816.F32 R48, R132.reuse, R138, R48 ;  /* 0x0000008a8430723c */ /* 0x040ff00000001830 */
[-C--:B------:R-:W-:Y:S08]  /*5090*/  HMMA.16816.F32 R52, R132, R144.reuse, R52 ;  /* 0x000000908434723c */ /* 0x080ff00000001834 */
[C---:B------:R-:W-:Y:S08]  /*50a0*/  HMMA.16816.F32 R56, R140.reuse, R144, R56 ;  /* 0x000000908c38723c */ /* 0x040ff00000001838 */
[-C--:B------:R-:W-:Y:S08]  /*50b0*/  HMMA.16816.F32 R60, R140, R146.reuse, R60 ;  /* 0x000000928c3c723c */ /* 0x080ff0000000183c */
[C---:B------:R-:W-:Y:S08]  /*50c0*/  HMMA.16816.F32 R64, R132.reuse, R146, R64 ;  /* 0x000000928440723c */ /* 0x040ff00000001840 */
[-C--:B--2---:R-:W-:Y:S08]  /*50d0*/  HMMA.16816.F32 R68, R132, R32.reuse, R68 ;  /* 0x000000208444723c */ /* 0x084ff00000001844 */
[C---:B------:R-:W-:Y:S08]  /*50e0*/  HMMA.16816.F32 R72, R140.reuse, R32, R72 ;  /* 0x000000208c48723c */ /* 0x040ff00000001848 */
[-C--:B------:R-:W-:Y:S08]  /*50f0*/  HMMA.16816.F32 R76, R140, R34.reuse, R76 ;  /* 0x000000228c4c723c */ /* 0x080ff0000000184c */
[----:B------:R-:W-:Y:S01]  /*5100*/  HMMA.16816.F32 R80, R132, R34, R80 ;  /* 0x000000228450723c */ /* 0x000fe20000001850 */
[----:B------:R-:W-:Y:S08]  /*5110*/  @!UPT UIADD3 URZ, UPT, UPT, URZ, URZ, URZ ;  /* 0x000000fffffff290 */ /* 0x000ff0000fffe0ff */
[----:B------:R-:W-:Y:S11]  /*5120*/  BRA.U !UP2, `(.L_x_25) ;  /* 0x000000010a487547 */ /* 0x000ff6000b800000 */
[----:B------:R-:W-:Y:S02]  /*5130*/  IADD3 R5, P0, PT, RZ, -UR35, RZ ;  /* 0x80000023ff057c10 */ /* 0x000fe4000ff1e0ff */
[----:B------:R-:W-:Y:S03]  /*5140*/  LOP3.LUT R7, R163, 0xd8, RZ, 0xc0, !PT ;  /* 0x000000d8a3077812 */ /* 0x000fe600078ec0ff */
[----:B------:R-:W-:Y:S05]  /*5150*/  IMAD.X R4, RZ, RZ, ~UR11, P0 ;  /* 0x8000000bff047e24 */ /* 0x000fea00080e06ff */
[----:B------:R-:W-:Y:S02]  /*5160*/  SHF.R.S64 R6, R5, 0x1f, R4 ;  /* 0x0000001f05067819 */ /* 0x000fe40000001004 */
[----:B------:R-:W-:Y:S02]  /*5170*/  LOP3.LUT R5, R7, 0x18, R231, 0x78, !PT ;  /* 0x0000001807057812 */ /* 0x000fe400078e78e7 */
[----:B------:R-:W-:Y:S02]  /*5180*/  IADD3 R7, P0, PT, R236, R6, RZ ;  /* 0x00000006ec077210 */ /* 0x000fe40007f1e0ff */
[----:B------:R-:W-:Y:S02]  /*5190*/  LOP3.LUT R5, R5, 0x1f20, R163, 0xf8, !PT ;  /* 0x00001f2005057812 */ /* 0x000fe400078ef8a3 */
[----:B------:R-:W-:Y:S01]  /*51a0*/  LEA.HI.X.SX32 R6, R4, R237, 0x1, P0 ;  /* 0x000000ed04067211 */ /* 0x000fe200000f0eff */
[----:B------:R-:W-:Y:S01]  /*51b0*/  IMAD.MOV.U32 R236, RZ, RZ, R7 ;  /* 0x000000ffffec7224 */ /* 0x000fe200078e0007 */
[----:B------:R-:W-:Y:S03]  /*51c0*/  LEA R4, R5, UR4, 0x1 ;  /* 0x0000000405047c11 */ /* 0x000fe6000f8e08ff */
[----:B------:R-:W-:Y:S05]  /*51d0*/  IMAD.MOV.U32 R237, RZ, RZ, R6 ;  /* 0x000000ffffed7224 */ /* 0x000fea00078e0006 */
[----:B------:R-:W-:Y:S01]  /*51e0*/  @!PT LDS RZ, [RZ] ;  /* 0x00000000fffff984 */ /* 0x000fe20000000800 */
[----:B------:R-:W-:Y:S01]  /*51f0*/  @!PT LDS RZ, [RZ] ;  /* 0x00000000fffff984 */ /* 0x000fe20000000800 */
[----:B------:R-:W-:Y:S01]  /*5200*/  @!PT LDS RZ, [RZ] ;  /* 0x00000000fffff984 */ /* 0x000fe20000000800 */
[----:B------:R1:W-:Y:S04]  /*5210*/  LDGSTS.E.BYPASS.LTC128B.128 [R4+0x6000], desc[UR36][R236.64] ;  /* 0x06000000ec047fae */ /* 0x0003e8000b981a24 */
[----:B------:R1:W-:Y:S04]  /*5220*/  LDGSTS.E.BYPASS.LTC128B.128 [R4+0x7000], desc[UR36][R236.64+0x40] ;  /* 0x07000040ec047fae */ /* 0x0003e8000b981a24 */
[----:B------:R1:W-:Y:S04]  /*5230*/  LDGSTS.E.BYPASS.LTC128B.128 [R4+0x8000], desc[UR36][R236.64+0x80] ;  /* 0x08000080ec047fae */ /* 0x0003e8000b981a24 */
[----:B------:R-:W0:Y:S02]  /*5240*/  LDGDEPBAR ;  /* 0x00000000000079af */ /* 0x000e240000000000 */
.L_x_25:
[----:B------:R-:W-:Y:S01]  /*5250*/  PLOP3.LUT P4, PT, PT, PT, UP2, 0x80, 0x8 ;  /* 0x000000000008781c */ /* 0x000fe20003f8f028 */
[----:B------:R-:W-:Y:S01]  /*5260*/  LDSM.16.MT88.4 R8, [R0+0x9000] ;  /* 0x009000000008783b */ /* 0x000fe20000004200 */
[----:B------:R-:W-:Y:S01]  /*5270*/  LOP3.LUT R2, R2, 0x38, R163, 0xf8, !PT ;  /* 0x0000003802027812 */ /* 0x000fe200078ef8a3 */
[----:B------:R-:W-:Y:S01]  /*5280*/  IMAD.MOV.U32 R6, RZ, RZ, 0x4 ;  /* 0x00000004ff067424 */ /* 0x000fe200078e00ff */
[----:B------:R-:W-:Y:S01]  /*5290*/  @UP2 UIADD3 UR15, UP0, UPT, UR58, -0x100, URZ ;  /* 0xffffff003a0f2890 */ /* 0x000fe2000ff1e0ff */
[----:B------:R-:W-:Y:S01]  /*52a0*/  LDSM.16.MT88.4 R16, [R0+0xb000] ;  /* 0x00b000000010783b */ /* 0x000fe20000004200 */
[----:B------:R-:W-:Y:S01]  /*52b0*/  LOP3.LUT R2, R2, 0x8, R150, 0x78, !PT ;  /* 0x0000000802027812 */ /* 0x000fe200078e7896 */
[----:B------:R-:W-:Y:S01]  /*52c0*/  IMAD.U32 R170, RZ, RZ, UR47 ;  /* 0x0000002fffaa7e24 */ /* 0x000fe2000f8e00ff */
[----:B------:R-:W-:Y:S01]  /*52d0*/  @UP2 UIADD3.X UR14, UPT, UPT, UR59, -0x1, URZ, UP0, !UPT ;  /* 0xffffffff3b0e2890 */ /* 0x000fe200087fe4ff */
[----:B------:R-:W-:Y:S01]  /*52e0*/  LDSM.16.MT88.4 R28, [R0+0xd000] ;  /* 0x00d00000001c783b */ /* 0x000fe20000004200 */
[----:B------:R-:W-:Y:S02]  /*52f0*/  @UP2 UIADD3 UR56, UP0, UPT, UR56, -0x100, URZ ;  /* 0xffffff0038382890 */ /* 0x000fe4000ff1e0ff */
[----:B------:R-:W-:Y:S01]  /*5300*/  LEA R170, P0, R170, R232, 0x2 ;  /* 0x000000e8aaaa7211 */ /* 0x000fe200078010ff */
[----:B------:R-:W-:Y:S01]  /*5310*/  LDSM.16.MT88.4 R132, [R0+0x9400] ;  /* 0x009400000084783b */ /* 0x000fe20000004200 */
[----:B-1----:R-:W-:Y:S01]  /*5320*/  @P4 LOP3.LUT R4, R150, 0x10, RZ, 0xc0, !PT ;  /* 0x0000001096044812 */ /* 0x002fe200078ec0ff */
[----:B------:R-:W-:Y:S01]  /*5330*/  ULOP3.LUT UR8, UR45, 0x1, URZ, 0xc0, !UPT ;  /* 0x000000012d087892 */ /* 0x000fe2000f8ec0ff */
[----:B------:R-:W-:Y:S01]  /*5340*/  @P4 SHF.R.U32.HI R5, RZ, 0x2, R231 ;  /* 0x00000002ff054819 */ /* 0x000fe200000116e7 */
[----:B------:R-:W-:Y:S01]  /*5350*/  LDSM.16.MT88.4 R136, [R0+0xb400] ;  /* 0x00b400000088783b */ /* 0x000fe20000004200 */
[----:B------:R-:W-:Y:S02]  /*5360*/  @UP2 UIADD3.X UR57, UPT, UPT, UR57, -0x1, URZ, UP0, !UPT ;  /* 0xffffffff39392890 */ /* 0x000fe400087fe4ff */
[----:B------:R-:W-:Y:S01]  /*5370*/  @P4 LOP3.LUT R240, R4, 0x7, R5, 0xf8, !PT ;  /* 0x0000000704f04812 */ /* 0x000fe200078ef805 */
[----:B------:R-:W-:Y:S01]  /*5380*/  LDSM.16.MT88.4 R140, [R0+0xd400] ;  /* 0x00d40000008c783b */ /* 0x000fe20000004200 */
[----:B------:R-:W-:Y:S01]  /*5390*/  LOP3.LUT R4, R148, 0x200, RZ, 0xc0, !PT ;  /* 0x0000020094047812 */ /* 0x000fe200078ec0ff */
[----:B------:R-:W-:Y:S02]  /*53a0*/  UISETP.NE.U32.AND UP0, UPT, UR8, 0x1, UPT ;  /* 0x000000010800788c */ /* 0x000fe4000bf05070 */
[----:B------:R-:W-:Y:S01]  /*53b0*/  @P4 IMAD.WIDE.U32 R174, R240, R6, UR58 ;  /* 0x0000003af0ae4e25 */ /* 0x000fe2000f8e0006 */
[----:B------:R-:W-:Y:S01]  /*53c0*/  LOP3.LUT R4, R4, 0xc00, R149, 0xf8, !PT ;  /* 0x00000c0004047812 */ /* 0x000fe200078ef895 */
[----:B------:R-:W-:Y:S01]  /*53d0*/  LDSM.16.MT88.4 R144, [R0+0x9800] ;  /* 0x009800000090783b */ /* 0x000fe20000004200 */
[----:B------:R-:W-:Y:S01]  /*53e0*/  UIADD3 UR8, UPT, UPT, UR45, -0x1, URZ ;  /* 0xffffffff2d087890 */ /* 0x000fe2000fffe0ff */
[----:B------:R-:W-:Y:S01]  /*53f0*/  PLOP3.LUT P3, PT, PT, PT, UP0, 0x80, 0x8 ;  /* 0x000000000008781c */ /* 0x000fe20003f6f008 */
[----:B------:R-:W-:Y:S01]  /*5400*/  UISETP.GT.AND UP0, UPT, UR45, URZ, UPT ;  /* 0x000000ff2d00728c */ /* 0x000fe2000bf04270 */
[----:B------:R-:W-:Y:S01]  /*5410*/  LOP3.LUT R2, R4, R2, RZ, 0xfc, !PT ;  /* 0x0000000204027212 */ /* 0x000fe200078efcff */
[----:B------:R-:W-:Y:S01]  /*5420*/  LDSM.16.MT88.4 R148, [R0+0xb800] ;  /* 0x00b800000094783b */ /* 0x000fe20000004200 */
[----:B------:R-:W-:Y:S01]  /*5430*/  @UP2 UMOV UR58, UR15 ;  /* 0x0000000f003a2c82 */ /* 0x000fe20008000000 */
[----:B------:R-:W-:Y:S01]  /*5440*/  @UP2 UMOV UR59, UR14 ;  /* 0x0000000e003b2c82 */ /* 0x000fe20008000000 */
[----:B------:R-:W-:Y:S01]  /*5450*/  LEA R2, R2, UR4, 0x1 ;  /* 0x0000000402027c11 */ /* 0x000fe2000f8e08ff */
[----:B------:R-:W-:Y:S01]  /*5460*/  LDSM.16.MT88.4 R152, [R0+0x9c00] ;  /* 0x009c00000098783b */ /* 0x000fe20000004200 */
[----:B------:R-:W-:Y:S03]  /*5470*/  UMOV UR45, UR8 ;  /* 0x00000008002d7c82 */ /* 0x000fe60008000000 */
[----:B------:R-:W1:Y:S01]  /*5480*/  LDSM.16.M88.4 R24, [R2+0xf000] ;  /* 0x00f000000218783b */ /* 0x000e620000000200 */
[C---:B------:R-:W-:Y:S02]  /*5490*/  IMAD.IADD R161, R2.reuse, 0x1, R228 ;  /* 0x0000000102a17824 */ /* 0x040fe400078e02e4 */
[C---:B------:R-:W-:Y:S01]  /*54a0*/  VIADD R160, R2.reuse, 0xf040 ;  /* 0x0000f04002a07836 */ /* 0x040fe20000000000 */
[----:B------:R-:W-:Y:S04]  /*54b0*/  LDSM.16.MT88.4 R156, [R0+0xc000] ;  /* 0x00c00000009c783b */ /* 0x000fe80000004200 */
[----:B------:R-:W2:Y:S04]  /*54c0*/  LDSM.16.M88.4 R32, [R161+0xf000] ;  /* 0x00f00000a120783b */ /* 0x000ea80000000200 */
[----:B------:R3:W5:Y:S04]  /*54d0*/  @P4 LDG.E R250, desc[UR36][R174.64+-0x100] ;  /* 0xffff0024aefa4981 */ /* 0x000768000c1e1900 */
[----:B------:R3:W5:Y:S04]  /*54e0*/  @P4 LDG.E R249, desc[UR36][R174.64+-0xe0] ;  /* 0xffff2024aef94981 */ /* 0x000768000c1e1900 */
[----:B------:R3:W5:Y:S04]  /*54f0*/  @P4 LDG.E R248, desc[UR36][R174.64+-0x80] ;  /* 0xffff8024aef84981 */ /* 0x000768000c1e1900 */
[----:B------:R3:W5:Y:S01]  /*5500*/  @P4 LDG.E R247, desc[UR36][R174.64+-0x60] ;  /* 0xffffa024aef74981 */ /* 0x000762000c1e1900 */
[C---:B-1----:R-:W-:Y:S08]  /*5510*/  HMMA.16816.F32 R4, R24.reuse, R8, RZ ;  /* 0x000000081804723c */ /* 0x042ff000000018ff */
[C---:B------:R-:W-:Y:S08]  /*5520*/  HMMA.16816.F32 R8, R24.reuse, R10, RZ ;  /* 0x0000000a1808723c */ /* 0x040ff000000018ff */
[C---:B------:R-:W-:Y:S08]  /*5530*/  HMMA.16816.F32 R12, R24.reuse, R16, RZ ;  /* 0x00000010180c723c */ /* 0x040ff000000018ff */
[C---:B------:R-:W-:Y:S08]  /*5540*/  HMMA.16816.F32 R16, R24.reuse, R18, RZ ;  /* 0x000000121810723c */ /* 0x040ff000000018ff */
[C---:B------:R-:W-:Y:S01]  /*5550*/  HMMA.16816.F32 R20, R24.reuse, R28, RZ ;  /* 0x0000001c1814723c */ /* 0x040fe200000018ff */
[----:B------:R-:W-:Y:S04]  /*5560*/  VIADD R28, R2, 0xf000 ;  /* 0x0000f000021c7836 */ /* 0x000fe80000000000 */
[----:B------:R-:W-:Y:S03]  /*5570*/  @P1 VIADD R160, R28, 0xffffffc0 ;  /* 0xffffffc01ca01836 */ /* 0x000fe60000000000 */
[----:B------:R-:W-:Y:S01]  /*5580*/  HMMA.16816.F32 R24, R24, R30, RZ ;  /* 0x0000001e1818723c */ /* 0x000fe200000018ff */
[----:B------:R-:W-:Y:S01]  /*5590*/  IMAD.IADD R162, R228, 0x1, R160 ;  /* 0x00000001e4a27824 */ /* 0x000fe200078e02a0 */
[----:B------:R-:W1:Y:S06]  /*55a0*/  LDSM.16.M88.4 R28, [R160] ;  /* 0x00000000a01c783b */ /* 0x000e6c0000000200 */
[C---:B--2---:R-:W-:Y:S08]  /*55b0*/  HMMA.16816.F32 R4, R32.reuse, R132, R4 ;  /* 0x000000842004723c */ /* 0x044ff00000001804 */
[C---:B------:R-:W-:Y:S01]  /*55c0*/  HMMA.16816.F32 R8, R32.reuse, R134, R8 ;  /* 0x000000862008723c */ /* 0x040fe20000001808 */
[----:B------:R-:W2:Y:S07]  /*55d0*/  LDSM.16.MT88.4 R132, [R0+0xd800] ;  /* 0x00d800000084783b */ /* 0x000eae0000004200 */
[C---:B------:R-:W-:Y:S08]  /*55e0*/  HMMA.16816.F32 R12, R32.reuse, R136, R12 ;  /* 0x00000088200c723c */ /* 0x040ff0000000180c */
[C---:B------:R-:W-:Y:S01]  /*55f0*/  HMMA.16816.F32 R16, R32.reuse, R138, R16 ;  /* 0x0000008a2010723c */ /* 0x040fe20000001810 */
[----:B------:R-:W4:Y:S07]  /*5600*/  LDSM.16.M88.4 R136, [R162] ;  /* 0x00000000a288783b */ /* 0x000f2e0000000200 */
[C---:B------:R-:W-:Y:S08]  /*5610*/  HMMA.16816.F32 R20, R32.reuse, R140, R20 ;  /* 0x0000008c2014723c */ /* 0x040ff00000001814 */
[----:B------:R-:W-:Y:S01]  /*5620*/  HMMA.16816.F32 R24, R32, R142, R24 ;  /* 0x0000008e2018723c */ /* 0x000fe20000001818 */
[----:B------:R-:W3:Y:S04]  /*5630*/  LDSM.16.MT88.4 R32, [R0+0xbc00] ;  /* 0x00bc00000020783b */ /* 0x000ee80000004200 */
[----:B------:R-:W3:Y:S03]  /*5640*/  LDSM.16.MT88.4 R140, [R0+0xdc00] ;  /* 0x00dc0000008c783b */ /* 0x000ee60000004200 */
[C---:B-1----:R-:W-:Y:S08]  /*5650*/  HMMA.16816.F32 R4, R28.reuse, R144, R4 ;  /* 0x000000901c04723c */ /* 0x042ff00000001804 */
[C---:B------:R-:W-:Y:S01]  /*5660*/  HMMA.16816.F32 R8, R28.reuse, R146, R8 ;  /* 0x000000921c08723c */ /* 0x040fe20000001808 */
[----:B------:R1:W-:Y:S07]  /*5670*/  LDSM.16.M88.4 R144, [R2+0x11000] ;  /* 0x011000000290783b */ /* 0x0003ee0000000200 */
[C---:B------:R-:W-:Y:S08]  /*5680*/  HMMA.16816.F32 R12, R28.reuse, R148, R12 ;  /* 0x000000941c0c723c */ /* 0x040ff0000000180c */
[C---:B------:R-:W-:Y:S01]  /*5690*/  HMMA.16816.F32 R16, R28.reuse, R150, R16 ;  /* 0x000000961c10723c */ /* 0x040fe20000001810 */
[----:B------:R-:W3:Y:S07]  /*56a0*/  LDSM.16.MT88.4 R148, [R0+0xa000] ;  /* 0x00a000000094783b */ /* 0x000eee0000004200 */
[C---:B--2---:R-:W-:Y:S01]  /*56b0*/  HMMA.16816.F32 R20, R28.reuse, R132, R20 ;  /* 0x000000841c14723c */ /* 0x044fe20000001814 */
[----:B-1----:R-:W-:Y:S05]  /*56c0*/  IMAD.U32 R2, RZ, RZ, UR47 ;  /* 0x0000002fff027e24 */ /* 0x002fea000f8e00ff */
[----:B------:R-:W-:Y:S02]  /*56d0*/  LEA.HI.X.SX32 R171, R2, R233, 0x2, P0 ;  /* 0x000000e902ab7211 */ /* 0x000fe400000f16ff */
[----:B------:R-:W-:Y:S01]  /*56e0*/  HMMA.16816.F32 R24, R28, R134, R24 ;  /* 0x000000861c18723c */ /* 0x000fe20000001818 */
[----:B------:R-:W1:Y:S02]  /*56f0*/  LDSM.16.MT88.4 R28, [R0+0xe000] ;  /* 0x00e00000001c783b */ /* 0x000e640000004200 */
[C---:B------:R-:W-:Y:S02]  /*5700*/  LEA R168, P0, R234.reuse, R170, 0x5 ;  /* 0x000000aaeaa87211 */ /* 0x040fe400078028ff */
[----:B------:R-:W-:Y:S02]  /*5710*/  LDSM.16.MT88.4 R132, [R0+0xa400] ;  /* 0x00a400000084783b */ /* 0x000fe40000004200 */
[C---:B------:R-:W-:Y:S01]  /*5720*/  LEA.HI.X.SX32 R169, R234.reuse, R171, 0x5, P0 ;  /* 0x000000abeaa97211 */ /* 0x040fe200000f2eff */
[C---:B----4-:R-:W-:Y:S05]  /*5730*/  HMMA.16816.F32 R4, R136.reuse, R152, R4 ;  /* 0x000000988804723c */ /* 0x050fea0000001804 */
[C---:B------:R-:W-:Y:S03]  /*5740*/  LEA R166, P0, R234.reuse, R168, 0x5 ;  /* 0x000000a8eaa67211 */ /* 0x040fe600078028ff */
[C---:B------:R-:W-:Y:S03]  /*5750*/  HMMA.16816.F32 R8, R136.reuse, R154, R8 ;  /* 0x0000009a8808723c */ /* 0x040fe60000001808 */
[C---:B------:R-:W-:Y:S05]  /*5760*/  LEA.HI.X.SX32 R167, R234.reuse, R169, 0x5, P0 ;  /* 0x000000a9eaa77211 */ /* 0x040fea00000f2eff */
[C---:B---3--:R-:W-:Y:S08]  /*5770*/  HMMA.16816.F32 R12, R136.reuse, R32, R12 ;  /* 0x00000020880c723c */ /* 0x048ff0000000180c */
[C---:B------:R-:W-:Y:S01]  /*5780*/  HMMA.16816.F32 R16, R136.reuse, R34, R16 ;  /* 0x000000228810723c */ /* 0x040fe20000001810 */
[----:B------:R-:W2:Y:S07]  /*5790*/  LDSM.16.M88.4 R32, [R161+0x11000] ;  /* 0x01100000a120783b */ /* 0x000eae0000000200 */
[C---:B------:R-:W-:Y:S08]  /*57a0*/  HMMA.16816.F32 R20, R136.reuse, R140, R20 ;  /* 0x0000008c8814723c */ /* 0x040ff00000001814 */
[----:B------:R-:W-:Y:S01]  /*57b0*/  HMMA.16816.F32 R24, R136, R142, R24 ;  /* 0x0000008e8818723c */ /* 0x000fe20000001818 */
[----:B------:R-:W3:Y:S04]  /*57c0*/  LDSM.16.MT88.4 R136, [R0+0xc400] ;  /* 0x00c400000088783b */ /* 0x000ee80000004200 */
[----:B------:R-:W-:Y:S03]  /*57d0*/  LDSM.16.MT88.4 R140, [R0+0xa800] ;  /* 0x00a80000008c783b */ /* 0x000fe60000004200 */
[C---:B------:R-:W-:Y:S08]  /*57e0*/  HMMA.16816.F32 R4, R144.reuse, R148, R4 ;  /* 0x000000949004723c */ /* 0x040ff00000001804 */
[C---:B------:R-:W-:Y:S08]  /*57f0*/  HMMA.16816.F32 R8, R144.reuse, R150, R8 ;  /* 0x000000969008723c */ /* 0x040ff00000001808 */
[C---:B------:R-:W-:Y:S08]  /*5800*/  HMMA.16816.F32 R12, R144.reuse, R156, R12 ;  /* 0x0000009c900c723c */ /* 0x040ff0000000180c */
[C---:B------:R-:W-:Y:S03]  /*5810*/  HMMA.16816.F32 R16, R144.reuse, R158, R16 ;  /* 0x0000009e9010723c */ /* 0x040fe60000001810 */
[C---:B------:R-:W-:Y:S04]  /*5820*/  LEA R158, P0, R234.reuse, R166, 0x5 ;  /* 0x000000a6ea9e7211 */ /* 0x040fe800078028ff */
[C---:B------:R-:W-:Y:S01]  /*5830*/  LEA.HI.X.SX32 R159, R234.reuse, R167, 0x5, P0 ;  /* 0x000000a7ea9f7211 */ /* 0x040fe200000f2eff */
[C---:B-1----:R-:W-:Y:S03]  /*5840*/  HMMA.16816.F32 R20, R144.reuse, R28, R20 ;  /* 0x0000001c9014723c */ /* 0x042fe60000001814 */
[C---:B------:R-:W-:Y:S04]  /*5850*/  LEA R156, P0, R234.reuse, R158, 0x5 ;  /* 0x0000009eea9c7211 */ /* 0x040fe800078028ff */
[C---:B------:R-:W-:Y:S01]  /*5860*/  LEA.HI.X.SX32 R157, R234.reuse, R159, 0x5, P0 ;  /* 0x0000009fea9d7211 */ /* 0x040fe200000f2eff */
[----:B------:R-:W-:Y:S01]  /*5870*/  HMMA.16816.F32 R24, R144, R30, R24 ;  /* 0x0000001e9018723c */ /* 0x000fe20000001818 */
[----:B------:R-:W1:Y:S02]  /*5880*/  LDSM.16.MT88.4 R28, [R0+0xe400] ;  /* 0x00e40000001c783b */ /* 0x000e640000004200 */
[C---:B------:R-:W-:Y:S04]  /*5890*/  LEA R154, P0, R234.reuse, R156, 0x5 ;  /* 0x0000009cea9a7211 */ /* 0x040fe800078028ff */
[C---:B------:R-:W-:Y:S01]  /*58a0*/  LEA.HI.X.SX32 R155, R234.reuse, R157, 0x5, P0 ;  /* 0x0000009dea9b7211 */ /* 0x040fe200000f2eff */
[C---:B--2---:R-:W-:Y:S08]  /*58b0*/  HMMA.16816.F32 R4, R32.reuse, R132, R4 ;  /* 0x000000842004723c */ /* 0x044ff00000001804 */
[C---:B------:R-:W-:Y:S01]  /*58c0*/  HMMA.16816.F32 R8, R32.reuse, R134, R8 ;  /* 0x000000862008723c */ /* 0x040fe20000001808 */
[----:B------:R2:W4:Y:S07]  /*58d0*/  LDSM.16.M88.4 R132, [R160+0x2000] ;  /* 0x00200000a084783b */ /* 0x00052e0000000200 */
[C---:B---3--:R-:W-:Y:S08]  /*58e0*/  HMMA.16816.F32 R12, R32.reuse, R136, R12 ;  /* 0x00000088200c723c */ /* 0x048ff0000000180c */
[C---:B------:R-:W-:Y:S01]  /*58f0*/  HMMA.16816.F32 R16, R32.reuse, R138, R16 ;  /* 0x0000008a2010723c */ /* 0x040fe20000001810 */
[----:B------:R-:W3:Y:S02]  /*5900*/  LDSM.16.MT88.4 R136, [R0+0xc800] ;  /* 0x00c800000088783b */ /* 0x000ee40000004200 */
[C---:B--2---:R-:W-:Y:S05]  /*5910*/  LEA R160, P0, R234.reuse, R154, 0x5 ;  /* 0x0000009aeaa07211 */ /* 0x044fea00078028ff */
[C---:B-1----:R-:W-:Y:S03]  /*5920*/  HMMA.16816.F32 R20, R32.reuse, R28, R20 ;  /* 0x0000001c2014723c */ /* 0x042fe60000001814 */
[C---:B------:R-:W-:Y:S05]  /*5930*/  LEA.HI.X.SX32 R161, R234.reuse, R155, 0x5, P0 ;  /* 0x0000009beaa17211 */ /* 0x040fea00000f2eff */
[----:B------:R-:W-:Y:S01]  /*5940*/  HMMA.16816.F32 R24, R32, R30, R24 ;  /* 0x0000001e2018723c */ /* 0x000fe20000001818 */
[----:B------:R-:W1:Y:S02]  /*5950*/  LDSM.16.MT88.4 R28, [R0+0xe800] ;  /* 0x00e80000001c783b */ /* 0x000e640000004200 */
[C---:B------:R-:W-:Y:S02]  /*5960*/  IMAD.WIDE R172, R234.reuse, -0xc0, R160 ;  /* 0xffffff40eaac7825 */ /* 0x040fe400078e02a0 */
[----:B------:R-:W-:Y:S03]  /*5970*/  LDSM.16.M88.4 R32, [R162+0x2000] ;  /* 0x00200000a220783b */ /* 0x000fe60000000200 */
[C---:B----4-:R-:W-:Y:S05]  /*5980*/  HMMA.16816.F32 R4, R132.reuse, R140, R4 ;  /* 0x0000008c8404723c */ /* 0x050fea0000001804 */
[C---:B------:R-:W-:Y:S03]  /*5990*/  LEA R152, P0, R234.reuse, R172, 0x5 ;  /* 0x000000acea987211 */ /* 0x040fe600078028ff */
[C---:B------:R-:W-:Y:S01]  /*59a0*/  HMMA.16816.F32 R8, R132.reuse, R142, R8 ;  /* 0x0000008e8408723c */ /* 0x040fe20000001808 */
[----:B------:R-:W2:Y:S02]  /*59b0*/  LDSM.16.MT88.4 R140, [R0+0xac00] ;  /* 0x00ac0000008c783b */ /* 0x000ea40000004200 */
[C---:B------:R-:W-:Y:S02]  /*59c0*/  LEA.HI.X.SX32 R153, R234.reuse, R173, 0x5, P0 ;  /* 0x000000adea997211 */ /* 0x040fe400000f2eff */
[C---:B------:R-:W-:Y:S03]  /*59d0*/  LEA R150, P0, R234.reuse, R152, 0x5 ;  /* 0x00000098ea967211 */ /* 0x040fe600078028ff */
[C---:B---3--:R-:W-:Y:S03]  /*59e0*/  HMMA.16816.F32 R12, R132.reuse, R136, R12 ;  /* 0x00000088840c723c */ /* 0x048fe6000000180c */
[C---:B------:R-:W-:Y:S02]  /*59f0*/  LEA.HI.X.SX32 R151, R234.reuse, R153, 0x5, P0 ;  /* 0x00000099ea977211 */ /* 0x040fe400000f2eff */
[C---:B------:R-:W-:Y:S03]  /*5a00*/  LEA R148, P0, R234.reuse, R150, 0x5 ;  /* 0x00000096ea947211 */ /* 0x040fe600078028ff */
[C---:B------:R-:W-:Y:S01]  /*5a10*/  HMMA.16816.F32 R16, R132.reuse, R138, R16 ;  /* 0x0000008a8410723c */ /* 0x040fe20000001810 */
[----:B------:R-:W3:Y:S02]  /*5a20*/  LDSM.16.MT88.4 R136, [R0+0xcc00] ;  /* 0x00cc00000088783b */ /* 0x000ee40000004200 */
[C---:B------:R-:W-:Y:S02]  /*5a30*/  LEA.HI.X.SX32 R149, R234.reuse, R151, 0x5, P0 ;  /* 0x00000097ea957211 */ /* 0x040fe400000f2eff */
[C---:B------:R-:W-:Y:S03]  /*5a40*/  LEA R146, P0, R234.reuse, R148, 0x5 ;  /* 0x00000094ea927211 */ /* 0x040fe600078028ff */
[C---:B-1----:R-:W-:Y:S03]  /*5a50*/  HMMA.16816.F32 R20, R132.reuse, R28, R20 ;  /* 0x0000001c8414723c */ /* 0x042fe60000001814 */
[C---:B------:R-:W-:Y:S02]  /*5a60*/  LEA.HI.X.SX32 R147, R234.reuse, R149, 0x5, P0 ;  /* 0x00000095ea937211 */ /* 0x040fe400000f2eff */
[C---:B------:R-:W-:Y:S03]  /*5a70*/  LEA R144, P0, R234.reuse, R146, 0x5 ;  /* 0x00000092ea907211 */ /* 0x040fe600078028ff */
[----:B------:R-:W-:Y:S01]  /*5a80*/  HMMA.16816.F32 R24, R132, R30, R24 ;  /* 0x0000001e8418723c */ /* 0x000fe20000001818 */
[----:B------:R1:W4:Y:S02]  /*5a90*/  LDSM.16.MT88.4 R28, [R0+0xec00] ;  /* 0x00ec0000001c783b */ /* 0x0003240000004200 */
[C---:B------:R-:W-:Y:S05]  /*5aa0*/  LEA.HI.X.SX32 R145, R234.reuse, R147, 0x5, P0 ;  /* 0x00000093ea917211 */ /* 0x040fea00000f2eff */
[C---:B--2---:R-:W-:Y:S05]  /*5ab0*/  HMMA.16816.F32 R4, R32.reuse, R140, R4 ;  /* 0x0000008c2004723c */ /* 0x044fea0000001804 */
[C---:B------:R-:W-:Y:S03]  /*5ac0*/  LEA R140, P0, R234.reuse, R144, 0x5 ;  /* 0x00000090ea8c7211 */ /* 0x040fe600078028ff */
[C---:B------:R-:W-:Y:S03]  /*5ad0*/  HMMA.16816.F32 R8, R32.reuse, R142, R8 ;  /* 0x0000008e2008723c */ /* 0x040fe60000001808 */
[C---:B------:R-:W-:Y:S05]  /*5ae0*/  LEA.HI.X.SX32 R141, R234.reuse, R145, 0x5, P0 ;  /* 0x00000091ea8d7211 */ /* 0x040fea00000f2eff */
[C---:B---3--:R-:W-:Y:S03]  /*5af0*/  HMMA.16816.F32 R12, R32.reuse, R136, R12 ;  /* 0x00000088200c723c */ /* 0x048fe6000000180c */
[----:B------:R2:W-:Y:S01]  /*5b00*/  REDG.E.ADD.F32.FTZ.RN.STRONG.GPU desc[UR36][R232.64], R4 ;  /* 0x00000004e80079a6 */ /* 0x0005e2000c12f324 */
[C---:B------:R-:W-:Y:S03]  /*5b10*/  IMAD.WIDE R142, R234.reuse, -0xc0, R140 ;  /* 0xffffff40ea8e7825 */ /* 0x040fe600078e028c */
[----:B------:R3:W-:Y:S01]  /*5b20*/  REDG.E.ADD.F32.FTZ.RN.STRONG.GPU desc[UR36][R170.64], R5 ;  /* 0x00000005aa0079a6 */ /* 0x0007e2000c12f324 */
[C---:B------:R-:W-:Y:S03]  /*5b30*/  HMMA.16816.F32 R16, R32.reuse, R138, R16 ;  /* 0x0000008a2010723c */ /* 0x040fe60000001810 */
[----:B------:R3:W-:Y:S01]  /*5b40*/  REDG.E.ADD.F32.FTZ.RN.STRONG.GPU desc[UR36][R168.64], R6 ;  /* 0x00000006a80079a6 */ /* 0x0007e2000c12f324 */
[----:B------:R-:W-:Y:S01]  /*5b50*/  LEA R136, P0, R234, R142, 0x5 ;  /* 0x0000008eea887211 */ /* 0x000fe200078028ff */
[----:B-1----:R-:W-:Y:S02]  /*5b60*/  VIADD R0, R224, 0xffffd000 ;  /* 0xffffd000e0007836 */ /* 0x002fe40000000000 */
[----:B------:R1:W-:Y:S01]  /*5b70*/  REDG.E.ADD.F32.FTZ.RN.STRONG.GPU desc[UR36][R166.64], R7 ;  /* 0x00000007a60079a6 */ /* 0x0003e2000c12f324 */
[C---:B------:R-:W-:Y:S01]  /*5b80*/  LEA.HI.X.SX32 R137, R234.reuse, R143, 0x5, P0 ;  /* 0x0000008fea897211 */ /* 0x040fe200000f2eff */
[C---:B----4-:R-:W-:Y:S02]  /*5b90*/  HMMA.16816.F32 R20, R32.reuse, R28, R20 ;  /* 0x0000001c2014723c */ /* 0x050fe40000001814 */
[----:B------:R-:W-:Y:S01]  /*5ba0*/  REDG.E.ADD.F32.FTZ.RN.STRONG.GPU desc[UR36][R158.64], R8 ;  /* 0x000000089e0079a6 */ /* 0x000fe2000c12f324 */
[----:B------:R-:W-:Y:S01]  /*5bb0*/  LEA R134, P0, R234, R136, 0x5 ;  /* 0x00000088ea867211 */ /* 0x000fe200078028ff */
[----:B------:R-:W-:Y:S02]  /*5bc0*/  @P3 VIADD R0, R224, 0x3000 ;  /* 0x00003000e0003836 */ /* 0x000fe40000000000 */
[----:B------:R-:W-:Y:S01]  /*5bd0*/  REDG.E.ADD.F32.FTZ.RN.STRONG.GPU desc[UR36][R156.64], R9 ;  /* 0x000000099c0079a6 */ /* 0x000fe2000c12f324 */
[C---:B------:R-:W-:Y:S01]  /*5be0*/  LEA.HI.X.SX32 R135, R234.reuse, R137, 0x5, P0 ;  /* 0x00000089ea877211 */ /* 0x040fe200000f2eff */
[----:B------:R-:W-:Y:S02]  /*5bf0*/  HMMA.16816.F32 R24, R32, R30, R24 ;  /* 0x0000001e2018723c */ /* 0x000fe40000001818 */
[----:B------:R-:W-:Y:S01]  /*5c00*/  REDG.E.ADD.F32.FTZ.RN.STRONG.GPU desc[UR36][R154.64], R10 ;  /* 0x0000000a9a0079a6 */ /* 0x000fe2000c12f324 */
[C---:B------:R-:W-:Y:S03]  /*5c10*/  LEA R132, P0, R234.reuse, R134, 0x5 ;  /* 0x00000086ea847211 */ /* 0x040fe600078028ff */
[----:B------:R-:W-:Y:S01]  /*5c20*/  REDG.E.ADD.F32.FTZ.RN.STRONG.GPU desc[UR36][R160.64], R11 ;  /* 0x0000000ba00079a6 */ /* 0x000fe2000c12f324 */
[C---:B------:R-:W-:Y:S02]  /*5c30*/  LEA.HI.X.SX32 R133, R234.reuse, R135, 0x5, P0 ;  /* 0x00000087ea857211 */ /* 0x040fe400000f2eff */
[C---:B------:R-:W-:Y:S01]  /*5c40*/  LEA R28, P0, R234.reuse, R132, 0x5 ;  /* 0x00000084ea1c7211 */ /* 0x040fe200078028ff */
[----:B------:R-:W-:Y:S03]  /*5c50*/  REDG.E.ADD.F32.FTZ.RN.STRONG.GPU desc[UR36][R232.64+0x80], R12 ;  /* 0x0000800ce80079a6 */ /* 0x000fe6000c12f324 */
[C---:B------:R-:W-:Y:S01]  /*5c60*/  LEA.HI.X.SX32 R29, R234.reuse, R133, 0x5, P0 ;  /* 0x00000085ea1d7211 */ /* 0x040fe200000f2eff */
[----:B------:R-:W-:Y:S01]  /*5c70*/  REDG.E.ADD.F32.FTZ.RN.STRONG.GPU desc[UR36][R172.64+0x80], R13 ;  /* 0x0000800dac0079a6 */ /* 0x000fe2000c12f324 */
[C---:B--2---:R-:W-:Y:S03]  /*5c80*/  LEA R4, P0, R234.reuse, R28, 0x5 ;  /* 0x0000001cea047211 */ /* 0x044fe600078028ff */
[----:B------:R-:W-:Y:S01]  /*5c90*/  REDG.E.ADD.F32.FTZ.RN.STRONG.GPU desc[UR36][R152.64+0x80], R14 ;  /* 0x0000800e980079a6 */ /* 0x000fe2000c12f324 */
[C---:B---3--:R-:W-:Y:S02]  /*5ca0*/  LEA.HI.X.SX32 R5, R234.reuse, R29, 0x5, P0 ;  /* 0x0000001dea057211 */ /* 0x048fe400000f2eff */
[C---:B------:R-:W-:Y:S01]  /*5cb0*/  LEA R6, P0, R234.reuse, R4, 0x5 ;  /* 0x00000004ea067211 */ /* 0x040fe200078028ff */
[----:B------:R-:W-:Y:S03]  /*5cc0*/  REDG.E.ADD.F32.FTZ.RN.STRONG.GPU desc[UR36][R150.64+0x80], R15 ;  /* 0x0000800f960079a6 */ /* 0x000fe6000c12f324 */
[----:B-1----:R-:W-:Y:S01]  /*5cd0*/  LEA.HI.X.SX32 R7, R234, R5, 0x5, P0 ;  /* 0x00000005ea077211 */ /* 0x002fe200000f2eff */
[----:B------:R-:W-:Y:S04]  /*5ce0*/  REDG.E.ADD.F32.FTZ.RN.STRONG.GPU desc[UR36][R148.64+0x80], R16 ;  /* 0x00008010940079a6 */ /* 0x000fe8000c12f324 */
        /* <DEDUP_REMOVED lines=11> */
[----:B------:R-:W-:Y:S04]  /*5da0*/  LDSM.16.MT88.4 R4, [R3+UR4+0xf000] ;  /* 0x00f000040304783b */ /* 0x000fe80008004200 */
[----:B------:R-:W1:Y:S04]  /*5db0*/  LDSM.16.MT88.4 R8, [R224] ;  /* 0x00000000e008783b */ /* 0x000e680000004200 */
[----:B------:R-:W2:Y:S04]  /*5dc0*/  LDSM.16.MT88.4 R12, [R3+UR4+0x11000] ;  /* 0x01100004030c783b */ /* 0x000ea80008004200 */
[----:B------:R-:W3:Y:S04]  /*5dd0*/  LDSM.16.MT88.4 R16, [R224+0x1000] ;  /* 0x00100000e010783b */ /* 0x000ee80000004200 */
[----:B------:R-:W4:Y:S04]  /*5de0*/  LDSM.16.MT88.4 R28, [R224+0x2000] ;  /* 0x00200000e01c783b */ /* 0x000f280000004200 */
[----:B------:R-:W-:Y:S04]  /*5df0*/  LDSM.16.MT88.4 R32, [R3+UR4+0xf800] ;  /* 0x00f800040320783b */ /* 0x000fe80008004200 */
[----:B------:R-:W4:Y:S04]  /*5e00*/  LDSM.16.MT88.4 R20, [R224+0x400] ;  /* 0x00040000e014783b */ /* 0x000f280000004200 */
[----:B------:R-:W4:Y:S04]  /*5e10*/  LDSM.16.MT88.4 R132, [R3+UR4+0x11800] ;  /* 0x011800040384783b */ /* 0x000f280008004200 */
[----:B------:R-:W4:Y:S04]  /*5e20*/  LDSM.16.MT88.4 R24, [R224+0x1400] ;  /* 0x00140000e018783b */ /* 0x000f280000004200 */
[----:B------:R-:W-:Y:S04]  /*5e30*/  LDSM.16.MT88.4 R136, [R224+0xc00] ;  /* 0x000c0000e088783b */ /* 0x000fe80000004200 */
[----:B------:R-:W-:Y:S01]  /*5e40*/  LDSM.16.MT88.4 R140, [R3+UR4+0x12800] ;  /* 0x01280004038c783b */ /* 0x000fe20008004200 */
[-C--:B-1----:R-:W-:Y:S03]  /*5e50*/  HMMA.16816.F32 R84, R4, R8.reuse, R84 ;  /* 0x000000080454723c */ /* 0x082fe60000001854 */
[----:B------:R-:W-:Y:S05]  /*5e60*/  LDSM.16.MT88.4 R144, [R224+0x2c00] ;  /* 0x002c0000e090783b */ /* 0x000fea0000004200 */
[C---:B--2---:R-:W-:Y:S08]  /*5e70*/  HMMA.16816.F32 R88, R12.reuse, R8, R88 ;  /* 0x000000080c58723c */ /* 0x044ff00000001858 */
[-C--:B------:R-:W-:Y:S08]  /*5e80*/  HMMA.16816.F32 R92, R12, R10.reuse, R92 ;  /* 0x0000000a0c5c723c */ /* 0x080ff0000000185c */
[C---:B------:R-:W-:Y:S01]  /*5e90*/  HMMA.16816.F32 R96, R4.reuse, R10, R96 ;  /* 0x0000000a0460723c */ /* 0x040fe20000001860 */
[----:B------:R-:W1:Y:S07]  /*5ea0*/  LDSM.16.MT88.4 R8, [R224+0x2400] ;  /* 0x00240000e008783b */ /* 0x000e6e0000004200 */
[-C--:B---3--:R-:W-:Y:S08]  /*5eb0*/  HMMA.16816.F32 R100, R4, R16.reuse, R100 ;  /* 0x000000100464723c */ /* 0x088ff00000001864 */
[C---:B------:R-:W-:Y:S08]  /*5ec0*/  HMMA.16816.F32 R104, R12.reuse, R16, R104 ;  /* 0x000000100c68723c */ /* 0x040ff00000001868 */
[-C--:B------:R-:W-:Y:S08]  /*5ed0*/  HMMA.16816.F32 R108, R12, R18.reuse, R108 ;  /* 0x000000120c6c723c */ /* 0x080ff0000000186c */
[C---:B------:R-:W-:Y:S01]  /*5ee0*/  HMMA.16816.F32 R112, R4.reuse, R18, R112 ;  /* 0x000000120470723c */ /* 0x040fe20000001870 */
[----:B------:R-:W-:Y:S07]  /*5ef0*/  LDSM.16.MT88.4 R16, [R3+UR4+0x12000] ;  /* 0x012000040310783b */ /* 0x000fee0008004200 */
[-C--:B----4-:R-:W-:Y:S08]  /*5f00*/  HMMA.16816.F32 R116, R4, R28.reuse, R116 ;  /* 0x0000001c0474723c */ /* 0x090ff00000001874 */
[C---:B------:R-:W-:Y:S08]  /*5f10*/  HMMA.16816.F32 R120, R12.reuse, R28, R120 ;  /* 0x0000001c0c78723c */ /* 0x040ff00000001878 */
[-C--:B------:R-:W-:Y:S01]  /*5f20*/  HMMA.16816.F32 R124, R12, R30.reuse, R124 ;  /* 0x0000001e0c7c723c */ /* 0x080fe2000000187c */
[----:B------:R-:W-:Y:S07]  /*5f30*/  LDSM.16.MT88.4 R12, [R224+0x800] ;  /* 0x00080000e00c783b */ /* 0x000fee0000004200 */
[----:B------:R-:W-:Y:S01]  /*5f40*/  HMMA.16816.F32 R128, R4, R30, R128 ;  /* 0x0000001e0480723c */ /* 0x000fe20000001880 */
[----:B------:R-:W2:Y:S04]  /*5f50*/  LDSM.16.MT88.4 R4, [R3+UR4+0x10000] ;  /* 0x010000040304783b */ /* 0x000ea80008004200 */
[----:B------:R-:W-:Y:S03]  /*5f60*/  LDSM.16.MT88.4 R28, [R224+0x2800] ;  /* 0x00280000e01c783b */ /* 0x000fe60000004200 */
[-C--:B------:R-:W-:Y:S08]  /*5f70*/  HMMA.16816.F32 R84, R32, R20.reuse, R84 ;  /* 0x000000142054723c */ /* 0x080ff00000001854 */
[C---:B------:R-:W-:Y:S08]  /*5f80*/  HMMA.16816.F32 R88, R132.reuse, R20, R88 ;  /* 0x000000148458723c */ /* 0x040ff00000001858 */
[-C--:B------:R-:W-:Y:S08]  /*5f90*/  HMMA.16816.F32 R92, R132, R22.reuse, R92 ;  /* 0x00000016845c723c */ /* 0x080ff0000000185c */
[C---:B------:R-:W-:Y:S01]  /*5fa0*/  HMMA.16816.F32 R96, R32.reuse, R22, R96 ;  /* 0x000000162060723c */ /* 0x040fe20000001860 */
[----:B------:R-:W3:Y:S07]  /*5fb0*/  LDSM.16.MT88.4 R20, [R224+0x1800] ;  /* 0x00180000e014783b */ /* 0x000eee0000004200 */
[-C--:B------:R-:W-:Y:S08]  /*5fc0*/  HMMA.16816.F32 R100, R32, R24.reuse, R100 ;  /* 0x000000182064723c */ /* 0x080ff00000001864 */
[C---:B------:R-:W-:Y:S08]  /*5fd0*/  HMMA.16816.F32 R104, R132.reuse, R24, R104 ;  /* 0x000000188468723c */ /* 0x040ff00000001868 */
[-C--:B------:R-:W-:Y:S08]  /*5fe0*/  HMMA.16816.F32 R108, R132, R26.reuse, R108 ;  /* 0x0000001a846c723c */ /* 0x080ff0000000186c */
[C---:B------:R-:W-:Y:S01]  /*5ff0*/  HMMA.16816.F32 R112, R32.reuse, R26, R112 ;  /* 0x0000001a2070723c */ /* 0x040fe20000001870 */
[----:B------:R-:W4:Y:S07]  /*6000*/  LDSM.16.MT88.4 R24, [R3+UR4+0x10800] ;  /* 0x010800040318783b */ /* 0x000f2e0008004200 */
[-C--:B-1----:R-:W-:Y:S08]  /*6010*/  HMMA.16816.F32 R116, R32, R8.reuse, R116 ;  /* 0x000000082074723c */ /* 0x082ff00000001874 */
[C---:B------:R-:W-:Y:S08]  /*6020*/  HMMA.16816.F32 R120, R132.reuse, R8, R120 ;  /* 0x000000088478723c */ /* 0x040ff00000001878 */
[-C--:B------:R-:W-:Y:S01]  /*6030*/  HMMA.16816.F32 R124, R132, R10.reuse, R124 ;  /* 0x0000000a847c723c */ /* 0x080fe2000000187c */
[----:B------:R1:W4:Y:S07]  /*6040*/  LDSM.16.MT88.4 R132, [R224+0x1c00] ;  /* 0x001c0000e084783b */ /* 0x00032e0000004200 */
[----:B------:R-:W-:Y:S08]  /*6050*/  HMMA.16816.F32 R128, R32, R10, R128 ;  /* 0x0000000a2080723c */ /* 0x000ff00000001880 */
[-C--:B--2---:R-:W-:Y:S08]  /*6060*/  HMMA.16816.F32 R84, R4, R12.reuse, R84 ;  /* 0x0000000c0454723c */ /* 0x084ff00000001854 */
[C---:B------:R-:W-:Y:S04]  /*6070*/  HMMA.16816.F32 R88, R16.reuse, R12, R88 ;  /* 0x0000000c1058723c */ /* 0x040fe80000001858 */
[----:B-1----:R-:W-:Y:S04]  /*6080*/  IMAD.MOV.U32 R224, RZ, RZ, R0 ;  /* 0x000000ffffe07224 */ /* 0x002fe800078e0000 */
[-C--:B------:R-:W-:Y:S08]  /*6090*/  HMMA.16816.F32 R92, R16, R14.reuse, R92 ;  /* 0x0000000e105c723c */ /* 0x080ff0000000185c */
[C---:B------:R-:W-:Y:S08]  /*60a0*/  HMMA.16816.F32 R96, R4.reuse, R14, R96 ;  /* 0x0000000e0460723c */ /* 0x040ff00000001860 */
[-C--:B---3--:R-:W-:Y:S08]  /*60b0*/  HMMA.16816.F32 R100, R4, R20.reuse, R100 ;  /* 0x000000140464723c */ /* 0x088ff00000001864 */
[C---:B------:R-:W-:Y:S08]  /*60c0*/  HMMA.16816.F32 R104, R16.reuse, R20, R104 ;  /* 0x000000141068723c */ /* 0x040ff00000001868 */
[-C--:B------:R-:W-:Y:S08]  /*60d0*/  HMMA.16816.F32 R108, R16, R22.reuse, R108 ;  /* 0x00000016106c723c */ /* 0x080ff0000000186c */
[C---:B------:R-:W-:Y:S08]  /*60e0*/  HMMA.16816.F32 R112, R4.reuse, R22, R112 ;  /* 0x000000160470723c */ /* 0x040ff00000001870 */
[-C--:B------:R-:W-:Y:S08]  /*60f0*/  HMMA.16816.F32 R116, R4, R28.reuse, R116 ;  /* 0x0000001c0474723c */ /* 0x080ff00000001874 */
[C---:B------:R-:W-:Y:S08]  /*6100*/  HMMA.16816.F32 R120, R16.reuse, R28, R120 ;  /* 0x0000001c1078723c */ /* 0x040ff00000001878 */
[-C--:B------:R-:W-:Y:S08]  /*6110*/  HMMA.16816.F32 R124, R16, R30.reuse, R124 ;  /* 0x0000001e107c723c */ /* 0x080ff0000000187c */
[----:B------:R-:W-:Y:S08]  /*6120*/  HMMA.16816.F32 R128, R4, R30, R128 ;  /* 0x0000001e0480723c */ /* 0x000ff00000001880 */
[-C--:B----4-:R-:W-:Y:S08]  /*6130*/  HMMA.16816.F32 R84, R24, R136.reuse, R84 ;  /* 0x000000881854723c */ /* 0x090ff00000001854 */
[C---:B------:R-:W-:Y:S08]  /*6140*/  HMMA.16816.F32 R88, R140.reuse, R136, R88 ;  /* 0x000000888c58723c */ /* 0x040ff00000001858 */
[-C--:B------:R-:W-:Y:S08]  /*6150*/  HMMA.16816.F32 R92, R140, R138.reuse, R92 ;  /* 0x0000008a8c5c723c */ /* 0x080ff0000000185c */
        /* <DEDUP_REMOVED lines=8> */
[----:B------:R-:W-:Y:S01]  /*61e0*/  HMMA.16816.F32 R128, R24, R146, R128 ;  /* 0x000000921880723c */ /* 0x000fe20000001880 */
[----:B------:R-:W-:Y:S08]  /*61f0*/  @!UPT UIADD3 URZ, UPT, UPT, URZ, URZ, URZ ;  /* 0x000000fffffff290 */ /* 0x000ff0000fffe0ff */
[----:B------:R-:W-:Y:S11]  /*6200*/  BRA.U UP0, `(.L_x_26) ;  /* 0xffffffc900ac7547 */ /* 0x000ff6000b83ffff */
[C---:B------:R-:W-:Y:S01]  /*6210*/  IMAD.SHL.U32 R0, R231.reuse, 0x10, RZ ;  /* 0x00000010e7007824 */ /* 0x040fe200078e00ff */
[----:B------:R-:W1:Y:S01]  /*6220*/  LDCU UR5, c[0x0][0x500] ;  /* 0x0000a000ff0577ac */ /* 0x000e620008000800 */
[----:B------:R-:W-:Y:S01]  /*6230*/  IMAD.SHL.U32 R27, R231, 0x2, RZ ;  /* 0x00000002e71b7824 */ /* 0x000fe200078e00ff */
[----:B------:R-:W-:Y:S02]  /*6240*/  LOP3.LUT R2, R163, 0xc0, RZ, 0xc0, !PT ;  /* 0x000000c0a3027812 */ /* 0x000fe400078ec0ff */
[----:B------:R-:W-:Y:S01]  /*6250*/  LOP3.LUT R0, R0, 0x600, RZ, 0xc0, !PT ;  /* 0x0000060000007812 */ /* 0x000fe200078ec0ff */
[----:B------:R-:W-:Y:S01]  /*6260*/  UISETP.NE.AND UP0, UPT, UR43, -0x1, UPT ;  /* 0xffffffff2b00788c */ /* 0x000fe2000bf05270 */
[----:B------:R-:W-:Y:S01]  /*6270*/  LOP3.LUT R2, R2, 0x18, R231, 0xf8, !PT ;  /* 0x0000001802027812 */ /* 0x000fe200078ef8e7 */
[----:B------:R-:W-:Y:S01]  /*6280*/  UMOV UR41, UR7 ;  /* 0x0000000700297c82 */ /* 0x000fe20008000000 */
[----:B------:R-:W-:Y:S02]  /*6290*/  LOP3.LUT R0, R0, 0x6, R27, 0xf8, !PT ;  /* 0x0000000600007812 */ /* 0x000fe400078ef81b */
[----:B------:R-:W-:-:S02]  /*62a0*/  F2FP.F16.F32.PACK_AB R36, R37, R36 ;  /* 0x000000242524723e */ /* 0x000fc400000000ff */
[----:B------:R-:W-:Y:S02]  /*62b0*/  LOP3.LUT R0, R0, 0x20, R163, 0xf8, !PT ;  /* 0x0000002000007812 */ /* 0x000fe400078ef8a3 */
[----:B------:R-:W-:Y:S02]  /*62c0*/  F2FP.F16.F32.PACK_AB R38, R39, R38 ;  /* 0x000000262726723e */ /* 0x000fe400000000ff */
[----:B------:R-:W-:Y:S01]  /*62d0*/  LOP3.LUT R0, R0, R2, R164, 0xf6, !PT ;  /* 0x0000000200007212 */ /* 0x000fe200078ef6a4 */
[----:B-1----:R-:W-:Y:S01]  /*62e0*/  FMUL.FTZ R84, R84, UR5 ;  /* 0x0000000554547c20 */ /* 0x002fe20008410000 */
[----:B------:R-:W-:Y:S01]  /*62f0*/  FMUL.FTZ R26, R85, UR5 ;  /* 0x00000005551a7c20 */ /* 0x000fe20008410000 */
        /* <DEDUP_REMOVED lines=10> */
[----:B------:R-:W-:Y:S01]  /*63a0*/  LOP3.LUT R2, R165, 0x40, RZ, 0xc0, !PT ;  /* 0x00000040a5027812 */ /* 0x000fe200078ec0ff */
[----:B------:R-:W-:Y:S01]  /*63b0*/  FMUL.FTZ R92, R92, UR5 ;  /* 0x000000055c5c7c20 */ /* 0x000fe20008410000 */
[----:B------:R-:W-:Y:S01]  /*63c0*/  LEA R0, R0, UR4, 0x1 ;  /* 0x0000000400007c11 */ /* 0x000fe2000f8e08ff */
        /* <DEDUP_REMOVED lines=11> */
[----:B------:R-:W-:Y:S01]  /*6480*/  F2FP.F16.F32.PACK_AB R26, R26, R84 ;  /* 0x000000541a1a723e */ /* 0x000fe200000000ff */
[----:B------:R-:W-:Y:S01]  /*6490*/  BAR.SYNC.DEFER_BLOCKING 0x0 ;  /* 0x0000000000007b1d */ /* 0x000fe20000010000 */
[----:B------:R-:W-:Y:S01]  /*64a0*/  F2FP.F16.F32.PACK_AB R25, R25, R86 ;  /* 0x000000561919723e */ /* 0x000fe200000000ff */
[----:B------:R-:W-:Y:S01]  /*64b0*/  FMUL.FTZ R104, R104, UR5 ;  /* 0x0000000568687c20 */ /* 0x000fe20008410000 */
[----:B------:R-:W-:Y:S01]  /*64c0*/  FMUL.FTZ R16, R105, UR5 ;  /* 0x0000000569107c20 */ /* 0x000fe20008410000 */
[----:B------:R-:W-:Y:S01]  /*64d0*/  FMUL.FTZ R106, R106, UR5 ;  /* 0x000000056a6a7c20 */ /* 0x000fe20008410000 */
[----:B------:R-:W-:Y:S01]  /*64e0*/  FMUL.FTZ R15, R107, UR5 ;  /* 0x000000056b0f7c20 */ /* 0x000fe20008410000 */
[----:B------:R-:W-:Y:S01]  /*64f0*/  F2FP.F16.F32.PACK_AB R22, R22, R96 ;  /* 0x000000601616723e */ /* 0x000fe200000000ff */
[----:B------:R-:W-:Y:S01]  /*6500*/  FMUL.FTZ R108, R108, UR5 ;  /* 0x000000056c6c7c20 */ /* 0x000fe20008410000 */
[----:B------:R-:W-:Y:S01]  /*6510*/  F2FP.F16.F32.PACK_AB R21, R21, R98 ;  /* 0x000000621515723e */ /* 0x000fe200000000ff */
[----:B------:R-:W-:Y:S01]  /*6520*/  FMUL.FTZ R12, R109, UR5 ;  /* 0x000000056d0c7c20 */ /* 0x000fe20008410000 */
[----:B------:R-:W-:Y:S01]  /*6530*/  IADD3 R2, PT, PT, -R2, 0x9000, R0 ;  /* 0x0000900002027810 */ /* 0x000fe20007ffe100 */
[----:B------:R-:W-:Y:S01]  /*6540*/  FMUL.FTZ R110, R110, UR5 ;  /* 0x000000056e6e7c20 */ /* 0x000fe20008410000 */
[----:B------:R-:W-:Y:S01]  /*6550*/  FMUL.FTZ R11, R111, UR5 ;  /* 0x000000056f0b7c20 */ /* 0x000fe20008410000 */
[----:B------:R-:W-:Y:S01]  /*6560*/  F2FP.F16.F32.PACK_AB R24, R24, R88 ;  /* 0x000000581818723e */ /* 0x000fe200000000ff */
[----:B------:R-:W-:Y:S01]  /*6570*/  FMUL.FTZ R116, R116, UR5 ;  /* 0x0000000574747c20 */ /* 0x000fe20008410000 */
[----:B------:R-:W-:Y:S01]  /*6580*/  F2FP.F16.F32.PACK_AB R23, R23, R90 ;  /* 0x0000005a1717723e */ /* 0x000fe200000000ff */
[----:B------:R-:W-:Y:S01]  /*6590*/  FMUL.FTZ R10, R117, UR5 ;  /* 0x00000005750a7c20 */ /* 0x000fe20008410000 */
        /* <DEDUP_REMOVED lines=15> */
[----:B------:R1:W-:Y:S01]  /*6690*/  STS [R0+0x9000], R26 ;  /* 0x0090001a00007388 */ /* 0x0003e20000000800 */
[----:B------:R-:W-:Y:S01]  /*66a0*/  F2FP.F16.F32.PACK_AB R13, R13, R114 ;  /* 0x000000720d0d723e */ /* 0x000fe200000000ff */
[----:B------:R-:W-:Y:S01]  /*66b0*/  FMUL.FTZ R124, R124, UR5 ;  /* 0x000000057c7c7c20 */ /* 0x000fe20008410000 */
[----:B------:R-:W-:Y:S01]  /*66c0*/  FMUL.FTZ R4, R125, UR5 ;  /* 0x000000057d047c20 */ /* 0x000fe20008410000 */
[----:B------:R1:W-:Y:S01]  /*66d0*/  STS [R0+0x9200], R25 ;  /* 0x0092001900007388 */ /* 0x0003e20000000800 */
[----:B------:R-:W-:Y:S01]  /*66e0*/  FMUL.FTZ R126, R126, UR5 ;  /* 0x000000057e7e7c20 */ /* 0x000fe20008410000 */
[----:B------:R-:W-:Y:S01]  /*66f0*/  FMUL.FTZ R3, R127, UR5 ;  /* 0x000000057f037c20 */ /* 0x000fe20008410000 */
[----:B------:R-:W-:Y:S01]  /*6700*/  F2FP.F16.F32.PACK_AB R16, R16, R104 ;  /* 0x000000681010723e */ /* 0x000fe200000000ff */
[----:B------:R1:W-:Y:S01]  /*6710*/  STS [R2+0x20], R22 ;  /* 0x0000201602007388 */ /* 0x0003e20000000800 */
[----:B------:R-:W-:-:S02]  /*6720*/  F2FP.F16.F32.PACK_AB R15, R15, R106 ;  /* 0x0000006a0f0f723e */ /* 0x000fc400000000ff */
[----:B------:R-:W-:Y:S01]  /*6730*/  F2FP.F16.F32.PACK_AB R12, R12, R108 ;  /* 0x0000006c0c0c723e */ /* 0x000fe200000000ff */
[----:B------:R1:W-:Y:S01]  /*6740*/  STS [R2+0x220], R21 ;  /* 0x0002201502007388 */ /* 0x0003e20000000800 */
[----:B------:R-:W-:Y:S02]  /*6750*/  F2FP.F16.F32.PACK_AB R11, R11, R110 ;  /* 0x0000006e0b0b723e */ /* 0x000fe400000000ff */
[----:B------:R-:W-:Y:S01]  /*6760*/  F2FP.F16.F32.PACK_AB R10, R10, R116 ;  /* 0x000000740a0a723e */ /* 0x000fe200000000ff */
[----:B------:R1:W-:Y:S01]  /*6770*/  STS [R0+0xa000], R24 ;  /* 0x00a0001800007388 */ /* 0x0003e20000000800 */
[----:B------:R-:W-:Y:S02]  /*6780*/  F2FP.F16.F32.PACK_AB R9, R9, R118 ;  /* 0x000000760909723e */ /* 0x000fe400000000ff */
        /* <DEDUP_REMOVED lines=41> */
[----:B------:R-:W-:-:S03]  /*6a20*/  F2FP.F16.F32.PACK_AB R78, R79, R78 ;  /* 0x0000004e4f4e723e */ /* 0x000fc600000000ff */
[----:B------:R1:W-:Y:S04]  /*6a30*/  STS [R2+0x4220], R5 ;  /* 0x0042200502007388 */ /* 0x0003e80000000800 */
        /* <DEDUP_REMOVED lines=27> */
[----:B------:R1:W-:Y:S01]  /*6bf0*/  STS [R2+0xb220], R78 ;  /* 0x00b2204e02007388 */ /* 0x0003e20000000800 */
[----:B------:R-:W-:Y:S05]  /*6c00*/  BRA.U UP0, `(.L_x_27) ;  /* 0x00000001002c7547 */ /* 0x000fea000b800000 */
[----:B------:R-:W2:Y:S01]  /*6c10*/  LDCU.64 UR10, c[0x0][0x5c0] ;  /* 0x0000b800ff0a77ac */ /* 0x000ea20008000a00 */
[----:B------:R-:W3:Y:S01]  /*6c20*/  LDCU.64 UR8, c[0x0][0x5a8] ;  /* 0x0000b500ff0877ac */ /* 0x000ee20008000a00 */
[----:B------:R-:W-:-:S04]  /*6c30*/  USHF.R.S32.HI UR5, URZ, 0x1f, UR42 ;  /* 0x0000001fff057899 */ /* 0x000fc8000801142a */
[----:B--2---:R-:W-:Y:S02]  /*6c40*/  UIMAD UR5, UR5, UR10, URZ ;  /* 0x0000000a050572a4 */ /* 0x004fe4000f8e02ff */
[----:B------:R-:W-:Y:S02]  /*6c50*/  UIMAD.WIDE.U32 UR14, UR42, UR10, URZ ;  /* 0x0000000a2a0e72a5 */ /* 0x000fe4000f8e00ff */
[----:B------:R-:W-:-:S04]  /*6c60*/  UIMAD UR5, UR42, UR11, UR5 ;  /* 0x0000000b2a0572a4 */ /* 0x000fc8000f8e0205 */
[----:B------:R-:W-:-:S04]  /*6c70*/  UIADD3 UR15, UPT, UPT, UR15, UR5, URZ ;  /* 0x000000050f0f7290 */ /* 0x000fc8000fffe0ff */
[----:B---3--:R-:W-:-:S04]  /*6c80*/  UIMAD.WIDE.U32 UR18, UR41, UR8, UR14 ;  /* 0x00000008291272a5 */ /* 0x008fc8000f8e000e */
[----:B------:R-:W-:-:S06]  /*6c90*/  UIMAD UR9, UR41, UR9, UR19 ;  /* 0x00000009290972a4 */ /* 0x000fcc000f8e0213 */
[----:B-1----:R-:W-:Y:S01]  /*6ca0*/  MOV R4, UR9 ;  /* 0x0000000900047c02 */ /* 0x002fe20008000f00 */
[----:B------:R-:W-:Y:S05]  /*6cb0*/  BRA `(.L_x_28) ;  /* 0x0000000000187947 */ /* 0x000fea0003800000 */
.L_x_27:
[----:B------:R-:W2:Y:S01]  /*6cc0*/  LDCU.64 UR10, c[0x0][0x5c0] ;  /* 0x0000b800ff0a77ac */ /* 0x000ea20008000a00 */
[----:B------:R-:W-:-:S04]  /*6cd0*/  UIADD3 UR5, UPT, UPT, UR42, UR43, URZ ;  /* 0x0000002b2a057290 */ /* 0x000fc8000fffe0ff */
[----:B--2---:R-:W-:Y:S02]  /*6ce0*/  UIMAD.WIDE.U32 UR18, UR5, UR10, URZ ;  /* 0x0000000a051272a5 */ /* 0x004fe4000f8e00ff */
[----:B------:R-:W-:-:S04]  /*6cf0*/  UIMAD UR5, UR5, UR11, URZ ;  /* 0x0000000b050572a4 */ /* 0x000fc8000f8e02ff */
[----:B------:R-:W-:-:S06]  /*6d00*/  UIADD3 UR5, UPT, UPT, UR19, UR5, URZ ;  /* 0x0000000513057290 */ /* 0x000fcc000fffe0ff */
[----:B-1----:R-:W-:Y:S02]  /*6d10*/  MOV R4, UR5 ;  /* 0x0000000500047c02 */ /* 0x002fe40008000f00 */
.L_x_28:
[----:B------:R-:W-:Y:S05]  /*6d20*/  BRA.U UP0, `(.L_x_29) ;  /* 0x00000001002c7547 */ /* 0x000fea000b800000 */
[----:B------:R-:W1:Y:S01]  /*6d30*/  LDCU.64 UR8, c[0x0][0x5c8] ;  /* 0x0000b900ff0877ac */ /* 0x000e620008000a00 */
[----:B------:R-:W2:Y:S01]  /*6d40*/  LDCU.64 UR14, c[0x0][0x5b0] ;  /* 0x0000b600ff0e77ac */ /* 0x000ea20008000a00 */
[----:B------:R-:W-:-:S04]  /*6d50*/  USHF.R.S32.HI UR5, URZ, 0x1f, UR42 ;  /* 0x0000001fff057899 */ /* 0x000fc8000801142a */
[----:B-1----:R-:W-:Y:S02]  /*6d60*/  UIMAD UR5, UR5, UR8, URZ ;  /* 0x00000008050572a4 */ /* 0x002fe4000f8e02ff */
[----:B------:R-:W-:Y:S02]  /*6d70*/  UIMAD.WIDE.U32 UR16, UR42, UR8, URZ ;  /* 0x000000082a1072a5 */ /* 0x000fe4000f8e00ff */
[----:B------:R-:W-:-:S04]  /*6d80*/  UIMAD UR5, UR42, UR9, UR5 ;  /* 0x000000092a0572a4 */ /* 0x000fc8000f8e0205 */
[----:B------:R-:W-:-:S04]  /*6d90*/  UIADD3 UR17, UPT, UPT, UR17, UR5, URZ ;  /* 0x0000000511117290 */ /* 0x000fc8000fffe0ff */
[----:B--2---:R-:W-:-:S04]  /*6da0*/  UIMAD.WIDE.U32 UR20, UR41, UR14, UR16 ;  /* 0x0000000e291472a5 */ /* 0x004fc8000f8e0010 */
[----:B------:R-:W-:-:S06]  /*6db0*/  UIMAD UR15, UR41, UR15, UR21 ;  /* 0x0000000f290f72a4 */ /* 0x000fcc000f8e0215 */
[----:B------:R-:W-:Y:S01]  /*6dc0*/  MOV R23, UR15 ;  /* 0x0000000f00177c02 */ /* 0x000fe20008000f00 */
[----:B------:R-:W-:Y:S06]  /*6dd0*/  BRA `(.L_x_30) ;  /* 0x0000000000187947 */ /* 0x000fec0003800000 */
.L_x_29:
[----:B------:R-:W1:Y:S01]  /*6de0*/  LDCU.64 UR8, c[0x0][0x5c8] ;  /* 0x0000b900ff0877ac */ /* 0x000e620008000a00 */
[----:B------:R-:W-:-:S04]  /*6df0*/  UIADD3 UR5, UPT, UPT, UR42, UR43, URZ ;  /* 0x0000002b2a057290 */ /* 0x000fc8000fffe0ff */
[----:B-1----:R-:W-:Y:S02]  /*6e00*/  UIMAD.WIDE.U32 UR20, UR5, UR8, URZ ;  /* 0x00000008051472a5 */ /* 0x002fe4000f8e00ff */
[----:B------:R-:W-:-:S04]  /*6e10*/  UIMAD UR5, UR5, UR9, URZ ;  /* 0x00000009050572a4 */ /* 0x000fc8000f8e02ff */
[----:B------:R-:W-:-:S06]  /*6e20*/  UIADD3 UR5, UPT, UPT, UR21, UR5, URZ ;  /* 0x0000000515057290 */ /* 0x000fcc000fffe0ff */
[----:B------:R-:W-:-:S07]  /*6e30*/  MOV R23, UR5 ;  /* 0x0000000500177c02 */ /* 0x000fce0008000f00 */
.L_x_30:
[----:B------:R-:W-:Y:S01]  /*6e40*/  BAR.SYNC.DEFER_BLOCKING 0x0 ;  /* 0x0000000000007b1d */ /* 0x000fe20000010000 */
[----:B------:R-:W-:Y:S01]  /*6e50*/  LOP3.LUT R0, R163, 0xd8, RZ, 0xc0, !PT ;  /* 0x000000d8a3007812 */ /* 0x000fe200078ec0ff */
[----:B------:R-:W-:Y:S01]  /*6e60*/  USHF.L.U32 UR5, UR39, 0x7, URZ ;  /* 0x0000000727057899 */ /* 0x000fe200080006ff */
[----:B------:R-:W-:Y:S01]  /*6e70*/  IMAD.U32 R56, RZ, RZ, UR8 ;  /* 0x00000008ff387e24 */ /* 0x000fe2000f8e00ff */
[----:B------:R-:W-:Y:S01]  /*6e80*/  USHF.L.U32 UR15, UR39, 0x7, URZ ;  /* 0x00000007270f7899 */ /* 0x000fe200080006ff */
[----:B------:R-:W-:Y:S01]  /*6e90*/  LOP3.LUT R0, R0, 0x18, R231, 0x78, !PT ;  /* 0x0000001800007812 */ /* 0x000fe200078e78e7 */
[----:B------:R-:W-:Y:S02]  /*6ea0*/  UIMAD.WIDE.U32 UR22, UR5, UR10, URZ ;  /* 0x0000000a051672a5 */ /* 0x000fe4000f8e00ff */
[----:B------:R-:W1:Y:S01]  /*6eb0*/  LDC.64 R8, c[0x0][0x5d8] ;  /* 0x00017600ff087b82 */ /* 0x000e620000000a00 */
[----:B------:R-:W-:Y:S01]  /*6ec0*/  USHF.R.S32.HI UR16, URZ, 0x1f, UR5 ;  /* 0x0000001fff107899 */ /* 0x000fe20008011405 */
[----:B------:R-:W-:Y:S01]  /*6ed0*/  LOP3.LUT R0, R0, 0x1f20, R163, 0xf8, !PT ;  /* 0x00001f2000007812 */ /* 0x000fe200078ef8a3 */
[----:B------:R-:W-:Y:S01]  /*6ee0*/  UIADD3 UR38, UPT, UPT, -UR15, UR38, URZ ;  /* 0x000000260f267290 */ /* 0x000fe2000fffe1ff */
[----:B------:R-:W-:Y:S01]  /*6ef0*/  SHF.R.U32.HI R231, RZ, 0x2, R231 ;  /* 0x00000002ffe77819 */ /* 0x000fe200000116e7 */
[----:B------:R-:W-:Y:S01]  /*6f00*/  UIMAD UR14, UR16, UR10, URZ ;  /* 0x0000000a100e72a4 */ /* 0x000fe2000f8e02ff */
[----:B------:R-:W-:Y:S01]  /*6f10*/  LEA R0, R0, UR4, 0x1 ;  /* 0x0000000400007c11 */ /* 0x000fe2000f8e08ff */
[----:B------:R-:W-:Y:S01]  /*6f20*/  IMAD.U32 R2, RZ, RZ, UR22 ;  /* 0x00000016ff027e24 */ /* 0x000fe2000f8e00ff */
[----:B------:R-:W2:Y:S01]  /*6f30*/  LDC.64 R58, c[0x0][0x5e0] ;  /* 0x00017800ff3a7b82 */ /* 0x000ea20000000a00 */
[----:B------:R-:W-:Y:S01]  /*6f40*/  UIMAD UR14, UR5, UR11, UR14 ;  /* 0x0000000b050e72a4 */ /* 0x000fe2000f8e020e */
[----:B------:R-:W-:Y:S01]  /*6f50*/  IMAD.U32 R3, RZ, RZ, UR23 ;  /* 0x00000017ff037e24 */ /* 0x000fe2000f8e00ff */
[C---:B------:R-:W-:Y:S01]  /*6f60*/  ISETP.GE.AND P1, PT, R231.reuse, UR38, PT ;  /* 0x00000026e7007c0c */ /* 0x040fe2000bf26270 */
[----:B------:R-:W-:Y:S01]  /*6f70*/  VIADD R5, R231, 0x40 ;  /* 0x00000040e7057836 */ /* 0x000fe20000000000 */
[----:B------:R-:W-:Y:S01]  /*6f80*/  LOP3.LUT R2, R2, 0x18, R163, 0xf8, !PT ;  /* 0x0000001802027812 */ /* 0x000fe200078ef8a3 */
[----:B------:R-:W-:Y:S01]  /*6f90*/  BSSY.RECONVERGENT B0, `(.L_x_31) ;  /* 0x0000020000007945 */ /* 0x000fe20003800200 */
[----:B------:R-:W-:Y:S01]  /*6fa0*/  IMAD.U32 R3, RZ, RZ, UR14 ;  /* 0x0000000eff037e24 */ /* 0x000fe2000f8e00ff */
[----:B------:R-:W-:Y:S01]  /*6fb0*/  LOP3.LUT R163, R163, 0x18, RZ, 0xc0, !PT ;  /* 0x00000018a3a37812 */ /* 0x000fe200078ec0ff */
[----:B------:R3:W4:Y:S01]  /*6fc0*/  LDS.128 R28, [R0+0xa000] ;  /* 0x00a00000001c7984 */ /* 0x0007220000000c00 */
[----:B------:R-:W-:-:S02]  /*6fd0*/  IADD3 R2, P0, PT, R2, UR18, RZ ;  /* 0x0000001202027c10 */ /* 0x000fc4000ff1e0ff */
[----:B------:R-:W-:Y:S01]  /*6fe0*/  ISETP.GE.AND P2, PT, R5, UR38, PT ;  /* 0x0000002605007c0c */ /* 0x000fe2000bf46270 */
[----:B------:R3:W2:Y:S01]  /*6ff0*/  LDS.128 R24, [R0+0xc000] ;  /* 0x00c0000000187984 */ /* 0x0006a20000000c00 */
[----:B------:R-:W-:Y:S02]  /*7000*/  IADD3.X R3, PT, PT, R4, UR23, R3, P0, !PT ;  /* 0x0000001704037c10 */ /* 0x000fe400087fe403 */
[----:B------:R-:W-:Y:S01]  /*7010*/  IADD3 R21, P0, PT, R231, 0x40, RZ ;  /* 0x00000040e7157810 */ /* 0x000fe20007f1e0ff */
[----:B------:R3:W2:Y:S01]  /*7020*/  LDS.128 R40, [R0+0xf000] ;  /* 0x00f0000000287984 */ /* 0x0006a20000000c00 */
[----:B-1----:R-:W-:-:S03]  /*7030*/  IMAD.WIDE.U32 R6, R8, UR25, R2 ;  /* 0x0000001908067c25 */ /* 0x002fc6000f8e0002 */
[----:B------:R3:W1:Y:S01]  /*7040*/  LDS.128 R52, [R0+0x10000] ;  /* 0x0100000000347984 */ /* 0x0006620000000c00 */
[----:B------:R-:W-:-:S03]  /*7050*/  IMAD.X R22, RZ, RZ, RZ, P0 ;  /* 0x000000ffff167224 */ /* 0x000fc600000e06ff */
[----:B------:R3:W1:Y:S01]  /*7060*/  LDS.128 R36, [R0+0x11000] ;  /* 0x0110000000247984 */ /* 0x0006620000000c00 */
[----:B------:R-:W-:-:S03]  /*7070*/  IMAD R20, R9, UR25, R7 ;  /* 0x0000001909147c24 */ /* 0x000fc6000f8e0207 */
[----:B------:R3:W1:Y:S04]  /*7080*/  LDS.128 R48, [R0+0x12000] ;  /* 0x0120000000307984 */ /* 0x0006680000000c00 */
[----:B------:R3:W1:Y:S04]  /*7090*/  LDS.128 R32, [R0+0x13000] ;  /* 0x0130000000207984 */ /* 0x0006680000000c00 */
[----:B------:R3:W1:Y:S01]  /*70a0*/  LDS.128 R44, [R0+0x14000] ;  /* 0x01400000002c7984 */ /* 0x0006620000000c00 */
[----:B--2-4-:R-:W-:Y:S05]  /*70b0*/  @P1 BRA `(.L_x_32) ;  /* 0x0000000000341947 */ /* 0x014fea0003800000 */
[----:B------:R-:W2:Y:S01]  /*70c0*/  LDS.128 R12, [R0+0xb000] ;  /* 0x00b00000000c7984 */ /* 0x000ea20000000c00 */
[----:B------:R-:W4:Y:S01]  /*70d0*/  LDCU.64 UR14, c[0x0][0x560] ;  /* 0x0000ac00ff0e77ac */ /* 0x000f220008000a00 */
[----:B------:R-:W-:Y:S02]  /*70e0*/  MOV R2, R6 ;  /* 0x0000000600027202 */ /* 0x000fe40000000f00 */
[----:B------:R-:W3:Y:S01]  /*70f0*/  LDS.128 R8, [R0+0x9000] ;  /* 0x0090000000087984 */ /* 0x000ee20000000c00 */
[----:B------:R-:W-:-:S03]  /*7100*/  MOV R3, R20 ;  /* 0x0000001400037202 */ /* 0x000fc60000000f00 */
[----:B------:R-:W1:Y:S01]  /*7110*/  LDS.128 R16, [R0+0xd000] ;  /* 0x00d0000000107984 */ /* 0x000e620000000c00 */
[----:B------:R-:W-:-:S04]  /*7120*/  IMAD.WIDE.U32 R4, R231, UR10, R2 ;  /* 0x0000000ae7047c25 */ /* 0x000fc8000f8e0002 */
[----:B------:R-:W-:Y:S01]  /*7130*/  IMAD R3, R231, UR11, R5 ;  /* 0x0000000be7037c24 */ /* 0x000fe2000f8e0205 */
[----:B----4-:R-:W-:-:S04]  /*7140*/  LEA R2, P0, R4, UR14, 0x1 ;  /* 0x0000000e04027c11 */ /* 0x010fc8000f8008ff */
[----:B------:R-:W-:-:S05]  /*7150*/  LEA.HI.X R3, R4, UR15, R3, 0x1, P0 ;  /* 0x0000000f04037c11 */ /* 0x000fca00080f0c03 */
[----:B--2---:R2:W-:Y:S04]  /*7160*/  STG.E.128 desc[UR36][R2.64+0x40], R12 ;  /* 0x0000400c02007986 */ /* 0x0045e8000c101d24 */
[----:B---3--:R2:W-:Y:S04]  /*7170*/  STG.E.128 desc[UR36][R2.64], R8 ;  /* 0x0000000802007986 */ /* 0x0085e8000c101d24 */
[----:B-1----:R2:W-:Y:S02]  /*7180*/  STG.E.128 desc[UR36][R2.64+0x80], R16 ;  /* 0x0000801002007986 */ /* 0x0025e4000c101d24 */
.L_x_32:
[----:B------:R-:W-:Y:S05]  /*7190*/  BSYNC.RECONVERGENT B0 ;  /* 0x0000000000007941 */ /* 0x000fea0003800200 */
.L_x_31:
[----:B--2---:R2:W4:Y:S01]  /*71a0*/  LDS.128 R8, [R0+0xe000] ;  /* 0x00e0000000087984 */ /* 0x0045220000000c00 */
[----:B------:R-:W-:Y:S04]  /*71b0*/  BSSY.RECONVERGENT B0, `(.L_x_33) ;  /* 0x000000e000007945 */ /* 0x000fe80003800200 */
[----:B------:R-:W-:Y:S05]  /*71c0*/  @P2 BRA `(.L_x_34) ;  /* 0x0000000000302947 */ /* 0x000fea0003800000 */
[----:B------:R-:W1:Y:S01]  /*71d0*/  LDCU.64 UR14, c[0x0][0x560] ;  /* 0x0000ac00ff0e77ac */ /* 0x000e620008000a00 */
[----:B------:R-:W-:Y:S01]  /*71e0*/  MOV R2, R6 ;  /* 0x0000000600027202 */ /* 0x000fe20000000f00 */
[----:B--23--:R-:W-:Y:S01]  /*71f0*/  IMAD R0, R22, UR10, RZ ;  /* 0x0000000a16007c24 */ /* 0x00cfe2000f8e02ff */
[----:B------:R-:W-:-:S03]  /*7200*/  MOV R3, R20 ;  /* 0x0000001400037202 */ /* 0x000fc60000000f00 */
[C---:B------:R-:W-:Y:S02]  /*7210*/  IMAD R0, R21.reuse, UR11, R0 ;  /* 0x0000000b15007c24 */ /* 0x040fe4000f8e0200 */
[----:B------:R-:W-:-:S05]  /*7220*/  IMAD.WIDE.U32 R4, R21, UR10, R2 ;  /* 0x0000000a15047c25 */ /* 0x000fca000f8e0002 */
[----:B------:R-:W-:Y:S02]  /*7230*/  IADD3 R0, PT, PT, R0, R5, RZ ;  /* 0x0000000500007210 */ /* 0x000fe40007ffe0ff */
[----:B-1----:R-:W-:-:S04]  /*7240*/  LEA R2, P0, R4, UR14, 0x1 ;  /* 0x0000000e04027c11 */ /* 0x002fc8000f8008ff */
[----:B------:R-:W-:-:S05]  /*7250*/  LEA.HI.X R3, R4, UR15, R0, 0x1, P0 ;  /* 0x0000000f04037c11 */ /* 0x000fca00080f0c00 */
[----:B------:R1:W-:Y:S04]  /*7260*/  STG.E.128 desc[UR36][R2.64], R28 ;  /* 0x0000001c02007986 */ /* 0x0003e8000c101d24 */
[----:B------:R1:W-:Y:S04]  /*7270*/  STG.E.128 desc[UR36][R2.64+0x40], R24 ;  /* 0x0000401802007986 */ /* 0x0003e8000c101d24 */
[----:B----4-:R1:W-:Y:S02]  /*7280*/  STG.E.128 desc[UR36][R2.64+0x80], R8 ;  /* 0x0000800802007986 */ /* 0x0103e4000c101d24 */
.L_x_34:
[----:B------:R-:W-:Y:S05]  /*7290*/  BSYNC.RECONVERGENT B0 ;  /* 0x0000000000007941 */ /* 0x000fea0003800200 */
.L_x_33:
[----:B-1----:R-:W-:Y:S01]  /*72a0*/  MOV R2, R163 ;  /* 0x000000a300027202 */ /* 0x002fe20000000f00 */
[----:B------:R-:W-:Y:S01]  /*72b0*/  UIMAD UR16, UR16, UR8, URZ ;  /* 0x00000008101072a4 */ /* 0x000fe2000f8e02ff */
[----:B------:R-:W-:Y:S01]  /*72c0*/  MOV R3, RZ ;  /* 0x000000ff00037202 */ /* 0x000fe20000000f00 */
[----:B------:R-:W-:Y:S02]  /*72d0*/  BSSY.RECONVERGENT B0, `(.L_x_35) ;  /* 0x0000012000007945 */ /* 0x000fe40003800200 */
[----:B------:R-:W-:Y:S01]  /*72e0*/  UIMAD UR16, UR5, UR9, UR16 ;  /* 0x00000009051072a4 */ /* 0x000fe2000f8e0210 */
[----:B------:R-:W-:-:S03]  /*72f0*/  IMAD.WIDE.U32 R2, R56, UR5, R2 ;  /* 0x0000000538027c25 */ /* 0x000fc6000f8e0002 */
[----:B------:R-:W-:-:S04]  /*7300*/  IADD3 R2, P0, PT, R2, UR20, RZ ;  /* 0x0000001402027c10 */ /* 0x000fc8000ff1e0ff */
[----:B------:R-:W-:-:S03]  /*7310*/  IADD3.X R3, PT, PT, R23, UR16, R3, P0, !PT ;  /* 0x0000001017037c10 */ /* 0x000fc600087fe403 */
[----:B------:R-:W-:-:S04]  /*7320*/  IMAD.WIDE.U32 R4, R58, UR25, R2 ;  /* 0x000000193a047c25 */ /* 0x000fc8000f8e0002 */
[----:B--23--:R-:W-:Y:S01]  /*7330*/  IMAD R0, R59, UR25, R5 ;  /* 0x000000193b007c24 */ /* 0x00cfe2000f8e0205 */
        /* <DEDUP_REMOVED lines=8> */
[----:B------:R1:W-:Y:S04]  /*73c0*/  STG.E.128 desc[UR36][R2.64], R40 ;  /* 0x0000002802007986 */ /* 0x0003e8000c101d24 */
[----:B------:R1:W-:Y:S04]  /*73d0*/  STG.E.128 desc[UR36][R2.64+0x40], R36 ;  /* 0x0000402402007986 */ /* 0x0003e8000c101d24 */
[----:B------:R1:W-:Y:S02]  /*73e0*/  STG.E.128 desc[UR36][R2.64+0x80], R32 ;  /* 0x0000802002007986 */ /* 0x0003e4000c101d24 */
.L_x_36:
[----:B------:R-:W-:Y:S05]  /*73f0*/  BSYNC.RECONVERGENT B0 ;  /* 0x0000000000007941 */ /* 0x000fea0003800200 */
.L_x_35:
[----:B------:R-:W-:Y:S05]  /*7400*/  @P2 BRA `(.L_x_23) ;  /* 0x0000000000302947 */ /* 0x000fea0003800000 */
[----:B------:R-:W2:Y:S01]  /*7410*/  LDCU.64 UR10, c[0x0][0x568] ;  /* 0x0000ad00ff0a77ac */ /* 0x000ea20008000a00 */
[----:B-1----:R-:W-:Y:S01]  /*7420*/  MOV R2, R4 ;  /* 0x0000000400027202 */ /* 0x002fe20000000f00 */
[----:B------:R-:W-:Y:S01]  /*7430*/  IMAD R6, R22, UR8, RZ ;  /* 0x0000000816067c24 */ /* 0x000fe2000f8e02ff */
[----:B------:R-:W-:-:S03]  /*7440*/  MOV R3, R0 ;  /* 0x0000000000037202 */ /* 0x000fc60000000f00 */
[C---:B------:R-:W-:Y:S02]  /*7450*/  IMAD R0, R21.reuse, UR9, R6 ;  /* 0x0000000915007c24 */ /* 0x040fe4000f8e0206 */
[----:B------:R-:W-:-:S05]  /*7460*/  IMAD.WIDE.U32 R4, R21, UR8, R2 ;  /* 0x0000000815047c25 */ /* 0x000fca000f8e0002 */
[----:B------:R-:W-:Y:S02]  /*7470*/  IADD3 R0, PT, PT, R0, R5, RZ ;  /* 0x0000000500007210 */ /* 0x000fe40007ffe0ff */
[----:B--2---:R-:W-:-:S04]  /*7480*/  LEA R2, P0, R4, UR10, 0x1 ;  /* 0x0000000a04027c11 */ /* 0x004fc8000f8008ff */
[----:B------:R-:W-:-:S05]  /*7490*/  LEA.HI.X R3, R4, UR11, R0, 0x1, P0 ;  /* 0x0000000b04037c11 */ /* 0x000fca00080f0c00 */
[----:B------:R2:W-:Y:S04]  /*74a0*/  STG.E.128 desc[UR36][R2.64], R52 ;  /* 0x0000003402007986 */ /* 0x0005e8000c101d24 */
[----:B------:R2:W-:Y:S04]  /*74b0*/  STG.E.128 desc[UR36][R2.64+0x40], R48 ;  /* 0x0000403002007986 */ /* 0x0005e8000c101d24 */
[----:B------:R2:W-:Y:S02]  /*74c0*/  STG.E.128 desc[UR36][R2.64+0x80], R44 ;  /* 0x0000802c02007986 */ /* 0x0005e4000c101d24 */
.L_x_23:
[----:B------:R-:W-:Y:S05]  /*74d0*/  BSYNC.RECONVERGENT B1 ;  /* 0x0000000000017941 */ /* 0x000fea0003800200 */
.L_x_1:
[----:B------:R-:W4:Y:S01]  /*74e0*/  LDCU UR8, c[0x0][0x438] ;  /* 0x00008700ff0877ac */ /* 0x000f220008000800 */
[----:B------:R-:W3:Y:S01]  /*74f0*/  LDCU UR9, c[0x0][0x370] ;  /* 0x00006e00ff0977ac */ /* 0x000ee20008000800 */
[----:B------:R-:W-:Y:S01]  /*7500*/  UMOV UR10, UR24 ;  /* 0x00000018000a7c82 */ /* 0x000fe20008000000 */
[----:B----4-:R-:W-:-:S04]  /*7510*/  UIADD3 UR8, UPT, UPT, UR8, 0x7f, URZ ;  /* 0x0000007f08087890 */ /* 0x010fc8000fffe0ff */
[----:B------:R-:W-:Y:S02]  /*7520*/  USHF.R.S32.HI UR5, URZ, 0x1f, UR8 ;  /* 0x0000001fff057899 */ /* 0x000fe40008011408 */
[----:B---3--:R-:W-:Y:S02]  /*7530*/  UIADD3 UR39, UPT, UPT, UR9, UR39, URZ ;  /* 0x0000002709277290 */ /* 0x008fe4000fffe0ff */
[----:B------:R-:W-:-:S04]  /*7540*/  ULEA.HI UR5, UR5, UR8, URZ, 0x7 ;  /* 0x0000000805057291 */ /* 0x000fc8000f8f38ff */
[----:B------:R-:W-:-:S04]  /*7550*/  USHF.R.S32.HI UR5, URZ, 0x7, UR5 ;  /* 0x00000007ff057899 */ /* 0x000fc80008011405 */
[----:B------:R-:W-:-:S09]  /*7560*/  UISETP.GE.AND UP0, UPT, UR39, UR5, UPT ;  /* 0x000000052700728c */ /* 0x000fd2000bf06270 */
[----:B------:R-:W-:Y:S05]  /*7570*/  BRA.U !UP0, `(.L_x_37) ;  /* 0xffffff8d08707547 */ /* 0x000fea000b83ffff */
[----:B------:R-:W-:Y:S05]  /*7580*/  EXIT ;  /* 0x000000000000794d */ /* 0x000fea0003800000 */
.L_x_38:
[----:B------:R-:W-:-:S00]  /*7590*/  BRA `(.L_x_38) ;  /* 0xfffffffc00fc7947 */ /* 0x000fc0000383ffff */
[----:B------:R-:W-:-:S00]  /*75a0*/  NOP ;  /* 0x0000000000007918 */ /* 0x000fc00000000000 */
        /* <DEDUP_REMOVED lines=13> */
.L_x_1708:


//--------------------- .text._ZN5flash44flash_bwd_dq_dk_dv_loop_seqk_parallel_kernelI23Flash_bwd_kernel_traitsILi96ELi64ELi128ELi8ELi2ELi4ELi4ELb1ELb0EN7cutlass6half_tE19Flash_kernel_traitsILi96ELi64ELi128ELi8ES3_EELb0ELb0ELb0ELb0ELb0ELb0ELb0EEEvNS_16Flash_bwd_paramsE --------------------------
	.section	.text._ZN5flash44flash_bwd_dq_dk_dv_loop_seqk_parallel_kernelI23Flash_bwd_kernel_traitsILi96ELi64ELi128ELi8ELi2ELi4ELi4ELb1ELb0EN7cutlass6half_tE19Flash_kernel_traitsILi96ELi64ELi128ELi8ES3_EELb0ELb0ELb0ELb0ELb0ELb0ELb0EEEvNS_16Flash_bwd_paramsE,"ax",@progbits
	.align	128
        .global         _ZN5flash44flash_bwd_dq_dk_dv_loop_seqk_parallel_kernelI23Flash_bwd_kernel_traitsILi96ELi64ELi128ELi8ELi2ELi4ELi4ELb1ELb0EN7cutlass6half_tE19Flash_kernel_traitsILi96ELi64ELi128ELi8ES3_EELb0ELb0ELb0ELb0ELb0ELb0ELb0EEEvNS_16Flash_bwd_paramsE
        .type           _ZN5flash44flash_bwd_dq_dk_dv_loop_seqk_parallel_kernelI23Flash_bwd_kernel_traitsILi96ELi64ELi128ELi8ELi2ELi4ELi4ELb1ELb0EN7cutlass6half_tE19Flash_kernel_traitsILi96ELi64ELi128ELi8ES3_EELb0ELb0ELb0ELb0ELb0ELb0ELb0EEEvNS_16Flash_bwd_paramsE,@function
        .size           _ZN5flash44flash_bwd_dq_dk_dv_loop_seqk_parallel_kernelI23Flash_bwd_kernel_traitsILi96ELi64ELi128ELi8ELi2ELi4ELi4ELb1ELb0EN7cutlass6half_tE19Flash_kernel_traitsILi96ELi64ELi128ELi8ES3_EELb0ELb0ELb0ELb0ELb0ELb0ELb0EEEvNS_16Flash_bwd_paramsE,(.L_x_1709 - _ZN5flash44flash_bwd_dq_dk_dv_loop_seqk_parallel_kernelI23Flash_bwd_kernel_traitsILi96ELi64ELi128ELi8ELi2ELi4ELi4ELb1ELb0EN7cutlass6half_tE19Flash_kernel_traitsILi96ELi64ELi128ELi8ES3_EELb0ELb0ELb0ELb0ELb0ELb0ELb0EEEvNS_16Flash_bwd_paramsE)
        .other          _ZN5flash44flash_bwd_dq_dk_dv_loop_seqk_parallel_kernelI23Flash_bwd_kernel_traitsILi96ELi64ELi128ELi8ELi2ELi4ELi4ELb1ELb0EN7cutlass6half_tE19Flash_kernel_traitsILi96ELi64ELi128ELi8ES3_EELb0ELb0ELb0ELb0ELb0ELb0ELb0EEEvNS_16Flash_bwd_paramsE,@"STO_CUDA_ENTRY STV_DEFAULT"
_ZN5flash44flash_bwd_dq_dk_dv_loop_seqk_parallel_kernelI23Flash_bwd_kernel_traitsILi96ELi64ELi128ELi8ELi2ELi4ELi4ELb1ELb0EN7cutlass6half_tE19Flash_kernel_traitsILi96ELi64ELi128ELi8ES3_EELb0ELb0ELb0ELb0ELb0ELb0ELb0EEEvNS_16Flash_bwd_paramsE:
.text._ZN5flash44flash_bwd_dq_dk_dv_loop_seqk_parallel_kernelI23Flash_bwd_kernel_traitsILi96ELi64ELi128ELi8ELi2ELi4ELi4ELb1ELb0EN7cutlass6half_tE19Flash_kernel_traitsILi96ELi64ELi128ELi8ES3_EELb0ELb0ELb0ELb0ELb0ELb0ELb0EEEvNS_16Flash_bwd_paramsE:
        /* <DEDUP_REMOVED lines=31> */
[----:B------:R2:W-:Y:S01]  /*01f0*/  STL.64 [R1+0x8], R2 ;  /* 0x0000080201007387 */ /* 0x0005e20000100a00 */
        /* <DEDUP_REMOVED lines=20> */
.L_x_98:
[----:B------:R-:W3:Y:S01]  /*0340*/  LDL.64 R8, [R1+0x8] ;  /* 0x0000080001087983 */ /* 0x000ee20000100a00 */
        /* <DEDUP_REMOVED lines=23> */
[----:B--2---:R-:W-:-:S04]  /*04c0*/  @!UP0 UISETP.NE.U32.AND UP1, UPT, UR8, URZ, UPT ;  /* 0x000000ff0800828c */ /* 0x004fc8000bf25070 */
[----:B------:R-:W-:Y:S01]  /*04d0*/  @!UP0 UISETP.NE.AND.EX UP1, UPT, UR9, URZ, UPT, UP1 ;  /* 0x000000ff0900828c */ /* 0x000fe2000bf25310 */
[----:B------:R-:W-:-:S03]  /*04e0*/  UMOV UR42, 0xffffffff ;  /* 0xffffffff002a7882 */ /* 0x000fc60000000000 */
        /* <DEDUP_REMOVED lines=22> */
.L_x_39:
        /* <DEDUP_REMOVED lines=17> */
[----:B------:R-:W-:-:S03]  /*0760*/  @!UP1 UIMAD UR23, UR43, UR11, UR19 ;  /* 0x0000000b2b1792a4 */ /* 0x000fc6000f8e0213 */
[----:B------:R-:W-:Y:S01]  /*0770*/  @!UP1 UMOV UR46, UR18 ;  /* 0x00000012002e9c82 */ /* 0x000fe20008000000 */
[----:B------:R-:W-:Y:S01]  /*0780*/  @UP1 UIMAD UR23, UR14, UR9, UR17 ;  /* 0x000000090e1712a4 */ /* 0x000fe2000f8e0211 */
[----:B------:R-:W-:Y:S01]  /*0790*/  @UP1 UMOV UR46, UR16 ;  /* 0x00000010002e1c82 */ /* 0x000fe20008000000 */
[----:B------:R-:W-:Y:S10]  /*07a0*/  BRA.U UP2, `(.L_x_41) ;  /* 0x0000000102307547 */ /* 0x000ff4000b800000 */
        /* <DEDUP_REMOVED lines=8> */
[----:B------:R-:W-:-:S03]  /*0830*/  UIMAD UR9, UR43, UR9, UR11 ;  /* 0x000000092b0972a4 */ /* 0x000fc6000f8e020b */
[----:B------:R-:W-:-:S03]  /*0840*/  UMOV UR44, UR10 ;  /* 0x0000000a002c7c82 */ /* 0x000fc60008000000 */
[----:B------:R-:W-:Y:S01]  /*0850*/  MOV R18, UR9 ;  /* 0x0000000900127c02 */ /* 0x000fe20008000f00 */
[----:B------:R-:W-:Y:S06]  /*0860*/  BRA `(.L_x_42) ;  /* 0x00000000001c7947 */ /* 0x000fec0003800000 */
.L_x_41:
[----:B------:R-:W1:Y:S01]  /*0870*/  LDCU.64 UR18, c[0x0][0x3b8] ;  /* 0x00007700ff1277ac */ /* 0x000e620008000a00 */
[----:B------:R-:W-:-:S04]  /*0880*/  UIADD3 UR5, UPT, UPT, UR40, UR42, URZ ;  /* 0x0000002a28057290 */ /* 0x000fc8000fffe0ff */
[----:B-1----:R-:W-:Y:S02]  /*0890*/  UIMAD.WIDE.U32 UR8, UR5, UR18, URZ ;  /* 0x00000012050872a5 */ /* 0x002fe4000f8e00ff */
[----:B------:R-:W-:-:S04]  /*08a0*/  UIMAD UR5, UR5, UR19, URZ ;  /* 0x00000013050572a4 */ /* 0x000fc8000f8e02ff */
[----:B------:R-:W-:Y:S01]  /*08b0*/  UIADD3 UR5, UPT, UPT, UR9, UR5, URZ ;  /* 0x0000000509057290 */ /* 0x000fe2000fffe0ff */
[----:B------:R-:W-:-:S05]  /*08c0*/  UMOV UR44, UR8 ;  /* 0x00000008002c7c82 */ /* 0x000fca0008000000 */
[----:B------:R-:W-:-:S07]  /*08d0*/  MOV R18, UR5 ;  /* 0x0000000500127c02 */ /* 0x000fce0008000f00 */
.L_x_42:
        /* <DEDUP_REMOVED lines=44> */
.L_x_43:
[----:B------:R-:W1:Y:S01]  /*0ba0*/  LDCU.64 UR16, c[0x0][0x3c0] ;  /* 0x00007800ff1077ac */ /* 0x000e620008000a00 */
[----:B------:R-:W-:-:S04]  /*0bb0*/  UIADD3 UR8, UPT, UPT, UR40, UR42, URZ ;  /* 0x0000002a28087290 */ /* 0x000fc8000fffe0ff */
[----:B-1----:R-:W-:Y:S02]  /*0bc0*/  UIMAD.WIDE.U32 UR10, UR8, UR16, URZ ;  /* 0x00000010080a72a5 */ /* 0x002fe4000f8e00ff */
[----:B------:R-:W-:-:S04]  /*0bd0*/  UIMAD UR8, UR8, UR17, URZ ;  /* 0x00000011080872a4 */ /* 0x000fc8000f8e02ff */
[----:B------:R-:W-:Y:S01]  /*0be0*/  UIADD3 UR8, UPT, UPT, UR11, UR8, URZ ;  /* 0x000000080b087290 */ /* 0x000fe2000fffe0ff */
[----:B------:R-:W-:-:S05]  /*0bf0*/  UMOV UR48, UR10 ;  /* 0x0000000a00307c82 */ /* 0x000fca0008000000 */
[----:B------:R-:W-:-:S07]  /*0c00*/  MOV R16, UR8 ;  /* 0x0000000800107c02 */ /* 0x000fce0008000f00 */
.L_x_44:
        /* <DEDUP_REMOVED lines=17> */
[----:B------:R-:W-:-:S04]  /*0d20*/  UIADD3 UR8, UPT, UPT, UR21, UR8, URZ ;  /* 0x0000000815087290 */ /* 0x000fc8000fffe0ff */
[----:B------:R-:W-:-:S04]  /*0d30*/  UIMAD UR8, UR8, UR56, URZ ;  /* 0x00000038080872a4 */ /* 0x000fc8000f8e02ff */
[----:B------:R-:W-:Y:S02]  /*0d40*/  UIMAD UR8, UR9, UR20, UR8 ;  /* 0x00000014090872a4 */ /* 0x000fe4000f8e0208 */
[----:B------:R-:W-:Y:S02]  /*0d50*/  USHF.R.S32.HI UR9, URZ, 0x1f, UR55 ;  /* 0x0000001fff097899 */ /* 0x000fe40008011437 */
[----:B------:R-:W-:Y:S02]  /*0d60*/  UIADD3 UR8, UPT, UPT, UR11, UR8, URZ ;  /* 0x000000080b087290 */ /* 0x000fe4000fffe0ff */
[----:B------:R-:W-:Y:S02]  /*0d70*/  UIMAD.WIDE.U32 UR20, UR10, UR55, URZ ;  /* 0x000000370a1472a5 */ /* 0x000fe4000f8e00ff */
[----:B------:R-:W-:-:S04]  /*0d80*/  UIMAD UR8, UR8, UR55, URZ ;  /* 0x00000037080872a4 */ /* 0x000fc8000f8e02ff */
[----:B------:R-:W-:-:S03]  /*0d90*/  UIMAD UR8, UR9, UR10, UR8 ;  /* 0x0000000a090872a4 */ /* 0x000fc6000f8e0208 */
[----:B------:R-:W-:Y:S01]  /*0da0*/  UMOV UR10, UR20 ;  /* 0x00000014000a7c82 */ /* 0x000fe20008000000 */
[----:B------:R-:W-:Y:S01]  /*0db0*/  UIADD3 UR8, UPT, UPT, UR21, UR8, URZ ;  /* 0x0000000815087290 */ /* 0x000fe2000fffe0ff */
[----:B------:R-:W-:Y:S11]  /*0dc0*/  BRA `(.L_x_46) ;  /* 0x00000000000c7947 */ /* 0x000ff60003800000 */
.L_x_45:
[----:B------:R-:W-:Y:S02]  /*0dd0*/  UIMAD.WIDE.U32 UR10, UR52, UR14, URZ ;  /* 0x0000000e340a72a5 */ /* 0x000fe4000f8e00ff */
[----:B------:R-:W-:-:S04]  /*0de0*/  UIMAD UR8, UR53, UR14, URZ ;  /* 0x0000000e350872a4 */ /* 0x000fc8000f8e02ff */
[----:B------:R-:W-:-:S12]  /*0df0*/  UIADD3 UR8, UPT, UPT, UR11, UR8, URZ ;  /* 0x000000080b087290 */ /* 0x000fd8000fffe0ff */
.L_x_46:
[----:B------:R-:W1:Y:S01]  /*0e00*/  LDCU.U8 UR11, c[0x0][0x548] ;  /* 0x0000a900ff0b77ac */ /* 0x000e620008000000 */
[----:B------:R-:W-:Y:S01]  /*0e10*/  USHF.L.U32 UR9, UR43, 0x7, URZ ;  /* 0x000000072b097899 */ /* 0x000fe200080006ff */
[----:B------:R-:W2:Y:S03]  /*0e20*/  LDCU.U8 UR54, c[0x0][0x5f0] ;  /* 0x0000be00ff3677ac */ /* 0x000ea60008000000 */
[----:B------:R-:W-:Y:S02]  /*0e30*/  USEL UR15, UR9, URZ, UP5 ;  /* 0x000000ff090f7287 */ /* 0x000fe4000a800000 */
[----:B------:R-:W-:Y:S02]  /*0e40*/  UIMAD UR51, UR28, UR55, URZ ;  /* 0x000000371c3372a4 */ /* 0x000fe4000f8e02ff */
[----:B------:R-:W-:Y:S02]  /*0e50*/  UIADD3 UR15, UP0, UPT, UR22, UR15, URZ ;  /* 0x0000000f160f7290 */ /* 0x000fe4000ff1e0ff */
[----:B-1----:R-:W-:-:S02]  /*0e60*/  UISETP.NE.AND UP1, UPT, UR11, URZ, UPT ;  /* 0x000000ff0b00728c */ /* 0x002fc4000bf25270 */
[----:B------:R-:W-:Y:S02]  /*0e70*/  UIADD3.X UR50, UPT, UPT, URZ, UR49, URZ, UP0, !UPT ;  /* 0x00000031ff327290 */ /* 0x000fe400087fe4ff */
[----:B------:R-:W-:Y:S02]  /*0e80*/  UIMAD.WIDE.U32 UR20, UR15, UR52, URZ ;  /* 0x000000340f1472a5 */ /* 0x000fe4000f8e00ff */
[----:B------:R-:W-:-:S04]  /*0e90*/  UIMAD UR50, UR50, UR52, URZ ;  /* 0x00000034323272a4 */ /* 0x000fc8000f8e02ff */
[----:B------:R-:W-:-:S04]  /*0ea0*/  UIMAD UR50, UR53, UR15, UR50 ;  /* 0x0000000f353272a4 */ /* 0x000fc8000f8e0232 */
        /* <DEDUP_REMOVED lines=9> */
.L_x_47:
[----:B------:R-:W1:Y:S01]  /*0f40*/  LDCU UR53, c[0x0][0x434] ;  /* 0x00008680ff3577ac */ /* 0x000e620008000800 */
[----:B------:R-:W-:-:S04]  /*0f50*/  UIMAD UR11, UR43, UR56, UR28 ;  /* 0x000000382b0b72a4 */ /* 0x000fc8000f8e021c */
[----:B-1----:R-:W-:Y:S02]  /*0f60*/  UIMAD UR53, UR11, UR53, URZ ;  /* 0x000000350b3572a4 */ /* 0x002fe4000f8e02ff */
.L_x_48:
        /* <DEDUP_REMOVED lines=11> */
.L_x_49:
[----:B------:R-:W1:Y:S01]  /*1020*/  LDCU UR52, c[0x0][0x444] ;  /* 0x00008880ff3477ac */ /* 0x000e620008000800 */
[----:B------:R-:W-:-:S04]  /*1030*/  UIMAD UR9, UR43, UR56, UR28 ;  /* 0x000000382b0972a4 */ /* 0x000fc8000f8e021c */
[----:B-1----:R-:W-:-:S12]  /*1040*/  UIMAD UR52, UR9, UR52, URZ ;  /* 0x00000034093472a4 */ /* 0x002fd8000f8e02ff */
.L_x_50:
        /* <DEDUP_REMOVED lines=11> */
[----:B------:R-:W-:-:S02]  /*1100*/  UISETP.GT.AND UP0, UPT, UR45, URZ, UPT ;  /* 0x000000ff2d00728c */ /* 0x000fc4000bf04270 */
[----:B--2---:R-:W-:Y:S01]  /*1110*/  UIMAD UR59, UR49, UR14, URZ ;  /* 0x0000000e313b72a4 */ /* 0x004fe2000f8e02ff */
[----:B------:R-:W-:Y:S01]  /*1120*/  IMAD.U32 R4, RZ, RZ, UR14 ;  /* 0x0000000eff047e24 */ /* 0x000fe2000f8e00ff */
[----:B------:R-:W-:Y:S02]  /*1130*/  ULEA UR52, UR47, UR52, 0x6 ;  /* 0x000000342f347291 */ /* 0x000fe4000f8e30ff */
[----:B------:R-:W-:Y:S01]  /*1140*/  UIMAD UR59, UR22, UR15, UR59 ;  /* 0x0000000f163b72a4 */ /* 0x000fe2000f8e023b */
[----:B----4-:R-:W-:Y:S01]  /*1150*/  IMAD.U32 R6, RZ, RZ, UR20 ;  /* 0x00000014ff067e24 */ /* 0x010fe2000f8e00ff */
[----:B------:R-:W-:-:S04]  /*1160*/  ULEA UR53, UR47, UR53, 0x6 ;  /* 0x000000352f357291 */ /* 0x000fc8000f8e30ff */
[----:B------:R-:W-:Y:S01]  /*1170*/  IMAD.U32 R0, RZ, RZ, UR59 ;  /* 0x0000003bff007e24 */ /* 0x000fe2000f8e00ff */
[C---:B-1----:R-:W-:Y:S01]  /*1180*/  LOP3.LUT R11, R21.reuse, 0x1f, RZ, 0xc0, !PT ;  /* 0x0000001f150b7812 */ /* 0x042fe200078ec0ff */
[----:B------:R-:W-:Y:S01]  /*1190*/  IMAD.SHL.U32 R22, R21, 0x8, RZ ;  /* 0x0000000815167824 */ /* 0x000fe200078e00ff */
[----:B-----5:R-:W-:Y:S01]  /*11a0*/  MOV R7, UR8 ;  /* 0x0000000800077c02 */ /* 0x020fe20008000f00 */
[----:B------:R-:W-:Y:S01]  /*11b0*/  UIMAD UR49, UR49, UR8, URZ ;  /* 0x00000008313172a4 */ /* 0x000fe2000f8e02ff */
[----:B------:R-:W-:Y:S02]  /*11c0*/  SHF.R.U32.HI R19, RZ, 0x2, R21 ;  /* 0x00000002ff137819 */ /* 0x000fe40000011615 */
[----:B------:R-:W-:Y:S02]  /*11d0*/  LOP3.LUT R8, R22, 0x18, RZ, 0xc0, !PT ;  /* 0x0000001816087812 */ /* 0x000fe400078ec0ff */
[----:B------:R-:W-:Y:S02]  /*11e0*/  IADD3 R20, PT, PT, R19, 0x40, RZ ;  /* 0x0000004013147810 */ /* 0x000fe40007ffe0ff */
[----:B------:R-:W-:Y:S01]  /*11f0*/  IADD3 R2, P0, PT, R8, UR58, RZ ;  /* 0x0000003a08027c10 */ /* 0x000fe2000ff1e0ff */
[----:B------:R-:W-:-:S04]  /*1200*/  IMAD.WIDE.U32 R4, R4, UR22, R8 ;  /* 0x0000001604047c25 */ /* 0x000fc8000f8e0008 */
[----:B------:R-:W-:Y:S01]  /*1210*/  IMAD.X R3, RZ, RZ, UR57, P0 ;  /* 0x00000039ff037e24 */ /* 0x000fe200080e06ff */
[----:B------:R-:W-:Y:S01]  /*1220*/  IADD3 R4, P1, PT, R4, UR46, RZ ;  /* 0x0000002e04047c10 */ /* 0x000fe2000ff3e0ff */
[----:B------:R-:W-:Y:S01]  /*1230*/  UIMAD UR46, UR56, UR55, URZ ;  /* 0x00000037382e72a4 */ /* 0x000fe2000f8e02ff */
[----:B------:R-:W-:Y:S02]  /*1240*/  IMAD.WIDE.U32 R2, R7, UR22, R2 ;  /* 0x0000001607027c25 */ /* 0x000fe4000f8e0002 */
[----:B------:R-:W-:Y:S01]  /*1250*/  IADD3.X R5, PT, PT, R5, UR23, R0, P1, !PT ;  /* 0x0000001705057c10 */ /* 0x000fe20008ffe400 */
[----:B------:R-:W-:Y:S01]  /*1260*/  UIMAD UR22, UR22, UR9, UR49 ;  /* 0x00000009161672a4 */ /* 0x000fe2000f8e0231 */
[----:B------:R-:W-:Y:S01]  /*1270*/  IMAD.U32 R0, RZ, RZ, UR21 ;  /* 0x00000015ff007e24 */ /* 0x000fe2000f8e00ff */
[----:B------:R-:W1:Y:S01]  /*1280*/  LDCU.64 UR56, c[0x0][0x5e8] ;  /* 0x0000bd00ff3877ac */ /* 0x000e620008000a00 */
[----:B------:R-:W-:Y:S01]  /*1290*/  IMAD.WIDE.U32 R6, R6, UR28, R4 ;  /* 0x0000001c06067c25 */ /* 0x000fe2000f8e0004 */
[----:B------:R-:W-:-:S02]  /*12a0*/  SHF.R.U32.HI R5, RZ, 0x5, R21 ;  /* 0x00000005ff057819 */ /* 0x000fc40000011615 */
[----:B------:R-:W-:Y:S01]  /*12b0*/  MOV R4, UR10 ;  /* 0x0000000a00047c02 */ /* 0x000fe20008000f00 */
[----:B------:R-:W-:Y:S01]  /*12c0*/  VIADD R3, R3, UR22 ;  /* 0x0000001603037c36 */ /* 0x000fe20008000000 */
[----:B------:R-:W2:Y:S01]  /*12d0*/  LDCU.64 UR20, c[0x0][0x550] ;  /* 0x0000aa00ff1477ac */ /* 0x000ea20008000a00 */
[----:B------:R-:W-:Y:S02]  /*12e0*/  IMAD R11, R5, UR46, R11 ;  /* 0x0000002e050b7c24 */ /* 0x000fe4000f8e020b */
[----:B------:R-:W-:Y:S01]  /*12f0*/  IMAD.WIDE.U32 R4, R4, UR28, R2 ;  /* 0x0000001c04047c25 */ /* 0x000fe2000f8e0002 */
[----:B------:R-:W4:Y:S03]  /*1300*/  LDCU.64 UR22, c[0x0][0x380] ;  /* 0x00007000ff1677ac */ /* 0x000f260008000a00 */
[----:B---3--:R-:W-:Y:S01]  /*1310*/  IMAD.WIDE.U32 R2, R14, UR26, RZ ;  /* 0x0000001a0e027c25 */ /* 0x008fe2000f8e00ff */
[----:B------:R-:W-:Y:S01]  /*1320*/  USHF.L.U32 UR49, UR46, 0x6, URZ ;  /* 0x000000062e317899 */ /* 0x000fe200080006ff */
[----:B------:R-:W3:Y:S02]  /*1330*/  LDCU.64 UR54, c[0x0][0x420] ;  /* 0x00008400ff3677ac */ /* 0x000ee40008000a00 */
[----:B------:R-:W-:Y:S01]  /*1340*/  IMAD R7, R0, UR28, R7 ;  /* 0x0000001c00077c24 */ /* 0x000fe2000f8e0207 */
[----:B------:R-:W-:Y:S01]  /*1350*/  SEL R10, R2, RZ, P3 ;  /* 0x000000ff020a7207 */ /* 0x000fe20001800000 */
[----:B------:R-:W-:Y:S01]  /*1360*/  IMAD.U32 R0, RZ, RZ, UR11 ;  /* 0x0000000bff007e24 */ /* 0x000fe2000f8e00ff */
[----:B------:R-:W5:Y:S01]  /*1370*/  LDCU.64 UR10, c[0x0][0x570] ;  /* 0x0000ae00ff0a77ac */ /* 0x000f620008000a00 */
[----:B------:R-:W-:Y:S01]  /*1380*/  IMAD R2, R15, UR26, R3 ;  /* 0x0000001a0f027c24 */ /* 0x000fe2000f8e0203 */
[----:B------:R-:W-:Y:S01]  /*1390*/  IADD3 R12, P1, P0, R11, UR51, R10 ;  /* 0x000000330b0c7c10 */ /* 0x000fe2000f83e00a */
[----:B------:R-:W-:Y:S01]  /*13a0*/  IMAD R3, R0, UR28, R5 ;  /* 0x0000001c00037c24 */ /* 0x000fe2000f8e0205 */
[----:B------:R-:W-:Y:S01]  /*13b0*/  SHF.R.S32.HI R5, RZ, 0x1f, R11 ;  /* 0x0000001fff057819 */ /* 0x000fe2000001140b */
[----:B------:R-:W-:Y:S01]  /*13c0*/  IMAD.U32 R10, RZ, RZ, UR49 ;  /* 0x00000031ff0a7e24 */ /* 0x000fe2000f8e00ff */
[----:B------:R-:W-:Y:S01]  /*13d0*/  SEL R0, R2, RZ, P3 ;  /* 0x000000ff02007207 */ /* 0x000fe20001800000 */
[----:B------:R-:W-:Y:S01]  /*13e0*/  IMAD.MOV.U32 R2, RZ, RZ, R4 ;  /* 0x000000ffff027224 */ /* 0x000fe200078e0004 */
[----:B-1----:R-:W-:-:S02]  /*13f0*/  UIMAD.WIDE UR56, UR52, 0x4, UR56 ;  /* 0x00000004343878a5 */ /* 0x002fc4000f8e0238 */
[----:B------:R-:W-:Y:S01]  /*1400*/  IADD3.X R11, PT, PT, R5, UR50, R0, P1, P0 ;  /* 0x00000032050b7c10 */ /* 0x000fe20008fe0400 */
[C---:B------:R-:W-:Y:S01]  /*1410*/  IMAD.WIDE.U32 R4, R19.reuse, UR14, R6 ;  /* 0x0000000e13047c25 */ /* 0x040fe2000f8e0006 */
[----:B------:R-:W-:Y:S02]  /*1420*/  IADD3 R0, P0, PT, R12, UR49, RZ ;  /* 0x000000310c007c10 */ /* 0x000fe4000ff1e0ff */
[----:B------:R-:W-:Y:S01]  /*1430*/  LOP3.LUT R12, R8, 0x40, RZ, 0xfc, !PT ;  /* 0x00000040080c7812 */ /* 0x000fe200078efcff */
[C---:B------:R-:W-:Y:S01]  /*1440*/  IMAD.WIDE.U32 R2, R19.reuse, UR8, R2 ;  /* 0x0000000813027c25 */ /* 0x040fe2000f8e0002 */
[----:B------:R-:W-:Y:S01]  /*1450*/  LEA.HI.X.SX32 R7, R10, R11, 0x1, P0 ;  /* 0x0000000b0a077211 */ /* 0x000fe200000f0eff */
[----:B---3--:R-:W-:Y:S01]  /*1460*/  UIMAD.WIDE UR54, UR53, 0x4, UR54 ;  /* 0x00000004353678a5 */ /* 0x008fe2000f8e0236 */
[----:B-----5:R-:W-:Y:S01]  /*1470*/  LEA R234, P0, R0, UR10, 0x2 ;  /* 0x0000000a00ea7c11 */ /* 0x020fe2000f8010ff */
[C---:B------:R-:W-:Y:S01]  /*1480*/  IMAD R6, R19.reuse, UR9, R3 ;  /* 0x0000000913067c24 */ /* 0x040fe2000f8e0203 */
[----:B----4-:R-:W-:Y:S01]  /*1490*/  LEA R238, P2, R4, UR22, 0x1 ;  /* 0x0000001604ee7c11 */ /* 0x010fe2000f8408ff */
[C---:B------:R-:W-:Y:S01]  /*14a0*/  IMAD R3, R19.reuse, UR15, R5 ;  /* 0x0000000f13037c24 */ /* 0x040fe2000f8e0205 */
[----:B------:R-:W-:Y:S01]  /*14b0*/  LEA.HI.X R235, R0, UR11, R7, 0x2, P0 ;  /* 0x0000000b00eb7c11 */ /* 0x000fe200080f1407 */
[----:B------:R-:W-:Y:S01]  /*14c0*/  UMOV UR10, UR56 ;  /* 0x00000038000a7c82 */ /* 0x000fe20008000000 */
[----:B------:R-:W-:Y:S01]  /*14d0*/  IADD3 R14, P0, PT, R19, 0x40, RZ ;  /* 0x00000040130e7810 */ /* 0x000fe20007f1e0ff */
[----:B------:R-:W-:Y:S01]  /*14e0*/  UMOV UR11, UR57 ;  /* 0x00000039000b7c82 */ /* 0x000fe20008000000 */
[----:B--2---:R-:W-:-:S02]  /*14f0*/  LEA R236, P1, R2, UR20, 0x1 ;  /* 0x0000001402ec7c11 */ /* 0x004fc4000f8208ff */
[----:B------:R-:W-:Y:S01]  /*1500*/  LEA.HI.X R239, R4, UR23, R3, 0x1, P2 ;  /* 0x0000001704ef7c11 */ /* 0x000fe200090f0c03 */
[----:B------:R-:W-:Y:S01]  /*1510*/  IMAD.X R15, RZ, RZ, RZ, P0 ;  /* 0x000000ffff0f7224 */ /* 0x000fe200000e06ff */
[----:B------:R-:W-:Y:S02]  /*1520*/  LEA.HI.X R237, R2, UR21, R6, 0x1, P1 ;  /* 0x0000001502ed7c11 */ /* 0x000fe400088f0c06 */
[----:B------:R-:W-:Y:S01]  /*1530*/  LOP3.LUT R11, R8, 0x20, RZ, 0xfc, !PT ;  /* 0x00000020080b7812 */ /* 0x000fe200078efcff */
        /* <DEDUP_REMOVED lines=14> */
.L_x_52:
[----:B------:R-:W1:Y:S01]  /*1620*/  LDCU.64 UR14, c[0x0][0x5c0] ;  /* 0x0000b800ff0e77ac */ /* 0x000e620008000a00 */
[----:B------:R-:W-:-:S04]  /*1630*/  UIADD3 UR8, UPT, UPT, UR40, UR42, URZ ;  /* 0x0000002a28087290 */ /* 0x000fc8000fffe0ff */
[----:B-1----:R-:W-:Y:S02]  /*1640*/  UIMAD.WIDE.U32 UR18, UR8, UR14, URZ ;  /* 0x0000000e081272a5 */ /* 0x002fe4000f8e00ff */
[----:B------:R-:W-:-:S04]  /*1650*/  UIMAD UR8, UR8, UR15, URZ ;  /* 0x0000000f080872a4 */ /* 0x000fc8000f8e02ff */
[----:B------:R-:W-:-:S06]  /*1660*/  UIADD3 UR8, UPT, UPT, UR19, UR8, URZ ;  /* 0x0000000813087290 */ /* 0x000fcc000fffe0ff */
[----:B------:R-:W-:Y:S02]  /*1670*/  MOV R0, UR8 ;  /* 0x0000000800007c02 */ /* 0x000fe40008000f00 */
.L_x_53:
        /* <DEDUP_REMOVED lines=13> */
.L_x_54:
[----:B------:R-:W1:Y:S01]  /*1750*/  LDCU.64 UR10, c[0x0][0x5c8] ;  /* 0x0000b900ff0a77ac */ /* 0x000e620008000a00 */
[----:B------:R-:W-:-:S04]  /*1760*/  UIADD3 UR40, UPT, UPT, UR40, UR42, URZ ;  /* 0x0000002a28287290 */ /* 0x000fc8000fffe0ff */
[----:B-1----:R-:W-:Y:S02]  /*1770*/  UIMAD.WIDE.U32 UR16, UR40, UR10, URZ ;  /* 0x0000000a281072a5 */ /* 0x002fe4000f8e00ff */
[----:B------:R-:W-:-:S04]  /*1780*/  UIMAD UR40, UR40, UR11, URZ ;  /* 0x0000000b282872a4 */ /* 0x000fc8000f8e02ff */
[----:B------:R-:W-:-:S06]  /*1790*/  UIADD3 UR40, UPT, UPT, UR17, UR40, URZ ;  /* 0x0000002811287290 */ /* 0x000fcc000fffe0ff */
[----:B------:R-:W-:-:S07]  /*17a0*/  MOV R10, UR40 ;  /* 0x00000028000a7c02 */ /* 0x000fce0008000f00 */
.L_x_55:
        /* <DEDUP_REMOVED lines=16> */
[----:B------:R-:W1:Y:S01]  /*18b0*/  LDCU UR17, c[0x0][0x440] ;  /* 0x00008800ff1177ac */ /* 0x000e620008000800 */
[----:B------:R-:W-:Y:S02]  /*18c0*/  IMAD.MOV.U32 R2, RZ, RZ, R4 ;  /* 0x000000ffff027224 */ /* 0x000fe400078e0004 */
[----:B------:R-:W-:Y:S01]  /*18d0*/  IMAD.MOV.U32 R3, RZ, RZ, R0 ;  /* 0x000000ffff037224 */ /* 0x000fe200078e0000 */
[----:B------:R-:W2:Y:S01]  /*18e0*/  LDCU.64 UR8, c[0x0][0x560] ;  /* 0x0000ac00ff0877ac */ /* 0x000ea20008000a00 */
[----:B------:R-:W-:-:S04]  /*18f0*/  IMAD.WIDE.U32 R6, R19, UR14, R2 ;  /* 0x0000000e13067c25 */ /* 0x000fc8000f8e0002 */
[----:B------:R-:W-:Y:S01]  /*1900*/  IMAD R3, R19, UR15, R7 ;  /* 0x0000000f13037c24 */ /* 0x000fe2000f8e0207 */
[----:B-1----:R-:W-:Y:S02]  /*1910*/  ISETP.GE.AND P3, PT, R8, UR17, PT ;  /* 0x0000001108007c0c */ /* 0x002fe4000bf66270 */
[----:B------:R-:W-:Y:S02]  /*1920*/  ISETP.GE.AND P2, PT, R11, UR17, PT ;  /* 0x000000110b007c0c */ /* 0x000fe4000bf46270 */
[----:B------:R-:W-:Y:S02]  /*1930*/  ISETP.GE.AND P1, PT, R12, UR17, PT ;  /* 0x000000110c007c0c */ /* 0x000fe4000bf26270 */
[----:B--2---:R-:W-:-:S04]  /*1940*/  LEA R2, P0, R6, UR8, 0x1 ;  /* 0x0000000806027c11 */ /* 0x004fc8000f8008ff */
[----:B------:R-:W-:-:S05]  /*1950*/  LEA.HI.X R3, R6, UR9, R3, 0x1, P0 ;  /* 0x0000000906037c11 */ /* 0x000fca00080f0c03 */
[----:B------:R1:W-:Y:S04]  /*1960*/  @!P3 STG.E.128 desc[UR38][R2.64], RZ ;  /* 0x000000ff0200b986 */ /* 0x0003e8000c101d26 */
[----:B------:R1:W-:Y:S04]  /*1970*/  @!P2 STG.E.128 desc[UR38][R2.64+0x40], RZ ;  /* 0x000040ff0200a986 */ /* 0x0003e8000c101d26 */
[----:B------:R1:W-:Y:S02]  /*1980*/  @!P1 STG.E.128 desc[UR38][R2.64+0x80], RZ ;  /* 0x000080ff02009986 */ /* 0x0003e4000c101d26 */
.L_x_57:
[----:B------:R-:W-:Y:S05]  /*1990*/  BSYNC.RECONVERGENT B0 ;  /* 0x0000000000007941 */ /* 0x000fea0003800200 */
.L_x_56:
[----:B------:R-:W-:Y:S04]  /*19a0*/  BSSY.RECONVERGENT B0, `(.L_x_58) ;  /* 0x0000011000007945 */ /* 0x000fe80003800200 */
[----:B------:R-:W-:Y:S05]  /*19b0*/  @P4 BRA `(.L_x_59) ;  /* 0x00000000003c4947 */ /* 0x000fea0003800000 */
[----:B------:R-:W2:Y:S01]  /*19c0*/  LDCU UR17, c[0x0][0x440] ;  /* 0x00008800ff1177ac */ /* 0x000ea20008000800 */
[----:B-1----:R-:W-:Y:S02]  /*19d0*/  IMAD R2, R15, UR14, RZ ;  /* 0x0000000e0f027c24 */ /* 0x002fe4000f8e02ff */
[----:B------:R-:W-:Y:S01]  /*19e0*/  IMAD.MOV.U32 R5, RZ, RZ, R0 ;  /* 0x000000ffff057224 */ /* 0x000fe200078e0000 */
[----:B------:R-:W1:Y:S01]  /*19f0*/  LDCU.64 UR8, c[0x0][0x560] ;  /* 0x0000ac00ff0877ac */ /* 0x000e620008000a00 */
[C---:B------:R-:W-:Y:S02]  /*1a00*/  IMAD R0, R14.reuse, UR15, R2 ;  /* 0x0000000f0e007c24 */ /* 0x040fe4000f8e0202 */
[----:B------:R-:W-:-:S04]  /*1a10*/  IMAD.WIDE.U32 R4, R14, UR14, R4 ;  /* 0x0000000e0e047c25 */ /* 0x000fc8000f8e0004 */
[----:B------:R-:W-:Y:S01]  /*1a20*/  IMAD.IADD R0, R5, 0x1, R0 ;  /* 0x0000000105007824 */ /* 0x000fe200078e0200 */
[----:B--2---:R-:W-:Y:S02]  /*1a30*/  ISETP.GE.AND P2, PT, R8, UR17, PT ;  /* 0x0000001108007c0c */ /* 0x004fe4000bf46270 */
[----:B------:R-:W-:Y:S02]  /*1a40*/  ISETP.GE.AND P1, PT, R11, UR17, PT ;  /* 0x000000110b007c0c */ /* 0x000fe4000bf26270 */
[----:B------:R-:W-:Y:S02]  /*1a50*/  ISETP.GE.AND P0, PT, R12, UR17, PT ;  /* 0x000000110c007c0c */ /* 0x000fe4000bf06270 */
[----:B-1----:R-:W-:-:S04]  /*1a60*/  LEA R2, P3, R4, UR8, 0x1 ;  /* 0x0000000804027c11 */ /* 0x002fc8000f8608ff */
[----:B------:R-:W-:-:S05]  /*1a70*/  LEA.HI.X R3, R4, UR9, R0, 0x1, P3 ;  /* 0x0000000904037c11 */ /* 0x000fca00098f0c00 */
[----:B------:R2:W-:Y:S04]  /*1a80*/  @!P2 STG.E.128 desc[UR38][R2.64], RZ ;  /* 0x000000ff0200a986 */ /* 0x0005e8000c101d26 */
[----:B------:R2:W-:Y:S04]  /*1a90*/  @!P1 STG.E.128 desc[UR38][R2.64+0x40], RZ ;  /* 0x000040ff02009986 */ /* 0x0005e8000c101d26 */
[----:B------:R2:W-:Y:S02]  /*1aa0*/  @!P0 STG.E.128 desc[UR38][R2.64+0x80], RZ ;  /* 0x000080ff02008986 */ /* 0x0005e4000c101d26 */
.L_x_59:
[----:B------:R-:W-:Y:S05]  /*1ab0*/  BSYNC.RECONVERGENT B0 ;  /* 0x0000000000007941 */ /* 0x000fea0003800200 */
.L_x_58:
        /* <DEDUP_REMOVED lines=27> */
.L_x_61:
[----:B------:R-:W-:Y:S05]  /*1c70*/  BSYNC.RECONVERGENT B0 ;  /* 0x0000000000007941 */ /* 0x000fea0003800200 */
.L_x_60:
        /* <DEDUP_REMOVED lines=10> */
[----:B-1----:R-:W-:-:S04]  /*1d20*/  LEA R2, P2, R4, UR8, 0x1 ;  /* 0x0000000804027c11 */ /* 0x002fc8000f8408ff */
[----:B------:R-:W-:-:S05]  /*1d30*/  LEA.HI.X R3, R4, UR9, R0, 0x1, P2 ;  /* 0x0000000904037c11 */ /* 0x000fca00090f0c00 */
[----:B------:R3:W-:Y:S04]  /*1d40*/  @!P1 STG.E.128 desc[UR38][R2.64], RZ ;  /* 0x000000ff02009986 */ /* 0x0007e8000c101d26 */
[----:B------:R3:W-:Y:S01]  /*1d50*/  @!P0 STG.E.128 desc[UR38][R2.64+0x40], RZ ;  /* 0x000040ff02008986 */ /* 0x0007e2000c101d26 */
[----:B------:R-:W-:-:S13]  /*1d60*/  ISETP.GE.AND P0, PT, R12, UR5, PT ;  /* 0x000000050c007c0c */ /* 0x000fda000bf06270 */
[----:B------:R-:W-:Y:S05]  /*1d70*/  @P0 BRA `(.L_x_62) ;  /* 0x0000006000f40947 */ /* 0x000fea0003800000 */
[----:B------:R1:W-:Y:S01]  /*1d80*/  STG.E.128 desc[UR38][R2.64+0x80], RZ ;  /* 0x000080ff02007986 */ /* 0x0003e2000c101d26 */
[----:B------:R-:W-:Y:S05]  /*1d90*/  BRA `(.L_x_62) ;  /* 0x0000006000ec7947 */ /* 0x000fea0003800000 */
.L_x_51:
[----:B------:R-:W1:Y:S01]  /*1da0*/  LDCU.64 UR8, c[0x0][0x3d8] ;  /* 0x00007b00ff0877ac */ /* 0x000e620008000a00 */
[----:B------:R-:W-:Y:S01]  /*1db0*/  IMAD.U32 R2, RZ, RZ, UR16 ;  /* 0x00000010ff027e24 */ /* 0x000fe2000f8e00ff */
[----:B------:R-:W-:Y:S01]  /*1dc0*/  LOP3.LUT R4, R22, 0xd8, RZ, 0xc0, !PT ;  /* 0x000000d816047812 */ /* 0x000fe200078ec0ff */
[----:B------:R-:W-:Y:S01]  /*1dd0*/  BSSY.RECONVERGENT B0, `(.L_x_63) ;  /* 0x0000034000007945 */ /* 0x000fe20003800200 */
[----:B------:R-:W-:Y:S01]  /*1de0*/  UIMAD UR14, UR5, UR16, URZ ;  /* 0x00000010050e72a4 */ /* 0x000fe2000f8e02ff */
[----:B------:R-:W-:Y:S01]  /*1df0*/  IMAD.WIDE.U32 R2, R2, UR31, R8 ;  /* 0x0000001f02027c25 */ /* 0x000fe2000f8e0008 */
[----:B------:R-:W-:Y:S01]  /*1e00*/  UIADD3 UR15, UPT, UPT, -UR31, UR37, URZ ;  /* 0x000000251f0f7290 */ /* 0x000fe2000fffe1ff */
[----:B------:R-:W-:Y:S01]  /*1e10*/  LOP3.LUT R4, R4, 0x18, R21, 0x78, !PT ;  /* 0x0000001804047812 */ /* 0x000fe200078e7815 */
[----:B------:R-:W-:Y:S01]  /*1e20*/  UIMAD UR14, UR31, UR17, UR14 ;  /* 0x000000111f0e72a4 */ /* 0x000fe2000f8e020e */
[----:B------:R-:W-:Y:S01]  /*1e30*/  @P3 BAR.SYNC.DEFER_BLOCKING 0x0 ;  /* 0x0000000000003b1d */ /* 0x000fe20000010000 */
[----:B------:R-:W-:-:S02]  /*1e40*/  IADD3 R2, P0, PT, R2, UR48, RZ ;  /* 0x0000003002027c10 */ /* 0x000fc4000ff1e0ff */
[----:B------:R-:W-:Y:S02]  /*1e50*/  ISETP.GE.AND P5, PT, R19, UR15, PT ;  /* 0x0000000f13007c0c */ /* 0x000fe4000bfa6270 */
[----:B------:R-:W-:Y:S01]  /*1e60*/  IADD3.X R3, PT, PT, R16, UR14, R3, P0, !PT ;  /* 0x0000000e10037c10 */ /* 0x000fe200087fe403 */
[----:B------:R-:W-:Y:S01]  /*1e70*/  ULOP3.LUT UR14, UR47, 0x80000001, URZ, 0xc0, !UPT ;  /* 0x800000012f0e7892 */ /* 0x000fe2000f8ec0ff */
[----:B------:R-:W-:Y:S01]  /*1e80*/  LOP3.LUT R6, R4, 0x1f20, R22, 0xf8, !PT ;  /* 0x00001f2004067812 */ /* 0x000fe200078ef816 */
[----:B-1----:R-:W-:Y:S02]  /*1e90*/  IMAD R0, R17, UR8, RZ ;  /* 0x0000000811007c24 */ /* 0x002fe4000f8e02ff */
[----:B------:R-:W-:Y:S01]  /*1ea0*/  UISETP.NE.AND UP0, UPT, UR14, 0x1, UPT ;  /* 0x000000010e00788c */ /* 0x000fe2000bf05270 */
[----:B------:R-:W-:-:S03]  /*1eb0*/  IMAD.WIDE.U32 R4, R13, UR8, R2 ;  /* 0x000000080d047c25 */ /* 0x000fc6000f8e0002 */
[----:B------:R-:W-:Y:S01]  /*1ec0*/  USEL UR14, URZ, 0x3000, UP0 ;  /* 0x00003000ff0e7887 */ /* 0x000fe20008000000 */
[----:B------:R-:W-:Y:S01]  /*1ed0*/  IMAD R10, R13, UR9, R0 ;  /* 0x000000090d0a7c24 */ /* 0x000fe2000f8e0200 */
[----:B------:R-:W-:-:S03]  /*1ee0*/  LEA R0, R6, UR6, 0x1 ;  /* 0x0000000606007c11 */ /* 0x000fc6000f8e08ff */
[----:B------:R-:W-:Y:S01]  /*1ef0*/  IMAD.IADD R10, R5, 0x1, R10 ;  /* 0x00000001050a7824 */ /* 0x000fe200078e020a */
        /* <DEDUP_REMOVED lines=9> */
[----:B--2---:R-:W-:-:S04]  /*1f90*/  LEA R2, P2, R6, UR8, 0x1 ;  /* 0x0000000806027c11 */ /* 0x004fc8000f8408ff */
[----:B------:R-:W-:-:S05]  /*1fa0*/  LEA.HI.X R3, R6, UR9, R3, 0x1, P2 ;  /* 0x0000000906037c11 */ /* 0x000fca00090f0c03 */
[----:B------:R-:W-:Y:S01]  /*1fb0*/  @!PT LDS RZ, [RZ] ;  /* 0x00000000fffff984 */ /* 0x000fe20000000800 */
[----:B------:R-:W-:Y:S01]  /*1fc0*/  @!PT LDS RZ, [RZ] ;  /* 0x00000000fffff984 */ /* 0x000fe20000000800 */
[----:B------:R-:W-:Y:S01]  /*1fd0*/  @!PT LDS RZ, [RZ] ;  /* 0x00000000fffff984 */ /* 0x000fe20000000800 */
[----:B------:R1:W-:Y:S04]  /*1fe0*/  @!P1 LDGSTS.E.BYPASS.LTC128B.128 [R0+0xf000], desc[UR38][R2.64] ;  /* 0x0f00000002009fae */ /* 0x0003e8000b981a26 */
[----:B------:R1:W-:Y:S04]  /*1ff0*/  @P1 STS.128 [R0+0xf000], RZ ;  /* 0x00f000ff00001388 */ /* 0x0003e80000000c00 */
[----:B------:R-:W-:Y:S01]  /*2000*/  @!PT LDS RZ, [RZ] ;  /* 0x00000000fffff984 */ /* 0x000fe20000000800 */
[----:B------:R-:W-:Y:S01]  /*2010*/  @!PT LDS RZ, [RZ] ;  /* 0x00000000fffff984 */ /* 0x000fe20000000800 */
[----:B------:R-:W-:Y:S01]  /*2020*/  @!PT LDS RZ, [RZ] ;  /* 0x00000000fffff984 */ /* 0x000fe20000000800 */
[----:B------:R1:W-:Y:S04]  /*2030*/  @!P0 LDGSTS.E.BYPASS.LTC128B.128 [R0+0x11000], desc[UR38][R2.64+0x40] ;  /* 0x1100004002008fae */ /* 0x0003e8000b981a26 */
[----:B------:R1:W-:Y:S01]  /*2040*/  @P0 STS.128 [R0+0x11000], RZ ;  /* 0x011000ff00000388 */ /* 0x0003e20000000c00 */
[----:B------:R-:W-:-:S13]  /*2050*/  ISETP.GE.AND P0, PT, R12, UR20, PT ;  /* 0x000000140c007c0c */ /* 0x000fda000bf06270 */
[----:B------:R-:W-:Y:S05]  /*2060*/  @P0 BRA `(.L_x_65) ;  /* 0x0000000000140947 */ /* 0x000fea0003800000 */
[----:B------:R-:W-:Y:S01]  /*2070*/  @!PT LDS RZ, [RZ] ;  /* 0x00000000fffff984 */ /* 0x000fe20000000800 */
[----:B------:R-:W-:Y:S01]  /*2080*/  @!PT LDS RZ, [RZ] ;  /* 0x00000000fffff984 */ /* 0x000fe20000000800 */
[----:B------:R-:W-:Y:S01]  /*2090*/  @!PT LDS RZ, [RZ] ;  /* 0x00000000fffff984 */ /* 0x000fe20000000800 */
[----:B------:R3:W-:Y:S01]  /*20a0*/  LDGSTS.E.BYPASS.LTC128B.128 [R0+0x13000], desc[UR38][R2.64+0x80] ;  /* 0x1300008002007fae */ /* 0x0007e2000b981a26 */
[----:B------:R-:W-:Y:S05]  /*20b0*/  BRA `(.L_x_66) ;  /* 0x0000000000147947 */ /* 0x000fea0003800000 */
.L_x_65:
[----:B------:R2:W-:Y:S01]  /*20c0*/  STS.128 [R0+0x13000], RZ ;  /* 0x013000ff00007388 */ /* 0x0005e20000000c00 */
[----:B------:R-:W-:Y:S05]  /*20d0*/  BRA `(.L_x_66) ;  /* 0x00000000000c7947 */ /* 0x000fea0003800000 */
.L_x_64:
[----:B------:R1:W-:Y:S04]  /*20e0*/  STS.128 [R0+0xf000], RZ ;  /* 0x00f000ff00007388 */ /* 0x0003e80000000c00 */
[----:B------:R1:W-:Y:S04]  /*20f0*/  STS.128 [R0+0x11000], RZ ;  /* 0x011000ff00007388 */ /* 0x0003e80000000c00 */
[----:B------:R1:W-:Y:S02]  /*2100*/  STS.128 [R0+0x13000], RZ ;  /* 0x013000ff00007388 */ /* 0x0003e40000000c00 */
.L_x_66:
[----:B------:R-:W-:Y:S05]  /*2110*/  BSYNC.RECONVERGENT B0 ;  /* 0x0000000000007941 */ /* 0x000fea0003800200 */
.L_x_63:
[----:B------:R-:W-:Y:S01]  /*2120*/  ISETP.GE.AND P4, PT, R20, UR15, PT ;  /* 0x0000000f14007c0c */ /* 0x000fe2000bf86270 */
[----:B------:R-:W-:-:S12]  /*2130*/  BSSY.RECONVERGENT B0, `(.L_x_67) ;  /* 0x0000022000007945 */ /* 0x000fd80003800200 */
[----:B------:R4:W-:Y:S04]  /*2140*/  @P4 STS.128 [R0+0x10000], RZ ;  /* 0x010000ff00004388 */ /* 0x0009e80000000c00 */
[----:B------:R4:W-:Y:S04]  /*2150*/  @P4 STS.128 [R0+0x12000], RZ ;  /* 0x012000ff00004388 */ /* 0x0009e80000000c00 */
[----:B------:R4:W-:Y:S01]  /*2160*/  @P4 STS.128 [R0+0x14000], RZ ;  /* 0x014000ff00004388 */ /* 0x0009e20000000c00 */
[----:B------:R-:W-:Y:S05]  /*2170*/  @P4 BRA `(.L_x_68) ;  /* 0x0000000000744947 */ /* 0x000fea0003800000 */
[----:B------:R-:W5:Y:S01]  /*2180*/  LDCU UR15, c[0x0][0x440] ;  /* 0x00008800ff0f77ac */ /* 0x000f620008000800 */
[----:B-1-3--:R-:W-:Y:S02]  /*2190*/  IMAD R2, R15, UR16, RZ ;  /* 0x000000100f027c24 */ /* 0x00afe4000f8e02ff */
[----:B------:R-:W-:Y:S01]  /*21a0*/  IMAD.MOV.U32 R5, RZ, RZ, R10 ;  /* 0x000000ffff057224 */ /* 0x000fe200078e000a */
[----:B------:R-:W1:Y:S01]  /*21b0*/  LDCU.64 UR8, c[0x0][0x390] ;  /* 0x00007200ff0877ac */ /* 0x000e620008000a00 */
[C---:B------:R-:W-:Y:S02]  /*21c0*/  IMAD R2, R14.reuse, UR17, R2 ;  /* 0x000000110e027c24 */ /* 0x040fe4000f8e0202 */
[----:B------:R-:W-:-:S04]  /*21d0*/  IMAD.WIDE.U32 R4, R14, UR16, R4 ;  /* 0x000000100e047c25 */ /* 0x000fc8000f8e0004 */
[----:B------:R-:W-:Y:S01]  /*21e0*/  IMAD.IADD R3, R5, 0x1, R2 ;  /* 0x0000000105037824 */ /* 0x000fe200078e0202 */
[----:B-----5:R-:W-:Y:S02]  /*21f0*/  ISETP.GE.AND P1, PT, R8, UR15, PT ;  /* 0x0000000f08007c0c */ /* 0x020fe4000bf26270 */
[----:B------:R-:W-:Y:S02]  /*2200*/  ISETP.GE.AND P0, PT, R11, UR15, PT ;  /* 0x0000000f0b007c0c */ /* 0x000fe4000bf06270 */
[----:B-1----:R-:W-:-:S04]  /*2210*/  LEA R2, P2, R4, UR8, 0x1 ;  /* 0x0000000804027c11 */ /* 0x002fc8000f8408ff */
        /* <DEDUP_REMOVED lines=18> */
.L_x_69:
[----:B------:R3:W-:Y:S02]  /*2340*/  STS.128 [R0+0x14000], RZ ;  /* 0x014000ff00007388 */ /* 0x0007e40000000c00 */
.L_x_68:
[----:B------:R-:W-:Y:S05]  /*2350*/  BSYNC.RECONVERGENT B0 ;  /* 0x0000000000007941 */ /* 0x000fea0003800200 */
.L_x_67:
[----:B------:R-:W-:Y:S01]  /*2360*/  UIMAD UR9, UR47, -0x40, UR45 ;  /* 0xffffffc02f0978a4 */ /* 0x000fe2000f8e022d */
[----:B------:R-:W0:Y:S01]  /*2370*/  LDGDEPBAR ;  /* 0x00000000000079af */ /* 0x000e220000000000 */
[----:B------:R-:W-:Y:S04]  /*2380*/  BSSY.RECONVERGENT B0, `(.L_x_70) ;  /* 0x000001c000007945 */ /* 0x000fe80003800200 */
[----:B------:R-:W-:-:S13]  /*2390*/  ISETP.GE.AND P2, PT, R19, UR9, PT ;  /* 0x0000000913007c0c */ /* 0x000fda000bf46270 */
[----:B------:R-:W-:Y:S05]  /*23a0*/  @P2 BRA `(.L_x_71) ;  /* 0x0000000000582947 */ /* 0x000fea0003800000 */
[----:B------:R-:W5:Y:S02]  /*23b0*/  LDCU UR8, c[0x0][0x440] ;  /* 0x00008800ff0877ac */ /* 0x000f640008000800 */
[----:B-----5:R-:W-:Y:S02]  /*23c0*/  ISETP.GE.AND P1, PT, R8, UR8, PT ;  /* 0x0000000808007c0c */ /* 0x020fe4000bf26270 */
[----:B------:R-:W-:-:S11]  /*23d0*/  ISETP.GE.AND P0, PT, R11, UR8, PT ;  /* 0x000000080b007c0c */ /* 0x000fd6000bf06270 */
        /* <DEDUP_REMOVED lines=17> */
.L_x_72:
[----:B------:R1:W-:Y:S01]  /*24f0*/  STS.128 [R0+0x8000], RZ ;  /* 0x008000ff00007388 */ /* 0x0003e20000000c00 */
[----:B------:R-:W-:Y:S05]  /*2500*/  BRA `(.L_x_73) ;  /* 0x00000000000c7947 */ /* 0x000fea0003800000 */
.L_x_71:
[----:B------:R1:W-:Y:S04]  /*2510*/  STS.128 [R0+0x6000], RZ ;  /* 0x006000ff00007388 */ /* 0x0003e80000000c00 */
[----:B------:R1:W-:Y:S04]  /*2520*/  STS.128 [R0+0x7000], RZ ;  /* 0x007000ff00007388 */ /* 0x0003e80000000c00 */
[----:B------:R1:W-:Y:S02]  /*2530*/  STS.128 [R0+0x8000], RZ ;  /* 0x008000ff00007388 */ /* 0x0003e40000000c00 */
.L_x_73:
[----:B------:R-:W-:Y:S05]  /*2540*/  BSYNC.RECONVERGENT B0 ;  /* 0x0000000000007941 */ /* 0x000fea0003800200 */
.L_x_70:
[----:B------:R-:W-:Y:S01]  /*2550*/  BSSY.RECONVERGENT B0, `(.L_x_74) ;  /* 0x000001c000007945 */ /* 0x000fe20003800200 */
[----:B------:R-:W-:-:S03]  /*2560*/  IADD3 R233, PT, PT, R0, UR14, RZ ;  /* 0x0000000e00e97c10 */ /* 0x000fc6000fffe0ff */
[----:B------:R-:W-:Y:S05]  /*2570*/  @P2 BRA `(.L_x_75) ;  /* 0x0000000000582947 */ /* 0x000fea0003800000 */
[----:B------:R-:W5:Y:S02]  /*2580*/  LDCU UR8, c[0x0][0x440] ;  /* 0x00008800ff0877ac */ /* 0x000f640008000800 */
[----:B-----5:R-:W-:Y:S02]  /*2590*/  ISETP.GE.AND P1, PT, R8, UR8, PT ;  /* 0x0000000808007c0c */ /* 0x020fe4000bf26270 */
[----:B------:R-:W-:-:S11]  /*25a0*/  ISETP.GE.AND P0, PT, R11, UR8, PT ;  /* 0x000000080b007c0c */ /* 0x000fd6000bf06270 */
[----:B------:R-:W-:Y:S01]  /*25b0*/  @!PT LDS RZ, [RZ] ;  /* 0x00000000fffff984 */ /* 0x000fe20000000800 */
[----:B------:R-:W-:Y:S01]  /*25c0*/  @!PT LDS RZ, [RZ] ;  /* 0x00000000fffff984 */ /* 0x000fe20000000800 */
[----:B------:R-:W-:Y:S01]  /*25d0*/  @!PT LDS RZ, [RZ] ;  /* 0x00000000fffff984 */ /* 0x000fe20000000800 */
[----:B------:R1:W-:Y:S04]  /*25e0*/  @!P1 LDGSTS.E.BYPASS.LTC128B.128 [R233], desc[UR38][R238.64] ;  /* 0x00000000eee99fae */ /* 0x0003e8000b981a26 */
[----:B------:R1:W-:Y:S04]  /*25f0*/  @P1 STS.128 [R233], RZ ;  /* 0x000000ffe9001388 */ /* 0x0003e80000000c00 */
        /* <DEDUP_REMOVED lines=12> */
.L_x_76:
[----:B------:R1:W-:Y:S01]  /*26c0*/  STS.128 [R233+0x2000], RZ ;  /* 0x002000ffe9007388 */ /* 0x0003e20000000c00 */
[----:B------:R-:W-:Y:S05]  /*26d0*/  BRA `(.L_x_77) ;  /* 0x00000000000c7947 */ /* 0x000fea0003800000 */
.L_x_75:
[----:B------:R1:W-:Y:S04]  /*26e0*/  STS.128 [R233], RZ ;  /* 0x000000ffe9007388 */ /* 0x0003e80000000c00 */
[----:B------:R1:W-:Y:S04]  /*26f0*/  STS.128 [R233+0x1000], RZ ;  /* 0x001000ffe9007388 */ /* 0x0003e80000000c00 */
[----:B------:R1:W-:Y:S02]  /*2700*/  STS.128 [R233+0x2000], RZ ;  /* 0x002000ffe9007388 */ /* 0x0003e40000000c00 */
.L_x_77:
[----:B------:R-:W-:Y:S05]  /*2710*/  BSYNC.RECONVERGENT B0 ;  /* 0x0000000000007941 */ /* 0x000fea0003800200 */
.L_x_74:
[----:B------:R-:W-:Y:S01]  /*2720*/  SHF.R.U32.HI R16, RZ, 0x1, R21 ;  /* 0x00000001ff107819 */ /* 0x000fe20000011615 */
[----:B------:R-:W-:Y:S01]  /*2730*/  IMAD.MOV.U32 R251, RZ, RZ, 0x7f800000 ;  /* 0x7f800000fffb7424 */ /* 0x000fe200078e00ff */
[----:B------:R-:W-:Y:S01]  /*2740*/  MOV R252, 0x7f800000 ;  /* 0x7f80000000fc7802 */ /* 0x000fe20000000f00 */
[----:B------:R-:W-:Y:S01]  /*2750*/  IMAD.MOV.U32 R250, RZ, RZ, 0x7f800000 ;  /* 0x7f800000fffa7424 */ /* 0x000fe200078e00ff */
[----:B------:R-:W-:Y:S02]  /*2760*/  LOP3.LUT R241, R16, 0x10, RZ, 0xc0, !PT ;  /* 0x0000001010f17812 */ /* 0x000fe400078ec0ff */
[----:B------:R-:W-:Y:S02]  /*2770*/  MOV R249, 0x7f800000 ;  /* 0x7f80000000f97802 */ /* 0x000fe40000000f00 */
[----:B------:R-:W-:-:S04]  /*2780*/  LOP3.LUT R241, R241, 0x7, R19, 0xf8, !PT ;  /* 0x00000007f1f17812 */ /* 0x000fc800078ef813 */
[C---:B-1-3--:R-:W-:Y:S01]  /*2790*/  LOP3.LUT R3, R241.reuse, 0x20, RZ, 0xfc, !PT ;  /* 0x00000020f1037812 */ /* 0x04afe200078efcff */
[C---:B------:R-:W-:Y:S01]  /*27a0*/  VIADD R4, R241.reuse, 0x8 ;  /* 0x00000008f1047836 */ /* 0x040fe20000000000 */
[C---:B------:R-:W-:Y:S01]  /*27b0*/  ISETP.GE.AND P3, PT, R241.reuse, UR9, PT ;  /* 0x00000009f1007c0c */ /* 0x040fe2000bf66270 */
[----:B------:R-:W-:Y:S01]  /*27c0*/  VIADD R2, R241, 0x28 ;  /* 0x00000028f1027836 */ /* 0x000fe20000000000 */
[----:B------:R-:W-:Y:S02]  /*27d0*/  ISETP.GE.AND P1, PT, R3, UR9, PT ;  /* 0x0000000903007c0c */ /* 0x000fe4000bf26270 */
[----:B------:R-:W-:Y:S02]  /*27e0*/  ISETP.GE.AND P2, PT, R4, UR9, PT ;  /* 0x0000000904007c0c */ /* 0x000fe4000bf46270 */
[----:B------:R-:W-:Y:S01]  /*27f0*/  ISETP.GE.AND P0, PT, R2, UR9, PT ;  /* 0x0000000902007c0c */ /* 0x000fe2000bf06270 */
[----:B------:R-:W-:Y:S01]  /*2800*/  IMAD.MOV.U32 R2, RZ, RZ, 0x4 ;  /* 0x00000004ff027424 */ /* 0x000fe200078e00ff */
[----:B------:R-:W1:Y:S03]  /*2810*/  LDCU.64 UR8, c[0x0][0x3d0] ;  /* 0x00007a00ff0877ac */ /* 0x000e660008000a00 */
[----:B------:R-:W-:Y:S01]  /*2820*/  IMAD.WIDE.U32 R2, R241, R2, UR54 ;  /* 0x00000036f1027e25 */ /* 0x000fe2000f8e0002 */
[----:B------:R-:W-:-:S04]  /*2830*/  UIMAD UR5, UR5, UR18, URZ ;  /* 0x00000012050572a4 */ /* 0x000fc8000f8e02ff */
[----:B------:R-:W5:Y:S04]  /*2840*/  @!P3 LDG.E R252, desc[UR38][R2.64] ;  /* 0x0000002602fcb981 */ /* 0x000f68000c1e1900 */
[----:B------:R-:W5:Y:S04]  /*2850*/  @!P2 LDG.E R251, desc[UR38][R2.64+0x20] ;  /* 0x0000202602fba981 */ /* 0x000f68000c1e1900 */
[----:B------:R-:W5:Y:S04]  /*2860*/  @!P1 LDG.E R250, desc[UR38][R2.64+0x80] ;  /* 0x0000802602fa9981 */ /* 0x000f68000c1e1900 */
[----:B------:R3:W5:Y:S01]  /*2870*/  @!P0 LDG.E R249, desc[UR38][R2.64+0xa0] ;  /* 0x0000a02602f98981 */ /* 0x000762000c1e1900 */
[----:B------:R-:W-:Y:S01]  /*2880*/  UIMAD UR5, UR31, UR19, UR5 ;  /* 0x000000131f0572a4 */ /* 0x000fe2000f8e0205 */
[----:B-1----:R-:W-:Y:S01]  /*2890*/  IMAD R4, R17, UR8, RZ ;  /* 0x0000000811047c24 */ /* 0x002fe2000f8e02ff */
[----:B------:R-:W-:Y:S03]  /*28a0*/  BSSY.RECONVERGENT B0, `(.L_x_78) ;  /* 0x0000029000007945 */ /* 0x000fe60003800200 */
[----:B------:R-:W-:-:S02]  /*28b0*/  IMAD R10, R13, UR9, R4 ;  /* 0x000000090d0a7c24 */ /* 0x000fc4000f8e0204 */
[----:B---3--:R-:W-:-:S04]  /*28c0*/  IMAD.U32 R2, RZ, RZ, UR18 ;  /* 0x00000012ff027e24 */ /* 0x008fc8000f8e00ff */
[----:B------:R-:W-:-:S03]  /*28d0*/  IMAD.WIDE.U32 R2, R2, UR31, R8 ;  /* 0x0000001f02027c25 */ /* 0x000fc6000f8e0008 */
[----:B------:R-:W-:-:S04]  /*28e0*/  IADD3 R2, P0, PT, R2, UR44, RZ ;  /* 0x0000002c02027c10 */ /* 0x000fc8000ff1e0ff */
[----:B------:R-:W-:-:S03]  /*28f0*/  IADD3.X R3, PT, PT, R18, UR5, R3, P0, !PT ;  /* 0x0000000512037c10 */ /* 0x000fc600087fe403 */
[----:B------:R-:W-:-:S05]  /*2900*/  IMAD.WIDE.U32 R4, R13, UR8, R2 ;  /* 0x000000080d047c25 */ /* 0x000fca000f8e0002 */
[----:B------:R-:W-:Y:S01]  /*2910*/  IADD3 R10, PT, PT, R5, R10, RZ ;  /* 0x0000000a050a7210 */ /* 0x000fe20007ffe0ff */
[----:B------:R-:W-:Y:S06]  /*2920*/  @P5 BRA `(.L_x_79) ;  /* 0x0000000000745947 */ /* 0x000fec0003800000 */
[----:B------:R-:W1:Y:S01]  /*2930*/  LDCU UR5, c[0x0][0x440] ;  /* 0x00008800ff0577ac */ /* 0x000e620008000800 */
[----:B------:R-:W-:Y:S02]  /*2940*/  IMAD.MOV.U32 R2, RZ, RZ, R4 ;  /* 0x000000ffff027224 */ /* 0x000fe400078e0004 */
[----:B------:R-:W-:Y:S01]  /*2950*/  IMAD.MOV.U32 R3, RZ, RZ, R10 ;  /* 0x000000ffff037224 */ /* 0x000fe200078e000a */
[----:B------:R-:W3:Y:S01]  /*2960*/  LDCU.64 UR8, c[0x0][0x388] ;  /* 0x00007100ff0877ac */ /* 0x000ee20008000a00 */
[----:B------:R-:W-:-:S04]  /*2970*/  IMAD.WIDE.U32 R6, R19, UR18, R2 ;  /* 0x0000001213067c25 */ /* 0x000fc8000f8e0002 */
[----:B------:R-:W-:Y:S01]  /*2980*/  IMAD R3, R19, UR19, R7 ;  /* 0x0000001313037c24 */ /* 0x000fe2000f8e0207 */
[----:B-1----:R-:W-:Y:S02]  /*2990*/  ISETP.GE.AND P1, PT, R8, UR5, PT ;  /* 0x0000000508007c0c */ /* 0x002fe4000bf26270 */
[----:B------:R-:W-:Y:S02]  /*29a0*/  ISETP.GE.AND P0, PT, R11, UR5, PT ;  /* 0x000000050b007c0c */ /* 0x000fe4000bf06270 */
[----:B---3--:R-:W-:-:S04]  /*29b0*/  LEA R2, P2, R6, UR8, 0x1 ;  /* 0x0000000806027c11 */ /* 0x008fc8000f8408ff */
        /* <DEDUP_REMOVED lines=18> */
.L_x_80:
[----:B------:R3:W-:Y:S01]  /*2ae0*/  STS.128 [R0+0xd000], RZ ;  /* 0x00d000ff00007388 */ /* 0x0007e20000000c00 */
[----:B------:R-:W-:Y:S05]  /*2af0*/  BRA `(.L_x_81) ;  /* 0x00000000000c7947 */ /* 0x000fea0003800000 */
.L_x_79:
[----:B------:R1:W-:Y:S04]  /*2b00*/  STS.128 [R0+0x9000], RZ ;  /* 0x009000ff00007388 */ /* 0x0003e80000000c00 */
[----:B------:R1:W-:Y:S04]  /*2b10*/  STS.128 [R0+0xb000], RZ ;  /* 0x00b000ff00007388 */ /* 0x0003e80000000c00 */
[----:B------:R1:W-:Y:S02]  /*2b20*/  STS.128 [R0+0xd000], RZ ;  /* 0x00d000ff00007388 */ /* 0x0003e40000000c00 */
.L_x_81:
[----:B------:R-:W-:Y:S05]  /*2b30*/  BSYNC.RECONVERGENT B0 ;  /* 0x0000000000007941 */ /* 0x000fea0003800200 */
.L_x_78:
[----:B------:R1:W-:Y:S01]  /*2b40*/  @P4 STS.128 [R0+0xa000], RZ ;  /* 0x00a000ff00004388 */ /* 0x0003e20000000c00 */
[----:B------:R-:W-:Y:S03]  /*2b50*/  BSSY.RECONVERGENT B0, `(.L_x_82) ;  /* 0x0000021000007945 */ /* 0x000fe60003800200 */
[----:B------:R1:W-:Y:S04]  /*2b60*/  @P4 STS.128 [R0+0xc000], RZ ;  /* 0x00c000ff00004388 */ /* 0x0003e80000000c00 */
[----:B------:R1:W-:Y:S01]  /*2b70*/  @P4 STS.128 [R0+0xe000], RZ ;  /* 0x00e000ff00004388 */ /* 0x0003e20000000c00 */
[----:B------:R-:W-:Y:S05]  /*2b80*/  @P4 BRA `(.L_x_83) ;  /* 0x0000000000744947 */ /* 0x000fea0003800000 */
[----:B------:R-:W2:Y:S01]  /*2b90*/  LDCU UR5, c[0x0][0x440] ;  /* 0x00008800ff0577ac */ /* 0x000ea20008000800 */
[----:B-1-3--:R-:W-:Y:S02]  /*2ba0*/  IMAD R2, R15, UR18, RZ ;  /* 0x000000120f027c24 */ /* 0x00afe4000f8e02ff */
        /* <DEDUP_REMOVED lines=26> */
.L_x_84:
[----:B------:R2:W-:Y:S02]  /*2d50*/  STS.128 [R0+0xe000], RZ ;  /* 0x00e000ff00007388 */ /* 0x0005e40000000c00 */
.L_x_83:
[----:B------:R-:W-:Y:S05]  /*2d60*/  BSYNC.RECONVERGENT B0 ;  /* 0x0000000000007941 */ /* 0x000fea0003800200 */
.L_x_82:
[----:B------:R-:W1:Y:S01]  /*2d70*/  S2R R232, SR_TID.X ;  /* 0x0000000000e87919 */ /* 0x000e620000002100 */
[C---:B------:R-:W-:Y:S01]  /*2d80*/  IMAD.SHL.U32 R8, R21.reuse, 0x20, RZ ;  /* 0x0000002015087824 */ /* 0x040fe200078e00ff */
[C---:B------:R-:W-:Y:S01]  /*2d90*/  LOP3.LUT P0, RZ, R21.reuse, 0x4, RZ, 0xc0, !PT ;  /* 0x0000000415ff7812 */ /* 0x040fe2000780c0ff */
[C---:B------:R-:W-:Y:S01]  /*2da0*/  IMAD.SHL.U32 R4, R21.reuse, 0x10, RZ ;  /* 0x0000001015047824 */ /* 0x040fe200078e00ff */
[----:B------:R-:W0:Y:S01]  /*2db0*/  LDGDEPBAR ;  /* 0x00000000000079af */ /* 0x000e220000000000 */
[----:B------:R-:W-:Y:S01]  /*2dc0*/  IMAD.SHL.U32 R9, R21, 0x4, RZ ;  /* 0x0000000415097824 */ /* 0x000fe200078e00ff */
[C---:B-1234-:R-:W-:Y:S01]  /*2dd0*/  LOP3.LUT R0, R8.reuse, 0x20, RZ, 0xc0, !PT ;  /* 0x0000002008007812 */ /* 0x05efe200078ec0ff */
[----:B------:R-:W1:Y:S01]  /*2de0*/  LDC R243, c[0x0][0x44c] ;  /* 0x00011300fff37b82 */ /* 0x000e620000000800 */
[----:B------:R-:W-:Y:S01]  /*2df0*/  LOP3.LUT R6, R8, 0x120, RZ, 0xc0, !PT ;  /* 0x0000012008067812 */ /* 0x000fe200078ec0ff */
[----:B------:R-:W2:Y:S01]  /*2e00*/  LDCU UR15, c[0x0][0x3b0] ;  /* 0x00007600ff0f77ac */ /* 0x000ea20008000800 */
[--C-:B------:R-:W-:Y:S01]  /*2e10*/  LOP3.LUT R0, R0, 0x3c00, R4.reuse, 0xf8, !PT ;  /* 0x00003c0000007812 */ /* 0x100fe200078ef804 */
[----:B------:R-:W-:Y:S01]  /*2e20*/  IMAD.MOV.U32 R229, RZ, RZ, 0x20 ;  /* 0x00000020ffe57424 */ /* 0x000fe200078e00ff */
[--C-:B------:R-:W-:Y:S01]  /*2e30*/  LOP3.LUT R6, R6, 0x200, R4.reuse, 0xf8, !PT ;  /* 0x0000020006067812 */ /* 0x100fe200078ef804 */
[----:B------:R-:W3:Y:S01]  /*2e40*/  LDCU UR16, c[0x0][0x590] ;  /* 0x0000b200ff1077ac */ /* 0x000ee20008000800 */
[----:B------:R-:W-:Y:S01]  /*2e50*/  LOP3.LUT R4, R0, 0x100, R4, 0xf8, !PT ;  /* 0x0000010000047812 */ /* 0x000fe200078ef804 */
[----:B------:R-:W-:Y:S01]  /*2e60*/  IMAD.MOV.U32 R228, RZ, RZ, 0x20 ;  /* 0x00000020ffe47424 */ /* 0x000fe200078e00ff */
[----:B------:R-:W-:Y:S01]  /*2e70*/  SHF.R.U32.HI R0, RZ, 0x4, R21 ;  /* 0x00000004ff007819 */ /* 0x000fe20000011615 */
[----:B------:R-:W-:Y:S01]  /*2e80*/  UIADD3 UR31, UPT, UPT, UR31, 0x80, URZ ;  /* 0x000000801f1f7890 */ /* 0x000fe2000fffe0ff */
[----:B------:R-:W-:Y:S01]  /*2e90*/  LOP3.LUT R9, R9, 0x18, RZ, 0xc0, !PT ;  /* 0x0000001809097812 */ /* 0x000fe200078ec0ff */
[----:B------:R-:W-:Y:S01]  /*2ea0*/  IMAD.MOV.U32 R240, RZ, RZ, R233 ;  /* 0x000000fffff07224 */ /* 0x000fe200078e00e9 */
[----:B------:R-:W-:-:S02]  /*2eb0*/  LOP3.LUT R0, R0, 0x8, RZ, 0xc0, !PT ;  /* 0x0000000800007812 */ /* 0x000fc400078ec0ff */
[----:B------:R-:W-:Y:S02]  /*2ec0*/  CS2R R126, SRZ ;  /* 0x00000000007e7805 */ /* 0x000fe4000001ff00 */
[----:B------:R-:W-:Y:S02]  /*2ed0*/  LOP3.LUT R5, R9, 0xc0, R8, 0xf8, !PT ;  /* 0x000000c009057812 */ /* 0x000fe400078ef808 */
[----:B------:R-:W-:Y:S02]  /*2ee0*/  CS2R R124, SRZ ;  /* 0x00000000007c7805 */ /* 0x000fe4000001ff00 */
[--C-:B------:R-:W-:Y:S02]  /*2ef0*/  LOP3.LUT R0, R0, 0x10, R21.reuse, 0xf8, !PT ;  /* 0x0000001000007812 */ /* 0x100fe400078ef815 */
[----:B------:R-:W-:Y:S02]  /*2f00*/  CS2R R130, SRZ ;  /* 0x0000000000827805 */ /* 0x000fe4000001ff00 */
[----:B------:R-:W-:-:S02]  /*2f10*/  LOP3.LUT R3, R5, 0x8, R21, 0x78, !PT ;  /* 0x0000000805037812 */ /* 0x000fc400078e7815 */
[----:B------:R-:W-:Y:S01]  /*2f20*/  CS2R R128, SRZ ;  /* 0x0000000000807805 */ /* 0x000fe2000001ff00 */
[----:B------:R-:W-:-:S04]  /*2f30*/  DEPBAR.LE SB0, 0x1 ;  /* 0x000080400000791a */ /* 0x000fc80000000000 */
[C---:B------:R-:W-:Y:S01]  /*2f40*/  IMAD.SHL.U32 R10, R232.reuse, 0x20, RZ ;  /* 0x00000020e80a7824 */ /* 0x040fe200078e00ff */
[----:B------:R-:W-:Y:S01]  /*2f50*/  LOP3.LUT R5, R5, 0x8, R16, 0x78, !PT ;  /* 0x0000000805057812 */ /* 0x000fe200078e7810 */
[C---:B------:R-:W-:Y:S01]  /*2f60*/  IMAD.SHL.U32 R2, R232.reuse, 0x4, RZ ;  /* 0x00000004e8027824 */ /* 0x040fe200078e00ff */
[----:B------:R-:W-:Y:S01]  /*2f70*/  SHF.R.U32.HI R11, RZ, 0x1, R232 ;  /* 0x00000001ff0b7819 */ /* 0x000fe200000116e8 */
[----:B------:R-:W-:Y:S01]  /*2f80*/  IMAD.SHL.U32 R12, R232, 0x2, RZ ;  /* 0x00000002e80c7824 */ /* 0x000fe200078e00ff */
[----:B------:R-:W-:Y:S01]  /*2f90*/  LOP3.LUT R7, R10, 0xc0, RZ, 0xc0, !PT ;  /* 0x000000c00a077812 */ /* 0x000fe200078ec0ff */
[----:B------:R-:W-:Y:S01]  /*2fa0*/  IMAD.SHL.U32 R231, R232, 0x8, RZ ;  /* 0x00000008e8e77824 */ /* 0x000fe200078e00ff */
[----:B------:R-:W-:Y:S02]  /*2fb0*/  LOP3.LUT R6, R6, R5, RZ, 0xfc, !PT ;  /* 0x0000000506067212 */ /* 0x000fe400078efcff */
[----:B------:R-:W-:Y:S02]  /*2fc0*/  CS2R R122, SRZ ;  /* 0x00000000007a7805 */ /* 0x000fe4000001ff00 */
[----:B------:R-:W-:-:S02]  /*2fd0*/  LOP3.LUT R7, R7, 0x18, R2, 0xf8, !PT ;  /* 0x0000001807077812 */ /* 0x000fc400078ef802 */
[----:B------:R-:W-:Y:S02]  /*2fe0*/  CS2R R120, SRZ ;  /* 0x0000000000787805 */ /* 0x000fe4000001ff00 */
[----:B------:R-:W-:Y:S02]  /*2ff0*/  LOP3.LUT R2, R0, 0xc0, R8, 0xf8, !PT ;  /* 0x000000c000027812 */ /* 0x000fe400078ef808 */
[----:B------:R-:W-:Y:S02]  /*3000*/  CS2R R118, SRZ ;  /* 0x0000000000767805 */ /* 0x000fe4000001ff00 */
[----:B------:R-:W-:Y:S01]  /*3010*/  LOP3.LUT R0, R4, R3, RZ, 0xfc, !PT ;  /* 0x0000000304007212 */ /* 0x000fe200078efcff */
[----:B------:R-:W-:Y:S01]  /*3020*/  IMAD.SHL.U32 R3, R232, 0x10, RZ ;  /* 0x00000010e8037824 */ /* 0x000fe200078e00ff */
[----:B------:R-:W-:Y:S02]  /*3030*/  LOP3.LUT R2, R2, R9, RZ, 0x3c, !PT ;  /* 0x0000000902027212 */ /* 0x000fe400078e3cff */
[----:B------:R-:W-:-:S02]  /*3040*/  CS2R R116, SRZ ;  /* 0x0000000000747805 */ /* 0x000fc4000001ff00 */
[----:B------:R-:W-:Y:S02]  /*3050*/  LOP3.LUT R4, R10, 0x120, RZ, 0xc0, !PT ;  /* 0x000001200a047812 */ /* 0x000fe400078ec0ff */
[----:B------:R-:W-:Y:S02]  /*3060*/  CS2R R110, SRZ ;  /* 0x00000000006e7805 */ /* 0x000fe4000001ff00 */
[----:B------:R-:W-:Y:S01]  /*3070*/  LEA R226, R0, UR6, 0x1 ;  /* 0x0000000600e27c11 */ /* 0x000fe2000f8e08ff */
[----:B------:R-:W-:Y:S01]  /*3080*/  BAR.SYNC.DEFER_BLOCKING 0x0 ;  /* 0x0000000000007b1d */ /* 0x000fe20000010000 */
[----:B------:R-:W-:Y:S02]  /*3090*/  LOP3.LUT R224, R2, 0x120, R8, 0xf8, !PT ;  /* 0x0000012002e07812 */ /* 0x000fe400078ef808 */
[----:B------:R-:W-:Y:S02]  /*30a0*/  CS2R R108, SRZ ;  /* 0x00000000006c7805 */ /* 0x000fe4000001ff00 */
[----:B------:R-:W-:Y:S01]  /*30b0*/  LOP3.LUT R2, R4, 0x200, R3, 0xf8, !PT ;  /* 0x0000020004027812 */ /* 0x000fe200078ef803 */
[C---:B------:R-:W-:Y:S01]  /*30c0*/  VIADD R4, R226.reuse, 0xf000 ;  /* 0x0000f000e2047836 */ /* 0x040fe20000000000 */
[----:B------:R-:W-:Y:S01]  /*30d0*/  LOP3.LUT R3, R3, 0x1c0, RZ, 0xc0, !PT ;  /* 0x000001c003037812 */ /* 0x000fe200078ec0ff */
[----:B------:R-:W-:Y:S01]  /*30e0*/  VIADD R220, R226, 0xf020 ;  /* 0x0000f020e2dc7836 */ /* 0x000fe20000000000 */
[----:B------:R-:W-:Y:S01]  /*30f0*/  LOP3.LUT R5, R10, 0x7400, RZ, 0xc0, !PT ;  /* 0x000074000a057812 */ /* 0x000fe200078ec0ff */
[----:B------:R-:W-:Y:S01]  /*3100*/  @P0 VIADD R220, R4, 0xffffffe0 ;  /* 0xffffffe004dc0836 */ /* 0x000fe20000000000 */
[----:B------:R-:W-:-:S02]  /*3110*/  LOP3.LUT R3, R3, 0x38, R12, 0xf8, !PT ;  /* 0x0000003803037812 */ /* 0x000fc400078ef80c */
[----:B------:R-:W-:Y:S02]  /*3120*/  CS2R R114, SRZ ;  /* 0x0000000000727805 */ /* 0x000fe4000001ff00 */
[--C-:B------:R-:W-:Y:S02]  /*3130*/  LOP3.LUT R0, R7, 0x8, R11.reuse, 0x78, !PT ;  /* 0x0000000807007812 */ /* 0x100fe400078e780b */
[----:B------:R-:W-:Y:S02]  /*3140*/  CS2R R112, SRZ ;  /* 0x0000000000707805 */ /* 0x000fe4000001ff00 */
[----:B------:R-:W-:Y:S02]  /*3150*/  LOP3.LUT R5, R5, 0x6, R12, 0xf8, !PT ;  /* 0x0000000605057812 */ /* 0x000fe400078ef80c */
[----:B------:R-:W-:Y:S02]  /*3160*/  CS2R R106, SRZ ;  /* 0x00000000006a7805 */ /* 0x000fe4000001ff00 */
[----:B------:R-:W-:-:S02]  /*3170*/  LOP3.LUT R3, R3, 0x20, R11, 0x78, !PT ;  /* 0x0000002003037812 */ /* 0x000fc400078e780b */
[----:B------:R-:W-:Y:S02]  /*3180*/  CS2R R104, SRZ ;  /* 0x0000000000687805 */ /* 0x000fe4000001ff00 */
[----:B------:R-:W-:Y:S02]  /*3190*/  LOP3.LUT R230, R2, R0, RZ, 0xfc, !PT ;  /* 0x0000000002e67212 */ /* 0x000fe400078efcff */
[----:B------:R-:W-:Y:S02]  /*31a0*/  CS2R R102, SRZ ;  /* 0x0000000000667805 */ /* 0x000fe4000001ff00 */
[----:B------:R-:W-:Y:S02]  /*31b0*/  LOP3.LUT R0, R5, R3, RZ, 0xfc, !PT ;  /* 0x0000000305007212 */ /* 0x000fe400078efcff */
[----:B------:R-:W-:Y:S02]  /*31c0*/  CS2R R100, SRZ ;  /* 0x0000000000647805 */ /* 0x000fe4000001ff00 */
[----:B------:R-:W-:-:S02]  /*31d0*/  SEL R229, R229, 0xffffffe0, !P0 ;  /* 0xffffffe0e5e57807 */ /* 0x000fc40004000000 */
[----:B------:R-:W-:Y:S02]  /*31e0*/  CS2R R94, SRZ ;  /* 0x00000000005e7805 */ /* 0x000fe4000001ff00 */
[----:B------:R-:W-:Y:S01]  /*31f0*/  LOP3.LUT P1, RZ, R232, 0x4, RZ, 0xc0, !PT ;  /* 0x00000004e8ff7812 */ /* 0x000fe2000782c0ff */
[----:B------:R-:W4:Y:S01]  /*3200*/  LDSM.16.M88.4 R184, [R220] ;  /* 0x00000000dcb8783b */ /* 0x000f220000000200 */
[----:B------:R-:W-:Y:S02]  /*3210*/  LEA R225, R6, UR6, 0x1 ;  /* 0x0000000606e17c11 */ /* 0x000fe4000f8e08ff */
[----:B------:R-:W-:Y:S02]  /*3220*/  CS2R R92, SRZ ;  /* 0x00000000005c7805 */ /* 0x000fe4000001ff00 */
[----:B------:R-:W-:Y:S01]  /*3230*/  LEA R224, R224, UR6, 0x1 ;  /* 0x00000006e0e07c11 */ /* 0x000fe2000f8e08ff */
[----:B------:R-:W1:Y:S01]  /*3240*/  LDSM.16.M88.4 R188, [R220+0x400] ;  /* 0x00040000dcbc783b */ /* 0x000e620000000200 */
[----:B------:R-:W-:-:S02]  /*3250*/  LOP3.LUT P0, RZ, R232, 0x2, RZ, 0xc0, !PT ;  /* 0x00000002e8ff7812 */ /* 0x000fc4000780c0ff */
[----:B------:R-:W-:Y:S02]  /*3260*/  CS2R R98, SRZ ;  /* 0x0000000000627805 */ /* 0x000fe4000001ff00 */
[----:B------:R-:W-:Y:S01]  /*3270*/  LOP3.LUT R2, R231, 0x18, RZ, 0xc0, !PT ;  /* 0x00000018e7027812 */ /* 0x000fe200078ec0ff */
[----:B------:R-:W1:Y:S01]  /*3280*/  LDSM.16.M88.4 R200, [R220+0x2000] ;  /* 0x00200000dcc8783b */ /* 0x000e620000000200 */
[----:B------:R-:W-:Y:S02]  /*3290*/  CS2R R96, SRZ ;  /* 0x0000000000607805 */ /* 0x000fe4000001ff00 */
[----:B------:R-:W-:Y:S02]  /*32a0*/  CS2R R90, SRZ ;  /* 0x00000000005a7805 */ /* 0x000fe4000001ff00 */
[----:B------:R-:W-:Y:S01]  /*32b0*/  CS2R R88, SRZ ;  /* 0x0000000000587805 */ /* 0x000fe2000001ff00 */
[----:B------:R-:W1:Y:S01]  /*32c0*/  LDSM.16.M88.4 R204, [R220+0x2400] ;  /* 0x00240000dccc783b */ /* 0x000e620000000200 */
[----:B------:R-:W-:-:S02]  /*32d0*/  CS2R R86, SRZ ;  /* 0x0000000000567805 */ /* 0x000fc4000001ff00 */
[----:B------:R-:W-:Y:S02]  /*32e0*/  CS2R R84, SRZ ;  /* 0x0000000000547805 */ /* 0x000fe4000001ff00 */
[----:B------:R-:W-:Y:S01]  /*32f0*/  CS2R R78, SRZ ;  /* 0x00000000004e7805 */ /* 0x000fe2000001ff00 */
        /* <DEDUP_REMOVED lines=31> */
[----:B------:R-:W-:Y:S01]  /*34f0*/  LOP3.LUT P2, RZ, R232, 0x8, RZ, 0xc0, !PT ;  /* 0x00000008e8ff7812 */ /* 0x000fe2000784c0ff */
[----:B------:R4:W-:Y:S01]  /*3500*/  STL [R1], R0 ;  /* 0x0000000001007387 */ /* 0x0009e20000100800 */
[----:B------:R-:W-:Y:S01]  /*3510*/  SEL R228, R228, 0xffffffe0, !P0 ;  /* 0xffffffe0e4e47807 */ /* 0x000fe20004000000 */
[----:B------:R-:W-:Y:S01]  /*3520*/  VIADD R225, R225, UR14 ;  /* 0x0000000ee1e17c36 */ /* 0x000fe20008000000 */
[----:B------:R-:W-:Y:S01]  /*3530*/  USHF.L.U32 UR46, UR46, 0x3, URZ ;  /* 0x000000032e2e7899 */ /* 0x000fe200080006ff */
[----:B------:R-:W-:Y:S01]  /*3540*/  VIADD R224, R224, UR14 ;  /* 0x0000000ee0e07c36 */ /* 0x000fe20008000000 */
[----:B------:R-:W1:Y:S01]  /*3550*/  LDCU UR5, c[0x0][0x440] ;  /* 0x00008800ff0577ac */ /* 0x000e620008000800 */
[----:B------:R-:W-:Y:S01]  /*3560*/  IMAD.IADD R227, R226, 0x1, R229 ;  /* 0x00000001e2e37824 */ /* 0x000fe200078e02e5 */
[----:B------:R-:W1:Y:S01]  /*3570*/  LDCU UR8, c[0x0][0x3e0] ;  /* 0x00007c00ff0877ac */ /* 0x000e620008000800 */
[----:B------:R-:W1:Y:S01]  /*3580*/  LDCU UR9, c[0x0][0x45c] ;  /* 0x00008b80ff0977ac */ /* 0x000e620008000800 */
[----:B------:R-:W-:-:S02]  /*3590*/  UISETP.GE.AND UP1, UPT, UR31, UR37, UPT ;  /* 0x000000251f00728c */ /* 0x000fc4000bf26270 */
[----:B--2---:R-:W-:Y:S02]  /*35a0*/  USHF.L.U32 UR15, UR15, 0x6, URZ ;  /* 0x000000060f0f7899 */ /* 0x004fe400080006ff */
[----:B---3--:R-:W-:Y:S01]  /*35b0*/  USHF.L.U32 UR16, UR16, 0x6, URZ ;  /* 0x0000000610107899 */ /* 0x008fe200080006ff */
[----:B----4-:R-:W-:-:S05]  /*35c0*/  IMAD.MOV.U32 R0, RZ, RZ, 0x10 ;  /* 0x00000010ff007424 */ /* 0x010fca00078e00ff */
[----:B------:R-:W-:Y:S02]  /*35d0*/  SEL R0, R0, 0xfffffff0, !P1 ;  /* 0xfffffff000007807 */ /* 0x000fe40004800000 */
[----:B------:R-:W-:-:S07]  /*35e0*/  LOP3.LUT R0, R2, 0x20, RZ, 0xfc, !PT ;  /* 0x0000002002007812 */ /* 0x000fce00078efcff */
.L_x_87:
        /* <DEDUP_REMOVED lines=54> */
[-C--:B------:R-:W-:Y:S08]  /*3950*/  HMMA.16816.F32 R28, R160, R166.reuse, R28 ;  /* 0x000000a6a01c723c */ /* 0x080ff0000000181c */
        /* <DEDUP_REMOVED lines=13> */
[C---:B---3--:R-:W-:Y:S08]  /*3a30*/  HMMA.16816.F32 R8, R148.reuse, R144, R8 ;  /* 0x000000909408723c */ /* 0x048ff00000001808 */
[-C--:B------:R-:W-:Y:S03]  /*3a40*/  HMMA.16816.F32 R12, R148, R146.reuse, R12 ;  /* 0x00000092940c723c */ /* 0x080fe6000000180c */
[----:B----4-:R-:W-:Y:S02]  /*3a50*/  @P4 LOP3.LUT R0, R2, 0x6, RZ, 0xc0, !PT ;  /* 0x0000000602004812 */ /* 0x010fe400078ec0ff */
[----:B------:R-:W-:Y:S02]  /*3a60*/  PLOP3.LUT P4, PT, PT, PT, UP1, 0x80, 0x8 ;  /* 0x000000000008781c */ /* 0x000fe40003f8f018 */
[----:B------:R-:W-:Y:S01]  /*3a70*/  SHF.R.U32.HI R2, RZ, 0x1, R232 ;  /* 0x00000001ff027819 */ /* 0x000fe200000116e8 */
[C---:B------:R-:W-:Y:S04]  /*3a80*/  HMMA.16816.F32 R16, R136.reuse, R146, R16 ;  /* 0x000000928810723c */ /* 0x040fe80000001810 */
[----:B------:R-:W-:Y:S01]  /*3a90*/  @P3 LOP3.LUT R0, R0, 0x1e0, R2, 0xf8, !PT ;  /* 0x000001e000003812 */ /* 0x000fe200078ef802 */
[----:B------:R-:W-:Y:S01]  /*3aa0*/  FMUL.FTZ R2, R250, 1.4426950216293334961 ;  /* 0x3fb8aa3bfa027820 */ /* 0x000fe20000410000 */
[----:B------:R-:W-:Y:S02]  /*3ab0*/  PLOP3.LUT P3, PT, PT, PT, UP1, 0x80, 0x8 ;  /* 0x000000000008781c */ /* 0x000fe40003f6f018 */
[-C--:B------:R-:W-:Y:S08]  /*3ac0*/  HMMA.16816.F32 R20, R136, R156.reuse, R20 ;  /* 0x0000009c8814723c */ /* 0x080ff00000001814 */
[C---:B------:R-:W-:Y:S08]  /*3ad0*/  HMMA.16816.F32 R24, R148.reuse, R156, R24 ;  /* 0x0000009c9418723c */ /* 0x040ff00000001818 */
[-C--:B------:R-:W-:Y:S03]  /*3ae0*/  HMMA.16816.F32 R28, R148, R158.reuse, R28 ;  /* 0x0000009e941c723c */ /* 0x080fe6000000181c */
[----:B------:R-:W-:Y:S01]  /*3af0*/  SHF.R.U32.HI R150, RZ, 0x1, R232 ;  /* 0x00000001ff967819 */ /* 0x000fe200000116e8 */
[----:B------:R-:W-:Y:S04]  /*3b00*/  IMAD.SHL.U32 R148, R232, 0x40, RZ ;  /* 0x00000040e8947824 */ /* 0x000fe800078e00ff */
[----:B------:R-:W-:Y:S01]  /*3b10*/  HMMA.16816.F32 R32, R136, R158, R32 ;  /* 0x0000009e8820723c */ /* 0x000fe20000001820 */
[----:B------:R-:W2:Y:S01]  /*3b20*/  LDL R138, [R1] ;  /* 0x00000000018a7983 */ /* 0x000ea20000100800 */
[----:B------:R-:W-:Y:S02]  /*3b30*/  IMAD.U32 R137, RZ, RZ, UR41 ;  /* 0x00000029ff897e24 */ /* 0x000fe4000f8e00ff */
[C---:B------:R-:W-:Y:S02]  /*3b40*/  FMUL.FTZ R136, R252.reuse, 1.4426950216293334961 ;  /* 0x3fb8aa3bfc887820 */ /* 0x040fe40000410000 */
[----:B------:R-:W-:Y:S01]  /*3b50*/  @P0 IMAD R137, R137, 0x80, R0 ;  /* 0x0000008089890824 */ /* 0x000fe200078e0200 */
[----:B------:R-:W-:Y:S01]  /*3b60*/  FSETP.NEU.FTZ.AND P0, PT, R252, -INF , PT ;  /* 0xff800000fc00780b */ /* 0x000fe20003f1d000 */
        /* <DEDUP_REMOVED lines=40> */
[----:B------:R4:W4:Y:S01]  /*3df0*/  MUFU.EX2 R247, R7 ;  /* 0x0000000700f77308 */ /* 0x0009220000000800 */
        /* <DEDUP_REMOVED lines=9> */
[----:B------:R-:W-:Y:S04]  /*3e90*/  MUFU.EX2 R161, R9 ;  /* 0x0000000900a17308 */ /* 0x000fe80000000800 */
[----:B---3--:R-:W-:Y:S01]  /*3ea0*/  @P5 VIADD R8, R137, 0x9 ;  /* 0x0000000989085836 */ /* 0x008fe20000000000 */
[----:B------:R-:W-:Y:S02]  /*3eb0*/  PLOP3.LUT P5, PT, PT, PT, UP1, 0x80, 0x8 ;  /* 0x000000000008781c */ /* 0x000fe40003faf018 */
[----:B------:R-:W-:Y:S03]  /*3ec0*/  @P4 ISETP.GE.AND P4, PT, R4, UR37, PT ;  /* 0x0000002504004c0c */ /* 0x000fe6000bf86270 */
[----:B------:R-:W-:Y:S01]  /*3ed0*/  MUFU.EX2 R166, R10 ;  /* 0x0000000a00a67308 */ /* 0x000fe20000000800 */
[----:B------:R-:W-:Y:S01]  /*3ee0*/  @P6 ISETP.GE.AND P6, PT, R8, UR37, PT ;  /* 0x0000002508006c0c */ /* 0x000fe2000bfc6270 */
[----:B----4-:R-:W1:Y:S01]  /*3ef0*/  LDSM.16.M88.4 R4, [R227+0xd400] ;  /* 0x00d40000e304783b */ /* 0x010e620000000200 */
        /* <DEDUP_REMOVED lines=26> */
[-C--:B-1----:R-:W-:Y:S01]  /*40a0*/  HMMA.16816.F32 R20, R140, R4.reuse, R20 ;  /* 0x000000048c14723c */ /* 0x082fe20000001814 */
        /* <DEDUP_REMOVED lines=9> */
[----:B------:R-:W-:Y:S01]  /*4140*/  F2FP.F16.F32.PACK_AB R5, R247, R248 ;  /* 0x000000f8f705723e */ /* 0x000fe200000000ff */
        /* <DEDUP_REMOVED lines=30> */
[----:B------:R-:W3:Y:S01]  /*4330*/  MUFU.EX2 R171, R21 ;  /* 0x0000001500ab7308 */ /* 0x000ee20000000800 */
        /* <DEDUP_REMOVED lines=17> */
[----:B---3--:R-:W-:Y:S02]  /*4450*/  F2FP.F16.F32.PACK_AB R6, R171, R172 ;  /* 0x000000acab06723e */ /* 0x008fe400000000ff */
[----:B------:R-:W-:Y:S03]  /*4460*/  @P6 ISETP.GE.AND P6, PT, R137, UR37, PT ;  /* 0x0000002589006c0c */ /* 0x000fe6000bfc6270 */
[----:B------:R-:W-:Y:S01]  /*4470*/  MUFU.EX2 R155, R24 ;  /* 0x00000018009b7308 */ /* 0x000fe20000000800 */
        /* <DEDUP_REMOVED lines=9> */
[--C-:B------:R-:W-:Y:S06]  /*4510*/  FFMA.FTZ R32, R32, UR9, -R136.reuse ;  /* 0x0000000920207c23 */ /* 0x100fec0008010888 */
[----:B------:R1:W-:Y:S01]  /*4520*/  MUFU.EX2 R151, R2 ;  /* 0x0000000200977308 */ /* 0x0003e20000000800 */
[----:B------:R-:W-:Y:S02]  /*4530*/  @P0 FSEL R33, R33, -INF , !P6 ;  /* 0xff80000021210808 */ /* 0x000fe40007000000 */
[----:B------:R-:W-:Y:S02]  /*4540*/  PLOP3.LUT P0, PT, PT, PT, UP1, 0x80, 0x8 ;  /* 0x000000000008781c */ /* 0x000fe40003f0f018 */
[----:B------:R-:W-:Y:S01]  /*4550*/  @P3 FSEL R34, R34, -INF , !P5 ;  /* 0xff80000022223808 */ /* 0x000fe20006800000 */
[----:B------:R-:W-:Y:S01]  /*4560*/  FFMA.FTZ R136, R33, UR9, -R136 ;  /* 0x0000000921887c23 */ /* 0x000fe20008010888 */
[----:B------:R-:W-:Y:S03]  /*4570*/  PLOP3.LUT P3, PT, PT, PT, UP1, 0x80, 0x8 ;  /* 0x000000000008781c */ /* 0x000fe60003f6f018 */
[----:B------:R-:W-:Y:S01]  /*4580*/  MUFU.EX2 R168, R32 ;  /* 0x0000002000a87308 */ /* 0x000fe20000000800 */
[----:B------:R-:W-:Y:S01]  /*4590*/  @P4 FSEL R30, R30, -INF , !P5 ;  /* 0xff8000001e1e4808 */ /* 0x000fe20006800000 */
[--C-:B------:R-:W-:Y:S04]  /*45a0*/  FFMA.FTZ R34, R34, UR9, -R3.reuse ;  /* 0x0000000922227c23 */ /* 0x100fe80008010803 */
[--C-:B------:R-:W-:Y:S01]  /*45b0*/  FFMA.FTZ R30, R30, UR9, -R0.reuse ;  /* 0x000000091e1e7c23 */ /* 0x100fe20008010800 */
[----:B------:R-:W-:Y:S03]  /*45c0*/  @P0 FSEL R35, R35, -INF , !P6 ;  /* 0xff80000023230808 */ /* 0x000fe60007000000 */
[----:B------:R-:W-:Y:S01]  /*45d0*/  MUFU.EX2 R167, R136 ;  /* 0x0000008800a77308 */ /* 0x000fe20000000800 */
[----:B-1----:R-:W-:Y:S02]  /*45e0*/  F2FP.F16.F32.PACK_AB R2, R246, R158 ;  /* 0x0000009ef602723e */ /* 0x002fe400000000ff */
[----:B------:R-:W-:Y:S01]  /*45f0*/  @P3 FSEL R31, R31, -INF , !P6 ;  /* 0xff8000001f1f3808 */ /* 0x000fe20007000000 */
[----:B------:R-:W-:Y:S06]  /*4600*/  FFMA.FTZ R3, R35, UR9, -R3 ;  /* 0x0000000923037c23 */ /* 0x000fec0008010803 */
[----:B------:R1:W-:Y:S01]  /*4610*/  MUFU.EX2 R169, R3 ;  /* 0x0000000300a97308 */ /* 0x0003e20000000800 */
[----:B------:R-:W-:Y:S09]  /*4620*/  FFMA.FTZ R0, R31, UR9, -R0 ;  /* 0x000000091f007c23 */ /* 0x000ff20008010800 */
[----:B------:R-:W3:Y:S10]  /*4630*/  MUFU.EX2 R170, R34 ;  /* 0x0000002200aa7308 */ /* 0x000ef40000000800 */
[----:B------:R3:W-:Y:S01]  /*4640*/  MUFU.EX2 R149, R0 ;  /* 0x0000000000957308 */ /* 0x0007e20000000800 */
[----:B-1----:R-:W-:Y:S09]  /*4650*/  F2FP.F16.F32.PACK_AB R3, R159, R160 ;  /* 0x000000a09f03723e */ /* 0x002ff200000000ff */
[----:B------:R-:W-:Y:S10]  /*4660*/  MUFU.EX2 R157, R26 ;  /* 0x0000001a009d7308 */ /* 0x000ff40000000800 */
[----:B------:R-:W1:Y:S01]  /*4670*/  MUFU.EX2 R156, R27 ;  /* 0x0000001b009c7308 */ /* 0x000e620000000800 */
[----:B---3--:R-:W-:Y:S09]  /*4680*/  F2FP.F16.F32.PACK_AB R0, R169, R170 ;  /* 0x000000aaa900723e */ /* 0x008ff200000000ff */
[----:B------:R-:W3:Y:S01]  /*4690*/  MUFU.EX2 R153, R28 ;  /* 0x0000001c00997308 */ /* 0x000ee20000000800 */
[----:B--2---:R-:W-:Y:S01]  /*46a0*/  LEA R144, R138, UR4, 0x1 ;  /* 0x000000048a907c11 */ /* 0x004fe2000f8e08ff */
[----:B------:R-:W-:Y:S04]  /*46b0*/  IMAD.MOV.U32 R138, RZ, RZ, 0x10 ;  /* 0x00000010ff8a7424 */ /* 0x000fe800078e00ff */
[----:B------:R2:W-:Y:S01]  /*46c0*/  STS [R144+0x13000], R2 ;  /* 0x0130000290007388 */ /* 0x0005e20000000800 */
[----:B------:R-:W-:Y:S01]  /*46d0*/  SEL R138, R138, 0xfffffff0, !P1 ;  /* 0xfffffff08a8a7807 */ /* 0x000fe20004800000 */
[C---:B------:R-:W-:Y:S02]  /*46e0*/  VIADD R146, R144.reuse, 0x13020 ;  /* 0x0001302090927836 */ /* 0x040fe40000000000 */
[----:B------:R-:W4:Y:S01]  /*46f0*/  MUFU.EX2 R152, R30 ;  /* 0x0000001e00987308 */ /* 0x000f220000000800 */
[----:B------:R1:W-:Y:S01]  /*4700*/  STS [R144+0x13400], R5 ;  /* 0x0134000590007388 */ /* 0x0003e20000000800 */
[----:B------:R-:W-:Y:S02]  /*4710*/  VIADD R147, R144, 0x13000 ;  /* 0x0001300090937836 */ /* 0x000fe40000000000 */
[----:B------:R-:W-:Y:S05]  /*4720*/  IMAD.IADD R145, R138, 0x1, R144 ;  /* 0x000000018a917824 */ /* 0x000fea00078e0290 */
[----:B------:R3:W-:Y:S01]  /*4730*/  STS [R145+0x13000], R4 ;  /* 0x0130000491007388 */ /* 0x0007e20000000800 */
[----:B--2---:R-:W-:Y:S02]  /*4740*/  F2FP.F16.F32.PACK_AB R2, R244, R245 ;  /* 0x000000f5f402723e */ /* 0x004fe400000000ff */
[----:B-1----:R-:W-:Y:S03]  /*4750*/  F2FP.F16.F32.PACK_AB R5, R161, R164 ;  /* 0x000000a4a105723e */ /* 0x002fe600000000ff */
[----:B------:R1:W-:Y:S04]  /*4760*/  STS [R145+0x13400], R2 ;  /* 0x0134000291007388 */ /* 0x0003e80000000800 */
[----:B------:R2:W-:Y:S01]  /*4770*/  STS [R144+0x14000], R5 ;  /* 0x0140000590007388 */ /* 0x0005e20000000800 */
[----:B---3--:R-:W-:Y:S05]  /*4780*/  F2FP.F16.F32.PACK_AB R4, R165, R166 ;  /* 0x000000a6a504723e */ /* 0x008fea00000000ff */
[----:B------:R3:W-:Y:S04]  /*4790*/  STS [R144+0x14400], R4 ;  /* 0x0144000490007388 */ /* 0x0007e80000000800 */
[----:B------:R4:W-:Y:S04]  /*47a0*/  STS [R145+0x14000], R3 ;  /* 0x0140000391007388 */ /* 0x0009e80000000800 */
[----:B------:R4:W-:Y:S01]  /*47b0*/  STS [R145+0x14400], R7 ;  /* 0x0144000791007388 */ /* 0x0009e20000000800 */
[----:B-1----:R-:W-:Y:S02]  /*47c0*/  IMAD.MOV.U32 R2, RZ, RZ, R146 ;  /* 0x000000ffff027224 */ /* 0x002fe400078e0092 */
[----:B------:R-:W-:Y:S01]  /*47d0*/  @P2 VIADD R2, R147, 0xffffffe0 ;  /* 0xffffffe093022836 */ /* 0x000fe20000000000 */
[----:B--2---:R-:W-:Y:S04]  /*47e0*/  F2FP.F16.F32.PACK_AB R5, R175, R242 ;  /* 0x000000f2af05723e */ /* 0x004fe800000000ff */
[----:B------:R1:W-:Y:S04]  /*47f0*/  STS [R2], R6 ;  /* 0x0000000602007388 */ /* 0x0003e80000000800 */
[----:B------:R2:W-:Y:S01]  /*4800*/  STS [R2+0x400], R5 ;  /* 0x0004000502007388 */ /* 0x0005e20000000800 */
[----:B---3--:R-:W-:Y:S01]  /*4810*/  F2FP.F16.F32.PACK_AB R4, R167, R168 ;  /* 0x000000a8a704723e */ /* 0x008fe200000000ff */
[----:B----4-:R-:W-:Y:S01]  /*4820*/  IMAD.IADD R3, R138, 0x1, R2 ;  /* 0x000000018a037824 */ /* 0x010fe200078e0202 */
[----:B------:R-:W-:Y:S04]  /*4830*/  F2FP.F16.F32.PACK_AB R7, R154, R155 ;  /* 0x0000009b9a07723e */ /* 0x000fe800000000ff */
[----:B------:R3:W-:Y:S04]  /*4840*/  STS [R3], R4 ;  /* 0x0000000403007388 */ /* 0x0007e80000000800 */
[----:B------:R4:W-:Y:S04]  /*4850*/  STS [R3+0x400], R0 ;  /* 0x0004000003007388 */ /* 0x0009e80000000800 */
[----:B------:R-:W-:Y:S01]  /*4860*/  STS [R2+0x1000], R7 ;  /* 0x0010000702007388 */ /* 0x000fe20000000800 */
[----:B-1----:R-:W-:Y:S02]  /*4870*/  F2FP.F16.F32.PACK_AB R6, R156, R157 ;  /* 0x0000009d9c06723e */ /* 0x002fe400000000ff */
[----:B--2---:R-:W-:Y:S03]  /*4880*/  F2FP.F16.F32.PACK_AB R5, R151, R153 ;  /* 0x000000999705723e */ /* 0x004fe600000000ff */
[----:B------:R1:W-:Y:S04]  /*4890*/  STS [R2+0x1400], R6 ;  /* 0x0014000602007388 */ /* 0x0003e80000000800 */
[----:B------:R-:W-:Y:S01]  /*48a0*/  STS [R3+0x1000], R5 ;  /* 0x0010000503007388 */ /* 0x000fe20000000800 */
[----:B---3--:R-:W-:Y:S02]  /*48b0*/  F2FP.F16.F32.PACK_AB R4, R149, R152 ;  /* 0x000000989504723e */ /* 0x008fe400000000ff */
[----:B----4-:R-:W-:Y:S03]  /*48c0*/  LEA R0, R230, UR4, 0x1 ;  /* 0x00000004e6007c11 */ /* 0x010fe6000f8e08ff */
[----:B------:R2:W-:Y:S04]  /*48d0*/  STS [R3+0x1400], R4 ;  /* 0x0014000403007388 */ /* 0x0005e80000000800 */
[----:B------:R-:W3:Y:S01]  /*48e0*/  LDSM.16.M88.4 R32, [R0+0x6000] ;  /* 0x006000000020783b */ /* 0x000ee20000000200 */
[C---:B-1----:R-:W-:Y:S07]  /*48f0*/  VIADD R2, R0.reuse, 0x6020 ;  /* 0x0000602000027836 */ /* 0x042fee0000000000 */
[----:B------:R-:W1:Y:S01]  /*4900*/  LDSM.16.M88.4 R28, [R0+0x6800] ;  /* 0x00680000001c783b */ /* 0x000e620000000200 */
[----:B--2---:R-:W-:Y:S04]  /*4910*/  VIADD R3, R0, 0x6000 ;  /* 0x0000600000037836 */ /* 0x004fe80000000000 */
[----:B------:R-:W-:Y:S01]  /*4920*/  @P1 VIADD R2, R3, 0xffffffe0 ;  /* 0xffffffe003021836 */ /* 0x000fe20000000000 */
[----:B------:R-:W-:Y:S04]  /*4930*/  LOP3.LUT R3, R150, 0x30, RZ, 0xc0, !PT ;  /* 0x0000003096037812 */ /* 0x000fe800078ec0ff */
[----:B------:R-:W2:Y:S01]  /*4940*/  LDSM.16.M88.4 R132, [R2] ;  /* 0x000000000284783b */ /* 0x000ea20000000200 */
[----:B------:R-:W-:Y:S04]  /*4950*/  LOP3.LUT R3, R3, 0x8, R232, 0xf8, !PT ;  /* 0x0000000803037812 */ /* 0x000fe800078ef8e8 */
[----:B------:R-:W-:Y:S03]  /*4960*/  LOP3.LUT R3, R3, 0x1c0, R148, 0xf8, !PT ;  /* 0x000001c003037812 */ /* 0x000fe600078ef894 */
[----:B------:R-:W4:Y:S01]  /*4970*/  LDSM.16.M88.4 R136, [R2+0x800] ;  /* 0x000800000288783b */ /* 0x000f220000000200 */
[----:B------:R-:W-:Y:S01]  /*4980*/  LOP3.LUT R3, R3, 0x38, R231, 0x78, !PT ;  /* 0x0000003803037812 */ /* 0x000fe200078e78e7 */
[-C--:B---3--:R-:W-:Y:S08]  /*4990*/  HMMA.16816.F32 R4, R32, R176.reuse, RZ ;  /* 0x000000b02004723c */ /* 0x088ff000000018ff */
[C---:B-1----:R-:W-:Y:S08]  /*49a0*/  HMMA.16816.F32 R8, R28.reuse, R176, RZ ;  /* 0x000000b01c08723c */ /* 0x042ff000000018ff */
[-C--:B------:R-:W-:Y:S08]  /*49b0*/  HMMA.16816.F32 R12, R28, R178.reuse, RZ ;  /* 0x000000b21c0c723c */ /* 0x080ff000000018ff */
[C---:B------:R-:W-:Y:S08]  /*49c0*/  HMMA.16816.F32 R16, R32.reuse, R178, RZ ;  /* 0x000000b22010723c */ /* 0x040ff000000018ff */
[-C--:B------:R-:W-:Y:S08]  /*49d0*/  HMMA.16816.F32 R20, R32, R180.reuse, RZ ;  /* 0x000000b42014723c */ /* 0x080ff000000018ff */
[C---:B------:R-:W-:Y:S08]  /*49e0*/  HMMA.16816.F32 R24, R28.reuse, R180, RZ ;  /* 0x000000b41c18723c */ /* 0x040ff000000018ff */
[-C--:B------:R-:W-:Y:S08]  /*49f0*/  HMMA.16816.F32 R28, R28, R182.reuse, RZ ;  /* 0x000000b61c1c723c */ /* 0x080ff000000018ff */
[----:B------:R-:W-:Y:S08]  /*4a00*/  HMMA.16816.F32 R32, R32, R182, RZ ;  /* 0x000000b62020723c */ /* 0x000ff000000018ff */
[-C--:B--2---:R-:W-:Y:S08]  /*4a10*/  HMMA.16816.F32 R4, R132, R184.reuse, R4 ;  /* 0x000000b88404723c */ /* 0x084ff00000001804 */
        /* <DEDUP_REMOVED lines=46> */
[----:B-1----:R1:W4:Y:S02]  /*4d00*/  LDSM.16.M88.4 R132, [R2+0x2000] ;  /* 0x002000000284783b */ /* 0x0023240000000200 */
[----:B-1----:R-:W-:Y:S02]  /*4d10*/  IMAD.MOV.U32 R2, RZ, RZ, R146 ;  /* 0x000000ffff027224 */ /* 0x002fe400078e0092 */
[----:B------:R-:W-:Y:S01]  /*4d20*/  @P2 VIADD R2, R147, 0xffffffe0 ;  /* 0xffffffe093022836 */ /* 0x000fe20000000000 */
[-C--:B----4-:R-:W-:Y:S08]  /*4d30*/  HMMA.16816.F32 R4, R132, R216.reuse, R4 ;  /* 0x000000d88404723c */ /* 0x090ff00000001804 */
[C---:B------:R-:W-:Y:S08]  /*4d40*/  HMMA.16816.F32 R8, R136.reuse, R216, R8 ;  /* 0x000000d88808723c */ /* 0x040ff00000001808 */
[-C--:B------:R-:W-:Y:S08]  /*4d50*/  HMMA.16816.F32 R12, R136, R218.reuse, R12 ;  /* 0x000000da880c723c */ /* 0x080ff0000000180c */
[C---:B------:R-:W-:Y:S08]  /*4d60*/  HMMA.16816.F32 R16, R132.reuse, R218, R16 ;  /* 0x000000da8410723c */ /* 0x040ff00000001810 */
[-C--:B------:R-:W-:Y:S08]  /*4d70*/  HMMA.16816.F32 R20, R132, R220.reuse, R20 ;  /* 0x000000dc8414723c */ /* 0x080ff00000001814 */
[C---:B------:R-:W-:Y:S08]  /*4d80*/  HMMA.16816.F32 R24, R136.reuse, R220, R24 ;  /* 0x000000dc8818723c */ /* 0x040ff00000001818 */
[-C--:B------:R-:W-:Y:S08]  /*4d90*/  HMMA.16816.F32 R28, R136, R222.reuse, R28 ;  /* 0x000000de881c723c */ /* 0x080ff0000000181c */
[----:B------:R-:W-:Y:S04]  /*4da0*/  HMMA.16816.F32 R32, R132, R222, R32 ;  /* 0x000000de8420723c */ /* 0x000fe80000001820 */
[C---:B--2---:R-:W-:Y:S11]  /*4db0*/  FADD.FTZ R4, -R143.reuse, R4 ;  /* 0x000000048f047221 */ /* 0x044ff60000010100 */
[----:B------:R-:W-:Y:S04]  /*4dc0*/  @!UPT UIADD3 URZ, UPT, UPT, URZ, URZ, URZ ;  /* 0x000000fffffff290 */ /* 0x000fe8000fffe0ff */
[C---:B------:R-:W-:Y:S01]  /*4dd0*/  FADD.FTZ R0, -R143.reuse, R33 ;  /* 0x000000218f007221 */ /* 0x040fe20000010100 */
[----:B------:R-:W-:Y:S01]  /*4de0*/  FMUL.FTZ R158, R158, R4 ;  /* 0x000000049e9e7220 */ /* 0x000fe20000410000 */
[C---:B------:R-:W-:Y:S01]  /*4df0*/  FADD.FTZ R4, -R143.reuse, R5 ;  /* 0x000000058f047221 */ /* 0x040fe20000010100 */
[C---:B------:R-:W-:Y:S01]  /*4e00*/  FADD.FTZ R5, -R143.reuse, R16 ;  /* 0x000000108f057221 */ /* 0x040fe20000010100 */
[C---:B------:R-:W-:Y:S01]  /*4e10*/  FADD.FTZ R16, -R143.reuse, R17 ;  /* 0x000000118f107221 */ /* 0x040fe20000010100 */
[C---:B------:R-:W-:Y:S01]  /*4e20*/  FADD.FTZ R17, -R143.reuse, R20 ;  /* 0x000000148f117221 */ /* 0x040fe20000010100 */
[----:B------:R-:W-:Y:S01]  /*4e30*/  FADD.FTZ R20, -R143, R21 ;  /* 0x000000158f147221 */ /* 0x000fe20000010100 */
[----:B------:R-:W-:Y:S01]  /*4e40*/  FMUL.FTZ R5, R174, R5 ;  /* 0x00000005ae057220 */ /* 0x000fe20000410000 */
[----:B------:R-:W-:Y:S01]  /*4e50*/  FMUL.FTZ R16, R173, R16 ;  /* 0x00000010ad107220 */ /* 0x000fe20000410000 */
[C---:B---3--:R-:W-:Y:S01]  /*4e60*/  FADD.FTZ R21, -R142.reuse, R6 ;  /* 0x000000068e157221 */ /* 0x048fe20000010100 */
        /* <DEDUP_REMOVED lines=12> */
[----:B------:R-:W-:Y:S01]  /*4f30*/  FMUL.FTZ R4, R246, R4 ;  /* 0x00000004f6047220 */ /* 0x000fe20000410000 */
[----:B------:R-:W-:Y:S01]  /*4f40*/  F2FP.F16.F32.PACK_AB R19, R0, R5 ;  /* 0x000000050013723e */ /* 0x000fe200000000ff */
[----:B------:R-:W-:Y:S01]  /*4f50*/  FMUL.FTZ R33, R245, R18 ;  /* 0x00000012f5217220 */ /* 0x000fe20000410000 */
[----:B------:R-:W-:Y:S01]  /*4f60*/  F2FP.F16.F32.PACK_AB R5, R6, R7 ;  /* 0x000000070605723e */ /* 0x000fe200000000ff */
[C---:B------:R-:W-:Y:S01]  /*4f70*/  FADD.FTZ R7, -R142.reuse, R22 ;  /* 0x000000168e077221 */ /* 0x040fe20000010100 */
[C---:B------:R-:W-:Y:S01]  /*4f80*/  FADD.FTZ R17, -R142.reuse, R23 ;  /* 0x000000178e117221 */ /* 0x040fe20000010100 */
[C---:B------:R-:W-:Y:S01]  /*4f90*/  FADD.FTZ R21, -R142.reuse, R34 ;  /* 0x000000228e157221 */ /* 0x040fe20000010100 */
[----:B------:R-:W-:Y:S01]  /*4fa0*/  FADD.FTZ R18, -R142, R35 ;  /* 0x000000238e127221 */ /* 0x000fe20000010100 */
[----:B------:R-:W-:Y:S01]  /*4fb0*/  LOP3.LUT R248, R231, 0x18, RZ, 0xc0, !PT ;  /* 0x00000018e7f87812 */ /* 0x000fe200078ec0ff */
[----:B------:R-:W-:Y:S01]  /*4fc0*/  FMUL.FTZ R32, R244, R32 ;  /* 0x00000020f4207220 */ /* 0x000fe20000410000 */
[----:B------:R-:W-:Y:S01]  /*4fd0*/  F2FP.F16.F32.PACK_AB R4, R4, R158 ;  /* 0x0000009e0404723e */ /* 0x000fe200000000ff */
[----:B------:R-:W-:Y:S01]  /*4fe0*/  FMUL.FTZ R7, R242, R7 ;  /* 0x00000007f2077220 */ /* 0x000fe20000410000 */
[----:B------:R-:W-:Y:S01]  /*4ff0*/  FMUL.FTZ R17, R175, R17 ;  /* 0x00000011af117220 */ /* 0x000fe20000410000 */
[----:B------:R-:W-:Y:S01]  /*5000*/  FMUL.FTZ R21, R170, R21 ;  /* 0x00000015aa157220 */ /* 0x000fe20000410000 */
[----:B------:R-:W-:Y:S01]  /*5010*/  LOP3.LUT R246, R248, 0x20, RZ, 0xfc, !PT ;  /* 0x00000020f8f67812 */ /* 0x000fe200078efcff */
[----:B------:R-:W-:Y:S01]  /*5020*/  FMUL.FTZ R18, R169, R18 ;  /* 0x00000012a9127220 */ /* 0x000fe20000410000 */
[----:B------:R-:W-:Y:S06]  /*5030*/  BRA.U !UP2, `(.L_x_85) ;  /* 0x000000010a907547 */ /* 0x000fec000b800000 */
[----:B------:R-:W-:Y:S01]  /*5040*/  IADD3 R6, P0, PT, RZ, -UR35, RZ ;  /* 0x80000023ff067c10 */ /* 0x000fe2000ff1e0ff */
[----:B------:R-:W-:Y:S01]  /*5050*/  ULOP3.LUT UR14, UR47, 0x1, URZ, 0xc0, !UPT ;  /* 0x000000012f0e7892 */ /* 0x000fe2000f8ec0ff */
[----:B------:R-:W-:Y:S02]  /*5060*/  ISETP.GE.AND P4, PT, R248, UR5, PT ;  /* 0x00000005f8007c0c */ /* 0x000fe4000bf86270 */
[----:B------:R-:W-:Y:S01]  /*5070*/  ISETP.GE.AND P3, PT, R246, UR5, PT ;  /* 0x00000005f6007c0c */ /* 0x000fe2000bf66270 */
[----:B------:R-:W-:Y:S01]  /*5080*/  IMAD.X R0, RZ, RZ, ~UR15, P0 ;  /* 0x8000000fff007e24 */ /* 0x000fe200080e06ff */
[----:B------:R-:W-:Y:S01]  /*5090*/  UISETP.NE.U32.AND UP0, UPT, UR14, 0x1, UPT ;  /* 0x000000010e00788c */ /* 0x000fe2000bf05070 */
[----:B------:R-:W-:Y:S03]  /*50a0*/  LOP3.LUT R22, R248, 0x40, RZ, 0xfc, !PT ;  /* 0x00000040f8167812 */ /* 0x000fe600078efcff */
[----:B------:R-:W-:Y:S01]  /*50b0*/  SHF.R.S64 R6, R6, 0x1f, R0 ;  /* 0x0000001f06067819 */ /* 0x000fe20000001000 */
[----:B------:R-:W-:Y:S01]  /*50c0*/  USEL UR14, UR34, 0x3000, !UP0 ;  /* 0x00003000220e7887 */ /* 0x000fe2000c000000 */
[----:B------:R-:W-:Y:S02]  /*50d0*/  ISETP.GE.AND P0, PT, R22, UR5, PT ;  /* 0x0000000516007c0c */ /* 0x000fe4000bf06270 */
[----:B------:R-:W-:Y:S03]  /*50e0*/  IADD3 R6, P5, PT, R238, R6, RZ ;  /* 0x00000006ee067210 */ /* 0x000fe60007fbe0ff */
[----:B------:R-:W-:Y:S01]  /*50f0*/  VIADD R240, R240, UR14 ;  /* 0x0000000ef0f07c36 */ /* 0x000fe20008000000 */
[----:B------:R-:W-:Y:S01]  /*5100*/  LEA.HI.X.SX32 R0, R0, R239, 0x1, P5 ;  /* 0x000000ef00007211 */ /* 0x000fe200028f0eff */
[----:B------:R-:W-:Y:S02]  /*5110*/  IMAD.MOV.U32 R238, RZ, RZ, R6 ;  /* 0x000000ffffee7224 */ /* 0x000fe400078e0006 */
[----:B------:R-:W-:Y:S02]  /*5120*/  VIADD R233, R233, UR14 ;  /* 0x0000000ee9e97c36 */ /* 0x000fe40008000000 */
[----:B------:R-:W-:Y:S02]  /*5130*/  IMAD.MOV.U32 R239, RZ, RZ, R0 ;  /* 0x000000ffffef7224 */ /* 0x000fe400078e0000 */
[----:B------:R-:W-:Y:S03]  /*5140*/  VIADD R225, R225, UR14 ;  /* 0x0000000ee1e17c36 */ /* 0x000fe60008000000 */
[----:B------:R-:W-:Y:S01]  /*5150*/  @!PT LDS RZ, [RZ] ;  /* 0x00000000fffff984 */ /* 0x000fe20000000800 */
[----:B------:R-:W-:Y:S01]  /*5160*/  @!PT LDS RZ, [RZ] ;  /* 0x00000000fffff984 */ /* 0x000fe20000000800 */
[----:B------:R-:W-:Y:S01]  /*5170*/  @!PT LDS RZ, [RZ] ;  /* 0x00000000fffff984 */ /* 0x000fe20000000800 */
[----:B------:R1:W-:Y:S04]  /*5180*/  @!P4 LDGSTS.E.BYPASS.LTC128B.128 [R240], desc[UR38][R238.64] ;  /* 0x00000000eef0cfae */ /* 0x0003e8000b981a26 */
[----:B------:R1:W-:Y:S04]  /*5190*/  @P4 STS.64 [R233], RZ ;  /* 0x000000ffe9004388 */ /* 0x0003e80000000a00 */
[----:B------:R1:W-:Y:S04]  /*51a0*/  @P4 STS.64 [R233+0x8], RZ ;  /* 0x000008ffe9004388 */ /* 0x0003e80000000a00 */
[----:B------:R-:W-:Y:S01]  /*51b0*/  @!PT LDS RZ, [RZ] ;  /* 0x00000000fffff984 */ /* 0x000fe20000000800 */
[----:B------:R-:W-:Y:S01]  /*51c0*/  @!PT LDS RZ, [RZ] ;  /* 0x00000000fffff984 */ /* 0x000fe20000000800 */
[----:B------:R-:W-:Y:S01]  /*51d0*/  @!PT LDS RZ, [RZ] ;  /* 0x00000000fffff984 */ /* 0x000fe20000000800 */
[----:B------:R1:W-:Y:S04]  /*51e0*/  @!P3 LDGSTS.E.BYPASS.LTC128B.128 [R240+0x1000], desc[UR38][R238.64+0x40] ;  /* 0x01000040eef0bfae */ /* 0x0003e8000b981a26 */
[----:B------:R1:W-:Y:S04]  /*51f0*/  @P3 STS.64 [R233+0x1000], RZ ;  /* 0x001000ffe9003388 */ /* 0x0003e80000000a00 */
[----:B------:R1:W-:Y:S04]  /*5200*/  @P3 STS.64 [R233+0x1008], RZ ;  /* 0x001008ffe9003388 */ /* 0x0003e80000000a00 */
[----:B------:R-:W-:Y:S01]  /*5210*/  @!PT LDS RZ, [RZ] ;  /* 0x00000000fffff984 */ /* 0x000fe20000000800 */
[----:B------:R-:W-:Y:S01]  /*5220*/  @!PT LDS RZ, [RZ] ;  /* 0x00000000fffff984 */ /* 0x000fe20000000800 */
[----:B------:R-:W-:Y:S01]  /*5230*/  @!PT LDS RZ, [RZ] ;  /* 0x00000000fffff984 */ /* 0x000fe20000000800 */
[----:B------:R1:W-:Y:S04]  /*5240*/  @!P0 LDGSTS.E.BYPASS.LTC128B.128 [R240+0x2000], desc[UR38][R238.64+0x80] ;  /* 0x02000080eef08fae */ /* 0x0003e8000b981a26 */
[----:B------:R1:W-:Y:S04]  /*5250*/  @P0 STS.64 [R233+0x2000], RZ ;  /* 0x002000ffe9000388 */ /* 0x0003e80000000a00 */
[----:B------:R1:W-:Y:S04]  /*5260*/  @P0 STS.64 [R233+0x2008], RZ ;  /* 0x002008ffe9000388 */ /* 0x0003e80000000a00 */
[----:B------:R-:W0:Y:S02]  /*5270*/  LDGDEPBAR ;  /* 0x00000000000079af */ /* 0x000e240000000000 */
.L_x_85:
[----:B------:R2:W-:Y:S01]  /*5280*/  STS [R144+0xf000], R4 ;  /* 0x00f0000490007388 */ /* 0x0005e20000000800 */
[C---:B-----5:R-:W-:Y:S01]  /*5290*/  FADD.FTZ R10, -R140.reuse, R10 ;  /* 0x0000000a8c0a7221 */ /* 0x060fe20000010100 */
[----:B------:R-:W-:Y:S01]  /*52a0*/  FADD.FTZ R11, -R140, R11 ;  /* 0x0000000b8c0b7221 */ /* 0x000fe20000010100 */
[C---:B------:R-:W-:Y:S02]  /*52b0*/  FADD.FTZ R8, -R141.reuse, R8 ;  /* 0x000000088d087221 */ /* 0x040fe40000010100 */
[----:B------:R3:W-:Y:S01]  /*52c0*/  STS [R144+0xf400], R5 ;  /* 0x00f4000590007388 */ /* 0x0007e20000000800 */
[----:B------:R-:W-:Y:S01]  /*52d0*/  FMUL.FTZ R10, R166, R10 ;  /* 0x0000000aa60a7220 */ /* 0x000fe20000410000 */
[C---:B------:R-:W-:Y:S01]  /*52e0*/  FADD.FTZ R9, -R141.reuse, R9 ;  /* 0x000000098d097221 */ /* 0x040fe20000010100 */
[C---:B------:R-:W-:Y:S02]  /*52f0*/  FADD.FTZ R12, -R141.reuse, R12 ;  /* 0x0000000c8d0c7221 */ /* 0x040fe40000010100 */
[----:B------:R-:W-:Y:S01]  /*5300*/  STS [R145+0xf000], R16 ;  /* 0x00f0001091007388 */ /* 0x000fe20000000800 */
[----:B------:R-:W-:Y:S01]  /*5310*/  FADD.FTZ R13, -R141, R13 ;  /* 0x0000000d8d0d7221 */ /* 0x000fe20000010100 */
[----:B------:R-:W-:Y:S01]  /*5320*/  FMUL.FTZ R6, R164, R8 ;  /* 0x00000008a4067220 */ /* 0x000fe20000410000 */
[----:B------:R-:W-:Y:S01]  /*5330*/  FMUL.FTZ R0, R161, R9 ;  /* 0x00000009a1007220 */ /* 0x000fe20000410000 */
[C---:B------:R-:W-:Y:S01]  /*5340*/  FADD.FTZ R14, -R140.reuse, R14 ;  /* 0x0000000e8c0e7221 */ /* 0x040fe20000010100 */
[----:B------:R-:W-:Y:S01]  /*5350*/  FMUL.FTZ R8, R159, R13 ;  /* 0x0000000d9f087220 */ /* 0x000fe20000410000 */
[----:B------:R-:W-:Y:S01]  /*5360*/  FADD.FTZ R15, -R140, R15 ;  /* 0x0000000f8c0f7221 */ /* 0x000fe20000010100 */
[----:B------:R-:W-:Y:S01]  /*5370*/  FADD.FTZ R24, -R141, R24 ;  /* 0x000000188d187221 */ /* 0x000fe20000010100 */
[----:B------:R-:W-:Y:S01]  /*5380*/  F2FP.F16.F32.PACK_AB R0, R0, R6 ;  /* 0x000000060000723e */ /* 0x000fe200000000ff */
[----:B------:R-:W-:Y:S01]  /*5390*/  FMUL.FTZ R14, R163, R14 ;  /* 0x0000000ea30e7220 */ /* 0x000fe20000410000 */
[----:B------:R-:W-:Y:S01]  /*53a0*/  FADD.FTZ R25, -R141, R25 ;  /* 0x000000198d197221 */ /* 0x000fe20000010100 */
[C---:B------:R-:W-:Y:S01]  /*53b0*/  FADD.FTZ R26, -R140.reuse, R26 ;  /* 0x0000001a8c1a7221 */ /* 0x040fe20000010100 */
[----:B------:R-:W-:Y:S01]  /*53c0*/  FADD.FTZ R27, -R140, R27 ;  /* 0x0000001b8c1b7221 */ /* 0x000fe20000010100 */
[----:B------:R-:W-:Y:S01]  /*53d0*/  F2FP.F16.F32.PACK_AB R17, R17, R7 ;  /* 0x000000071111723e */ /* 0x000fe200000000ff */
[C---:B------:R-:W-:Y:S01]  /*53e0*/  FADD.FTZ R28, -R141.reuse, R28 ;  /* 0x0000001c8d1c7221 */ /* 0x040fe20000010100 */
[----:B------:R-:W-:Y:S01]  /*53f0*/  FADD.FTZ R29, -R141, R29 ;  /* 0x0000001d8d1d7221 */ /* 0x000fe20000010100 */
[----:B------:R-:W-:Y:S01]  /*5400*/  FMUL.FTZ R24, R155, R24 ;  /* 0x000000189b187220 */ /* 0x000fe20000410000 */
[----:B--2---:R-:W-:Y:S01]  /*5410*/  F2FP.F16.F32.PACK_AB R4, R32, R33 ;  /* 0x000000212004723e */ /* 0x004fe200000000ff */
[----:B------:R-:W-:Y:S01]  /*5420*/  FMUL.FTZ R9, R154, R25 ;  /* 0x000000199a097220 */ /* 0x000fe20000410000 */
[C---:B------:R-:W-:Y:S01]  /*5430*/  FADD.FTZ R30, -R140.reuse, R30 ;  /* 0x0000001e8c1e7221 */ /* 0x040fe20000010100 */
[----:B------:R-:W-:Y:S01]  /*5440*/  FADD.FTZ R31, -R140, R31 ;  /* 0x0000001f8c1f7221 */ /* 0x000fe20000010100 */
[----:B---3--:R-:W-:Y:S01]  /*5450*/  FMUL.FTZ R5, R160, R12 ;  /* 0x0000000ca0057220 */ /* 0x008fe20000410000 */
[----:B------:R2:W-:Y:S01]  /*5460*/  STS [R145+0xf400], R4 ;  /* 0x00f4000491007388 */ /* 0x0005e20000000800 */
[----:B------:R-:W-:Y:S01]  /*5470*/  FMUL.FTZ R26, R157, R26 ;  /* 0x0000001a9d1a7220 */ /* 0x000fe20000410000 */
[----:B------:R-:W-:Y:S01]  /*5480*/  FMUL.FTZ R7, R156, R27 ;  /* 0x0000001b9c077220 */ /* 0x000fe20000410000 */
[----:B------:R-:W-:Y:S02]  /*5490*/  F2FP.F16.F32.PACK_AB R18, R18, R21 ;  /* 0x000000151212723e */ /* 0x000fe400000000ff */
[----:B------:R3:W-:Y:S01]  /*54a0*/  STS [R144+0x10000], R0 ;  /* 0x0100000090007388 */ /* 0x0007e20000000800 */
[----:B------:R-:W-:Y:S01]  /*54b0*/  F2FP.F16.F32.PACK_AB R8, R8, R5 ;  /* 0x000000050808723e */ /* 0x000fe200000000ff */
[----:B------:R-:W-:Y:S01]  /*54c0*/  FMUL.FTZ R5, R162, R15 ;  /* 0x0000000fa2057220 */ /* 0x000fe20000410000 */
[----:B------:R-:W-:Y:S01]  /*54d0*/  FMUL.FTZ R28, R153, R28 ;  /* 0x0000001c991c7220 */ /* 0x000fe20000410000 */
[----:B------:R-:W-:Y:S01]  /*54e0*/  FMUL.FTZ R12, R151, R29 ;  /* 0x0000001d970c7220 */ /* 0x000fe20000410000 */
[----:B------:R-:W-:Y:S01]  /*54f0*/  FMUL.FTZ R30, R152, R30 ;  /* 0x0000001e981e7220 */ /* 0x000fe20000410000 */
[----:B------:R-:W-:Y:S01]  /*5500*/  FMUL.FTZ R6, R149, R31 ;  /* 0x0000001f95067220 */ /* 0x000fe20000410000 */
[----:B------:R-:W-:Y:S02]  /*5510*/  F2FP.F16.F32.PACK_AB R5, R5, R14 ;  /* 0x0000000e0505723e */ /* 0x000fe400000000ff */
[----:B------:R-:W-:Y:S02]  /*5520*/  F2FP.F16.F32.PACK_AB R9, R9, R24 ;  /* 0x000000180909723e */ /* 0x000fe400000000ff */
[----:B------:R-:W-:Y:S02]  /*5530*/  F2FP.F16.F32.PACK_AB R7, R7, R26 ;  /* 0x0000001a0707723e */ /* 0x000fe400000000ff */
[----:B------:R-:W-:Y:S02]  /*5540*/  F2FP.F16.F32.PACK_AB R12, R12, R28 ;  /* 0x0000001c0c0c723e */ /* 0x000fe400000000ff */
[----:B------:R-:W-:Y:S02]  /*5550*/  F2FP.F16.F32.PACK_AB R6, R6, R30 ;  /* 0x0000001e0606723e */ /* 0x000fe400000000ff */
[C---:B------:R-:W-:Y:S02]  /*5560*/  SHF.L.U32 R149, R232.reuse, 0x5, RZ ;  /* 0x00000005e8957819 */ /* 0x040fe400000006ff */
[----:B------:R-:W-:Y:S01]  /*5570*/  SHF.L.U32 R164, R232, 0x2, RZ ;  /* 0x00000002e8a47819 */ /* 0x000fe200000006ff */
[----:B--2---:R-:W-:Y:S01]  /*5580*/  FMUL.FTZ R4, R165, R11 ;  /* 0x0000000ba5047220 */ /* 0x004fe20000410000 */
[----:B------:R-:W-:Y:S01]  /*5590*/  IMAD R165, R243, UR8, RZ ;  /* 0x00000008f3a57c24 */ /* 0x000fe2000f8e02ff */
[--C-:B---3--:R-:W-:Y:S03]  /*55a0*/  SHF.R.U32.HI R0, RZ, 0x4, R232.reuse ;  /* 0x00000004ff007819 */ /* 0x108fe600000116e8 */
[----:B------:R-:W-:Y:S02]  /*55b0*/  F2FP.F16.F32.PACK_AB R4, R4, R10 ;  /* 0x0000000a0404723e */ /* 0x000fe400000000ff */
[----:B------:R-:W-:Y:S02]  /*55c0*/  MOV R10, 0x10 ;  /* 0x00000010000a7802 */ /* 0x000fe40000000f00 */
[----:B------:R-:W-:Y:S01]  /*55d0*/  LOP3.LUT R163, R0, 0x8, RZ, 0xc0, !PT ;  /* 0x0000000800a37812 */ /* 0x000fe200078ec0ff */
[----:B------:R2:W-:Y:S03]  /*55e0*/  STS [R144+0x10400], R4 ;  /* 0x0104000490007388 */ /* 0x0005e60000000800 */
[----:B------:R-:W-:Y:S02]  /*55f0*/  LOP3.LUT R0, R163, 0x10, R232, 0xf8, !PT ;  /* 0x00000010a3007812 */ /* 0x000fe400078ef8e8 */
[----:B------:R-:W-:Y:S02]  /*5600*/  STS [R145+0x10000], R8 ;  /* 0x0100000891007388 */ /* 0x000fe40000000800 */
[--C-:B------:R-:W-:Y:S03]  /*5610*/  LOP3.LUT R0, R0, 0xc0, R149.reuse, 0xf8, !PT ;  /* 0x000000c000007812 */ /* 0x100fe600078ef895 */
[----:B------:R-:W-:Y:S01]  /*5620*/  STS [R145+0x10400], R5 ;  /* 0x0104000591007388 */ /* 0x000fe20000000800 */
[----:B------:R-:W-:Y:S04]  /*5630*/  LOP3.LUT R0, R0, 0x18, R164, 0x78, !PT ;  /* 0x0000001800007812 */ /* 0x000fe800078e78a4 */
[----:B------:R-:W-:Y:S01]  /*5640*/  STS [R2+-0x4000], R20 ;  /* 0xffc0001402007388 */ /* 0x000fe20000000800 */
[----:B------:R-:W-:Y:S04]  /*5650*/  LOP3.LUT R0, R0, 0x120, R149, 0xf8, !PT ;  /* 0x0000012000007812 */ /* 0x000fe800078ef895 */
[----:B------:R-:W-:Y:S01]  /*5660*/  STS [R2+-0x3c00], R17 ;  /* 0xffc4001102007388 */ /* 0x000fe20000000800 */
[----:B------:R-:W-:Y:S02]  /*5670*/  LEA R0, R0, UR4, 0x1 ;  /* 0x0000000400007c11 */ /* 0x000fe4000f8e08ff */
[----:B--2---:R-:W-:Y:S04]  /*5680*/  SEL R4, R10, 0xfffffff0, !P1 ;  /* 0xfffffff00a047807 */ /* 0x004fe80004800000 */
[----:B------:R-:W-:Y:S05]  /*5690*/  IADD3 R4, PT, PT, R4, R2, RZ ;  /* 0x0000000204047210 */ /* 0x000fea0007ffe0ff */
[----:B------:R-:W-:Y:S05]  /*56a0*/  STS [R4+-0x4000], R19 ;  /* 0xffc0001304007388 */ /* 0x000fea0000000800 */
[----:B------:R-:W-:Y:S05]  /*56b0*/  STS [R4+-0x3c00], R18 ;  /* 0xffc4001204007388 */ /* 0x000fea0000000800 */
[----:B------:R-:W-:Y:S05]  /*56c0*/  STS [R2+-0x3000], R9 ;  /* 0xffd0000902007388 */ /* 0x000fea0000000800 */
[----:B------:R2:W-:Y:S05]  /*56d0*/  STS [R2+-0x2c00], R7 ;  /* 0xffd4000702007388 */ /* 0x0005ea0000000800 */
[----:B------:R-:W-:Y:S05]  /*56e0*/  STS [R4+-0x3000], R12 ;  /* 0xffd0000c04007388 */ /* 0x000fea0000000800 */
[----:B------:R-:W-:Y:S01]  /*56f0*/  STS [R4+-0x2c00], R6 ;  /* 0xffd4000604007388 */ /* 0x000fe20000000800 */
        /* <DEDUP_REMOVED lines=79> */
[C---:B------:R-:W-:Y:S02]  /*5bf0*/  LOP3.LUT R7, R248.reuse, 0x40, RZ, 0xfc, !PT ;  /* 0x00000040f8077812 */ /* 0x040fe400078efcff */
[----:B------:R-:W-:Y:S01]  /*5c00*/  LOP3.LUT R8, R231, 0xd8, RZ, 0xc0, !PT ;  /* 0x000000d8e7087812 */ /* 0x000fe200078ec0ff */
[----:B------:R-:W-:Y:S01]  /*5c10*/  IMAD.X R4, RZ, RZ, ~UR16, P0 ;  /* 0x80000010ff047e24 */ /* 0x000fe200080e06ff */
[----:B------:R-:W-:Y:S02]  /*5c20*/  ISETP.GE.AND P0, PT, R7, UR5, PT ;  /* 0x0000000507007c0c */ /* 0x000fe4000bf06270 */
[----:B------:R-:W-:Y:S02]  /*5c30*/  ISETP.GE.AND P4, PT, R248, UR5, PT ;  /* 0x00000005f8007c0c */ /* 0x000fe4000bf86270 */
[----:B------:R-:W-:Y:S02]  /*5c40*/  SHF.R.S64 R6, R5, 0x1f, R4 ;  /* 0x0000001f05067819 */ /* 0x000fe40000001004 */
[----:B------:R-:W-:Y:S02]  /*5c50*/  LOP3.LUT R5, R8, 0x18, R232, 0x78, !PT ;  /* 0x0000001808057812 */ /* 0x000fe400078e78e8 */
[----:B------:R-:W-:Y:S02]  /*5c60*/  IADD3 R7, P5, PT, R236, R6, RZ ;  /* 0x00000006ec077210 */ /* 0x000fe40007fbe0ff */
[----:B------:R-:W-:Y:S02]  /*5c70*/  LOP3.LUT R5, R5, 0x1f20, R231, 0xf8, !PT ;  /* 0x00001f2005057812 */ /* 0x000fe400078ef8e7 */
[----:B------:R-:W-:Y:S01]  /*5c80*/  LEA.HI.X.SX32 R6, R4, R237, 0x1, P5 ;  /* 0x000000ed04067211 */ /* 0x000fe200028f0eff */
[----:B------:R-:W-:Y:S01]  /*5c90*/  IMAD.MOV.U32 R236, RZ, RZ, R7 ;  /* 0x000000ffffec7224 */ /* 0x000fe200078e0007 */
[----:B------:R-:W-:Y:S02]  /*5ca0*/  ISETP.GE.AND P3, PT, R246, UR5, PT ;  /* 0x00000005f6007c0c */ /* 0x000fe4000bf66270 */
[----:B------:R-:W-:Y:S01]  /*5cb0*/  LEA R4, R5, UR4, 0x1 ;  /* 0x0000000405047c11 */ /* 0x000fe2000f8e08ff */
[----:B------:R-:W-:Y:S05]  /*5cc0*/  IMAD.MOV.U32 R237, RZ, RZ, R6 ;  /* 0x000000ffffed7224 */ /* 0x000fea00078e0006 */
        /* <DEDUP_REMOVED lines=15> */
[----:B------:R-:W0:Y:S02]  /*5dc0*/  LDGDEPBAR ;  /* 0x00000000000079af */ /* 0x000e240000000000 */
.L_x_86:
        /* <DEDUP_REMOVED lines=144> */
[C---:B------:R-:W-:Y:S01]  /*66d0*/  LEA R136, P0, R165.reuse, R142, 0x5 ;  /* 0x0000008ea5887211 */ /* 0x040fe200078028ff */
[C---:B-1----:R-:W-:Y:S02]  /*66e0*/  VIADD R0, R224.reuse, 0xffffd000 ;  /* 0xffffd000e0007836 */ /* 0x042fe40000000000 */
[----:B------:R1:W-:Y:S01]  /*66f0*/  REDG.E.ADD.F32.FTZ.RN.STRONG.GPU desc[UR38][R166.64], R7 ;  /* 0x00000007a60079a6 */ /* 0x0003e2000c12f326 */
[C---:B------:R-:W-:Y:S01]  /*6700*/  LEA.HI.X.SX32 R137, R165.reuse, R143, 0x5, P0 ;  /* 0x0000008fa5897211 */ /* 0x040fe200000f2eff */
[C---:B----4-:R-:W-:Y:S02]  /*6710*/  HMMA.16816.F32 R20, R32.reuse, R28, R20 ;  /* 0x0000001c2014723c */ /* 0x050fe40000001814 */
[----:B------:R-:W-:Y:S01]  /*6720*/  REDG.E.ADD.F32.FTZ.RN.STRONG.GPU desc[UR38][R158.64], R8 ;  /* 0x000000089e0079a6 */ /* 0x000fe2000c12f326 */
[C---:B------:R-:W-:Y:S01]  /*6730*/  LEA R134, P0, R165.reuse, R136, 0x5 ;  /* 0x00000088a5867211 */ /* 0x040fe200078028ff */
        /* <DEDUP_REMOVED lines=272> */
.L_x_88:
[----:B------:R-:W2:Y:S01]  /*7840*/  LDCU.64 UR10, c[0x0][0x5c0] ;  /* 0x0000b800ff0a77ac */ /* 0x000ea20008000a00 */
[----:B------:R-:W-:-:S04]  /*7850*/  UIADD3 UR5, UPT, UPT, UR40, UR42, URZ ;  /* 0x0000002a28057290 */ /* 0x000fc8000fffe0ff */
[----:B--2---:R-:W-:Y:S02]  /*7860*/  UIMAD.WIDE.U32 UR18, UR5, UR10, URZ ;  /* 0x0000000a051272a5 */ /* 0x004fe4000f8e00ff */
[----:B------:R-:W-:-:S04]  /*7870*/  UIMAD UR5, UR5, UR11, URZ ;  /* 0x0000000b050572a4 */ /* 0x000fc8000f8e02ff */
[----:B------:R-:W-:-:S06]  /*7880*/  UIADD3 UR5, UPT, UPT, UR19, UR5, URZ ;  /* 0x0000000513057290 */ /* 0x000fcc000fffe0ff */
[----:B-1----:R-:W-:Y:S02]  /*7890*/  MOV R4, UR5 ;  /* 0x0000000500047c02 */ /* 0x002fe40008000f00 */
.L_x_89:
        /* <DEDUP_REMOVED lines=12> */
.L_x_90:
[----:B------:R-:W1:Y:S01]  /*7960*/  LDCU.64 UR8, c[0x0][0x5c8] ;  /* 0x0000b900ff0877ac */ /* 0x000e620008000a00 */
[----:B------:R-:W-:-:S04]  /*7970*/  UIADD3 UR5, UPT, UPT, UR40, UR42, URZ ;  /* 0x0000002a28057290 */ /* 0x000fc8000fffe0ff */
[----:B-1----:R-:W-:Y:S02]  /*7980*/  UIMAD.WIDE.U32 UR20, UR5, UR8, URZ ;  /* 0x00000008051472a5 */ /* 0x002fe4000f8e00ff */
[----:B------:R-:W-:-:S04]  /*7990*/  UIMAD UR5, UR5, UR9, URZ ;  /* 0x00000009050572a4 */ /* 0x000fc8000f8e02ff */
[----:B------:R-:W-:-:S06]  /*79a0*/  UIADD3 UR5, UPT, UPT, UR21, UR5, URZ ;  /* 0x0000000515057290 */ /* 0x000fcc000fffe0ff */
[----:B------:R-:W-:-:S07]  /*79b0*/  MOV R23, UR5 ;  /* 0x0000000500177c02 */ /* 0x000fce0008000f00 */
.L_x_91:
[----:B------:R-:W-:Y:S01]  /*79c0*/  BAR.SYNC.DEFER_BLOCKING 0x0 ;  /* 0x0000000000007b1d */ /* 0x000fe20000010000 */
[----:B------:R-:W-:Y:S01]  /*79d0*/  LOP3.LUT R0, R231, 0xd8, RZ, 0xc0, !PT ;  /* 0x000000d8e7007812 */ /* 0x000fe200078ec0ff */
[----:B------:R-:W-:Y:S01]  /*79e0*/  USHF.L.U32 UR5, UR41, 0x7, URZ ;  /* 0x0000000729057899 */ /* 0x000fe200080006ff */
[----:B------:R-:W-:Y:S01]  /*79f0*/  IMAD.U32 R56, RZ, RZ, UR8 ;  /* 0x00000008ff387e24 */ /* 0x000fe2000f8e00ff */
[----:B------:R-:W-:Y:S01]  /*7a00*/  USHF.L.U32 UR14, UR41, 0x7, URZ ;  /* 0x00000007290e7899 */ /* 0x000fe200080006ff */
[--C-:B------:R-:W-:Y:S01]  /*7a10*/  LOP3.LUT R0, R0, 0x18, R232.reuse, 0x78, !PT ;  /* 0x0000001800007812 */ /* 0x100fe200078e78e8 */
[----:B------:R-:W-:Y:S02]  /*7a20*/  UIMAD.WIDE.U32 UR22, UR5, UR10, URZ ;  /* 0x0000000a051672a5 */ /* 0x000fe4000f8e00ff */
[----:B------:R-:W1:Y:S01]  /*7a30*/  LDC.64 R6, c[0x0][0x5d8] ;  /* 0x00017600ff067b82 */ /* 0x000e620000000a00 */
[----:B------:R-:W-:Y:S01]  /*7a40*/  USHF.R.S32.HI UR16, URZ, 0x1f, UR5 ;  /* 0x0000001fff107899 */ /* 0x000fe20008011405 */
[--C-:B------:R-:W-:Y:S01]  /*7a50*/  LOP3.LUT R0, R0, 0x1f20, R231.reuse, 0xf8, !PT ;  /* 0x00001f2000007812 */ /* 0x100fe200078ef8e7 */
        /* <DEDUP_REMOVED lines=23> */
[----:B------:R-:W-:-:S03]  /*7bd0*/  IMAD R20, R7, UR25, R5 ;  /* 0x0000001907147c24 */ /* 0x000fc6000f8e0205 */
[----:B------:R3:W1:Y:S01]  /*7be0*/  LDS.128 R36, [R0+0x11000] ;  /* 0x0110000000247984 */ /* 0x0006620000000c00 */
[----:B------:R-:W-:-:S03]  /*7bf0*/  IMAD.X R22, RZ, RZ, RZ, P0 ;  /* 0x000000ffff167224 */ /* 0x000fc600000e06ff */
[----:B------:R3:W1:Y:S04]  /*7c00*/  LDS.128 R48, [R0+0x12000] ;  /* 0x0120000000307984 */ /* 0x0006680000000c00 */
[----:B------:R3:W1:Y:S04]  /*7c10*/  LDS.128 R32, [R0+0x13000] ;  /* 0x0130000000207984 */ /* 0x0006680000000c00 */
[----:B------:R3:W1:Y:S01]  /*7c20*/  LDS.128 R44, [R0+0x14000] ;  /* 0x01400000002c7984 */ /* 0x0006620000000c00 */
[----:B--2-4-:R-:W-:Y:S05]  /*7c30*/  @P3 BRA `(.L_x_93) ;  /* 0x0000000000443947 */ /* 0x014fea0003800000 */
[----:B------:R-:W2:Y:S01]  /*7c40*/  LDCU UR17, c[0x0][0x440] ;  /* 0x00008800ff1177ac */ /* 0x000ea20008000800 */
[----:B------:R-:W4:Y:S01]  /*7c50*/  LDS.128 R16, [R0+0xb000] ;  /* 0x00b0000000107984 */ /* 0x000f220000000c00 */
[----:B------:R-:W-:Y:S01]  /*7c60*/  IMAD.MOV.U32 R2, RZ, RZ, R4 ;  /* 0x000000ffff027224 */ /* 0x000fe200078e0004 */
[----:B------:R-:W3:Y:S02]  /*7c70*/  LDCU.64 UR14, c[0x0][0x560] ;  /* 0x0000ac00ff0e77ac */ /* 0x000ee40008000a00 */
[----:B------:R-:W1:Y:S01]  /*7c80*/  LDS.128 R12, [R0+0xd000] ;  /* 0x00d00000000c7984 */ /* 0x000e620000000c00 */
[----:B------:R-:W-:Y:S02]  /*7c90*/  IMAD.MOV.U32 R3, RZ, RZ, R20 ;  /* 0x000000ffff037224 */ /* 0x000fe400078e0014 */
[----:B------:R-:W-:-:S04]  /*7ca0*/  IMAD.WIDE.U32 R6, R232, UR10, R2 ;  /* 0x0000000ae8067c25 */ /* 0x000fc8000f8e0002 */
[----:B------:R-:W-:Y:S01]  /*7cb0*/  IMAD R3, R232, UR11, R7 ;  /* 0x0000000be8037c24 */ /* 0x000fe2000f8e0207 */
[----:B--2---:R-:W-:Y:S02]  /*7cc0*/  ISETP.GE.AND P2, PT, R248, UR17, PT ;  /* 0x00000011f8007c0c */ /* 0x004fe4000bf46270 */
[----:B------:R-:W-:Y:S02]  /*7cd0*/  ISETP.GE.AND P1, PT, R246, UR17, PT ;  /* 0x00000011f6007c0c */ /* 0x000fe4000bf26270 */
[----:B------:R-:W-:Y:S02]  /*7ce0*/  ISETP.GE.AND P0, PT, R57, UR17, PT ;  /* 0x0000001139007c0c */ /* 0x000fe4000bf06270 */
[----:B---3--:R-:W-:-:S04]  /*7cf0*/  LEA R2, P4, R6, UR14, 0x1 ;  /* 0x0000000e06027c11 */ /* 0x008fc8000f8808ff */
[----:B------:R-:W-:-:S03]  /*7d00*/  LEA.HI.X R3, R6, UR15, R3, 0x1, P4 ;  /* 0x0000000f06037c11 */ /* 0x000fc6000a0f0c03 */
[----:B------:R-:W2:Y:S04]  /*7d10*/  @!P2 LDS.128 R8, [R0+0x9000] ;  /* 0x009000000008a984 */ /* 0x000ea80000000c00 */
[----:B----4-:R4:W-:Y:S04]  /*7d20*/  @!P1 STG.E.128 desc[UR38][R2.64+0x40], R16 ;  /* 0x0000401002009986 */ /* 0x0109e8000c101d26 */
[----:B-1----:R4:W-:Y:S04]  /*7d30*/  @!P0 STG.E.128 desc[UR38][R2.64+0x80], R12 ;  /* 0x0000800c02008986 */ /* 0x0029e8000c101d26 */
[----:B--2---:R4:W-:Y:S02]  /*7d40*/  @!P2 STG.E.128 desc[UR38][R2.64], R8 ;  /* 0x000000080200a986 */ /* 0x0049e4000c101d26 */
.L_x_93:
[----:B------:R-:W-:Y:S05]  /*7d50*/  BSYNC.RECONVERGENT B0 ;  /* 0x0000000000007941 */ /* 0x000fea0003800200 */
.L_x_92:
[----:B----4-:R2:W4:Y:S01]  /*7d60*/  LDS.128 R8, [R0+0xe000] ;  /* 0x00e0000000087984 */ /* 0x0105220000000c00 */
[----:B------:R-:W-:Y:S04]  /*7d70*/  BSSY.RECONVERGENT B0, `(.L_x_94) ;  /* 0x0000012000007945 */ /* 0x000fe80003800200 */
[----:B------:R-:W-:Y:S05]  /*7d80*/  @P5 BRA `(.L_x_95) ;  /* 0x0000000000405947 */ /* 0x000fea0003800000 */
[----:B------:R-:W1:Y:S01]  /*7d90*/  LDCU UR17, c[0x0][0x440] ;  /* 0x00008800ff1177ac */ /* 0x000e620008000800 */
[----:B------:R-:W-:Y:S01]  /*7da0*/  MOV R3, R20 ;  /* 0x0000001400037202 */ /* 0x000fe20000000f00 */
[----:B--23--:R-:W-:Y:S01]  /*7db0*/  IMAD R0, R22, UR10, RZ ;  /* 0x0000000a16007c24 */ /* 0x00cfe2000f8e02ff */
[----:B------:R-:W2:Y:S01]  /*7dc0*/  LDCU.64 UR14, c[0x0][0x560] ;  /* 0x0000ac00ff0e77ac */ /* 0x000ea20008000a00 */
[----:B------:R-:W-:Y:S02]  /*7dd0*/  IMAD.MOV.U32 R2, RZ, RZ, R4 ;  /* 0x000000ffff027224 */ /* 0x000fe400078e0004 */
[C---:B------:R-:W-:Y:S02]  /*7de0*/  IMAD R0, R21.reuse, UR11, R0 ;  /* 0x0000000b15007c24 */ /* 0x040fe4000f8e0200 */
[----:B------:R-:W-:-:S04]  /*7df0*/  IMAD.WIDE.U32 R4, R21, UR10, R2 ;  /* 0x0000000a15047c25 */ /* 0x000fc8000f8e0002 */
[----:B------:R-:W-:Y:S01]  /*7e00*/  IMAD.IADD R0, R0, 0x1, R5 ;  /* 0x0000000100007824 */ /* 0x000fe200078e0205 */
[----:B-1----:R-:W-:Y:S02]  /*7e10*/  ISETP.GE.AND P2, PT, R248, UR17, PT ;  /* 0x00000011f8007c0c */ /* 0x002fe4000bf46270 */
[----:B------:R-:W-:Y:S02]  /*7e20*/  ISETP.GE.AND P1, PT, R246, UR17, PT ;  /* 0x00000011f6007c0c */ /* 0x000fe4000bf26270 */
[----:B------:R-:W-:Y:S02]  /*7e30*/  ISETP.GE.AND P0, PT, R57, UR17, PT ;  /* 0x0000001139007c0c */ /* 0x000fe4000bf06270 */
[----:B--2---:R-:W-:-:S04]  /*7e40*/  LEA R2, P4, R4, UR14, 0x1 ;  /* 0x0000000e04027c11 */ /* 0x004fc8000f8808ff */
[----:B------:R-:W-:-:S05]  /*7e50*/  LEA.HI.X R3, R4, UR15, R0, 0x1, P4 ;  /* 0x0000000f04037c11 */ /* 0x000fca000a0f0c00 */
[----:B------:R1:W-:Y:S04]  /*7e60*/  @!P2 STG.E.128 desc[UR38][R2.64], R28 ;  /* 0x0000001c0200a986 */ /* 0x0003e8000c101d26 */
[----:B------:R1:W-:Y:S04]  /*7e70*/  @!P1 STG.E.128 desc[UR38][R2.64+0x40], R24 ;  /* 0x0000401802009986 */ /* 0x0003e8000c101d26 */
[----:B----4-:R1:W-:Y:S02]  /*7e80*/  @!P0 STG.E.128 desc[UR38][R2.64+0x80], R8 ;  /* 0x0000800802008986 */ /* 0x0103e4000c101d26 */
.L_x_95:
[----:B------:R-:W-:Y:S05]  /*7e90*/  BSYNC.RECONVERGENT B0 ;  /* 0x0000000000007941 */ /* 0x000fea0003800200 */
.L_x_94:
        /* <DEDUP_REMOVED lines=22> */
[----:B------:R1:W-:Y:S04]  /*8000*/  @!P2 STG.E.128 desc[UR38][R2.64], R40 ;  /* 0x000000280200a986 */ /* 0x0003e8000c101d26 */
[----:B------:R1:W-:Y:S04]  /*8010*/  @!P1 STG.E.128 desc[UR38][R2.64+0x40], R36 ;  /* 0x0000402402009986 */ /* 0x0003e8000c101d26 */
[----:B------:R1:W-:Y:S02]  /*8020*/  @!P0 STG.E.128 desc[UR38][R2.64+0x80], R32 ;  /* 0x0000802002008986 */ /* 0x0003e4000c101d26 */
.L_x_97:
[----:B------:R-:W-:Y:S05]  /*8030*/  BSYNC.RECONVERGENT B0 ;  /* 0x0000000000007941 */ /* 0x000fea0003800200 */
.L_x_96:
[----:B------:R-:W-:Y:S05]  /*8040*/  @P5 BRA `(.L_x_62) ;  /* 0x0000000000405947 */ /* 0x000fea0003800000 */
[----:B------:R-:W2:Y:S01]  /*8050*/  LDCU UR5, c[0x0][0x440] ;  /* 0x00008800ff0577ac */ /* 0x000ea20008000800 */
[----:B-1----:R-:W-:Y:S01]  /*8060*/  MOV R3, R0 ;  /* 0x0000000000037202 */ /* 0x002fe20000000f00 */
[----:B------:R-:W-:Y:S01]  /*8070*/  IMAD R6, R22, UR8, RZ ;  /* 0x0000000816067c24 */ /* 0x000fe2000f8e02ff */
[----:B------:R-:W1:Y:S01]  /*8080*/  LDCU.64 UR10, c[0x0][0x568] ;  /* 0x0000ad00ff0a77ac */ /* 0x000e620008000a00 */
[----:B------:R-:W-:Y:S02]  /*8090*/  IMAD.MOV.U32 R2, RZ, RZ, R4 ;  /* 0x000000ffff027224 */ /* 0x000fe400078e0004 */
        /* <DEDUP_REMOVED lines=8> */
[----:B------:R2:W-:Y:S04]  /*8120*/  @!P2 STG.E.128 desc[UR38][R2.64], R52 ;  /* 0x000000340200a986 */ /* 0x0005e8000c101d26 */
[----:B------:R2:W-:Y:S04]  /*8130*/  @!P1 STG.E.128 desc[UR38][R2.64+0x40], R48 ;  /* 0x0000403002009986 */ /* 0x0005e8000c101d26 */
[----:B------:R2:W-:Y:S02]  /*8140*/  @!P0 STG.E.128 desc[UR38][R2.64+0x80], R44 ;  /* 0x0000802c02008986 */ /* 0x0005e4000c101d26 */
.L_x_62:
[----:B------:R-:W-:Y:S05]  /*8150*/  BSYNC.RECONVERGENT B1 ;  /* 0x0000000000017941 */ /* 0x000fea0003800200 */
.L_x_40:
        /* <DEDUP_REMOVED lines=11> */
.L_x_99:
        /* <DEDUP_REMOVED lines=15> */
.L_x_1709:


//--------------------- .text._ZN5flash44flash_bwd_dq_dk_dv_loop_seqk_parallel_kernelI23Flash_bwd_kernel_traitsILi96ELi64ELi128ELi8ELi2ELi4ELi4ELb1ELb0EN7cutlass6half_tE19Flash_kernel_traitsILi96ELi64ELi128ELi8ES3_EELb0ELb0ELb1ELb0ELb0ELb0ELb0EEEvNS_16Flash_bwd_paramsE --------------------------
	.section	.text._ZN5flash44flash_bwd_dq_dk_dv_loop_seqk_parallel_kernelI23Flash_bwd_kernel_traitsILi96ELi64ELi128ELi8ELi2ELi4ELi4ELb1ELb0EN7cutlass6half_tE19Flash_kernel_traitsILi96ELi64ELi128ELi8ES3_EELb0ELb0ELb1ELb0ELb0ELb0ELb0EEEvNS_16Flash_bwd_paramsE,"ax",@progbits
	.align	128
        .global         _ZN5flash44flash_bwd_dq_dk_dv_loop_seqk_parallel_kernelI23Flash_bwd_kernel_traitsILi96ELi64ELi128ELi8ELi2ELi4ELi4ELb1ELb0EN7cutlass6half_tE19Flash_kernel_traitsILi96ELi64ELi128ELi8ES3_EELb0ELb0ELb1ELb0ELb0ELb0ELb0EEEvNS_16Flash_bwd_paramsE
        .type           _ZN5flash44flash_bwd_dq_dk_dv_loop_seqk_parallel_kernelI23Flash_bwd_kernel_traitsILi96ELi64ELi128ELi8ELi2ELi4ELi4ELb1ELb0EN7cutlass6half_tE19Flash_kernel_traitsILi96ELi64ELi128ELi8ES3_EELb0ELb0ELb1ELb0ELb0ELb0ELb0EEEvNS_16Flash_bwd_paramsE,@function
        .size           _ZN5flash44flash_bwd_dq_dk_dv_loop_seqk_parallel_kernelI23Flash_bwd_kernel_traitsILi96ELi64ELi128ELi8ELi2ELi4ELi4ELb1ELb0EN7cutlass6half_tE19Flash_kernel_traitsILi96ELi64ELi128ELi8ES3_EELb0ELb0ELb1ELb0ELb0ELb0ELb0EEEvNS_16Flash_bwd_paramsE,(.L_x_1710 - _ZN5flash44flash_bwd_dq_dk_dv_loop_seqk_parallel_kernelI23Flash_bwd_kernel_traitsILi96ELi64ELi128ELi8ELi2ELi4ELi4ELb1ELb0EN7cutlass6half_tE19Flash_kernel_traitsILi96ELi64ELi128ELi8ES3_EELb0ELb0ELb1ELb0ELb0ELb0ELb0EEEvNS_16Flash_bwd_paramsE)
        .other          _ZN5flash44flash_bwd_dq_dk_dv_loop_seqk_parallel_kernelI23Flash_bwd_kernel_traitsILi96ELi64ELi128ELi8ELi2ELi4ELi4ELb1ELb0EN7cutlass6half_tE19Flash_kernel_traitsILi96ELi64ELi128ELi8ES3_EELb0ELb0ELb1ELb0ELb0ELb0ELb0EEEvNS_16Flash_bwd_paramsE,@"STO_CUDA_ENTRY STV_DEFAULT"
_ZN5flash44flash_bwd_dq_dk_dv_loop_seqk_parallel_kernelI23Flash_bwd_kernel_traitsILi96ELi64ELi128ELi8ELi2ELi4ELi4ELb1ELb0EN7cutlass6half_tE19Flash_kernel_traitsILi96ELi64ELi128ELi8ES3_EELb0ELb0ELb1ELb0ELb0ELb0ELb0EEEvNS_16Flash_bwd_paramsE:
.text._ZN5flash44flash_bwd_dq_dk_dv_loop_seqk_parallel_kernelI23Flash_bwd_kernel_traitsILi96ELi64ELi128ELi8ELi2ELi4ELi4ELb1ELb0EN7cutlass6half_tE19Flash_kernel_traitsILi96ELi64ELi128ELi8ES3_EELb0ELb0ELb1ELb0ELb0ELb0ELb0EEEvNS_16Flash_bwd_paramsE:
[----:B------:R-:W-:Y:S08]  /*0000*/  LDC R1, c[0x0][0x37c] ;  /* 0x0000df00ff017b82 */ /* 0x000ff00000000800 */
[----:B------:R-:W1:Y:S08]  /*0010*/  LDC R2, c[0x0][0x438] ;  /* 0x00010e00ff027b82 */ /* 0x000e700000000800 */
[----:B------:R-:W2:Y:S01]  /*0020*/  S2UR UR45, SR_CTAID.X ;  /* 0x00000000002d79c3 */ /* 0x000ea20000002500 */
[----:B-1----:R-:W-:-:S05]  /*0030*/  VIADD R2, R2, 0x7f ;  /* 0x0000007f02027836 */ /* 0x002fca0000000000 */
[----:B------:R-:W-:-:S04]  /*0040*/  SHF.R.S32.HI R0, RZ, 0x1f, R2 ;  /* 0x0000001fff007819 */ /* 0x000fc80000011402 */
[----:B------:R-:W-:-:S04]  /*0050*/  LEA.HI R0, R0, R2, RZ, 0x7 ;  /* 0x0000000200007211 */ /* 0x000fc800078f38ff */
[----:B------:R-:W-:-:S04]  /*0060*/  SHF.R.S32.HI R0, RZ, 0x7, R0 ;  /* 0x00000007ff007819 */ /* 0x000fc80000011400 */
[----:B--2---:R-:W-:-:S13]  /*0070*/  ISETP.LE.AND P0, PT, R0, UR45, PT ;  /* 0x0000002d00007c0c */ /* 0x004fda000bf03270 */
        /* <DEDUP_REMOVED lines=15> */
[----:B------:R-:W1:Y:S01]  /*0170*/  S2UR UR6, SR_CgaCtaId ;  /* 0x00000000000679c3 */ /* 0x000e620000008800 */
[----:B---3--:R-:W-:Y:S01]  /*0180*/  UISETP.EQ.U32.AND UP2, UPT, UR4, URZ, UPT ;  /* 0x000000ff0400728c */ /* 0x008fe2000bf42070 */
[----:B------:R-:W-:Y:S01]  /*0190*/  MOV R238, UR9 ;  /* 0x0000000900ee7c02 */ /* 0x000fe20008000f00 */
[----:B------:R-:W-:Y:S01]  /*01a0*/  UISETP.NE.U32.AND UP6, UPT, UR4, URZ, UPT ;  /* 0x000000ff0400728c */ /* 0x000fe2000bfc5070 */
[----:B------:R-:W-:Y:S01]  /*01b0*/  MOV R239, UR8 ;  /* 0x0000000800ef7c02 */ /* 0x000fe20008000f00 */
[----:B------:R-:W-:-:S02]  /*01c0*/  UISETP.NE.AND.EX UP5, UPT, UR7, URZ, UPT, UP1 ;  /* 0x000000ff0700728c */ /* 0x000fc4000bfa5310 */
[----:B------:R-:W-:Y:S01]  /*01d0*/  UISETP.NE.AND.EX UP4, UPT, UR7, URZ, UPT, UP0 ;  /* 0x000000ff0700728c */ /* 0x000fe2000bf85300 */
[----:B------:R-:W2:Y:S01]  /*01e0*/  S2UR UR4, SR_CgaCtaId ;  /* 0x00000000000479c3 */ /* 0x000ea20000008800 */
[----:B----4-:R-:W-:Y:S01]  /*01f0*/  UISETP.NE.AND UP3, UPT, UR12, URZ, UPT ;  /* 0x000000ff0c00728c */ /* 0x010fe2000bf65270 */
[----:B------:R-:W3:Y:S03]  /*0200*/  LDCU.64 UR12, c[0x0][0x470] ;  /* 0x00008e00ff0c77ac */ /* 0x000ee60008000a00 */
[----:B------:R-:W-:-:S03]  /*0210*/  UISETP.EQ.OR.EX UP0, UPT, UR5, URZ, !UP3, UP2 ;  /* 0x000000ff0500728c */ /* 0x000fc6000df02720 */
[----:B------:R-:W4:Y:S01]  /*0220*/  S2UR UR7, SR_CTAID.Y ;  /* 0x00000000000779c3 */ /* 0x000f220000002600 */
[----:B------:R-:W-:Y:S02]  /*0230*/  UISETP.NE.AND.EX UP6, UPT, UR5, URZ, UPT, UP6 ;  /* 0x000000ff0500728c */ /* 0x000fe4000bfc5360 */
[----:B------:R-:W-:Y:S01]  /*0240*/  UP2UR UR30, UPR, URZ, 0x1 ;  /* 0x00000001ff1e7883 */ /* 0x000fe20008000000 */
[----:B------:R-:W-:Y:S01]  /*0250*/  UMOV UR11, 0x400 ;  /* 0x00000400000b7882 */ /* 0x000fe20000000000 */
[----:B------:R-:W-:Y:S01]  /*0260*/  UMOV UR5, 0x400 ;  /* 0x0000040000057882 */ /* 0x000fe20000000000 */
[----:B------:R-:W-:Y:S01]  /*0270*/  UP2UR UR29, UPR, URZ, 0x8 ;  /* 0x00000008ff1d7883 */ /* 0x000fe20008000000 */
[----:B------:R-:W4:Y:S01]  /*0280*/  LDCU UR10, c[0x0][0x438] ;  /* 0x00008700ff0a77ac */ /* 0x000f220008000800 */
[----:B---3--:R-:W-:Y:S01]  /*0290*/  UISETP.NE.U32.AND UP0, UPT, UR12, URZ, UPT ;  /* 0x000000ff0c00728c */ /* 0x008fe2000bf05070 */
[----:B------:R-:W3:Y:S01]  /*02a0*/  LDCU UR24, c[0x0][0x438] ;  /* 0x00008700ff1877ac */ /* 0x000ee20008000800 */
[----:B------:R-:W3:Y:S01]  /*02b0*/  @!UP4 LDCU UR27, c[0x0][0x434] ;  /* 0x00008680ff1bc7ac */ /* 0x000ee20008000800 */
[----:B-1----:R-:W-:-:S02]  /*02c0*/  ULEA UR6, UR6, UR11, 0x18 ;  /* 0x0000000b06067291 */ /* 0x002fc4000f8ec0ff */
[----:B--2---:R-:W-:Y:S02]  /*02d0*/  ULEA UR4, UR4, UR5, 0x18 ;  /* 0x0000000504047291 */ /* 0x004fe4000f8ec0ff */
[----:B------:R-:W-:Y:S01]  /*02e0*/  UISETP.NE.AND.EX UP3, UPT, UR13, URZ, UPT, UP0 ;  /* 0x000000ff0d00728c */ /* 0x000fe2000bf65300 */
[----:B------:R-:W-:Y:S01]  /*02f0*/  UMOV UR35, 0xffffd000 ;  /* 0xffffd00000237882 */ /* 0x000fe20000000000 */
[----:B------:R-:W-:Y:S01]  /*0300*/  UMOV UR37, URZ ;  /* 0x000000ff00257c82 */ /* 0x000fe20008000000 */
[----:B------:R-:W-:-:S08]  /*0310*/  UMOV UR38, URZ ;  /* 0x000000ff00267c82 */ /* 0x000fd00008000000 */
.L_x_160:
        /* <DEDUP_REMOVED lines=11> */
[----:B-1----:R-:W-:-:S03]  /*03d0*/  UISETP.NE.U32.AND UP0, UPT, UR8, URZ, UPT ;  /* 0x000000ff0800728c */ /* 0x002fc6000bf05070 */
[----:B--2---:R-:W2:Y:S01]  /*03e0*/  @P1 LDG.E R3, desc[UR40][R2.64] ;  /* 0x0000002802031981 */ /* 0x004ea2000c1e1900 */
[----:B------:R-:W-:-:S06]  /*03f0*/  UISETP.NE.AND.EX UP0, UPT, UR9, URZ, UPT, UP0 ;  /* 0x000000ff0900728c */ /* 0x000fcc000bf05300 */
[----:B------:R-:W-:-:S05]  /*0400*/  PLOP3.LUT P0, PT, PT, PT, UP0, 0x80, 0x8 ;  /* 0x000000000008781c */ /* 0x000fca0003f0f008 */
[----:B------:R-:W-:Y:S01]  /*0410*/  @UP0 ULEA UR16, UP1, UR50, UR8, 0x2 ;  /* 0x0000000832100291 */ /* 0x000fe2000f8210ff */
[----:B------:R-:W-:Y:S01]  /*0420*/  IMAD.U32 R6, RZ, RZ, UR14 ;  /* 0x0000000eff067e24 */ /* 0x000fe2000f8e00ff */
[----:B------:R-:W1:Y:S02]  /*0430*/  @!UP0 LDCU UR5, c[0x0][0x43c] ;  /* 0x00008780ff0587ac */ /* 0x000e640008000800 */
[----:B------:R-:W-:Y:S02]  /*0440*/  @UP0 ULEA.HI.X UR17, UR50, UR9, URZ, 0x2, UP1 ;  /* 0x0000000932110291 */ /* 0x000fe400088f14ff */
[----:B------:R-:W-:Y:S01]  /*0450*/  IMAD.U32 R4, RZ, RZ, UR16 ;  /* 0x00000010ff047e24 */ /* 0x000fe2000f8e00ff */
[----:B-----5:R-:W5:Y:S01]  /*0460*/  @!UP0 LDCU.64 UR8, c[0x0][0x488] ;  /* 0x00009100ff0887ac */ /* 0x020f620008000a00 */
[----:B------:R-:W-:Y:S02]  /*0470*/  IMAD.U32 R7, RZ, RZ, UR15 ;  /* 0x0000000fff077e24 */ /* 0x000fe4000f8e00ff */
[----:B------:R-:W-:-:S03]  /*0480*/  IMAD.U32 R5, RZ, RZ, UR17 ;  /* 0x00000011ff057e24 */ /* 0x000fc6000f8e00ff */
[----:B------:R-:W4:Y:S04]  /*0490*/  @P2 LDG.E R2, desc[UR40][R6.64+0x4] ;  /* 0x0000042806022981 */ /* 0x000f28000c1e1900 */
[----:B------:R-:W3:Y:S01]  /*04a0*/  @P0 LDG.E R0, desc[UR40][R4.64] ;  /* 0x0000002804000981 */ /* 0x000ee2000c1e1900 */
[----:B------:R-:W-:Y:S01]  /*04b0*/  UMOV UR42, URZ ;  /* 0x000000ff002a7c82 */ /* 0x000fe20008000000 */
[----:B-----5:R-:W-:-:S04]  /*04c0*/  @!UP0 UISETP.NE.U32.AND UP1, UPT, UR8, URZ, UPT ;  /* 0x000000ff0800828c */ /* 0x020fc8000bf25070 */
[----:B------:R-:W-:Y:S01]  /*04d0*/  @!UP0 UISETP.NE.AND.EX UP1, UPT, UR9, URZ, UPT, UP1 ;  /* 0x000000ff0900828c */ /* 0x000fe2000bf25310 */
[----:B------:R-:W-:Y:S01]  /*04e0*/  UMOV UR15, 0xffffffff ;  /* 0xffffffff000f7882 */ /* 0x000fe20000000000 */
[----:B------:R-:W-:Y:S02]  /*04f0*/  UMOV UR44, 0xffffffff ;  /* 0xffffffff002c7882 */ /* 0x000fe40000000000 */
[----:B-1----:R-:W-:Y:S01]  /*0500*/  @!UP0 USEL UR8, UR5, URZ, UP1 ;  /* 0x000000ff05088287 */ /* 0x002fe20008800000 */
[----:B------:R-:W5:Y:S04]  /*0510*/  @P4 LDG.E R5, desc[UR40][R6.64] ;  /* 0x0000002806054981 */ /* 0x000f68000c1e1900 */
[----:B------:R-:W5:Y:S01]  /*0520*/  @!P3 LDG.E R4, desc[UR40][R238.64] ;  /* 0x00000028ee04b981 */ /* 0x000f62000c1e1900 */
[----:B------:R-:W-:Y:S01]  /*0530*/  USHF.L.U32 UR34, UR45, 0x7, URZ ;  /* 0x000000072d227899 */ /* 0x000fe200080006ff */
[----:B--2---:R-:W-:-:S02]  /*0540*/  @P1 R2UR UR42, R3 ;  /* 0x00000000032a12ca */ /* 0x004fc400000e0000 */
[----:B----4-:R-:W-:Y:S02]  /*0550*/  @P2 R2UR UR5, R2 ;  /* 0x00000000020522ca */ /* 0x010fe400000e0000 */
[----:B---3--:R-:W-:-:S13]  /*0560*/  @P0 R2UR UR39, R0 ;  /* 0x00000000002702ca */ /* 0x008fda00000e0000 */
[----:B------:R-:W-:Y:S01]  /*0570*/  @UP0 UIADD3 UR39, UPT, UPT, UR39, -UR42, URZ ;  /* 0x8000002a27270290 */ /* 0x000fe2000fffe0ff */
[----:B-----5:R-:W-:Y:S02]  /*0580*/  @P4 R2UR UR15, R5 ;  /* 0x00000000050f42ca */ /* 0x020fe400000e0000 */
[----:B------:R-:W-:Y:S01]  /*0590*/  @!P3 R2UR UR44, R4 ;  /* 0x00000000042cb2ca */ /* 0x000fe200000e0000 */
        /* <DEDUP_REMOVED lines=8> */
.L_x_100:
[----:B------:R-:W-:Y:S01]  /*0620*/  @!UP0 UIADD3 UR39, UPT, UPT, UR8, UR10, -UR42 ;  /* 0x0000000a08278290 */ /* 0x000fe2000fffe82a */
[----:B------:R-:W-:Y:S01]  /*0630*/  @!UP4 UMOV UR43, UR27 ;  /* 0x0000001b002bcc82 */ /* 0x000fe20008000000 */
[----:B------:R-:W-:Y:S02]  /*0640*/  @UP4 UIADD3 UR43, UPT, UPT, UR5, -UR15, URZ ;  /* 0x8000000f052b4290 */ /* 0x000fe4000fffe0ff */
[----:B------:R-:W-:-:S09]  /*0650*/  UISETP.GT.AND UP0, UPT, UR39, UR34, UPT ;  /* 0x000000222700728c */ /* 0x000fd2000bf04270 */
[----:B------:R-:W-:Y:S05]  /*0660*/  BRA.U !UP0, `(.L_x_101) ;  /* 0x0000007d08f07547 */ /* 0x000fea000b800000 */
[----:B------:R-:W1:Y:S01]  /*0670*/  LDCU UR8, c[0x0][0x504] ;  /* 0x0000a080ff0877ac */ /* 0x000e620008000800 */
[----:B------:R-:W-:Y:S02]  /*0680*/  UIADD3 UR31, UPT, UPT, UR34, UR43, URZ ;  /* 0x0000002b221f7290 */ /* 0x000fe4000fffe0ff */
[----:B------:R-:W-:Y:S02]  /*0690*/  UIADD3 UR10, UPT, UPT, UR43, 0x3f, URZ ;  /* 0x0000003f2b0a7890 */ /* 0x000fe4000fffe0ff */
[----:B------:R-:W-:Y:S02]  /*06a0*/  UIADD3 UR14, UPT, UPT, UR31, 0x80, URZ ;  /* 0x000000801f0e7890 */ /* 0x000fe4000fffe0ff */
[----:B------:R-:W-:Y:S02]  /*06b0*/  USHF.R.S32.HI UR9, URZ, 0x1f, UR10 ;  /* 0x0000001fff097899 */ /* 0x000fe4000801140a */
[----:B------:R-:W-:Y:S02]  /*06c0*/  UISETP.NE.AND UP1, UPT, UR15, -0x1, UPT ;  /* 0xffffffff0f00788c */ /* 0x000fe4000bf25270 */
[----:B------:R-:W-:-:S02]  /*06d0*/  ULEA.HI UR9, UR9, UR10, URZ, 0x6 ;  /* 0x0000000a09097291 */ /* 0x000fc4000f8f30ff */
[----:B------:R-:W-:Y:S02]  /*06e0*/  UISETP.NE.AND UP2, UPT, UR44, -0x1, UPT ;  /* 0xffffffff2c00788c */ /* 0x000fe4000bf45270 */
[----:B-1----:R-:W-:Y:S02]  /*06f0*/  UIADD3 UR8, UPT, UPT, UR14, UR8, -UR39 ;  /* 0x000000080e087290 */ /* 0x002fe4000fffe827 */
[----:B------:R-:W-:Y:S02]  /*0700*/  USHF.R.S32.HI UR9, URZ, 0x6, UR9 ;  /* 0x00000006ff097899 */ /* 0x000fe40008011409 */
[----:B------:R-:W-:Y:S01]  /*0710*/  UIADD3 UR8, UPT, UPT, UR8, 0x3f, URZ ;  /* 0x0000003f08087890 */ /* 0x000fe2000fffe0ff */
[----:B------:R-:W1:Y:S03]  /*0720*/  @!UP1 LDCU.64 UR10, c[0x0][0x398] ;  /* 0x00007300ff0a97ac */ /* 0x000e660008000a00 */
[----:B------:R-:W-:-:S04]  /*0730*/  USHF.R.S32.HI UR5, URZ, 0x1f, UR8 ;  /* 0x0000001fff057899 */ /* 0x000fc80008011408 */
[----:B------:R-:W-:-:S04]  /*0740*/  ULEA.HI UR5, UR5, UR8, URZ, 0x6 ;  /* 0x0000000805057291 */ /* 0x000fc8000f8f30ff */
[----:B------:R-:W-:-:S04]  /*0750*/  USHF.R.S32.HI UR5, URZ, 0x6, UR5 ;  /* 0x00000006ff057899 */ /* 0x000fc80008011405 */
[----:B------:R-:W-:Y:S02]  /*0760*/  UISETP.LT.AND UP0, UPT, UR9, UR5, UPT ;  /* 0x000000050900728c */ /* 0x000fe4000bf01270 */
[----:B-1----:R-:W-:Y:S02]  /*0770*/  @!UP1 UIMAD.WIDE.U32 UR48, UR50, UR10, URZ ;  /* 0x0000000a323092a5 */ /* 0x002fe4000f8e00ff */
[----:B------:R-:W-:Y:S01]  /*0780*/  USEL UR51, UR9, UR5, UP0 ;  /* 0x0000000509337287 */ /* 0x000fe20008000000 */
[----:B------:R-:W1:Y:S03]  /*0790*/  @UP1 LDCU.64 UR8, c[0x0][0x3b0] ;  /* 0x00007600ff0817ac */ /* 0x000e660008000a00 */
[----:B------:R-:W-:Y:S02]  /*07a0*/  ULEA UR22, UR51, 0xffffffc0, 0x6 ;  /* 0xffffffc033167891 */ /* 0x000fe4000f8e30ff */
[----:B------:R-:W-:-:S02]  /*07b0*/  @!UP1 UIMAD UR23, UR50, UR11, UR49 ;  /* 0x0000000b321792a4 */ /* 0x000fc4000f8e0231 */
[----:B------:R-:W-:Y:S02]  /*07c0*/  USHF.R.S32.HI UR53, URZ, 0x1f, UR22 ;  /* 0x0000001fff357899 */ /* 0x000fe40008011416 */
[----:B-1----:R-:W-:-:S04]  /*07d0*/  @UP1 UIMAD.WIDE.U32 UR16, UR15, UR8, URZ ;  /* 0x000000080f1012a5 */ /* 0x002fc8000f8e00ff */
        /* <DEDUP_REMOVED lines=15> */
.L_x_102:
[----:B------:R-:W1:Y:S01]  /*08d0*/  LDCU.64 UR18, c[0x0][0x3b8] ;  /* 0x00007700ff1277ac */ /* 0x000e620008000a00 */
[----:B------:R-:W-:-:S04]  /*08e0*/  UIADD3 UR5, UPT, UPT, UR42, UR44, URZ ;  /* 0x0000002c2a057290 */ /* 0x000fc8000fffe0ff */
[----:B-1----:R-:W-:Y:S02]  /*08f0*/  UIMAD.WIDE.U32 UR8, UR5, UR18, URZ ;  /* 0x00000012050872a5 */ /* 0x002fe4000f8e00ff */
[----:B------:R-:W-:-:S04]  /*0900*/  UIMAD UR5, UR5, UR19, URZ ;  /* 0x00000013050572a4 */ /* 0x000fc8000f8e02ff */
[----:B------:R-:W-:Y:S01]  /*0910*/  UIADD3 UR5, UPT, UPT, UR9, UR5, URZ ;  /* 0x0000000509057290 */ /* 0x000fe2000fffe0ff */
[----:B------:R-:W-:-:S05]  /*0920*/  UMOV UR36, UR8 ;  /* 0x0000000800247c82 */ /* 0x000fca0008000000 */
[----:B------:R-:W-:-:S07]  /*0930*/  MOV R5, UR5 ;  /* 0x0000000500057c02 */ /* 0x000fce0008000f00 */
.L_x_103:
[----:B------:R-:W1:Y:S01]  /*0940*/  LDC R0, c[0x0][0x3e8] ;  /* 0x0000fa00ff007b82 */ /* 0x000e620000000800 */
[----:B------:R-:W2:Y:S01]  /*0950*/  S2R R2, SR_CTAID.Z ;  /* 0x0000000000027919 */ /* 0x000ea20000002700 */
[----:B------:R-:W-:Y:S01]  /*0960*/  USHF.R.S32.HI UR5, URZ, 0x1f, UR34 ;  /* 0x0000001fff057899 */ /* 0x000fe20008011422 */
[----:B-1----:R-:W-:-:S04]  /*0970*/  IABS R4, R0 ;  /* 0x0000000000047213 */ /* 0x002fc80000000000 */
[----:B------:R-:W1:Y:S01]  /*0980*/  I2F.RP R6, R4 ;  /* 0x0000000400067306 */ /* 0x000e620000209400 */
[----:B--2---:R-:W-:-:S07]  /*0990*/  IABS R2, R2 ;  /* 0x0000000200027213 */ /* 0x004fce0000000000 */
[----:B-1----:R-:W1:Y:S02]  /*09a0*/  MUFU.RCP R6, R6 ;  /* 0x0000000600067308 */ /* 0x002e640000001000 */
[----:B-1----:R-:W-:-:S06]  /*09b0*/  VIADD R6, R6, 0xffffffe ;  /* 0x0ffffffe06067836 */ /* 0x002fcc0000000000 */
[----:B------:R-:W1:Y:S02]  /*09c0*/  F2I.FTZ.U32.TRUNC.NTZ R7, R6 ;  /* 0x0000000600077305 */ /* 0x000e64000021f000 */
[----:B-1----:R-:W-:Y:S01]  /*09d0*/  IMAD.MOV R3, RZ, RZ, -R7 ;  /* 0x000000ffff037224 */ /* 0x002fe200078e0a07 */
[----:B------:R-:W-:-:S03]  /*09e0*/  MOV R6, RZ ;  /* 0x000000ff00067202 */ /* 0x000fc60000000f00 */
[----:B------:R-:W-:-:S04]  /*09f0*/  IMAD R3, R3, R4, RZ ;  /* 0x0000000403037224 */ /* 0x000fc800078e02ff */
[----:B------:R-:W-:-:S04]  /*0a00*/  IMAD.HI.U32 R6, R7, R3, R6 ;  /* 0x0000000307067227 */ /* 0x000fc800078e0006 */
[----:B------:R-:W-:-:S04]  /*0a10*/  IMAD.MOV.U32 R3, RZ, RZ, R2 ;  /* 0x000000ffff037224 */ /* 0x000fc800078e0002 */
[----:B------:R-:W-:-:S04]  /*0a20*/  IMAD.HI.U32 R6, R6, R3, RZ ;  /* 0x0000000306067227 */ /* 0x000fc800078e00ff */
[----:B------:R-:W-:-:S04]  /*0a30*/  IMAD.MOV R2, RZ, RZ, -R6 ;  /* 0x000000ffff027224 */ /* 0x000fc800078e0a06 */
[----:B------:R-:W-:-:S05]  /*0a40*/  IMAD R2, R4, R2, R3 ;  /* 0x0000000204027224 */ /* 0x000fca00078e0203 */
[----:B------:R-:W-:-:S13]  /*0a50*/  ISETP.GT.U32.AND P1, PT, R4, R2, PT ;  /* 0x000000020400720c */ /* 0x000fda0003f24070 */
[-C--:B------:R-:W-:Y:S01]  /*0a60*/  @!P1 IADD3 R2, PT, PT, R2, -R4.reuse, RZ ;  /* 0x8000000402029210 */ /* 0x080fe20007ffe0ff */
[----:B------:R-:W-:Y:S01]  /*0a70*/  @!P1 VIADD R6, R6, 0x1 ;  /* 0x0000000106069836 */ /* 0x000fe20000000000 */
[----:B------:R-:W-:Y:S02]  /*0a80*/  ISETP.NE.AND P1, PT, R0, RZ, PT ;  /* 0x000000ff0000720c */ /* 0x000fe40003f25270 */
        /* <DEDUP_REMOVED lines=8> */
[----:B------:R-:W-:Y:S06]  /*0b10*/  BRA.U UP2, `(.L_x_104) ;  /* 0x0000000102347547 */ /* 0x000fec000b800000 */
        /* <DEDUP_REMOVED lines=13> */
.L_x_104:
[----:B------:R-:W1:Y:S01]  /*0bf0*/  LDCU.64 UR16, c[0x0][0x3c0] ;  /* 0x00007800ff1077ac */ /* 0x000e620008000a00 */
[----:B------:R-:W-:-:S04]  /*0c00*/  UIADD3 UR8, UPT, UPT, UR42, UR44, URZ ;  /* 0x0000002c2a087290 */ /* 0x000fc8000fffe0ff */
[----:B-1----:R-:W-:Y:S02]  /*0c10*/  UIMAD.WIDE.U32 UR10, UR8, UR16, URZ ;  /* 0x00000010080a72a5 */ /* 0x002fe4000f8e00ff */
[----:B------:R-:W-:-:S04]  /*0c20*/  UIMAD UR8, UR8, UR17, URZ ;  /* 0x00000011080872a4 */ /* 0x000fc8000f8e02ff */
[----:B------:R-:W-:Y:S01]  /*0c30*/  UIADD3 UR8, UPT, UPT, UR11, UR8, URZ ;  /* 0x000000080b087290 */ /* 0x000fe2000fffe0ff */
[----:B------:R-:W-:-:S05]  /*0c40*/  UMOV UR52, UR10 ;  /* 0x0000000a00347c82 */ /* 0x000fca0008000000 */
[----:B------:R-:W-:-:S07]  /*0c50*/  MOV R0, UR8 ;  /* 0x0000000800007c02 */ /* 0x000fce0008000f00 */
.L_x_105:
        /* <DEDUP_REMOVED lines=28> */
.L_x_106:
[----:B------:R-:W-:Y:S02]  /*0e20*/  UIMAD.WIDE.U32 UR10, UR56, UR15, URZ ;  /* 0x0000000f380a72a5 */ /* 0x000fe4000f8e00ff */
[----:B------:R-:W-:-:S04]  /*0e30*/  UIMAD UR8, UR57, UR15, URZ ;  /* 0x0000000f390872a4 */ /* 0x000fc8000f8e02ff */
[----:B------:R-:W-:-:S12]  /*0e40*/  UIADD3 UR8, UPT, UPT, UR11, UR8, URZ ;  /* 0x000000080b087290 */ /* 0x000fd8000fffe0ff */
.L_x_107:
        /* <DEDUP_REMOVED lines=20> */
.L_x_108:
[----:B------:R-:W1:Y:S01]  /*0f90*/  LDCU UR57, c[0x0][0x434] ;  /* 0x00008680ff3977ac */ /* 0x000e620008000800 */
[----:B------:R-:W-:-:S04]  /*0fa0*/  UIMAD UR9, UR50, UR60, UR28 ;  /* 0x0000003c320972a4 */ /* 0x000fc8000f8e021c */
[----:B-1----:R-:W-:Y:S02]  /*0fb0*/  UIMAD UR57, UR9, UR57, URZ ;  /* 0x00000039093972a4 */ /* 0x002fe4000f8e02ff */
.L_x_109:
        /* <DEDUP_REMOVED lines=11> */
.L_x_110:
[----:B------:R-:W1:Y:S01]  /*1070*/  LDCU UR56, c[0x0][0x444] ;  /* 0x00008880ff3877ac */ /* 0x000e620008000800 */
[----:B------:R-:W-:-:S04]  /*1080*/  UIMAD UR9, UR50, UR60, UR28 ;  /* 0x0000003c320972a4 */ /* 0x000fc8000f8e021c */
[----:B-1----:R-:W-:-:S12]  /*1090*/  UIMAD UR56, UR9, UR56, URZ ;  /* 0x00000038093872a4 */ /* 0x002fd8000f8e02ff */
.L_x_111:
[----:B------:R-:W1:Y:S01]  /*10a0*/  LDCU UR47, c[0x0][0x508] ;  /* 0x0000a100ff2f77ac */ /* 0x000e620008000800 */
[----:B------:R-:W2:Y:S01]  /*10b0*/  S2R R8, SR_TID.X ;  /* 0x0000000000087919 */ /* 0x000ea20000002100 */
[----:B------:R-:W-:Y:S01]  /*10c0*/  IMAD.MOV.U32 R15, RZ, RZ, RZ ;  /* 0x000000ffff0f7224 */ /* 0x000fe200078e00ff */
[----:B------:R-:W3:Y:S01]  /*10d0*/  LDC.64 R6, c[0x0][0x5f8] ;  /* 0x00017e00ff067b82 */ /* 0x000ee20000000a00 */
[----:B------:R-:W-:Y:S01]  /*10e0*/  USHF.R.S32.HI UR9, URZ, 0x1f, UR55 ;  /* 0x0000001fff097899 */ /* 0x000fe20008011437 */
[----:B------:R-:W-:Y:S01]  /*10f0*/  ISETP.NE.AND P3, PT, RZ, UR58, PT ;  /* 0x0000003aff007c0c */ /* 0x000fe2000bf65270 */
[----:B------:R-:W-:Y:S01]  /*1100*/  UIADD3 UR55, UP1, UP0, UR46, UR10, UR55 ;  /* 0x0000000a2e377290 */ /* 0x000fe2000f83e037 */
[----:B------:R-:W-:Y:S01]  /*1110*/  BSSY.RECONVERGENT B1, `(.L_x_101) ;  /* 0x0000751000017945 */ /* 0x000fe20003800200 */
[----:B------:R-:W4:Y:S02]  /*1120*/  LDCU.64 UR20, c[0x0][0x3c8] ;  /* 0x00007900ff1477ac */ /* 0x000f240008000a00 */
[----:B------:R-:W-:-:S02]  /*1130*/  UIADD3.X UR54, UPT, UPT, UR54, UR8, UR9, UP1, UP0 ;  /* 0x0000000836367290 */ /* 0x000fc40008fe0409 */
[----:B------:R-:W-:Y:S02]  /*1140*/  ULEA UR56, UR49, UR56, 0x6 ;  /* 0x0000003831387291 */ /* 0x000fe4000f8e30ff */
[----:B------:R-:W-:Y:S02]  /*1150*/  ULEA UR57, UR49, UR57, 0x6 ;  /* 0x0000003931397291 */ /* 0x000fe4000f8e30ff */
[----:B-1----:R-:W-:-:S04]  /*1160*/  UIADD3 UR8, UPT, UPT, UR39, UR47, URZ ;  /* 0x0000002f27087290 */ /* 0x002fc8000fffe0ff */
[----:B------:R-:W-:-:S04]  /*1170*/  UIADD3 UR14, UPT, UPT, UR14, -0x80, -UR8 ;  /* 0xffffff800e0e7890 */ /* 0x000fc8000fffe808 */
[----:B------:R-:W-:Y:S01]  /*1180*/  USHF.R.S32.HI UR8, URZ, 0x1f, UR14 ;  /* 0x0000001fff087899 */ /* 0x000fe2000801140e */
[----:B----4-:R-:W-:Y:S01]  /*1190*/  IMAD.U32 R18, RZ, RZ, UR20 ;  /* 0x00000014ff127e24 */ /* 0x010fe2000f8e00ff */
[----:B------:R-:W-:Y:S01]  /*11a0*/  MOV R16, UR21 ;  /* 0x0000001500107c02 */ /* 0x000fe20008000f00 */
[----:B------:R-:W1:Y:S01]  /*11b0*/  LDCU.64 UR20, c[0x0][0x550] ;  /* 0x0000aa00ff1477ac */ /* 0x000e620008000a00 */
[----:B------:R-:W-:Y:S01]  /*11c0*/  ULEA.HI UR8, UR8, UR14, URZ, 0x6 ;  /* 0x0000000e08087291 */ /* 0x000fe2000f8f30ff */
[----:B--2---:R-:W-:Y:S02]  /*11d0*/  IMAD.SHL.U32 R2, R8, 0x8, RZ ;  /* 0x0000000808027824 */ /* 0x004fe400078e00ff */
[----:B------:R-:W2:Y:S01]  /*11e0*/  LDCU.64 UR14, c[0x0][0x3b0] ;  /* 0x00007600ff0e77ac */ /* 0x000ea20008000a00 */
[----:B------:R-:W-:Y:S02]  /*11f0*/  USHF.R.S32.HI UR46, URZ, 0x6, UR8 ;  /* 0x00000006ff2e7899 */ /* 0x000fe40008011408 */
[----:B------:R-:W-:-:S02]  /*1200*/  LOP3.LUT R14, R2, 0x18, RZ, 0xc0, !PT ;  /* 0x00000018020e7812 */ /* 0x000fc400078ec0ff */
[----:B------:R-:W-:Y:S02]  /*1210*/  UISETP.LT.AND UP0, UPT, URZ, UR46, UPT ;  /* 0x0000002eff00728c */ /* 0x000fe4000bf01270 */
[----:B------:R-:W-:Y:S01]  /*1220*/  IADD3 R12, P0, PT, R14, UR62, RZ ;  /* 0x0000003e0e0c7c10 */ /* 0x000fe2000ff1e0ff */
[----:B------:R-:W4:Y:S03]  /*1230*/  LDCU.128 UR8, c[0x0][0x590] ;  /* 0x0000b200ff0877ac */ /* 0x000f260008000c00 */
[----:B------:R-:W-:Y:S01]  /*1240*/  IADD3.X R13, PT, PT, RZ, UR61, RZ, P0, !PT ;  /* 0x0000003dff0d7c10 */ /* 0x000fe200087fe4ff */
[----:B------:R-:W-:Y:S02]  /*1250*/  USEL UR46, URZ, UR46, !UP0 ;  /* 0x0000002eff2e7287 */ /* 0x000fe4000c000000 */
[----:B--2---:R-:W-:Y:S01]  /*1260*/  UIMAD UR63, UR53, UR14, URZ ;  /* 0x0000000e353f72a4 */ /* 0x004fe2000f8e02ff */
[----:B------:R-:W-:Y:S01]  /*1270*/  IMAD.U32 R10, RZ, RZ, UR14 ;  /* 0x0000000eff0a7e24 */ /* 0x000fe2000f8e00ff */
[----:B------:R-:W-:-:S02]  /*1280*/  UISETP.GT.AND UP0, UPT, UR51, UR46, UPT ;  /* 0x0000002e3300728c */ /* 0x000fc4000bf04270 */
[----:B------:R-:W-:Y:S01]  /*1290*/  UIMAD UR63, UR22, UR15, UR63 ;  /* 0x0000000f163f72a4 */ /* 0x000fe2000f8e023f */
[----:B------:R-:W-:-:S05]  /*12a0*/  IMAD.WIDE.U32 R10, R10, UR22, R14 ;  /* 0x000000160a0a7c25 */ /* 0x000fca000f8e000e */
[----:B------:R-:W-:Y:S01]  /*12b0*/  IMAD.U32 R9, RZ, RZ, UR63 ;  /* 0x0000003fff097e24 */ /* 0x000fe2000f8e00ff */
[----:B------:R-:W-:Y:S01]  /*12c0*/  IADD3 R10, P1, PT, R10, UR48, RZ ;  /* 0x000000300a0a7c10 */ /* 0x000fe2000ff3e0ff */
[----:B----4-:R-:W-:Y:S01]  /*12d0*/  IMAD.U32 R20, RZ, RZ, UR8 ;  /* 0x00000008ff147e24 */ /* 0x010fe2000f8e00ff */
[----:B------:R-:W-:Y:S02]  /*12e0*/  UIMAD UR53, UR53, UR8, URZ ;  /* 0x00000008353572a4 */ /* 0x000fe4000f8e02ff */
[----:B------:R-:W-:Y:S01]  /*12f0*/  IADD3.X R11, PT, PT, R11, UR23, R9, P1, !PT ;  /* 0x000000170b0b7c10 */ /* 0x000fe20008ffe409 */
[----:B------:R-:W-:Y:S01]  /*1300*/  UIMAD UR48, UR60, UR59, URZ ;  /* 0x0000003b3c3072a4 */ /* 0x000fe2000f8e02ff */
[----:B------:R-:W-:Y:S01]  /*1310*/  IMAD.WIDE.U32 R20, R20, UR22, R12 ;  /* 0x0000001614147c25 */ /* 0x000fe2000f8e000c */
[----:B------:R-:W-:Y:S01]  /*1320*/  UIMAD UR22, UR22, UR9, UR53 ;  /* 0x00000009161672a4 */ /* 0x000fe2000f8e0235 */
[----:B------:R-:W-:Y:S01]  /*1330*/  LOP3.LUT R9, R8, 0x1f, RZ, 0xc0, !PT ;  /* 0x0000001f08097812 */ /* 0x000fe200078ec0ff */
[----:B------:R-:W2:Y:S01]  /*1340*/  LDCU.64 UR60, c[0x0][0x5e8] ;  /* 0x0000bd00ff3c77ac */ /* 0x000ea20008000a00 */
[----:B------:R-:W-:Y:S01]  /*1350*/  IMAD.WIDE.U32 R18, R18, UR28, R10 ;  /* 0x0000001c12127c25 */ /* 0x000fe2000f8e000a */
[----:B------:R-:W-:Y:S01]  /*1360*/  SHF.R.U32.HI R10, RZ, 0x5, R8 ;  /* 0x00000005ff0a7819 */ /* 0x000fe20000011608 */
[----:B------:R-:W-:-:S02]  /*1370*/  USHF.L.U32 UR53, UR48, 0x6, URZ ;  /* 0x0000000630357899 */ /* 0x000fc400080006ff */
[----:B------:R-:W-:Y:S01]  /*1380*/  VIADD R11, R21, UR22 ;  /* 0x00000016150b7c36 */ /* 0x000fe20008000000 */
[----:B------:R-:W4:Y:S01]  /*1390*/  LDCU.64 UR58, c[0x0][0x420] ;  /* 0x00008400ff3a77ac */ /* 0x000f220008000a00 */
[----:B------:R-:W-:Y:S02]  /*13a0*/  IMAD R9, R10, UR48, R9 ;  /* 0x000000300a097c24 */ /* 0x000fe4000f8e0209 */
[----:B------:R-:W-:Y:S01]  /*13b0*/  IMAD.MOV.U32 R10, RZ, RZ, R20 ;  /* 0x000000ffff0a7224 */ /* 0x000fe200078e0014 */
[----:B------:R-:W5:Y:S01]  /*13c0*/  LDCU.64 UR22, c[0x0][0x380] ;  /* 0x00007000ff1677ac */ /* 0x000f620008000a00 */
[----:B---3--:R-:W-:-:S04]  /*13d0*/  IMAD.WIDE.U32 R20, R6, UR26, RZ ;  /* 0x0000001a06147c25 */ /* 0x008fc8000f8e00ff */
[----:B------:R-:W-:Y:S02]  /*13e0*/  IMAD.U32 R12, RZ, RZ, UR10 ;  /* 0x0000000aff0c7e24 */ /* 0x000fe4000f8e00ff */
[----:B------:R-:W-:Y:S01]  /*13f0*/  IMAD.U32 R6, RZ, RZ, UR11 ;  /* 0x0000000bff067e24 */ /* 0x000fe2000f8e00ff */
[----:B------:R-:W3:Y:S01]  /*1400*/  LDCU.64 UR10, c[0x0][0x570] ;  /* 0x0000ae00ff0a77ac */ /* 0x000ee20008000a00 */
[----:B------:R-:W-:Y:S01]  /*1410*/  IMAD.WIDE.U32 R12, R12, UR28, R10 ;  /* 0x0000001c0c0c7c25 */ /* 0x000fe2000f8e000a */
[----:B------:R-:W-:Y:S02]  /*1420*/  SEL R11, R20, RZ, P3 ;  /* 0x000000ff140b7207 */ /* 0x000fe40001800000 */
[----:B------:R-:W-:Y:S01]  /*1430*/  SHF.R.U32.HI R10, RZ, 0x2, R8 ;  /* 0x00000002ff0a7819 */ /* 0x000fe20000011608 */
[----:B------:R-:W-:Y:S01]  /*1440*/  IMAD R7, R7, UR26, R21 ;  /* 0x0000001a07077c24 */ /* 0x000fe2000f8e0215 */
[----:B------:R-:W-:Y:S01]  /*1450*/  IADD3 R11, P1, P0, R9, UR55, R11 ;  /* 0x00000037090b7c10 */ /* 0x000fe2000f83e00b */
[----:B------:R-:W-:Y:S01]  /*1460*/  IMAD R13, R6, UR28, R13 ;  /* 0x0000001c060d7c24 */ /* 0x000fe2000f8e020d */
[----:B------:R-:W-:Y:S01]  /*1470*/  SHF.R.S32.HI R6, RZ, 0x1f, R9 ;  /* 0x0000001fff067819 */ /* 0x000fe20000011409 */
[----:B------:R-:W-:Y:S01]  /*1480*/  IMAD R17, R16, UR28, R19 ;  /* 0x0000001c10117c24 */ /* 0x000fe2000f8e0213 */
[----:B------:R-:W-:Y:S01]  /*1490*/  SEL R7, R7, RZ, P3 ;  /* 0x000000ff07077207 */ /* 0x000fe20001800000 */
[----:B------:R-:W-:Y:S01]  /*14a0*/  IMAD.U32 R9, RZ, RZ, UR53 ;  /* 0x00000035ff097e24 */ /* 0x000fe2000f8e00ff */
[----:B------:R-:W-:Y:S01]  /*14b0*/  MOV R16, R18 ;  /* 0x0000001200107202 */ /* 0x000fe20000000f00 */
[----:B------:R-:W-:Y:S01]  /*14c0*/  IMAD.WIDE.U32 R12, R10, UR8, R12 ;  /* 0x000000080a0c7c25 */ /* 0x000fe2000f8e000c */
[----:B------:R-:W-:Y:S01]  /*14d0*/  IADD3.X R6, PT, PT, R6, UR54, R7, P1, P0 ;  /* 0x0000003606067c10 */ /* 0x000fe20008fe0407 */
[----:B--2---:R-:W-:Y:S01]  /*14e0*/  UIMAD.WIDE UR60, UR56, 0x4, UR60 ;  /* 0x00000004383c78a5 */ /* 0x004fe2000f8e023c */
[----:B------:R-:W-:Y:S01]  /*14f0*/  IADD3 R11, P0, PT, R11, UR53, RZ ;  /* 0x000000350b0b7c10 */ /* 0x000fe2000ff1e0ff */
[----:B------:R-:W-:Y:S01]  /*1500*/  IMAD R7, R10, UR9, R13 ;  /* 0x000000090a077c24 */ /* 0x000fe2000f8e020d */
[----:B-1----:R-:W-:Y:S01]  /*1510*/  LEA R234, P1, R12, UR20, 0x1 ;  /* 0x000000140cea7c11 */ /* 0x002fe2000f8208ff */
[C---:B------:R-:W-:Y:S01]  /*1520*/  IMAD.WIDE.U32 R16, R10.reuse, UR14, R16 ;  /* 0x0000000e0a107c25 */ /* 0x040fe2000f8e0010 */
[----:B------:R-:W-:Y:S01]  /*1530*/  LEA.HI.X.SX32 R9, R9, R6, 0x1, P0 ;  /* 0x0000000609097211 */ /* 0x000fe200000f0eff */
[----:B----4-:R-:W-:Y:S01]  /*1540*/  UIMAD.WIDE UR58, UR57, 0x4, UR58 ;  /* 0x00000004393a78a5 */ /* 0x010fe2000f8e023a */
[C---:B---3--:R-:W-:Y:S01]  /*1550*/  LEA R232, P0, R11.reuse, UR10, 0x2 ;  /* 0x0000000a0be87c11 */ /* 0x048fe2000f8010ff */
[----:B------:R-:W-:Y:S01]  /*1560*/  IMAD R6, R10, UR15, R17 ;  /* 0x0000000f0a067c24 */ /* 0x000fe2000f8e0211 */
[----:B------:R-:W-:Y:S01]  /*1570*/  LEA.HI.X R235, R12, UR21, R7, 0x1, P1 ;  /* 0x000000150ceb7c11 */ /* 0x000fe200088f0c07 */
[----:B------:R-:W-:Y:S01]  /*1580*/  UMOV UR10, UR60 ;  /* 0x0000003c000a7c82 */ /* 0x000fe20008000000 */
[----:B------:R-:W-:Y:S01]  /*1590*/  LEA.HI.X R233, R11, UR11, R9, 0x2, P0 ;  /* 0x0000000b0be97c11 */ /* 0x000fe200080f1409 */
[----:B------:R-:W-:Y:S01]  /*15a0*/  UMOV UR11, UR61 ;  /* 0x0000003d000b7c82 */ /* 0x000fe20008000000 */
[----:B-----5:R-:W-:-:S02]  /*15b0*/  LEA R236, P2, R16, UR22, 0x1 ;  /* 0x0000001610ec7c11 */ /* 0x020fc4000f8408ff */
[----:B------:R-:W-:Y:S02]  /*15c0*/  IADD3 R7, P0, PT, R10, 0x40, RZ ;  /* 0x000000400a077810 */ /* 0x000fe40007f1e0ff */
[----:B------:R-:W-:Y:S02]  /*15d0*/  LEA.HI.X R237, R16, UR23, R6, 0x1, P2 ;  /* 0x0000001710ed7c11 */ /* 0x000fe400090f0c06 */
[----:B------:R-:W-:Y:S01]  /*15e0*/  IADD3 R13, PT, PT, R10, 0x40, RZ ;  /* 0x000000400a0d7810 */ /* 0x000fe20007ffe0ff */
[----:B------:R-:W-:Y:S01]  /*15f0*/  IMAD.X R6, RZ, RZ, RZ, P0 ;  /* 0x000000ffff067224 */ /* 0x000fe200000e06ff */
[C---:B------:R-:W-:Y:S02]  /*1600*/  LOP3.LUT R12, R14.reuse, 0x20, RZ, 0xfc, !PT ;  /* 0x000000200e0c7812 */ /* 0x040fe400078efcff */
        /* <DEDUP_REMOVED lines=15> */
.L_x_113:
[----:B------:R-:W1:Y:S01]  /*1700*/  LDCU.64 UR10, c[0x0][0x5c0] ;  /* 0x0000b800ff0a77ac */ /* 0x000e620008000a00 */
[----:B------:R-:W-:-:S04]  /*1710*/  UIADD3 UR8, UPT, UPT, UR42, UR44, URZ ;  /* 0x0000002c2a087290 */ /* 0x000fc8000fffe0ff */
[----:B-1----:R-:W-:Y:S02]  /*1720*/  UIMAD.WIDE.U32 UR18, UR8, UR10, URZ ;  /* 0x0000000a081272a5 */ /* 0x002fe4000f8e00ff */
[----:B------:R-:W-:-:S04]  /*1730*/  UIMAD UR8, UR8, UR11, URZ ;  /* 0x0000000b080872a4 */ /* 0x000fc8000f8e02ff */
[----:B------:R-:W-:-:S06]  /*1740*/  UIADD3 UR8, UPT, UPT, UR19, UR8, URZ ;  /* 0x0000000813087290 */ /* 0x000fcc000fffe0ff */
[----:B------:R-:W-:Y:S02]  /*1750*/  MOV R3, UR8 ;  /* 0x0000000800037c02 */ /* 0x000fe40008000f00 */
.L_x_114:
        /* <DEDUP_REMOVED lines=13> */
.L_x_115:
[----:B------:R-:W1:Y:S01]  /*1830*/  LDCU.64 UR8, c[0x0][0x5c8] ;  /* 0x0000b900ff0877ac */ /* 0x000e620008000a00 */
[----:B------:R-:W-:-:S04]  /*1840*/  UIADD3 UR42, UPT, UPT, UR42, UR44, URZ ;  /* 0x0000002c2a2a7290 */ /* 0x000fc8000fffe0ff */
[----:B-1----:R-:W-:Y:S02]  /*1850*/  UIMAD.WIDE.U32 UR16, UR42, UR8, URZ ;  /* 0x000000082a1072a5 */ /* 0x002fe4000f8e00ff */
[----:B------:R-:W-:-:S04]  /*1860*/  UIMAD UR42, UR42, UR9, URZ ;  /* 0x000000092a2a72a4 */ /* 0x000fc8000f8e02ff */
[----:B------:R-:W-:-:S06]  /*1870*/  UIADD3 UR42, UPT, UPT, UR17, UR42, URZ ;  /* 0x0000002a112a7290 */ /* 0x000fcc000fffe0ff */
[----:B------:R-:W-:-:S07]  /*1880*/  MOV R2, UR42 ;  /* 0x0000002a00027c02 */ /* 0x000fce0008000f00 */
.L_x_116:
        /* <DEDUP_REMOVED lines=30> */
.L_x_118:
[----:B------:R-:W-:Y:S05]  /*1a70*/  BSYNC.RECONVERGENT B0 ;  /* 0x0000000000007941 */ /* 0x000fea0003800200 */
.L_x_117:
[----:B------:R-:W-:Y:S04]  /*1a80*/  BSSY.RECONVERGENT B0, `(.L_x_119) ;  /* 0x0000011000007945 */ /* 0x000fe80003800200 */
[----:B------:R-:W-:Y:S05]  /*1a90*/  @P4 BRA `(.L_x_120) ;  /* 0x00000000003c4947 */ /* 0x000fea0003800000 */
[----:B------:R-:W2:Y:S01]  /*1aa0*/  LDCU UR17, c[0x0][0x440] ;  /* 0x00008800ff1177ac */ /* 0x000ea20008000800 */
[----:B------:R-:W-:Y:S02]  /*1ab0*/  IMAD R0, R6, UR10, RZ ;  /* 0x0000000a06007c24 */ /* 0x000fe4000f8e02ff */
        /* <DEDUP_REMOVED lines=13> */
.L_x_120:
[----:B------:R-:W-:Y:S05]  /*1b90*/  BSYNC.RECONVERGENT B0 ;  /* 0x0000000000007941 */ /* 0x000fea0003800200 */
.L_x_119:
[----:B------:R-:W3:Y:S01]  /*1ba0*/  LDCU.64 UR10, c[0x0][0x5e0] ;  /* 0x0000bc00ff0a77ac */ /* 0x000ee20008000a00 */
[----:B------:R-:W-:Y:S01]  /*1bb0*/  MOV R0, UR8 ;  /* 0x0000000800007c02 */ /* 0x000fe20008000f00 */
        /* <DEDUP_REMOVED lines=11> */
[----:B------:R-:W3:Y:S01]  /*1c70*/  LDCU UR5, c[0x0][0x440] ;  /* 0x00008800ff0577ac */ /* 0x000ee20008000800 */
[----:B------:R-:W-:Y:S02]  /*1c80*/  IMAD.MOV.U32 R4, RZ, RZ, R2 ;  /* 0x000000ffff047224 */ /* 0x000fe400078e0002 */
[----:B------:R-:W-:Y:S01]  /*1c90*/  IMAD.MOV.U32 R5, RZ, RZ, R0 ;  /* 0x000000ffff057224 */ /* 0x000fe200078e0000 */
[----:B------:R-:W1:Y:S01]  /*1ca0*/  LDCU.64 UR10, c[0x0][0x568] ;  /* 0x0000ad00ff0a77ac */ /* 0x000e620008000a00 */
[----:B------:R-:W-:-:S04]  /*1cb0*/  IMAD.WIDE.U32 R4, R10, UR8, R4 ;  /* 0x000000080a047c25 */ /* 0x000fc8000f8e0004 */
[----:B------:R-:W-:Y:S01]  /*1cc0*/  IMAD R10, R10, UR9, R5 ;  /* 0x000000090a0a7c24 */ /* 0x000fe2000f8e0205 */
[----:B---3--:R-:W-:Y:S02]  /*1cd0*/  ISETP.GE.AND P2, PT, R14, UR5, PT ;  /* 0x000000050e007c0c */ /* 0x008fe4000bf46270 */
[----:B------:R-:W-:Y:S02]  /*1ce0*/  ISETP.GE.AND P1, PT, R12, UR5, PT ;  /* 0x000000050c007c0c */ /* 0x000fe4000bf26270 */
[----:B------:R-:W-:Y:S02]  /*1cf0*/  ISETP.GE.AND P0, PT, R11, UR5, PT ;  /* 0x000000050b007c0c */ /* 0x000fe4000bf06270 */
[----:B-12---:R-:W-:-:S04]  /*1d00*/  LEA R8, P3, R4, UR10, 0x1 ;  /* 0x0000000a04087c11 */ /* 0x006fc8000f8608ff */
[----:B------:R-:W-:-:S05]  /*1d10*/  LEA.HI.X R9, R4, UR11, R10, 0x1, P3 ;  /* 0x0000000b04097c11 */ /* 0x000fca00098f0c0a */
[----:B------:R3:W-:Y:S04]  /*1d20*/  @!P2 STG.E.128 desc[UR40][R8.64], RZ ;  /* 0x000000ff0800a986 */ /* 0x0007e8000c101d28 */
[----:B------:R3:W-:Y:S04]  /*1d30*/  @!P1 STG.E.128 desc[UR40][R8.64+0x40], RZ ;  /* 0x000040ff08009986 */ /* 0x0007e8000c101d28 */
[----:B------:R3:W-:Y:S02]  /*1d40*/  @!P0 STG.E.128 desc[UR40][R8.64+0x80], RZ ;  /* 0x000080ff08008986 */ /* 0x0007e4000c101d28 */
.L_x_122:
[----:B------:R-:W-:Y:S05]  /*1d50*/  BSYNC.RECONVERGENT B0 ;  /* 0x0000000000007941 */ /* 0x000fea0003800200 */
.L_x_121:
[----:B------:R-:W-:Y:S05]  /*1d60*/  @P4 BRA `(.L_x_123) ;  /* 0x00000068002c4947 */ /* 0x000fea0003800000 */
[----:B------:R-:W4:Y:S01]  /*1d70*/  LDCU UR5, c[0x0][0x440] ;  /* 0x00008800ff0577ac */ /* 0x000f220008000800 */
[----:B------:R-:W-:Y:S02]  /*1d80*/  IMAD R6, R6, UR8, RZ ;  /* 0x0000000806067c24 */ /* 0x000fe4000f8e02ff */
[----:B------:R-:W-:Y:S01]  /*1d90*/  IMAD.MOV.U32 R3, RZ, RZ, R0 ;  /* 0x000000ffff037224 */ /* 0x000fe200078e0000 */
[----:B------:R-:W5:Y:S01]  /*1da0*/  LDCU.64 UR10, c[0x0][0x568] ;  /* 0x0000ad00ff0a77ac */ /* 0x000f620008000a00 */
[C---:B------:R-:W-:Y:S02]  /*1db0*/  IMAD R6, R7.reuse, UR9, R6 ;  /* 0x0000000907067c24 */ /* 0x040fe4000f8e0206 */
[----:B------:R-:W-:-:S04]  /*1dc0*/  IMAD.WIDE.U32 R2, R7, UR8, R2 ;  /* 0x0000000807027c25 */ /* 0x000fc8000f8e0002 */
[----:B------:R-:W-:Y:S01]  /*1dd0*/  IMAD.IADD R6, R3, 0x1, R6 ;  /* 0x0000000103067824 */ /* 0x000fe200078e0206 */
[----:B----4-:R-:W-:Y:S02]  /*1de0*/  ISETP.GE.AND P1, PT, R14, UR5, PT ;  /* 0x000000050e007c0c */ /* 0x010fe4000bf26270 */
[----:B------:R-:W-:Y:S02]  /*1df0*/  ISETP.GE.AND P0, PT, R12, UR5, PT ;  /* 0x000000050c007c0c */ /* 0x000fe4000bf06270 */
[----:B-----5:R-:W-:-:S04]  /*1e00*/  LEA R4, P2, R2, UR10, 0x1 ;  /* 0x0000000a02047c11 */ /* 0x020fc8000f8408ff */
[----:B------:R-:W-:-:S05]  /*1e10*/  LEA.HI.X R5, R2, UR11, R6, 0x1, P2 ;  /* 0x0000000b02057c11 */ /* 0x000fca00090f0c06 */
[----:B------:R4:W-:Y:S04]  /*1e20*/  @!P1 STG.E.128 desc[UR40][R4.64], RZ ;  /* 0x000000ff04009986 */ /* 0x0009e8000c101d28 */
[----:B------:R4:W-:Y:S01]  /*1e30*/  @!P0 STG.E.128 desc[UR40][R4.64+0x40], RZ ;  /* 0x000040ff04008986 */ /* 0x0009e2000c101d28 */
[----:B------:R-:W-:-:S13]  /*1e40*/  ISETP.GE.AND P0, PT, R11, UR5, PT ;  /* 0x000000050b007c0c */ /* 0x000fda000bf06270 */
[----:B------:R-:W-:Y:S05]  /*1e50*/  @P0 BRA `(.L_x_123) ;  /* 0x0000006400f00947 */ /* 0x000fea0003800000 */
[----:B------:R1:W-:Y:S01]  /*1e60*/  STG.E.128 desc[UR40][R4.64+0x80], RZ ;  /* 0x000080ff04007986 */ /* 0x0003e2000c101d28 */
[----:B------:R-:W-:Y:S05]  /*1e70*/  BRA `(.L_x_123) ;  /* 0x0000006400e87947 */ /* 0x000fea0003800000 */
.L_x_112:
[----:B------:R-:W1:Y:S01]  /*1e80*/  LDCU.64 UR8, c[0x0][0x3d8] ;  /* 0x00007b00ff0877ac */ /* 0x000e620008000a00 */
[----:B------:R-:W-:Y:S01]  /*1e90*/  IMAD.U32 R9, RZ, RZ, UR16 ;  /* 0x00000010ff097e24 */ /* 0x000fe2000f8e00ff */
[----:B------:R-:W-:Y:S01]  /*1ea0*/  BSSY.RECONVERGENT B0, `(.L_x_124) ;  /* 0x0000035000007945 */ /* 0x000fe20003800200 */
[----:B------:R-:W-:Y:S02]  /*1eb0*/  UIMAD UR14, UR5, UR16, URZ ;  /* 0x00000010050e72a4 */ /* 0x000fe4000f8e02ff */
[----:B------:R-:W-:Y:S01]  /*1ec0*/  IMAD.WIDE.U32 R16, R9, UR34, R14 ;  /* 0x0000002209107c25 */ /* 0x000fe2000f8e000e */
[----:B------:R-:W-:Y:S01]  /*1ed0*/  UIADD3 UR15, UPT, UPT, -UR34, UR39, URZ ;  /* 0x00000027220f7290 */ /* 0x000fe2000fffe1ff */
[----:B------:R-:W-:Y:S01]  /*1ee0*/  LOP3.LUT R9, R2, 0xd8, RZ, 0xc0, !PT ;  /* 0x000000d802097812 */ /* 0x000fe200078ec0ff */
        /* <DEDUP_REMOVED lines=9> */
[----:B------:R-:W-:Y:S01]  /*1f80*/  LOP3.LUT R9, R9, 0x1f20, R2, 0xf8, !PT ;  /* 0x00001f2009097812 */ /* 0x000fe200078ef802 */
[C---:B------:R-:W-:Y:S02]  /*1f90*/  IMAD.WIDE.U32 R16, R4.reuse, UR8, R16 ;  /* 0x0000000804107c25 */ /* 0x040fe4000f8e0010 */
[----:B------:R-:W-:Y:S01]  /*1fa0*/  USEL UR14, URZ, 0x3000, UP0 ;  /* 0x00003000ff0e7887 */ /* 0x000fe20008000000 */
[----:B------:R-:W-:Y:S01]  /*1fb0*/  LEA R9, R9, UR6, 0x1 ;  /* 0x0000000609097c11 */ /* 0x000fe2000f8e08ff */
[----:B------:R-:W-:-:S04]  /*1fc0*/  IMAD R0, R4, UR9, R0 ;  /* 0x0000000904007c24 */ /* 0x000fc8000f8e0200 */
        /* <DEDUP_REMOVED lines=29> */
.L_x_126:
[----:B------:R2:W-:Y:S01]  /*21a0*/  STS.128 [R9+0x13000], RZ ;  /* 0x013000ff09007388 */ /* 0x0005e20000000c00 */
[----:B------:R-:W-:Y:S05]  /*21b0*/  BRA `(.L_x_127) ;  /* 0x00000000000c7947 */ /* 0x000fea0003800000 */
.L_x_125:
[----:B------:R1:W-:Y:S04]  /*21c0*/  STS.128 [R9+0xf000], RZ ;  /* 0x00f000ff09007388 */ /* 0x0003e80000000c00 */
[----:B------:R1:W-:Y:S04]  /*21d0*/  STS.128 [R9+0x11000], RZ ;  /* 0x011000ff09007388 */ /* 0x0003e80000000c00 */
[----:B------:R1:W-:Y:S02]  /*21e0*/  STS.128 [R9+0x13000], RZ ;  /* 0x013000ff09007388 */ /* 0x0003e40000000c00 */
.L_x_127:
[----:B------:R-:W-:Y:S05]  /*21f0*/  BSYNC.RECONVERGENT B0 ;  /* 0x0000000000007941 */ /* 0x000fea0003800200 */
.L_x_124:
[----:B------:R-:W-:Y:S01]  /*2200*/  ISETP.GE.AND P4, PT, R13, UR15, PT ;  /* 0x0000000f0d007c0c */ /* 0x000fe2000bf86270 */
[----:B------:R-:W-:-:S12]  /*2210*/  BSSY.RECONVERGENT B0, `(.L_x_128) ;  /* 0x0000022000007945 */ /* 0x000fd80003800200 */
[----:B------:R4:W-:Y:S04]  /*2220*/  @P4 STS.128 [R9+0x10000], RZ ;  /* 0x010000ff09004388 */ /* 0x0009e80000000c00 */
[----:B------:R4:W-:Y:S04]  /*2230*/  @P4 STS.128 [R9+0x12000], RZ ;  /* 0x012000ff09004388 */ /* 0x0009e80000000c00 */
[----:B------:R4:W-:Y:S01]  /*2240*/  @P4 STS.128 [R9+0x14000], RZ ;  /* 0x014000ff09004388 */ /* 0x0009e20000000c00 */
[----:B------:R-:W-:Y:S05]  /*2250*/  @P4 BRA `(.L_x_129) ;  /* 0x0000000000744947 */ /* 0x000fea0003800000 */
[----:B------:R-:W5:Y:S01]  /*2260*/  LDCU UR15, c[0x0][0x440] ;  /* 0x00008800ff0f77ac */ /* 0x000f620008000800 */
[----:B------:R-:W-:Y:S02]  /*2270*/  IMAD R2, R6, UR16, RZ ;  /* 0x0000001006027c24 */ /* 0x000fe4000f8e02ff */
[----:B------:R-:W-:Y:S01]  /*2280*/  IMAD.MOV.U32 R17, RZ, RZ, R0 ;  /* 0x000000ffff117224 */ /* 0x000fe200078e0000 */
[----:B------:R-:W1:Y:S01]  /*2290*/  LDCU.64 UR8, c[0x0][0x390] ;  /* 0x00007200ff0877ac */ /* 0x000e620008000a00 */
[C---:B------:R-:W-:Y:S02]  /*22a0*/  IMAD R2, R7.reuse, UR17, R2 ;  /* 0x0000001107027c24 */ /* 0x040fe4000f8e0202 */
[----:B------:R-:W-:-:S04]  /*22b0*/  IMAD.WIDE.U32 R16, R7, UR16, R16 ;  /* 0x0000001007107c25 */ /* 0x000fc8000f8e0010 */
[----:B------:R-:W-:Y:S01]  /*22c0*/  IMAD.IADD R2, R17, 0x1, R2 ;  /* 0x0000000111027824 */ /* 0x000fe200078e0202 */
[----:B-----5:R-:W-:Y:S02]  /*22d0*/  ISETP.GE.AND P1, PT, R14, UR15, PT ;  /* 0x0000000f0e007c0c */ /* 0x020fe4000bf26270 */
[----:B------:R-:W-:Y:S02]  /*22e0*/  ISETP.GE.AND P0, PT, R12, UR15, PT ;  /* 0x0000000f0c007c0c */ /* 0x000fe4000bf06270 */
[----:B-1-3--:R-:W-:-:S04]  /*22f0*/  LEA R18, P2, R16, UR8, 0x1 ;  /* 0x0000000810127c11 */ /* 0x00afc8000f8408ff */
        /* <DEDUP_REMOVED lines=18> */
.L_x_130:
[----:B------:R3:W-:Y:S02]  /*2420*/  STS.128 [R9+0x14000], RZ ;  /* 0x014000ff09007388 */ /* 0x0007e40000000c00 */
.L_x_129:
[----:B------:R-:W-:Y:S05]  /*2430*/  BSYNC.RECONVERGENT B0 ;  /* 0x0000000000007941 */ /* 0x000fea0003800200 */
.L_x_128:
        /* <DEDUP_REMOVED lines=25> */
.L_x_133:
[----:B------:R1:W-:Y:S01]  /*25d0*/  STS.128 [R9+0x8000], RZ ;  /* 0x008000ff09007388 */ /* 0x0003e20000000c00 */
[----:B------:R-:W-:Y:S05]  /*25e0*/  BRA `(.L_x_134) ;  /* 0x00000000000c7947 */ /* 0x000fea0003800000 */
.L_x_132:
[----:B------:R1:W-:Y:S04]  /*25f0*/  STS.128 [R9+0x6000], RZ ;  /* 0x006000ff09007388 */ /* 0x0003e80000000c00 */
[----:B------:R1:W-:Y:S04]  /*2600*/  STS.128 [R9+0x7000], RZ ;  /* 0x007000ff09007388 */ /* 0x0003e80000000c00 */
[----:B------:R1:W-:Y:S02]  /*2610*/  STS.128 [R9+0x8000], RZ ;  /* 0x008000ff09007388 */ /* 0x0003e40000000c00 */
.L_x_134:
[----:B------:R-:W-:Y:S05]  /*2620*/  BSYNC.RECONVERGENT B0 ;  /* 0x0000000000007941 */ /* 0x000fea0003800200 */
.L_x_131:
        /* <DEDUP_REMOVED lines=23> */
.L_x_137:
[----:B------:R1:W-:Y:S01]  /*27a0*/  STS.128 [R229+0x2000], RZ ;  /* 0x002000ffe5007388 */ /* 0x0003e20000000c00 */
[----:B------:R-:W-:Y:S05]  /*27b0*/  BRA `(.L_x_138) ;  /* 0x00000000000c7947 */ /* 0x000fea0003800000 */
.L_x_136:
[----:B------:R1:W-:Y:S04]  /*27c0*/  STS.128 [R229], RZ ;  /* 0x000000ffe5007388 */ /* 0x0003e80000000c00 */
[----:B------:R1:W-:Y:S04]  /*27d0*/  STS.128 [R229+0x1000], RZ ;  /* 0x001000ffe5007388 */ /* 0x0003e80000000c00 */
[----:B------:R1:W-:Y:S02]  /*27e0*/  STS.128 [R229+0x2000], RZ ;  /* 0x002000ffe5007388 */ /* 0x0003e40000000c00 */
.L_x_138:
[----:B------:R-:W-:Y:S05]  /*27f0*/  BSYNC.RECONVERGENT B0 ;  /* 0x0000000000007941 */ /* 0x000fea0003800200 */
.L_x_135:
[----:B------:R-:W-:Y:S01]  /*2800*/  SHF.R.U32.HI R0, RZ, 0x1, R8 ;  /* 0x00000001ff007819 */ /* 0x000fe20000011608 */
[----:B------:R-:W-:Y:S01]  /*2810*/  IMAD.MOV.U32 R226, RZ, RZ, 0x7f800000 ;  /* 0x7f800000ffe27424 */ /* 0x000fe200078e00ff */
[----:B------:R-:W-:Y:S01]  /*2820*/  MOV R227, 0x7f800000 ;  /* 0x7f80000000e37802 */ /* 0x000fe20000000f00 */
[----:B------:R-:W-:Y:S01]  /*2830*/  IMAD.MOV.U32 R225, RZ, RZ, 0x7f800000 ;  /* 0x7f800000ffe17424 */ /* 0x000fe200078e00ff */
[----:B------:R-:W-:Y:S02]  /*2840*/  LOP3.LUT R228, R0, 0x10, RZ, 0xc0, !PT ;  /* 0x0000001000e47812 */ /* 0x000fe400078ec0ff */
[----:B------:R-:W-:Y:S02]  /*2850*/  MOV R224, 0x7f800000 ;  /* 0x7f80000000e07802 */ /* 0x000fe40000000f00 */
[----:B------:R-:W-:-:S04]  /*2860*/  LOP3.LUT R228, R228, 0x7, R10, 0xf8, !PT ;  /* 0x00000007e4e47812 */ /* 0x000fc800078ef80a */
[C---:B------:R-:W-:Y:S01]  /*2870*/  LOP3.LUT R13, R228.reuse, 0x20, RZ, 0xfc, !PT ;  /* 0x00000020e40d7812 */ /* 0x040fe200078efcff */
[C---:B------:R-:W-:Y:S01]  /*2880*/  VIADD R16, R228.reuse, 0x8 ;  /* 0x00000008e4107836 */ /* 0x040fe20000000000 */
[C---:B------:R-:W-:Y:S01]  /*2890*/  ISETP.GE.AND P3, PT, R228.reuse, UR9, PT ;  /* 0x00000009e4007c0c */ /* 0x040fe2000bf66270 */
[----:B------:R-:W-:Y:S01]  /*28a0*/  VIADD R2, R228, 0x28 ;  /* 0x00000028e4027836 */ /* 0x000fe20000000000 */
[----:B------:R-:W-:Y:S02]  /*28b0*/  ISETP.GE.AND P1, PT, R13, UR9, PT ;  /* 0x000000090d007c0c */ /* 0x000fe4000bf26270 */
[----:B------:R-:W-:Y:S02]  /*28c0*/  ISETP.GE.AND P2, PT, R16, UR9, PT ;  /* 0x0000000910007c0c */ /* 0x000fe4000bf46270 */
[----:B------:R-:W-:Y:S01]  /*28d0*/  ISETP.GE.AND P0, PT, R2, UR9, PT ;  /* 0x0000000902007c0c */ /* 0x000fe2000bf06270 */
[----:B------:R-:W-:Y:S01]  /*28e0*/  IMAD.MOV.U32 R2, RZ, RZ, 0x4 ;  /* 0x00000004ff027424 */ /* 0x000fe200078e00ff */
[----:B------:R-:W2:Y:S03]  /*28f0*/  LDCU.64 UR8, c[0x0][0x3d0] ;  /* 0x00007a00ff0877ac */ /* 0x000ea60008000a00 */
[----:B------:R-:W-:Y:S01]  /*2900*/  IMAD.WIDE.U32 R16, R228, R2, UR58 ;  /* 0x0000003ae4107e25 */ /* 0x000fe2000f8e0002 */
[----:B------:R-:W-:-:S03]  /*2910*/  UIMAD UR5, UR5, UR18, URZ ;  /* 0x00000012050572a4 */ /* 0x000fc6000f8e02ff */
[----:B------:R-:W-:Y:S01]  /*2920*/  IMAD.U32 R2, RZ, RZ, UR18 ;  /* 0x00000012ff027e24 */ /* 0x000fe2000f8e00ff */
[----:B------:R-:W5:Y:S04]  /*2930*/  @!P3 LDG.E R227, desc[UR40][R16.64] ;  /* 0x0000002810e3b981 */ /* 0x000f68000c1e1900 */
[----:B------:R-:W5:Y:S04]  /*2940*/  @!P2 LDG.E R226, desc[UR40][R16.64+0x20] ;  /* 0x0000202810e2a981 */ /* 0x000f68000c1e1900 */
[----:B------:R-:W5:Y:S04]  /*2950*/  @!P1 LDG.E R225, desc[UR40][R16.64+0x80] ;  /* 0x0000802810e19981 */ /* 0x000f68000c1e1900 */
[----:B------:R3:W5:Y:S01]  /*2960*/  @!P0 LDG.E R224, desc[UR40][R16.64+0xa0] ;  /* 0x0000a02810e08981 */ /* 0x000762000c1e1900 */
[----:B------:R-:W-:Y:S01]  /*2970*/  UIMAD UR5, UR34, UR19, UR5 ;  /* 0x00000013220572a4 */ /* 0x000fe2000f8e0205 */
[----:B------:R-:W-:Y:S01]  /*2980*/  BSSY.RECONVERGENT B0, `(.L_x_139) ;  /* 0x0000029000007945 */ /* 0x000fe20003800200 */
[----:B---3--:R-:W-:-:S04]  /*2990*/  IMAD.WIDE.U32 R16, R2, UR34, R14 ;  /* 0x0000002202107c25 */ /* 0x008fc8000f8e000e */
[----:B--2---:R-:W-:Y:S01]  /*29a0*/  IMAD R2, R3, UR8, RZ ;  /* 0x0000000803027c24 */ /* 0x004fe2000f8e02ff */
[----:B------:R-:W-:-:S03]  /*29b0*/  IADD3 R16, P0, PT, R16, UR36, RZ ;  /* 0x0000002410107c10 */ /* 0x000fc6000ff1e0ff */
[----:B------:R-:W-:Y:S01]  /*29c0*/  IMAD R2, R4, UR9, R2 ;  /* 0x0000000904027c24 */ /* 0x000fe2000f8e0202 */
[----:B------:R-:W-:-:S03]  /*29d0*/  IADD3.X R17, PT, PT, R5, UR5, R17, P0, !PT ;  /* 0x0000000505117c10 */ /* 0x000fc600087fe411 */
[----:B------:R-:W-:-:S05]  /*29e0*/  IMAD.WIDE.U32 R16, R4, UR8, R16 ;  /* 0x0000000804107c25 */ /* 0x000fca000f8e0010 */
[----:B------:R-:W-:Y:S01]  /*29f0*/  IADD3 R2, PT, PT, R17, R2, RZ ;  /* 0x0000000211027210 */ /* 0x000fe20007ffe0ff */
[----:B------:R-:W-:Y:S06]  /*2a00*/  @P5 BRA `(.L_x_140) ;  /* 0x0000000000745947 */ /* 0x000fec0003800000 */
[----:B------:R-:W2:Y:S01]  /*2a10*/  LDCU UR5, c[0x0][0x440] ;  /* 0x00008800ff0577ac */ /* 0x000ea20008000800 */
[----:B------:R-:W-:Y:S02]  /*2a20*/  IMAD.MOV.U32 R4, RZ, RZ, R16 ;  /* 0x000000ffff047224 */ /* 0x000fe400078e0010 */
[----:B------:R-:W-:Y:S01]  /*2a30*/  IMAD.MOV.U32 R5, RZ, RZ, R2 ;  /* 0x000000ffff057224 */ /* 0x000fe200078e0002 */
[----:B------:R-:W1:Y:S01]  /*2a40*/  LDCU.64 UR8, c[0x0][0x388] ;  /* 0x00007100ff0877ac */ /* 0x000e620008000a00 */
[----:B------:R-:W-:-:S04]  /*2a50*/  IMAD.WIDE.U32 R4, R10, UR18, R4 ;  /* 0x000000120a047c25 */ /* 0x000fc8000f8e0004 */
[----:B------:R-:W-:Y:S01]  /*2a60*/  IMAD R10, R10, UR19, R5 ;  /* 0x000000130a0a7c24 */ /* 0x000fe2000f8e0205 */
        /* <DEDUP_REMOVED lines=21> */
.L_x_141:
[----:B------:R2:W-:Y:S01]  /*2bc0*/  STS.128 [R9+0xd000], RZ ;  /* 0x00d000ff09007388 */ /* 0x0005e20000000c00 */
[----:B------:R-:W-:Y:S05]  /*2bd0*/  BRA `(.L_x_142) ;  /* 0x00000000000c7947 */ /* 0x000fea0003800000 */
.L_x_140:
[----:B------:R2:W-:Y:S04]  /*2be0*/  STS.128 [R9+0x9000], RZ ;  /* 0x009000ff09007388 */ /* 0x0005e80000000c00 */
[----:B------:R2:W-:Y:S04]  /*2bf0*/  STS.128 [R9+0xb000], RZ ;  /* 0x00b000ff09007388 */ /* 0x0005e80000000c00 */
[----:B------:R2:W-:Y:S02]  /*2c00*/  STS.128 [R9+0xd000], RZ ;  /* 0x00d000ff09007388 */ /* 0x0005e40000000c00 */
.L_x_142:
[----:B------:R-:W-:Y:S05]  /*2c10*/  BSYNC.RECONVERGENT B0 ;  /* 0x0000000000007941 */ /* 0x000fea0003800200 */
.L_x_139:
[----:B------:R1:W-:Y:S01]  /*2c20*/  @P4 STS.128 [R9+0xa000], RZ ;  /* 0x00a000ff09004388 */ /* 0x0003e20000000c00 */
[----:B------:R-:W-:Y:S03]  /*2c30*/  BSSY.RECONVERGENT B0, `(.L_x_143) ;  /* 0x0000022000007945 */ /* 0x000fe60003800200 */
[----:B------:R1:W-:Y:S04]  /*2c40*/  @P4 STS.128 [R9+0xc000], RZ ;  /* 0x00c000ff09004388 */ /* 0x0003e80000000c00 */
[----:B------:R1:W-:Y:S01]  /*2c50*/  @P4 STS.128 [R9+0xe000], RZ ;  /* 0x00e000ff09004388 */ /* 0x0003e20000000c00 */
[----:B------:R-:W-:Y:S05]  /*2c60*/  @P4 BRA `(.L_x_144) ;  /* 0x0000000000784947 */ /* 0x000fea0003800000 */
[----:B------:R-:W4:Y:S01]  /*2c70*/  LDCU UR5, c[0x0][0x440] ;  /* 0x00008800ff0577ac */ /* 0x000f220008000800 */
[----:B------:R-:W-:Y:S01]  /*2c80*/  IMAD.MOV.U32 R3, RZ, RZ, R2 ;  /* 0x000000ffff037224 */ /* 0x000fe200078e0002 */
[----:B------:R-:W-:Y:S01]  /*2c90*/  MOV R2, R16 ;  /* 0x0000001000027202 */ /* 0x000fe20000000f00 */
[----:B------:R-:W-:Y:S01]  /*2ca0*/  IMAD R6, R6, UR18, RZ ;  /* 0x0000001206067c24 */ /* 0x000fe2000f8e02ff */
[----:B------:R-:W3:Y:S03]  /*2cb0*/  LDCU.64 UR8, c[0x0][0x388] ;  /* 0x00007100ff0877ac */ /* 0x000ee60008000a00 */
[----:B------:R-:W-:-:S04]  /*2cc0*/  IMAD.WIDE.U32 R2, R7, UR18, R2 ;  /* 0x0000001207027c25 */ /* 0x000fc8000f8e0002 */
[----:B------:R-:W-:-:S04]  /*2cd0*/  IMAD R6, R7, UR19, R6 ;  /* 0x0000001307067c24 */ /* 0x000fc8000f8e0206 */
[----:B------:R-:W-:Y:S01]  /*2ce0*/  IMAD.IADD R6, R3, 0x1, R6 ;  /* 0x0000000103067824 */ /* 0x000fe200078e0206 */
[----:B----4-:R-:W-:Y:S02]  /*2cf0*/  ISETP.GE.AND P1, PT, R14, UR5, PT ;  /* 0x000000050e007c0c */ /* 0x010fe4000bf26270 */
        /* <DEDUP_REMOVED lines=20> */
.L_x_145:
[----:B------:R4:W-:Y:S02]  /*2e40*/  STS.128 [R9+0xe000], RZ ;  /* 0x00e000ff09007388 */ /* 0x0009e40000000c00 */
.L_x_144:
[----:B------:R-:W-:Y:S05]  /*2e50*/  BSYNC.RECONVERGENT B0 ;  /* 0x0000000000007941 */ /* 0x000fea0003800200 */
.L_x_143:
[----:B------:R-:W0:Y:S01]  /*2e60*/  LDGDEPBAR ;  /* 0x00000000000079af */ /* 0x000e220000000000 */
[C---:B------:R-:W-:Y:S01]  /*2e70*/  IMAD.SHL.U32 R220, R8.reuse, 0x20, RZ ;  /* 0x0000002008dc7824 */ /* 0x040fe200078e00ff */
[C---:B------:R-:W-:Y:S01]  /*2e80*/  LOP3.LUT P0, RZ, R8.reuse, 0x4, RZ, 0xc0, !PT ;  /* 0x0000000408ff7812 */ /* 0x040fe2000780c0ff */
[C---:B------:R-:W-:Y:S01]  /*2e90*/  IMAD.SHL.U32 R3, R8.reuse, 0x4, RZ ;  /* 0x0000000408037824 */ /* 0x040fe200078e00ff */
[----:B------:R-:W-:Y:S01]  /*2ea0*/  SHF.R.U32.HI R7, RZ, 0x4, R8 ;  /* 0x00000004ff077819 */ /* 0x000fe20000011608 */
[----:B---34-:R-:W-:Y:S01]  /*2eb0*/  IMAD.SHL.U32 R5, R8, 0x10, RZ ;  /* 0x0000001008057824 */ /* 0x018fe200078e00ff */
[----:B------:R-:W-:Y:S01]  /*2ec0*/  LOP3.LUT R6, R220, 0x20, RZ, 0xc0, !PT ;  /* 0x00000020dc067812 */ /* 0x000fe200078ec0ff */
[----:B------:R-:W3:Y:S01]  /*2ed0*/  LDCU UR18, c[0x0][0x3b0] ;  /* 0x00007600ff1277ac */ /* 0x000ee20008000800 */
[----:B------:R-:W-:Y:S01]  /*2ee0*/  LOP3.LUT R3, R3, 0x18, RZ, 0xc0, !PT ;  /* 0x0000001803037812 */ /* 0x000fe200078ec0ff */
[----:B------:R-:W-:Y:S01]  /*2ef0*/  IMAD.MOV.U32 R231, RZ, RZ, R229 ;  /* 0x000000ffffe77224 */ /* 0x000fe200078e00e5 */
[--C-:B------:R-:W-:Y:S01]  /*2f00*/  LOP3.LUT R6, R6, 0x3c00, R5.reuse, 0xf8, !PT ;  /* 0x00003c0006067812 */ /* 0x100fe200078ef805 */
[----:B------:R-:W4:Y:S01]  /*2f10*/  LDCU UR19, c[0x0][0x590] ;  /* 0x0000b200ff1377ac */ /* 0x000f220008000800 */
[----:B------:R-:W-:Y:S01]  /*2f20*/  LOP3.LUT R2, R3, 0xc0, R220, 0xf8, !PT ;  /* 0x000000c003027812 */ /* 0x000fe200078ef8dc */
[----:B------:R-:W-:Y:S01]  /*2f30*/  IMAD.MOV.U32 R230, RZ, RZ, 0x4 ;  /* 0x00000004ffe67424 */ /* 0x000fe200078e00ff */
[----:B------:R-:W-:Y:S01]  /*2f40*/  LOP3.LUT R6, R6, 0x100, R5, 0xf8, !PT ;  /* 0x0000010006067812 */ /* 0x000fe200078ef805 */
[----:B------:R-:W-:Y:S01]  /*2f50*/  UIADD3 UR16, UPT, UPT, UR31, -UR47, -UR39 ;  /* 0x8000002f1f107290 */ /* 0x000fe2000fffe827 */
[----:B------:R-:W-:-:S02]  /*2f60*/  LOP3.LUT R222, R2, 0x8, R8, 0x78, !PT ;  /* 0x0000000802de7812 */ /* 0x000fc400078e7808 */
[----:B------:R-:W-:Y:S02]  /*2f70*/  CS2R R126, SRZ ;  /* 0x00000000007e7805 */ /* 0x000fe4000001ff00 */
[----:B------:R-:W-:Y:S01]  /*2f80*/  LOP3.LUT R221, R2, 0x8, R0, 0x78, !PT ;  /* 0x0000000802dd7812 */ /* 0x000fe200078e7800 */
[----:B------:R-:W-:Y:S01]  /*2f90*/  IMAD.MOV.U32 R2, RZ, RZ, 0x20 ;  /* 0x00000020ff027424 */ /* 0x000fe200078e00ff */
[----:B------:R-:W-:Y:S02]  /*2fa0*/  LOP3.LUT R222, R6, R222, RZ, 0xfc, !PT ;  /* 0x000000de06de7212 */ /* 0x000fe400078efcff */
[----:B------:R-:W-:Y:S02]  /*2fb0*/  CS2R R124, SRZ ;  /* 0x00000000007c7805 */ /* 0x000fe4000001ff00 */
[----:B------:R-:W-:Y:S02]  /*2fc0*/  LOP3.LUT R7, R7, 0x8, RZ, 0xc0, !PT ;  /* 0x0000000807077812 */ /* 0x000fe400078ec0ff */
[----:B------:R-:W-:Y:S01]  /*2fd0*/  CS2R R130, SRZ ;  /* 0x0000000000827805 */ /* 0x000fe2000001ff00 */
[----:B------:R-:W-:-:S04]  /*2fe0*/  DEPBAR.LE SB0, 0x1 ;  /* 0x000080400000791a */ /* 0x000fc80000000000 */
[----:B------:R-:W-:Y:S01]  /*2ff0*/  LEA R222, R222, UR6, 0x1 ;  /* 0x00000006dede7c11 */ /* 0x000fe2000f8e08ff */
[----:B------:R-:W-:Y:S01]  /*3000*/  BAR.SYNC.DEFER_BLOCKING 0x0 ;  /* 0x0000000000007b1d */ /* 0x000fe20000010000 */
[----:B------:R-:W-:Y:S02]  /*3010*/  LOP3.LUT R8, R7, 0x10, R8, 0xf8, !PT ;  /* 0x0000001007087812 */ /* 0x000fe400078ef808 */
[----:B------:R-:W-:Y:S02]  /*3020*/  CS2R R128, SRZ ;  /* 0x0000000000807805 */ /* 0x000fe4000001ff00 */
[----:B------:R-:W-:Y:S01]  /*3030*/  LOP3.LUT R4, R220, 0x120, RZ, 0xc0, !PT ;  /* 0x00000120dc047812 */ /* 0x000fe200078ec0ff */
[----:B------:R-:W-:Y:S01]  /*3040*/  VIADD R0, R222, 0xf000 ;  /* 0x0000f000de007836 */ /* 0x000fe20000000000 */
[----:B------:R-:W-:Y:S01]  /*3050*/  LOP3.LUT R8, R8, 0xc0, R220, 0xf8, !PT ;  /* 0x000000c008087812 */ /* 0x000fe200078ef8dc */
[----:B------:R-:W-:Y:S01]  /*3060*/  VIADD R216, R222, 0xf020 ;  /* 0x0000f020ded87836 */ /* 0x000fe20000000000 */
[----:B------:R-:W-:Y:S01]  /*3070*/  LOP3.LUT R4, R4, 0x200, R5, 0xf8, !PT ;  /* 0x0000020004047812 */ /* 0x000fe200078ef805 */
[----:B------:R-:W-:Y:S01]  /*3080*/  @P0 VIADD R216, R0, 0xffffffe0 ;  /* 0xffffffe000d80836 */ /* 0x000fe20000000000 */
[----:B------:R-:W-:Y:S01]  /*3090*/  LOP3.LUT R8, R8, R3, RZ, 0x3c, !PT ;  /* 0x0000000308087212 */ /* 0x000fe200078e3cff */
[----:B------:R-:W-:Y:S01]  /*30a0*/  IMAD.MOV.U32 R3, RZ, RZ, 0x20 ;  /* 0x00000020ff037424 */ /* 0x000fe200078e00ff */
[----:B------:R-:W-:-:S02]  /*30b0*/  LOP3.LUT R221, R4, R221, RZ, 0xfc, !PT ;  /* 0x000000dd04dd7212 */ /* 0x000fc400078efcff */
[----:B------:R-:W-:Y:S02]  /*30c0*/  CS2R R122, SRZ ;  /* 0x00000000007a7805 */ /* 0x000fe4000001ff00 */
[----:B------:R-:W-:Y:S02]  /*30d0*/  LOP3.LUT R220, R8, 0x120, R220, 0xf8, !PT ;  /* 0x0000012008dc7812 */ /* 0x000fe400078ef8dc */
[----:B------:R-:W-:Y:S02]  /*30e0*/  CS2R R120, SRZ ;  /* 0x0000000000787805 */ /* 0x000fe4000001ff00 */
[----:B------:R-:W-:Y:S02]  /*30f0*/  LEA R221, R221, UR6, 0x1 ;  /* 0x00000006dddd7c11 */ /* 0x000fe4000f8e08ff */
[----:B------:R-:W-:Y:S02]  /*3100*/  CS2R R118, SRZ ;  /* 0x0000000000767805 */ /* 0x000fe4000001ff00 */
[----:B------:R-:W-:-:S02]  /*3110*/  LEA R220, R220, UR6, 0x1 ;  /* 0x00000006dcdc7c11 */ /* 0x000fc4000f8e08ff */
[----:B------:R-:W-:Y:S02]  /*3120*/  CS2R R116, SRZ ;  /* 0x0000000000747805 */ /* 0x000fe4000001ff00 */
[----:B------:R-:W-:Y:S02]  /*3130*/  SEL R3, R3, 0xffffffe0, !P0 ;  /* 0xffffffe003037807 */ /* 0x000fe40004000000 */
[----:B------:R-:W-:Y:S02]  /*3140*/  CS2R R110, SRZ ;  /* 0x00000000006e7805 */ /* 0x000fe4000001ff00 */
[----:B------:R-:W-:Y:S02]  /*3150*/  CS2R R108, SRZ ;  /* 0x00000000006c7805 */ /* 0x000fe4000001ff00 */
[----:B------:R-:W-:Y:S02]  /*3160*/  CS2R R114, SRZ ;  /* 0x0000000000727805 */ /* 0x000fe4000001ff00 */
[----:B------:R-:W-:Y:S01]  /*3170*/  CS2R R112, SRZ ;  /* 0x0000000000707805 */ /* 0x000fe2000001ff00 */
[----:B------:R1:W1:Y:S01]  /*3180*/  LDSM.16.M88.4 R180, [R216] ;  /* 0x00000000d8b4783b */ /* 0x0002620000000200 */
[----:B------:R-:W-:-:S02]  /*3190*/  CS2R R106, SRZ ;  /* 0x00000000006a7805 */ /* 0x000fc4000001ff00 */
[----:B------:R-:W-:Y:S02]  /*31a0*/  CS2R R104, SRZ ;  /* 0x0000000000687805 */ /* 0x000fe4000001ff00 */
[----:B------:R-:W-:Y:S01]  /*31b0*/  CS2R R102, SRZ ;  /* 0x0000000000667805 */ /* 0x000fe2000001ff00 */
[----:B------:R1:W1:Y:S01]  /*31c0*/  LDSM.16.M88.4 R184, [R216+0x400] ;  /* 0x00040000d8b8783b */ /* 0x0002620000000200 */
[----:B------:R-:W-:Y:S02]  /*31d0*/  CS2R R100, SRZ ;  /* 0x0000000000647805 */ /* 0x000fe4000001ff00 */
[----:B------:R-:W-:Y:S02]  /*31e0*/  CS2R R94, SRZ ;  /* 0x00000000005e7805 */ /* 0x000fe4000001ff00 */
[----:B------:R-:W-:Y:S01]  /*31f0*/  CS2R R92, SRZ ;  /* 0x00000000005c7805 */ /* 0x000fe2000001ff00 */
[----:B------:R1:W1:Y:S01]  /*3200*/  LDSM.16.M88.4 R196, [R216+0x2000] ;  /* 0x00200000d8c4783b */ /* 0x0002620000000200 */
        /* <DEDUP_REMOVED lines=35> */
[----:B------:R-:W1:Y:S01]  /*3440*/  LDSM.16.M88.4 R216, [R216+0x4400] ;  /* 0x00440000d8d8783b */ /* 0x000e620000000200 */
[----:B------:R-:W-:Y:S02]  /*3450*/  CS2R R40, SRZ ;  /* 0x0000000000287805 */ /* 0x000fe4000001ff00 */
[----:B------:R-:W-:Y:S02]  /*3460*/  CS2R R38, SRZ ;  /* 0x0000000000267805 */ /* 0x000fe4000001ff00 */
[----:B------:R-:W-:Y:S01]  /*3470*/  CS2R R36, SRZ ;  /* 0x0000000000247805 */ /* 0x000fe2000001ff00 */
[----:B------:R-:W-:Y:S01]  /*3480*/  VIADD R221, R221, UR14 ;  /* 0x0000000edddd7c36 */ /* 0x000fe20008000000 */
[----:B------:R-:W-:Y:S01]  /*3490*/  USHF.L.U32 UR48, UR48, 0x3, URZ ;  /* 0x0000000330307899 */ /* 0x000fe200080006ff */
[----:B------:R-:W-:Y:S01]  /*34a0*/  VIADD R220, R220, UR14 ;  /* 0x0000000edcdc7c36 */ /* 0x000fe20008000000 */
[----:B------:R-:W1:Y:S01]  /*34b0*/  LDCU UR5, c[0x0][0x440] ;  /* 0x00008800ff0577ac */ /* 0x000e620008000800 */
[----:B------:R-:W-:Y:S01]  /*34c0*/  IMAD.IADD R0, R222, 0x1, R3 ;  /* 0x00000001de007824 */ /* 0x000fe200078e0203 */
[----:B------:R-:W1:Y:S01]  /*34d0*/  LDCU UR15, c[0x0][0x504] ;  /* 0x0000a080ff0f77ac */ /* 0x000e620008000800 */
[----:B------:R-:W1:Y:S01]  /*34e0*/  LDCU UR9, c[0x0][0x508] ;  /* 0x0000a100ff0977ac */ /* 0x000e620008000800 */
[----:B------:R-:W1:Y:S01]  /*34f0*/  LDCU UR8, c[0x0][0x3e0] ;  /* 0x00007c00ff0877ac */ /* 0x000e620008000800 */
[----:B------:R-:W1:Y:S01]  /*3500*/  LDCU UR17, c[0x0][0x45c] ;  /* 0x00008b80ff1177ac */ /* 0x000e620008000800 */
[----:B------:R-:W-:-:S02]  /*3510*/  UIADD3 UR16, UPT, UPT, UR16, 0x80, URZ ;  /* 0x0000008010107890 */ /* 0x000fc4000fffe0ff */
[----:B---3--:R-:W-:Y:S02]  /*3520*/  USHF.L.U32 UR18, UR18, 0x6, URZ ;  /* 0x0000000612127899 */ /* 0x008fe400080006ff */
[----:B----4-:R-:W-:-:S12]  /*3530*/  USHF.L.U32 UR19, UR19, 0x6, URZ ;  /* 0x0000000613137899 */ /* 0x010fd800080006ff */
.L_x_150:
[----:B------:R-:W0:Y:S01]  /*3540*/  LDGDEPBAR ;  /* 0x00000000000079af */ /* 0x000e220000000000 */
[----:B------:R-:W-:Y:S01]  /*3550*/  IMAD.U32 R4, RZ, RZ, UR10 ;  /* 0x0000000aff047e24 */ /* 0x000fe2000f8e00ff */
[----:B------:R-:W-:Y:S01]  /*3560*/  MOV R5, UR11 ;  /* 0x0000000b00057c02 */ /* 0x000fe20008000f00 */
[----:B------:R-:W-:Y:S01]  /*3570*/  IMAD.IADD R223, R221, 0x1, R3 ;  /* 0x00000001dddf7824 */ /* 0x000fe200078e0203 */
[----:B------:R-:W-:Y:S02]  /*3580*/  USHF.L.U32 UR14, UR49, 0x6, URZ ;  /* 0x00000006310e7899 */ /* 0x000fe400080006ff */
[C---:B------:R-:W-:Y:S02]  /*3590*/  LEA R4, P0, R228.reuse, R4, 0x2 ;  /* 0x00000004e4047211 */ /* 0x040fe400078010ff */
[----:B------:R-:W-:Y:S02]  /*35a0*/  UISETP.GE.AND UP0, UPT, UR14, UR16, UPT ;  /* 0x000000100e00728c */ /* 0x000fe4000bf06270 */
[----:B------:R-:W-:Y:S01]  /*35b0*/  LEA.HI.X R5, R228, R5, RZ, 0x2, P0 ;  /* 0x00000005e4057211 */ /* 0x000fe200000f14ff */
[----:B------:R-:W-:Y:S04]  /*35c0*/  DEPBAR.LE SB0, 0x0 ;  /* 0x000080000000791a */ /* 0x000fe80000000000 */
[----:B------:R-:W-:Y:S06]  /*35d0*/  BAR.SYNC.DEFER_BLOCKING 0x0 ;  /* 0x0000000000007b1d */ /* 0x000fec0000010000 */
[----:B------:R-:W-:Y:S05]  /*35e0*/  LDSM.16.M88.4 R32, [R221] ;  /* 0x00000000dd20783b */ /* 0x000fea0000000200 */
[----:B-1----:R-:W1:Y:S05]  /*35f0*/  LDSM.16.M88.4 R16, [R222+0x9000] ;  /* 0x00900000de10783b */ /* 0x002e6a0000000200 */
[----:B------:R-:W2:Y:S05]  /*3600*/  LDSM.16.M88.4 R28, [R221+0x800] ;  /* 0x00080000dd1c783b */ /* 0x000eaa0000000200 */
[----:B-----5:R-:W5:Y:S05]  /*3610*/  LDG.E R243, desc[UR40][R4.64] ;  /* 0x0000002804f37981 */ /* 0x020f6a000c1e1900 */
[----:B------:R-:W5:Y:S05]  /*3620*/  LDG.E R242, desc[UR40][R4.64+0x20] ;  /* 0x0000202804f27981 */ /* 0x000f6a000c1e1900 */
[----:B------:R-:W5:Y:S05]  /*3630*/  LDG.E R241, desc[UR40][R4.64+0x80] ;  /* 0x0000802804f17981 */ /* 0x000f6a000c1e1900 */
[----:B------:R1:W5:Y:S05]  /*3640*/  LDG.E R240, desc[UR40][R4.64+0xa0] ;  /* 0x0000a02804f07981 */ /* 0x00036a000c1e1900 */
[----:B------:R-:W3:Y:S05]  /*3650*/  LDSM.16.M88.4 R132, [R222+0x9400] ;  /* 0x00940000de84783b */ /* 0x000eea0000000200 */
[----:B------:R-:W-:Y:S05]  /*3660*/  LDSM.16.M88.4 R136, [R223] ;  /* 0x00000000df88783b */ /* 0x000fea0000000200 */
[----:B------:R-:W4:Y:S05]  /*3670*/  LDSM.16.M88.4 R140, [R0+0x9000] ;  /* 0x00900000008c783b */ /* 0x000f2a0000000200 */
[----:B------:R-:W4:Y:S05]  /*3680*/  LDSM.16.M88.4 R144, [R223+0x800] ;  /* 0x00080000df90783b */ /* 0x000f2a0000000200 */
[----:B------:R-:W4:Y:S01]  /*3690*/  LDSM.16.M88.4 R148, [R0+0x9400] ;  /* 0x009400000094783b */ /* 0x000f220000000200 */
[-C--:B-1----:R-:W-:Y:S04]  /*36a0*/  HMMA.16816.F32 R4, R32, R16.reuse, RZ ;  /* 0x000000102004723c */ /* 0x082fe800000018ff */
[----:B------:R-:W-:Y:S04]  /*36b0*/  LDSM.16.M88.4 R152, [R221+0x1000] ;  /* 0x00100000dd98783b */ /* 0x000fe80000000200 */
[C---:B--2---:R-:W-:Y:S01]  /*36c0*/  HMMA.16816.F32 R8, R28.reuse, R16, RZ ;  /* 0x000000101c08723c */ /* 0x044fe200000018ff */
[----:B------:R-:W1:Y:S05]  /*36d0*/  LDSM.16.M88.4 R156, [R222+0xb000] ;  /* 0x00b00000de9c783b */ /* 0x000e6a0000000200 */
[----:B------:R-:W2:Y:S02]  /*36e0*/  LDSM.16.M88.4 R160, [R221+0x1800] ;  /* 0x00180000dda0783b */ /* 0x000ea40000000200 */
[-C--:B------:R-:W-:Y:S03]  /*36f0*/  HMMA.16816.F32 R12, R28, R18.reuse, RZ ;  /* 0x000000121c0c723c */ /* 0x080fe600000018ff */
[----:B------:R-:W2:Y:S05]  /*3700*/  LDSM.16.M88.4 R164, [R222+0xb400] ;  /* 0x00b40000dea4783b */ /* 0x000eaa0000000200 */
[C---:B------:R-:W-:Y:S01]  /*3710*/  HMMA.16816.F32 R16, R32.reuse, R18, RZ ;  /* 0x000000122010723c */ /* 0x040fe200000018ff */
[----:B------:R-:W-:Y:S07]  /*3720*/  LDSM.16.M88.4 R168, [R223+0x1800] ;  /* 0x00180000dfa8783b */ /* 0x000fee0000000200 */
[-C--:B---3--:R-:W-:Y:S08]  /*3730*/  HMMA.16816.F32 R20, R32, R132.reuse, RZ ;  /* 0x000000842014723c */ /* 0x088ff000000018ff */
[C---:B------:R-:W-:Y:S08]  /*3740*/  HMMA.16816.F32 R24, R28.reuse, R132, RZ ;  /* 0x000000841c18723c */ /* 0x040ff000000018ff */
[-C--:B------:R-:W-:Y:S08]  /*3750*/  HMMA.16816.F32 R28, R28, R134.reuse, RZ ;  /* 0x000000861c1c723c */ /* 0x080ff000000018ff */
[----:B------:R-:W-:Y:S01]  /*3760*/  HMMA.16816.F32 R32, R32, R134, RZ ;  /* 0x000000862020723c */ /* 0x000fe200000018ff */
[----:B------:R-:W-:Y:S07]  /*3770*/  LDSM.16.M88.4 R132, [R223+0x1000] ;  /* 0x00100000df84783b */ /* 0x000fee0000000200 */
[-C--:B----4-:R-:W-:Y:S08]  /*3780*/  HMMA.16816.F32 R4, R136, R140.reuse, R4 ;  /* 0x0000008c8804723c */ /* 0x090ff00000001804 */
[C---:B------:R-:W-:Y:S08]  /*3790*/  HMMA.16816.F32 R8, R144.reuse, R140, R8 ;  /* 0x0000008c9008723c */ /* 0x040ff00000001808 */
[-C--:B------:R-:W-:Y:S08]  /*37a0*/  HMMA.16816.F32 R12, R144, R142.reuse, R12 ;  /* 0x0000008e900c723c */ /* 0x080ff0000000180c */
[C---:B------:R-:W-:Y:S01]  /*37b0*/  HMMA.16816.F32 R16, R136.reuse, R142, R16 ;  /* 0x0000008e8810723c */ /* 0x040fe20000001810 */
[----:B------:R-:W3:Y:S07]  /*37c0*/  LDSM.16.M88.4 R140, [R0+0xb000] ;  /* 0x00b00000008c783b */ /* 0x000eee0000000200 */
[-C--:B------:R-:W-:Y:S08]  /*37d0*/  HMMA.16816.F32 R20, R136, R148.reuse, R20 ;  /* 0x000000948814723c */ /* 0x080ff00000001814 */
[C---:B------:R-:W-:Y:S08]  /*37e0*/  HMMA.16816.F32 R24, R144.reuse, R148, R24 ;  /* 0x000000949018723c */ /* 0x040ff00000001818 */
[-C--:B------:R-:W-:Y:S01]  /*37f0*/  HMMA.16816.F32 R28, R144, R150.reuse, R28 ;  /* 0x00000096901c723c */ /* 0x080fe2000000181c */
[----:B------:R-:W4:Y:S07]  /*3800*/  LDSM.16.M88.4 R144, [R0+0xb400] ;  /* 0x00b400000090783b */ /* 0x000f2e0000000200 */
[----:B------:R-:W-:Y:S01]  /*3810*/  HMMA.16816.F32 R32, R136, R150, R32 ;  /* 0x000000968820723c */ /* 0x000fe20000001820 */
[----:B------:R-:W-:Y:S05]  /*3820*/  LDSM.16.M88.4 R136, [R221+0x2000] ;  /* 0x00200000dd88783b */ /* 0x000fea0000000200 */
[----:B------:R-:W4:Y:S02]  /*3830*/  LDSM.16.M88.4 R148, [R222+0xd000] ;  /* 0x00d00000de94783b */ /* 0x000f240000000200 */
[-C--:B-1----:R-:W-:Y:S08]  /*3840*/  HMMA.16816.F32 R4, R152, R156.reuse, R4 ;  /* 0x0000009c9804723c */ /* 0x082ff00000001804 */
[C---:B--2---:R-:W-:Y:S08]  /*3850*/  HMMA.16816.F32 R8, R160.reuse, R156, R8 ;  /* 0x0000009ca008723c */ /* 0x044ff00000001808 */
[-C--:B------:R-:W-:Y:S08]  /*3860*/  HMMA.16816.F32 R12, R160, R158.reuse, R12 ;  /* 0x0000009ea00c723c */ /* 0x080ff0000000180c */
[C---:B------:R-:W-:Y:S01]  /*3870*/  HMMA.16816.F32 R16, R152.reuse, R158, R16 ;  /* 0x0000009e9810723c */ /* 0x040fe20000001810 */
[----:B------:R-:W1:Y:S07]  /*3880*/  LDSM.16.M88.4 R156, [R221+0x2800] ;  /* 0x00280000dd9c783b */ /* 0x000e6e0000000200 */
[-C--:B------:R-:W-:Y:S08]  /*3890*/  HMMA.16816.F32 R20, R152, R164.reuse, R20 ;  /* 0x000000a49814723c */ /* 0x080ff00000001814 */
[C---:B------:R-:W-:Y:S08]  /*38a0*/  HMMA.16816.F32 R24, R160.reuse, R164, R24 ;  /* 0x000000a4a018723c */ /* 0x040ff00000001818 */
[-C--:B------:R-:W-:Y:S01]  /*38b0*/  HMMA.16816.F32 R28, R160, R166.reuse, R28 ;  /* 0x000000a6a01c723c */ /* 0x080fe2000000181c */
[----:B------:R-:W-:Y:S07]  /*38c0*/  LDSM.16.M88.4 R160, [R0+0xd000] ;  /* 0x00d0000000a0783b */ /* 0x000fee0000000200 */
[----:B------:R-:W-:Y:S01]  /*38d0*/  HMMA.16816.F32 R32, R152, R166, R32 ;  /* 0x000000a69820723c */ /* 0x000fe20000001820 */
[----:B------:R-:W2:Y:S05]  /*38e0*/  LDSM.16.M88.4 R152, [R222+0xd400] ;  /* 0x00d40000de98783b */ /* 0x000eaa0000000200 */
[----:B------:R-:W-:Y:S02]  /*38f0*/  LDSM.16.M88.4 R164, [R223+0x2800] ;  /* 0x00280000dfa4783b */ /* 0x000fe40000000200 */
[-C--:B---3--:R-:W-:Y:S08]  /*3900*/  HMMA.16816.F32 R4, R132, R140.reuse, R4 ;  /* 0x0000008c8404723c */ /* 0x088ff00000001804 */
[C---:B------:R-:W-:Y:S08]  /*3910*/  HMMA.16816.F32 R8, R168.reuse, R140, R8 ;  /* 0x0000008ca808723c */ /* 0x040ff00000001808 */
[-C--:B------:R-:W-:Y:S08]  /*3920*/  HMMA.16816.F32 R12, R168, R142.reuse, R12 ;  /* 0x0000008ea80c723c */ /* 0x080ff0000000180c */
[C---:B------:R-:W-:Y:S01]  /*3930*/  HMMA.16816.F32 R16, R132.reuse, R142, R16 ;  /* 0x0000008e8410723c */ /* 0x040fe20000001810 */
[----:B------:R-:W3:Y:S07]  /*3940*/  LDSM.16.M88.4 R140, [R223+0x2000] ;  /* 0x00200000df8c783b */ /* 0x000eee0000000200 */
[-C--:B----4-:R-:W-:Y:S08]  /*3950*/  HMMA.16816.F32 R20, R132, R144.reuse, R20 ;  /* 0x000000908414723c */ /* 0x090ff00000001814 */
[C---:B------:R-:W-:Y:S08]  /*3960*/  HMMA.16816.F32 R24, R168.reuse, R144, R24 ;  /* 0x00000090a818723c */ /* 0x040ff00000001818 */
[-C--:B------:R-:W-:Y:S01]  /*3970*/  HMMA.16816.F32 R28, R168, R146.reuse, R28 ;  /* 0x00000092a81c723c */ /* 0x080fe2000000181c */
[----:B------:R-:W4:Y:S07]  /*3980*/  LDSM.16.M88.4 R168, [R0+0xd400] ;  /* 0x00d4000000a8783b */ /* 0x000f2e0000000200 */
[----:B------:R-:W-:Y:S08]  /*3990*/  HMMA.16816.F32 R32, R132, R146, R32 ;  /* 0x000000928420723c */ /* 0x000ff00000001820 */
[-C--:B------:R-:W-:Y:S08]  /*39a0*/  HMMA.16816.F32 R4, R136, R148.reuse, R4 ;  /* 0x000000948804723c */ /* 0x080ff00000001804 */
[C---:B-1----:R-:W-:Y:S08]  /*39b0*/  HMMA.16816.F32 R8, R156.reuse, R148, R8 ;  /* 0x000000949c08723c */ /* 0x042ff00000001808 */
[-C--:B------:R-:W-:Y:S08]  /*39c0*/  HMMA.16816.F32 R12, R156, R150.reuse, R12 ;  /* 0x000000969c0c723c */ /* 0x080ff0000000180c */
[C---:B------:R-:W-:Y:S08]  /*39d0*/  HMMA.16816.F32 R16, R136.reuse, R150, R16 ;  /* 0x000000968810723c */ /* 0x040ff00000001810 */
[-C--:B--2---:R-:W-:Y:S08]  /*39e0*/  HMMA.16816.F32 R20, R136, R152.reuse, R20 ;  /* 0x000000988814723c */ /* 0x084ff00000001814 */
[C---:B------:R-:W-:Y:S08]  /*39f0*/  HMMA.16816.F32 R24, R156.reuse, R152, R24 ;  /* 0x000000989c18723c */ /* 0x040ff00000001818 */
[-C--:B------:R-:W-:Y:S08]  /*3a00*/  HMMA.16816.F32 R28, R156, R154.reuse, R28 ;  /* 0x0000009a9c1c723c */ /* 0x080ff0000000181c */
[----:B------:R-:W-:Y:S08]  /*3a10*/  HMMA.16816.F32 R32, R136, R154, R32 ;  /* 0x0000009a8820723c */ /* 0x000ff00000001820 */
[-C--:B---3--:R-:W-:Y:S08]  /*3a20*/  HMMA.16816.F32 R4, R140, R160.reuse, R4 ;  /* 0x000000a08c04723c */ /* 0x088ff00000001804 */
[C---:B------:R-:W-:Y:S08]  /*3a30*/  HMMA.16816.F32 R8, R164.reuse, R160, R8 ;  /* 0x000000a0a408723c */ /* 0x040ff00000001808 */
[-C--:B------:R-:W-:Y:S08]  /*3a40*/  HMMA.16816.F32 R12, R164, R162.reuse, R12 ;  /* 0x000000a2a40c723c */ /* 0x080ff0000000180c */
[C---:B------:R-:W-:Y:S08]  /*3a50*/  HMMA.16816.F32 R16, R140.reuse, R162, R16 ;  /* 0x000000a28c10723c */ /* 0x040ff00000001810 */
[-C--:B----4-:R-:W-:Y:S08]  /*3a60*/  HMMA.16816.F32 R20, R140, R168.reuse, R20 ;  /* 0x000000a88c14723c */ /* 0x090ff00000001814 */
[C---:B------:R-:W-:Y:S08]  /*3a70*/  HMMA.16816.F32 R24, R164.reuse, R168, R24 ;  /* 0x000000a8a418723c */ /* 0x040ff00000001818 */
[-C--:B------:R-:W-:Y:S08]  /*3a80*/  HMMA.16816.F32 R28, R164, R170.reuse, R28 ;  /* 0x000000aaa41c723c */ /* 0x080ff0000000181c */
[----:B------:R-:W-:Y:S01]  /*3a90*/  HMMA.16816.F32 R32, R140, R170, R32 ;  /* 0x000000aa8c20723c */ /* 0x000fe20000001820 */
[----:B------:R-:W-:Y:S08]  /*3aa0*/  @!UPT UIADD3 URZ, UPT, UPT, URZ, URZ, URZ ;  /* 0x000000fffffff290 */ /* 0x000ff0000fffe0ff */
[----:B------:R-:W-:Y:S11]  /*3ab0*/  BRA.U !UP0, `(.L_x_146) ;  /* 0x00000001082c7547 */ /* 0x000ff6000b800000 */
[----:B------:R-:W-:Y:S02]  /*3ac0*/  USHF.L.U32 UR22, UR45, 0x7, URZ ;  /* 0x000000072d167899 */ /* 0x000fe400080006ff */
[----:B------:R-:W-:Y:S02]  /*3ad0*/  UIADD3 UR21, UPT, UPT, UR14, 0x40, URZ ;  /* 0x000000400e157890 */ /* 0x000fe4000fffe0ff */
[----:B------:R-:W-:Y:S04]  /*3ae0*/  UIADD3 UR22, UPT, UPT, UR22, 0x80, URZ ;  /* 0x0000008016167890 */ /* 0x000fe8000fffe0ff */
[----:B------:R-:W-:Y:S02]  /*3af0*/  UIADD3 UR20, UPT, UPT, -UR39, UR43, UR22 ;  /* 0x0000002b27147290 */ /* 0x000fe4000fffe116 */
[----:B------:R-:W-:Y:S02]  /*3b00*/  IMAD.U32 R132, RZ, RZ, UR22 ;  /* 0x00000016ff847e24 */ /* 0x000fe4000f8e00ff */
[----:B------:R-:W-:Y:S03]  /*3b10*/  UIADD3 UR20, UPT, UPT, UR20, -0x80, UR15 ;  /* 0xffffff8014147890 */ /* 0x000fe6000fffe00f */
[----:B------:R-:W-:Y:S01]  /*3b20*/  ISETP.LT.AND P0, PT, R132, UR39, PT ;  /* 0x0000002784007c0c */ /* 0x000fe2000bf01270 */
[----:B------:R-:W-:Y:S06]  /*3b30*/  UISETP.GE.AND UP0, UPT, UR21, UR20, UPT ;  /* 0x000000141500728c */ /* 0x000fec000bf06270 */
[----:B------:R-:W-:Y:S11]  /*3b40*/  PLOP3.LUT P1, PT, PT, PT, UP0, 0x80, 0x8 ;  /* 0x000000000008781c */ /* 0x000ff60003f2f008 */
[----:B------:R-:W-:Y:S02]  /*3b50*/  @!UPT UIADD3 URZ, UPT, UPT, URZ, URZ, URZ ;  /* 0x000000fffffff290 */ /* 0x000fe4000fffe0ff */
[----:B------:R-:W-:Y:S05]  /*3b60*/  @!P1 BRA P0, `(.L_x_147) ;  /* 0x00000008007c9947 */ /* 0x000fea0000000000 */
.L_x_146:
[----:B------:R-:W1:Y:S01]  /*3b70*/  S2R R132, SR_TID.X ;  /* 0x0000000000847919 */ /* 0x000e620000002100 */
[----:B------:R-:W-:Y:S01]  /*3b80*/  UIADD3 UR20, UPT, UPT, UR39, UR9, -UR43 ;  /* 0x0000000927147290 */ /* 0x000fe2000fffe82b */
[----:B------:R-:W-:Y:S01]  /*3b90*/  VIADD R144, R228, UR14 ;  /* 0x0000000ee4907c36 */ /* 0x000fe20008000000 */
[----:B------:R-:W-:Y:S01]  /*3ba0*/  UIADD3 UR14, UPT, UPT, UR39, -UR15, -UR43 ;  /* 0x8000000f270e7290 */ /* 0x000fe2000fffe82b */
[----:B------:R-:W-:Y:S02]  /*3bb0*/  IMAD.U32 R143, RZ, RZ, UR45 ;  /* 0x0000002dff8f7e24 */ /* 0x000fe4000f8e00ff */
[----:B------:R-:W-:Y:S02]  /*3bc0*/  IMAD.MOV.U32 R142, RZ, RZ, 0x1 ;  /* 0x00000001ff8e7424 */ /* 0x000fe400078e00ff */
[C---:B------:R-:W-:Y:S02]  /*3bd0*/  VIADD R135, R144.reuse, UR20 ;  /* 0x0000001490877c36 */ /* 0x040fe40008000000 */
[----:B------:R-:W-:Y:S02]  /*3be0*/  VIADD R144, R144, UR14 ;  /* 0x0000000e90907c36 */ /* 0x000fe40008000000 */
[----:B------:R-:W-:Y:S01]  /*3bf0*/  IMAD.MOV.U32 R134, RZ, RZ, 0x9 ;  /* 0x00000009ff867424 */ /* 0x000fe200078e00ff */
[C---:B------:R-:W-:Y:S02]  /*3c00*/  VIADDMNMX R142, R135.reuse, R142, UR39, PT ;  /* 0x00000027878e7e46 */ /* 0x040fe4000b80018e */
[----:B------:R-:W-:Y:S02]  /*3c10*/  VIMNMX R146, PT, PT, RZ, R144, !PT ;  /* 0x00000090ff927248 */ /* 0x000fe40007fe0100 */
[----:B------:R-:W-:Y:S02]  /*3c20*/  VIADDMNMX R145, R144, 0x8, RZ, !PT ;  /* 0x0000000890917846 */ /* 0x000fe400078001ff */
[----:B------:R-:W-:Y:S01]  /*3c30*/  VIADDMNMX R134, R135, R134, UR39, PT ;  /* 0x0000002787867e46 */ /* 0x000fe2000b800186 */
[----:B-1----:R-:W-:Y:S01]  /*3c40*/  IMAD.SHL.U32 R133, R132, 0x2, RZ ;  /* 0x0000000284857824 */ /* 0x002fe200078e00ff */
[----:B------:R-:W-:Y:S04]  /*3c50*/  SHF.R.U32.HI R132, RZ, 0x1, R132 ;  /* 0x00000001ff847819 */ /* 0x000fe80000011684 */
[----:B------:R-:W-:Y:S04]  /*3c60*/  LOP3.LUT R133, R133, 0x6, RZ, 0xc0, !PT ;  /* 0x0000000685857812 */ /* 0x000fe800078ec0ff */
[----:B------:R-:W-:Y:S01]  /*3c70*/  LOP3.LUT R132, R133, 0x1e0, R132, 0xf8, !PT ;  /* 0x000001e085847812 */ /* 0x000fe200078ef884 */
[----:B------:R-:W-:Y:S04]  /*3c80*/  IMAD.MOV.U32 R133, RZ, RZ, 0x21 ;  /* 0x00000021ff857424 */ /* 0x000fe800078e00ff */
[----:B------:R-:W-:Y:S01]  /*3c90*/  IMAD R143, R143, 0x80, R132 ;  /* 0x000000808f8f7824 */ /* 0x000fe200078e0284 */
[----:B------:R-:W-:Y:S01]  /*3ca0*/  VIADDMNMX R133, R135, R133, UR39, PT ;  /* 0x0000002787857e46 */ /* 0x000fe2000b800185 */
[----:B------:R-:W-:Y:S02]  /*3cb0*/  IMAD.MOV.U32 R132, RZ, RZ, 0x29 ;  /* 0x00000029ff847424 */ /* 0x000fe400078e00ff */
[C---:B------:R-:W-:Y:S01]  /*3cc0*/  VIADD R141, R143.reuse, 0x1 ;  /* 0x000000018f8d7836 */ /* 0x040fe20000000000 */
[CC--:B------:R-:W-:Y:S01]  /*3cd0*/  ISETP.GE.AND P3, PT, R143.reuse, R146.reuse, PT ;  /* 0x000000928f00720c */ /* 0x0c0fe20003f66270 */
[C---:B------:R-:W-:Y:S01]  /*3ce0*/  VIADD R140, R143.reuse, 0x8 ;  /* 0x000000088f8c7836 */ /* 0x040fe20000000000 */
[CC--:B------:R-:W-:Y:S01]  /*3cf0*/  ISETP.GE.AND P1, PT, R143.reuse, R145.reuse, PT ;  /* 0x000000918f00720c */ /* 0x0c0fe20003f26270 */
[----:B------:R-:W-:Y:S01]  /*3d00*/  VIADD R139, R143, 0x9 ;  /* 0x000000098f8b7836 */ /* 0x000fe20000000000 */
[----:B------:R-:W-:Y:S01]  /*3d10*/  ISETP.GE.AND P2, PT, R141, R146, PT ;  /* 0x000000928d00720c */ /* 0x000fe20003f46270 */
[----:B------:R-:W-:Y:S01]  /*3d20*/  VIADD R138, R143, 0x10 ;  /* 0x000000108f8a7836 */ /* 0x000fe20000000000 */
[-C--:B------:R-:W-:Y:S01]  /*3d30*/  ISETP.GE.AND P0, PT, R141, R145.reuse, PT ;  /* 0x000000918d00720c */ /* 0x080fe20003f06270 */
[----:B------:R-:W-:Y:S01]  /*3d40*/  VIADD R137, R143, 0x11 ;  /* 0x000000118f897836 */ /* 0x000fe20000000000 */
[----:B------:R-:W-:Y:S01]  /*3d50*/  VIADDMNMX R132, R135, R132, UR39, PT ;  /* 0x0000002787847e46 */ /* 0x000fe2000b800184 */
[C---:B------:R-:W-:Y:S01]  /*3d60*/  VIADD R136, R143.reuse, 0x18 ;  /* 0x000000188f887836 */ /* 0x040fe20000000000 */
[----:B------:R-:W-:Y:S01]  /*3d70*/  FSEL R4, R4, -INF , P3 ;  /* 0xff80000004047808 */ /* 0x000fe20001800000 */
[----:B------:R-:W-:Y:S01]  /*3d80*/  VIADD R135, R143, 0x19 ;  /* 0x000000198f877836 */ /* 0x000fe20000000000 */
[----:B------:R-:W-:Y:S02]  /*3d90*/  FSEL R6, R6, -INF , P1 ;  /* 0xff80000006067808 */ /* 0x000fe40000800000 */
[----:B------:R-:W-:Y:S02]  /*3da0*/  FSEL R5, R5, -INF , P2 ;  /* 0xff80000005057808 */ /* 0x000fe40001000000 */
[----:B------:R-:W-:Y:S02]  /*3db0*/  FSEL R7, R7, -INF , P0 ;  /* 0xff80000007077808 */ /* 0x000fe40000000000 */
[CC--:B------:R-:W-:Y:S02]  /*3dc0*/  ISETP.GE.AND P3, PT, R139.reuse, R146.reuse, PT ;  /* 0x000000928b00720c */ /* 0x0c0fe40003f66270 */
[-C--:B------:R-:W-:Y:S02]  /*3dd0*/  ISETP.GE.AND P2, PT, R140, R145.reuse, PT ;  /* 0x000000918c00720c */ /* 0x080fe40003f46270 */
[-C--:B------:R-:W-:Y:S02]  /*3de0*/  ISETP.GE.AND P1, PT, R139, R145.reuse, PT ;  /* 0x000000918b00720c */ /* 0x080fe40003f26270 */
[-C--:B------:R-:W-:Y:S02]  /*3df0*/  ISETP.GE.AND P0, PT, R138, R146.reuse, PT ;  /* 0x000000928a00720c */ /* 0x080fe40003f06270 */
[----:B------:R-:W-:Y:S02]  /*3e00*/  FSEL R17, R17, -INF , P3 ;  /* 0xff80000011117808 */ /* 0x000fe40001800000 */
[----:B------:R-:W-:Y:S02]  /*3e10*/  FSEL R18, R18, -INF , P2 ;  /* 0xff80000012127808 */ /* 0x000fe40001000000 */
[----:B------:R-:W-:Y:S02]  /*3e20*/  FSEL R19, R19, -INF , P1 ;  /* 0xff80000013137808 */ /* 0x000fe40000800000 */
[----:B------:R-:W-:Y:S02]  /*3e30*/  FSEL R20, R20, -INF , P0 ;  /* 0xff80000014147808 */ /* 0x000fe40000000000 */
[-C--:B------:R-:W-:Y:S02]  /*3e40*/  ISETP.GE.AND P3, PT, R138, R145.reuse, PT ;  /* 0x000000918a00720c */ /* 0x080fe40003f66270 */
[-C--:B------:R-:W-:Y:S02]  /*3e50*/  ISETP.GE.AND P2, PT, R137, R145.reuse, PT ;  /* 0x000000918900720c */ /* 0x080fe40003f46270 */
[-C--:B------:R-:W-:Y:S02]  /*3e60*/  ISETP.GE.AND P1, PT, R136, R145.reuse, PT ;  /* 0x000000918800720c */ /* 0x080fe40003f26270 */
[----:B------:R-:W-:Y:S02]  /*3e70*/  ISETP.GE.AND P0, PT, R135, R145, PT ;  /* 0x000000918700720c */ /* 0x000fe40003f06270 */
[----:B------:R-:W-:Y:S02]  /*3e80*/  VIADDMNMX R145, R144, 0x20, RZ, !PT ;  /* 0x0000002090917846 */ /* 0x000fe400078001ff */
[----:B------:R-:W-:Y:S02]  /*3e90*/  FSEL R22, R22, -INF , P3 ;  /* 0xff80000016167808 */ /* 0x000fe40001800000 */
[----:B------:R-:W-:Y:S02]  /*3ea0*/  FSEL R23, R23, -INF , P2 ;  /* 0xff80000017177808 */ /* 0x000fe40001000000 */
[-C--:B------:R-:W-:Y:S02]  /*3eb0*/  ISETP.GE.AND P4, PT, R140, R146.reuse, PT ;  /* 0x000000928c00720c */ /* 0x080fe40003f86270 */
[-C--:B------:R-:W-:Y:S02]  /*3ec0*/  ISETP.GE.AND P3, PT, R143, R145.reuse, PT ;  /* 0x000000918f00720c */ /* 0x080fe40003f66270 */
[-C--:B------:R-:W-:Y:S02]  /*3ed0*/  ISETP.GE.AND P2, PT, R141, R145.reuse, PT ;  /* 0x000000918d00720c */ /* 0x080fe40003f46270 */
[----:B------:R-:W-:Y:S02]  /*3ee0*/  VIADDMNMX R144, R144, 0x28, RZ, !PT ;  /* 0x0000002890907846 */ /* 0x000fe400078001ff */
[----:B------:R-:W-:Y:S02]  /*3ef0*/  FSEL R16, R16, -INF , P4 ;  /* 0xff80000010107808 */ /* 0x000fe40002000000 */
[----:B------:R-:W-:Y:S02]  /*3f00*/  FSEL R34, R34, -INF , P1 ;  /* 0xff80000022227808 */ /* 0x000fe40000800000 */
[----:B------:R-:W-:Y:S02]  /*3f10*/  FSEL R35, R35, -INF , P0 ;  /* 0xff80000023237808 */ /* 0x000fe40000000000 */
[----:B------:R-:W-:Y:S02]  /*3f20*/  FSEL R8, R8, -INF , P3 ;  /* 0xff80000008087808 */ /* 0x000fe40001800000 */
[----:B------:R-:W-:Y:S02]  /*3f30*/  FSEL R9, R9, -INF , P2 ;  /* 0xff80000009097808 */ /* 0x000fe40001000000 */
[-C--:B------:R-:W-:Y:S02]  /*3f40*/  ISETP.GE.AND P6, PT, R137, R146.reuse, PT ;  /* 0x000000928900720c */ /* 0x080fe40003fc6270 */
[-C--:B------:R-:W-:Y:S02]  /*3f50*/  ISETP.GE.AND P5, PT, R136, R146.reuse, PT ;  /* 0x000000928800720c */ /* 0x080fe40003fa6270 */
[----:B------:R-:W-:Y:S02]  /*3f60*/  ISETP.GE.AND P4, PT, R135, R146, PT ;  /* 0x000000928700720c */ /* 0x000fe40003f86270 */
[-C--:B------:R-:W-:Y:S02]  /*3f70*/  ISETP.GE.AND P1, PT, R143, R144.reuse, PT ;  /* 0x000000908f00720c */ /* 0x080fe40003f26270 */
[-C--:B------:R-:W-:Y:S02]  /*3f80*/  ISETP.GE.AND P0, PT, R141, R144.reuse, PT ;  /* 0x000000908d00720c */ /* 0x080fe40003f06270 */
[-C--:B------:R-:W-:Y:S02]  /*3f90*/  ISETP.GE.AND P3, PT, R139, R145.reuse, PT ;  /* 0x000000918b00720c */ /* 0x080fe40003f66270 */
[-C--:B------:R-:W-:Y:S02]  /*3fa0*/  ISETP.GE.AND P2, PT, R140, R144.reuse, PT ;  /* 0x000000908c00720c */ /* 0x080fe40003f46270 */
[----:B------:R-:W-:Y:S02]  /*3fb0*/  FSEL R21, R21, -INF , P6 ;  /* 0xff80000015157808 */ /* 0x000fe40003000000 */
[----:B------:R-:W-:Y:S02]  /*3fc0*/  FSEL R32, R32, -INF , P5 ;  /* 0xff80000020207808 */ /* 0x000fe40002800000 */
[----:B------:R-:W-:Y:S02]  /*3fd0*/  FSEL R33, R33, -INF , P4 ;  /* 0xff80000021217808 */ /* 0x000fe40002000000 */
[----:B------:R-:W-:Y:S02]  /*3fe0*/  FSEL R10, R10, -INF , P1 ;  /* 0xff8000000a0a7808 */ /* 0x000fe40000800000 */
[----:B------:R-:W-:Y:S02]  /*3ff0*/  FSEL R11, R11, -INF , P0 ;  /* 0xff8000000b0b7808 */ /* 0x000fe40000000000 */
[----:B------:R-:W-:Y:S02]  /*4000*/  FSEL R13, R13, -INF , P3 ;  /* 0xff8000000d0d7808 */ /* 0x000fe40001800000 */
[----:B------:R-:W-:Y:S02]  /*4010*/  FSEL R14, R14, -INF , P2 ;  /* 0xff8000000e0e7808 */ /* 0x000fe40001000000 */
[-C--:B------:R-:W-:Y:S02]  /*4020*/  ISETP.GE.AND P4, PT, R140, R145.reuse, PT ;  /* 0x000000918c00720c */ /* 0x080fe40003f86270 */
[-C--:B------:R-:W-:Y:S02]  /*4030*/  ISETP.GE.AND P1, PT, R139, R144.reuse, PT ;  /* 0x000000908b00720c */ /* 0x080fe40003f26270 */
[-C--:B------:R-:W-:Y:S02]  /*4040*/  ISETP.GE.AND P0, PT, R138, R145.reuse, PT ;  /* 0x000000918a00720c */ /* 0x080fe40003f06270 */
        /* <DEDUP_REMOVED lines=11> */
[C---:B------:R-:W-:Y:S02]  /*4100*/  ISETP.GE.AND P4, PT, R135.reuse, R145, PT ;  /* 0x000000918700720c */ /* 0x040fe40003f86270 */
[-C--:B------:R-:W-:Y:S02]  /*4110*/  ISETP.GE.AND P1, PT, R136, R144.reuse, PT ;  /* 0x000000908800720c */ /* 0x080fe40003f26270 */
[----:B------:R-:W-:Y:S02]  /*4120*/  ISETP.GE.AND P0, PT, R135, R144, PT ;  /* 0x000000908700720c */ /* 0x000fe40003f06270 */
[C---:B------:R-:W-:Y:S02]  /*4130*/  ISETP.GE.AND P6, PT, R143.reuse, R142, PT ;  /* 0x0000008e8f00720c */ /* 0x040fe40003fc6270 */
[C---:B------:R-:W-:Y:S02]  /*4140*/  ISETP.GE.AND P3, PT, R143.reuse, R134, PT ;  /* 0x000000868f00720c */ /* 0x040fe40003f66270 */
[CC--:B------:R-:W-:Y:S02]  /*4150*/  ISETP.GE.AND P2, PT, R143.reuse, R133.reuse, PT ;  /* 0x000000858f00720c */ /* 0x0c0fe40003f46270 */
[----:B------:R-:W-:Y:S02]  /*4160*/  ISETP.GE.AND P5, PT, R143, R132, PT ;  /* 0x000000848f00720c */ /* 0x000fe40003fa6270 */
[----:B------:R-:W-:Y:S02]  /*4170*/  FSEL R29, R29, -INF , P4 ;  /* 0xff8000001d1d7808 */ /* 0x000fe40002000000 */
[----:B------:R-:W-:Y:S02]  /*4180*/  FSEL R30, R30, -INF , P1 ;  /* 0xff8000001e1e7808 */ /* 0x000fe40000800000 */
[----:B------:R-:W-:Y:S02]  /*4190*/  FSEL R31, R31, -INF , P0 ;  /* 0xff8000001f1f7808 */ /* 0x000fe40000000000 */
[----:B------:R-:W-:Y:S02]  /*41a0*/  FSEL R4, R4, -INF , !P6 ;  /* 0xff80000004047808 */ /* 0x000fe40007000000 */
[----:B------:R-:W-:Y:S02]  /*41b0*/  FSEL R6, R6, -INF , !P3 ;  /* 0xff80000006067808 */ /* 0x000fe40005800000 */
[----:B------:R-:W-:Y:S02]  /*41c0*/  FSEL R8, R8, -INF , !P2 ;  /* 0xff80000008087808 */ /* 0x000fe40005000000 */
[----:B------:R-:W-:Y:S02]  /*41d0*/  FSEL R10, R10, -INF , !P5 ;  /* 0xff8000000a0a7808 */ /* 0x000fe40006800000 */
[-C--:B------:R-:W-:Y:S02]  /*41e0*/  ISETP.GE.AND P4, PT, R141, R142.reuse, PT ;  /* 0x0000008e8d00720c */ /* 0x080fe40003f86270 */
[-C--:B------:R-:W-:Y:S02]  /*41f0*/  ISETP.GE.AND P1, PT, R140, R142.reuse, PT ;  /* 0x0000008e8c00720c */ /* 0x080fe40003f26270 */
[-C--:B------:R-:W-:Y:S02]  /*4200*/  ISETP.GE.AND P0, PT, R139, R142.reuse, PT ;  /* 0x0000008e8b00720c */ /* 0x080fe40003f06270 */
[-C--:B------:R-:W-:Y:S02]  /*4210*/  ISETP.GE.AND P6, PT, R138, R142.reuse, PT ;  /* 0x0000008e8a00720c */ /* 0x080fe40003fc6270 */
[-C--:B------:R-:W-:Y:S02]  /*4220*/  ISETP.GE.AND P3, PT, R137, R142.reuse, PT ;  /* 0x0000008e8900720c */ /* 0x080fe40003f66270 */
[-C--:B------:R-:W-:Y:S02]  /*4230*/  ISETP.GE.AND P2, PT, R136, R142.reuse, PT ;  /* 0x0000008e8800720c */ /* 0x080fe40003f46270 */
[----:B------:R-:W-:Y:S02]  /*4240*/  ISETP.GE.AND P5, PT, R135, R142, PT ;  /* 0x0000008e8700720c */ /* 0x000fe40003fa6270 */
[----:B------:R-:W-:Y:S02]  /*4250*/  FSEL R5, R5, -INF , !P4 ;  /* 0xff80000005057808 */ /* 0x000fe40006000000 */
[----:B------:R-:W-:Y:S02]  /*4260*/  FSEL R16, R16, -INF , !P1 ;  /* 0xff80000010107808 */ /* 0x000fe40004800000 */
[----:B------:R-:W-:Y:S02]  /*4270*/  FSEL R17, R17, -INF , !P0 ;  /* 0xff80000011117808 */ /* 0x000fe40004000000 */
        /* <DEDUP_REMOVED lines=45> */
[----:B------:R-:W-:Y:S07]  /*4550*/  FSEL R31, R31, -INF , !P5 ;  /* 0xff8000001f1f7808 */ /* 0x000fee0006800000 */
.L_x_147:
[----:B------:R-:W1:Y:S01]  /*4560*/  S2R R160, SR_TID.X ;  /* 0x0000000000a07919 */ /* 0x000e620000002100 */
[C---:B------:R-:W-:Y:S01]  /*4570*/  FMUL.FTZ R132, R227.reuse, 1.4426950216293334961 ;  /* 0x3fb8aa3be3847820 */ /* 0x040fe20000410000 */
[----:B------:R-:W-:Y:S01]  /*4580*/  FSETP.NEU.FTZ.AND P0, PT, R227, -INF , PT ;  /* 0xff800000e300780b */ /* 0x000fe20003f1d000 */
[----:B------:R-:W-:Y:S01]  /*4590*/  FMUL.FTZ R133, R226, 1.4426950216293334961 ;  /* 0x3fb8aa3be2857820 */ /* 0x000fe20000410000 */
[----:B------:R-:W-:Y:S02]  /*45a0*/  UISETP.GT.AND UP0, UPT, UR49, UR46, UPT ;  /* 0x0000002e3100728c */ /* 0x000fe4000bf04270 */
[----:B------:R-:W-:Y:S02]  /*45b0*/  FSEL R132, R132, RZ, P0 ;  /* 0x000000ff84847208 */ /* 0x000fe40000000000 */
[----:B------:R-:W-:Y:S03]  /*45c0*/  FSETP.NEU.FTZ.AND P0, PT, R226, -INF , PT ;  /* 0xff800000e200780b */ /* 0x000fe60003f1d000 */
[--C-:B------:R-:W-:Y:S01]  /*45d0*/  FFMA.FTZ R161, R4, UR17, -R132.reuse ;  /* 0x0000001104a17c23 */ /* 0x100fe20008010884 */
[----:B------:R-:W-:Y:S01]  /*45e0*/  FSEL R4, R133, RZ, P0 ;  /* 0x000000ff85047208 */ /* 0x000fe20000000000 */
[--C-:B------:R-:W-:Y:S01]  /*45f0*/  FFMA.FTZ R153, R5, UR17, -R132.reuse ;  /* 0x0000001105997c23 */ /* 0x100fe20008010884 */
[----:B------:R-:W-:Y:S01]  /*4600*/  FSETP.NEU.FTZ.AND P0, PT, R225, -INF , PT ;  /* 0xff800000e100780b */ /* 0x000fe20003f1d000 */
[----:B------:R-:W-:Y:S01]  /*4610*/  FMUL.FTZ R5, R224, 1.4426950216293334961 ;  /* 0x3fb8aa3be0057820 */ /* 0x000fe20000410000 */
[----:B------:R-:W-:Y:S01]  /*4620*/  FFMA.FTZ R143, R16, UR17, -R132 ;  /* 0x00000011108f7c23 */ /* 0x000fe20008010884 */
[--C-:B------:R-:W-:Y:S01]  /*4630*/  FFMA.FTZ R154, R34, UR17, -R4.reuse ;  /* 0x00000011229a7c23 */ /* 0x100fe20008010804 */
[--C-:B------:R-:W-:Y:S01]  /*4640*/  FFMA.FTZ R155, R6, UR17, -R4.reuse ;  /* 0x00000011069b7c23 */ /* 0x100fe20008010804 */
[--C-:B------:R-:W-:Y:S01]  /*4650*/  FFMA.FTZ R157, R7, UR17, -R4.reuse ;  /* 0x00000011079d7c23 */ /* 0x100fe20008010804 */
[--C-:B------:R-:W-:Y:S01]  /*4660*/  FFMA.FTZ R145, R18, UR17, -R4.reuse ;  /* 0x0000001112917c23 */ /* 0x100fe20008010804 */
[--C-:B------:R-:W-:Y:S01]  /*4670*/  FFMA.FTZ R142, R19, UR17, -R4.reuse ;  /* 0x00000011138e7c23 */ /* 0x100fe20008010804 */
[--C-:B------:R-:W-:Y:S01]  /*4680*/  FFMA.FTZ R146, R22, UR17, -R4.reuse ;  /* 0x0000001116927c23 */ /* 0x100fe20008010804 */
[--C-:B------:R-:W-:Y:S01]  /*4690*/  FFMA.FTZ R147, R23, UR17, -R4.reuse ;  /* 0x0000001117937c23 */ /* 0x100fe20008010804 */
[----:B------:R-:W-:Y:S01]  /*46a0*/  FFMA.FTZ R4, R35, UR17, -R4 ;  /* 0x0000001123047c23 */ /* 0x000fe20008010804 */
[----:B------:R-:W-:Y:S01]  /*46b0*/  FMUL.FTZ R6, R225, 1.4426950216293334961 ;  /* 0x3fb8aa3be1067820 */ /* 0x000fe20000410000 */
[----:B------:R-:W-:Y:S01]  /*46c0*/  MUFU.EX2 R155, R155 ;  /* 0x0000009b009b7308 */ /* 0x000fe20000000800 */
[--C-:B------:R-:W-:Y:S01]  /*46d0*/  FFMA.FTZ R144, R17, UR17, -R132.reuse ;  /* 0x0000001111907c23 */ /* 0x100fe20008010884 */
[--C-:B------:R-:W-:Y:S01]  /*46e0*/  FFMA.FTZ R150, R20, UR17, -R132.reuse ;  /* 0x0000001114967c23 */ /* 0x100fe20008010884 */
[--C-:B------:R-:W-:Y:S01]  /*46f0*/  FFMA.FTZ R152, R21, UR17, -R132.reuse ;  /* 0x0000001115987c23 */ /* 0x100fe20008010884 */
[----:B------:R-:W-:Y:S01]  /*4700*/  FSEL R6, R6, RZ, P0 ;  /* 0x000000ff06067208 */ /* 0x000fe20000000000 */
[--C-:B------:R-:W-:Y:S01]  /*4710*/  FFMA.FTZ R149, R32, UR17, -R132.reuse ;  /* 0x0000001120957c23 */ /* 0x100fe20008010884 */
[----:B------:R-:W-:Y:S01]  /*4720*/  FSETP.NEU.FTZ.AND P0, PT, R224, -INF , PT ;  /* 0xff800000e000780b */ /* 0x000fe20003f1d000 */
[----:B------:R-:W-:Y:S03]  /*4730*/  FFMA.FTZ R132, R33, UR17, -R132 ;  /* 0x0000001121847c23 */ /* 0x000fe60008010884 */
[----:B------:R2:W-:Y:S01]  /*4740*/  MUFU.EX2 R156, R4 ;  /* 0x00000004009c7308 */ /* 0x0005e20000000800 */
[--C-:B------:R-:W-:Y:S01]  /*4750*/  FFMA.FTZ R162, R8, UR17, -R6.reuse ;  /* 0x0000001108a27c23 */ /* 0x100fe20008010806 */
[----:B------:R-:W-:Y:S01]  /*4760*/  FSEL R5, R5, RZ, P0 ;  /* 0x000000ff05057208 */ /* 0x000fe20000000000 */
[--C-:B------:R-:W-:Y:S01]  /*4770*/  FFMA.FTZ R166, R9, UR17, -R6.reuse ;  /* 0x0000001109a67c23 */ /* 0x100fe20008010806 */
[--C-:B------:R-:W-:Y:S01]  /*4780*/  FFMA.FTZ R247, R28, UR17, -R6.reuse ;  /* 0x000000111cf77c23 */ /* 0x100fe20008010806 */
[--C-:B------:R-:W-:Y:S01]  /*4790*/  FFMA.FTZ R248, R29, UR17, -R6.reuse ;  /* 0x000000111df87c23 */ /* 0x100fe20008010806 */
[--C-:B------:R-:W-:Y:S01]  /*47a0*/  FFMA.FTZ R159, R12, UR17, -R6.reuse ;  /* 0x000000110c9f7c23 */ /* 0x100fe20008010806 */
[--C-:B------:R-:W-:Y:S03]  /*47b0*/  FFMA.FTZ R168, R10, UR17, -R5.reuse ;  /* 0x000000110aa87c23 */ /* 0x100fe60008010805 */
[----:B------:R-:W3:Y:S01]  /*47c0*/  MUFU.EX2 R157, R157 ;  /* 0x0000009d009d7308 */ /* 0x000ee20000000800 */
[--C-:B------:R-:W-:Y:S01]  /*47d0*/  FFMA.FTZ R170, R11, UR17, -R5.reuse ;  /* 0x000000110baa7c23 */ /* 0x100fe20008010805 */
[--C-:B------:R-:W-:Y:S01]  /*47e0*/  FFMA.FTZ R163, R13, UR17, -R6.reuse ;  /* 0x000000110da37c23 */ /* 0x100fe20008010806 */
[--C-:B------:R-:W-:Y:S01]  /*47f0*/  FFMA.FTZ R158, R24, UR17, -R6.reuse ;  /* 0x00000011189e7c23 */ /* 0x100fe20008010806 */
[----:B------:R-:W-:Y:S01]  /*4800*/  FFMA.FTZ R171, R25, UR17, -R6 ;  /* 0x0000001119ab7c23 */ /* 0x000fe20008010806 */
[--C-:B------:R-:W-:Y:S01]  /*4810*/  FFMA.FTZ R250, R30, UR17, -R5.reuse ;  /* 0x000000111efa7c23 */ /* 0x100fe20008010805 */
[--C-:B------:R-:W-:Y:S01]  /*4820*/  FFMA.FTZ R249, R31, UR17, -R5.reuse ;  /* 0x000000111ff97c23 */ /* 0x100fe20008010805 */
[--C-:B------:R-:W-:Y:S03]  /*4830*/  FFMA.FTZ R167, R14, UR17, -R5.reuse ;  /* 0x000000110ea77c23 */ /* 0x100fe60008010805 */
[----:B------:R-:W-:Y:S01]  /*4840*/  MUFU.EX2 R161, R161 ;  /* 0x000000a100a17308 */ /* 0x000fe20000000800 */
[--C-:B------:R-:W-:Y:S01]  /*4850*/  FFMA.FTZ R169, R15, UR17, -R5.reuse ;  /* 0x000000110fa97c23 */ /* 0x100fe20008010805 */
[--C-:B------:R-:W-:Y:S01]  /*4860*/  FFMA.FTZ R223, R26, UR17, -R5.reuse ;  /* 0x000000111adf7c23 */ /* 0x100fe20008010805 */
[----:B------:R-:W-:Y:S07]  /*4870*/  FFMA.FTZ R245, R27, UR17, -R5 ;  /* 0x000000111bf57c23 */ /* 0x000fee0008010805 */
[----:B------:R-:W4:Y:S10]  /*4880*/  MUFU.EX2 R153, R153 ;  /* 0x0000009900997308 */ /* 0x000f340000000800 */
[----:B------:R-:W-:Y:S10]  /*4890*/  MUFU.EX2 R143, R143 ;  /* 0x0000008f008f7308 */ /* 0x000ff40000000800 */
[----:B------:R-:W4:Y:S10]  /*48a0*/  MUFU.EX2 R144, R144 ;  /* 0x0000009000907308 */ /* 0x000f340000000800 */
[----:B------:R-:W-:Y:S10]  /*48b0*/  MUFU.EX2 R145, R145 ;  /* 0x0000009100917308 */ /* 0x000ff40000000800 */
[----:B------:R-:W-:Y:S10]  /*48c0*/  MUFU.EX2 R142, R142 ;  /* 0x0000008e008e7308 */ /* 0x000ff40000000800 */
[----:B------:R-:W-:Y:S10]  /*48d0*/  MUFU.EX2 R168, R168 ;  /* 0x000000a800a87308 */ /* 0x000ff40000000800 */
[----:B------:R-:W-:Y:S10]  /*48e0*/  MUFU.EX2 R170, R170 ;  /* 0x000000aa00aa7308 */ /* 0x000ff40000000800 */
[----:B------:R-:W-:Y:S10]  /*48f0*/  MUFU.EX2 R162, R162 ;  /* 0x000000a200a27308 */ /* 0x000ff40000000800 */
[----:B------:R-:W4:Y:S10]  /*4900*/  MUFU.EX2 R166, R166 ;  /* 0x000000a600a67308 */ /* 0x000f340000000800 */
[----:B------:R-:W-:Y:S10]  /*4910*/  MUFU.EX2 R159, R159 ;  /* 0x0000009f009f7308 */ /* 0x000ff40000000800 */
[----:B------:R-:W-:Y:S10]  /*4920*/  MUFU.EX2 R163, R163 ;  /* 0x000000a300a37308 */ /* 0x000ff40000000800 */
[----:B------:R-:W-:Y:S10]  /*4930*/  MUFU.EX2 R167, R167 ;  /* 0x000000a700a77308 */ /* 0x000ff40000000800 */
[----:B------:R-:W4:Y:S10]  /*4940*/  MUFU.EX2 R169, R169 ;  /* 0x000000a900a97308 */ /* 0x000f340000000800 */
[----:B------:R-:W-:Y:S10]  /*4950*/  MUFU.EX2 R150, R150 ;  /* 0x0000009600967308 */ /* 0x000ff40000000800 */
[----:B------:R-:W-:Y:S10]  /*4960*/  MUFU.EX2 R152, R152 ;  /* 0x0000009800987308 */ /* 0x000ff40000000800 */
[----:B------:R-:W-:Y:S10]  /*4970*/  MUFU.EX2 R146, R146 ;  /* 0x0000009200927308 */ /* 0x000ff40000000800 */
[----:B------:R-:W-:Y:S10]  /*4980*/  MUFU.EX2 R147, R147 ;  /* 0x0000009300937308 */ /* 0x000ff40000000800 */
[----:B------:R-:W-:Y:S10]  /*4990*/  MUFU.EX2 R151, R132 ;  /* 0x0000008400977308 */ /* 0x000ff40000000800 */
[----:B------:R-:W-:Y:S10]  /*49a0*/  MUFU.EX2 R149, R149 ;  /* 0x0000009500957308 */ /* 0x000ff40000000800 */
[----:B------:R-:W4:Y:S10]  /*49b0*/  MUFU.EX2 R154, R154 ;  /* 0x0000009a009a7308 */ /* 0x000f340000000800 */
[----:B------:R-:W-:Y:S10]  /*49c0*/  MUFU.EX2 R158, R158 ;  /* 0x0000009e009e7308 */ /* 0x000ff40000000800 */
[----:B------:R-:W4:Y:S10]  /*49d0*/  MUFU.EX2 R171, R171 ;  /* 0x000000ab00ab7308 */ /* 0x000f340000000800 */
[----:B------:R-:W-:Y:S10]  /*49e0*/  MUFU.EX2 R223, R223 ;  /* 0x000000df00df7308 */ /* 0x000ff40000000800 */
[----:B------:R-:W4:Y:S10]  /*49f0*/  MUFU.EX2 R245, R245 ;  /* 0x000000f500f57308 */ /* 0x000f340000000800 */
[----:B------:R-:W-:Y:S10]  /*4a00*/  MUFU.EX2 R247, R247 ;  /* 0x000000f700f77308 */ /* 0x000ff40000000800 */
[----:B------:R-:W4:Y:S10]  /*4a10*/  MUFU.EX2 R248, R248 ;  /* 0x000000f800f87308 */ /* 0x000f340000000800 */
[----:B------:R-:W-:Y:S10]  /*4a20*/  MUFU.EX2 R250, R250 ;  /* 0x000000fa00fa7308 */ /* 0x000ff40000000800 */
[----:B------:R-:W4:Y:S01]  /*4a30*/  MUFU.EX2 R249, R249 ;  /* 0x000000f900f97308 */ /* 0x000f220000000800 */
[C---:B-1----:R-:W-:Y:S02]  /*4a40*/  SHF.L.U32 R7, R160.reuse, 0x4, RZ ;  /* 0x00000004a0077819 */ /* 0x042fe400000006ff */
[C---:B------:R-:W-:Y:S02]  /*4a50*/  SHF.L.U32 R9, R160.reuse, 0x1, RZ ;  /* 0x00000001a0097819 */ /* 0x040fe400000006ff */
[----:B------:R-:W-:Y:S02]  /*4a60*/  LOP3.LUT R10, R7, 0x1c0, RZ, 0xc0, !PT ;  /* 0x000001c0070a7812 */ /* 0x000fe400078ec0ff */
[----:B------:R-:W-:Y:S02]  /*4a70*/  SHF.L.U32 R8, R160, 0x5, RZ ;  /* 0x00000005a0087819 */ /* 0x000fe400000006ff */
[--C-:B------:R-:W-:Y:S02]  /*4a80*/  LOP3.LUT R10, R10, 0x38, R9.reuse, 0xf8, !PT ;  /* 0x000000380a0a7812 */ /* 0x100fe400078ef809 */
[----:B--2---:R-:W-:Y:S02]  /*4a90*/  SHF.R.U32.HI R4, RZ, 0x1, R160 ;  /* 0x00000001ff047819 */ /* 0x004fe400000116a0 */
[----:B------:R-:W-:Y:S02]  /*4aa0*/  LOP3.LUT R11, R8, 0x7400, RZ, 0xc0, !PT ;  /* 0x00007400080b7812 */ /* 0x000fe400078ec0ff */
[--C-:B------:R-:W-:Y:S02]  /*4ab0*/  LOP3.LUT R10, R10, 0x20, R4.reuse, 0x78, !PT ;  /* 0x000000200a0a7812 */ /* 0x100fe400078e7804 */
[----:B------:R-:W-:Y:S02]  /*4ac0*/  LOP3.LUT R11, R11, 0x6, R9, 0xf8, !PT ;  /* 0x000000060b0b7812 */ /* 0x000fe400078ef809 */
[C---:B------:R-:W-:Y:S02]  /*4ad0*/  LOP3.LUT R6, R8.reuse, 0xc0, RZ, 0xc0, !PT ;  /* 0x000000c008067812 */ /* 0x040fe400078ec0ff */
[----:B------:R-:W-:Y:S02]  /*4ae0*/  LOP3.LUT R8, R8, 0x120, RZ, 0xc0, !PT ;  /* 0x0000012008087812 */ /* 0x000fe400078ec0ff */
[----:B------:R-:W-:Y:S02]  /*4af0*/  LOP3.LUT R11, R11, R10, RZ, 0xfc, !PT ;  /* 0x0000000a0b0b7212 */ /* 0x000fe400078efcff */
[----:B------:R-:W-:Y:S02]  /*4b00*/  LOP3.LUT R8, R8, 0x200, R7, 0xf8, !PT ;  /* 0x0000020008087812 */ /* 0x000fe400078ef807 */
[----:B------:R-:W-:Y:S02]  /*4b10*/  LEA R246, R11, UR4, 0x1 ;  /* 0x000000040bf67c11 */ /* 0x000fe4000f8e08ff */
[----:B---3--:R-:W-:Y:S02]  /*4b20*/  F2FP.F16.F32.PACK_AB R7, R157, R155 ;  /* 0x0000009b9d07723e */ /* 0x008fe400000000ff */
[C---:B------:R-:W-:Y:S02]  /*4b30*/  SHF.L.U32 R5, R160.reuse, 0x2, RZ ;  /* 0x00000002a0057819 */ /* 0x040fe400000006ff */
[----:B------:R-:W-:Y:S01]  /*4b40*/  LOP3.LUT P1, RZ, R160, 0x4, RZ, 0xc0, !PT ;  /* 0x00000004a0ff7812 */ /* 0x000fe2000782c0ff */
[----:B------:R1:W-:Y:S01]  /*4b50*/  STS [R246+0x13400], R7 ;  /* 0x01340007f6007388 */ /* 0x0003e20000000800 */
[----:B------:R-:W-:Y:S02]  /*4b60*/  LOP3.LUT R5, R6, 0x18, R5, 0xf8, !PT ;  /* 0x0000001806057812 */ /* 0x000fe400078ef805 */
[----:B------:R-:W-:Y:S02]  /*4b70*/  MOV R6, 0x10 ;  /* 0x0000001000067802 */ /* 0x000fe40000000f00 */
[----:B------:R-:W-:Y:S02]  /*4b80*/  LOP3.LUT R5, R5, 0x8, R4, 0x78, !PT ;  /* 0x0000000805057812 */ /* 0x000fe400078e7804 */
[----:B----4-:R-:W-:Y:S02]  /*4b90*/  F2FP.F16.F32.PACK_AB R9, R153, R161 ;  /* 0x000000a19909723e */ /* 0x010fe400000000ff */
[----:B------:R-:W-:Y:S02]  /*4ba0*/  SEL R4, R6, 0xfffffff0, !P1 ;  /* 0xfffffff006047807 */ /* 0x000fe40004800000 */
[----:B------:R-:W-:Y:S01]  /*4bb0*/  F2FP.F16.F32.PACK_AB R6, R144, R143 ;  /* 0x0000008f9006723e */ /* 0x000fe200000000ff */
[----:B------:R2:W-:Y:S01]  /*4bc0*/  STS [R246+0x13000], R9 ;  /* 0x01300009f6007388 */ /* 0x0005e20000000800 */
[----:B------:R-:W-:Y:S02]  /*4bd0*/  IADD3 R244, PT, PT, R4, R246, RZ ;  /* 0x000000f604f47210 */ /* 0x000fe40007ffe0ff */
[----:B------:R-:W-:Y:S02]  /*4be0*/  LOP3.LUT R5, R8, R5, RZ, 0xfc, !PT ;  /* 0x0000000508057212 */ /* 0x000fe400078efcff */
[----:B------:R-:W-:Y:S01]  /*4bf0*/  F2FP.F16.F32.PACK_AB R8, R166, R162 ;  /* 0x000000a2a608723e */ /* 0x000fe200000000ff */
[----:B------:R3:W-:Y:S01]  /*4c00*/  STS [R244+0x13000], R6 ;  /* 0x01300006f4007388 */ /* 0x0007e20000000800 */
[----:B------:R-:W-:Y:S02]  /*4c10*/  LOP3.LUT P0, RZ, R160, 0x8, RZ, 0xc0, !PT ;  /* 0x00000008a0ff7812 */ /* 0x000fe4000780c0ff */
[----:B------:R-:W-:Y:S02]  /*4c20*/  IADD3 R164, PT, PT, R246, 0x13020, RZ ;  /* 0x00013020f6a47810 */ /* 0x000fe40007ffe0ff */
[----:B------:R-:W-:Y:S02]  /*4c30*/  F2FP.F16.F32.PACK_AB R10, R169, R167 ;  /* 0x000000a7a90a723e */ /* 0x000fe400000000ff */
[----:B-1----:R-:W-:Y:S02]  /*4c40*/  F2FP.F16.F32.PACK_AB R7, R142, R145 ;  /* 0x000000918e07723e */ /* 0x002fe400000000ff */
[----:B------:R-:W-:Y:S02]  /*4c50*/  IADD3 R148, PT, PT, R246, 0x13000, RZ ;  /* 0x00013000f6947810 */ /* 0x000fe40007ffe0ff */
[----:B------:R-:W-:Y:S01]  /*4c60*/  F2FP.F16.F32.PACK_AB R11, R156, R154 ;  /* 0x0000009a9c0b723e */ /* 0x000fe200000000ff */
[----:B------:R1:W-:Y:S01]  /*4c70*/  STS [R244+0x13400], R7 ;  /* 0x01340007f4007388 */ /* 0x0003e20000000800 */
[----:B------:R-:W-:Y:S02]  /*4c80*/  LEA R141, R5, UR4, 0x1 ;  /* 0x00000004058d7c11 */ /* 0x000fe4000f8e08ff */
[----:B------:R-:W-:Y:S01]  /*4c90*/  SHF.R.U32.HI R165, RZ, 0x1, R160 ;  /* 0x00000001ffa57819 */ /* 0x000fe200000116a0 */
[----:B------:R4:W-:Y:S01]  /*4ca0*/  STS [R246+0x14000], R8 ;  /* 0x01400008f6007388 */ /* 0x0009e20000000800 */
[----:B------:R-:W-:Y:S02]  /*4cb0*/  IADD3 R140, PT, PT, R141, 0x6020, RZ ;  /* 0x000060208d8c7810 */ /* 0x000fe40007ffe0ff */
[----:B--2---:R-:W-:Y:S02]  /*4cc0*/  F2FP.F16.F32.PACK_AB R9, R152, R150 ;  /* 0x000000969809723e */ /* 0x004fe400000000ff */
[----:B---3--:R-:W-:Y:S05]  /*4cd0*/  F2FP.F16.F32.PACK_AB R6, R170, R168 ;  /* 0x000000a8aa06723e */ /* 0x008fea00000000ff */
[----:B------:R2:W-:Y:S04]  /*4ce0*/  STS [R246+0x14400], R6 ;  /* 0x01440006f6007388 */ /* 0x0005e80000000800 */
[----:B------:R3:W-:Y:S01]  /*4cf0*/  STS [R244+0x14400], R10 ;  /* 0x0144000af4007388 */ /* 0x0007e20000000800 */
[----:B-1----:R-:W-:Y:S02]  /*4d00*/  F2FP.F16.F32.PACK_AB R7, R163, R159 ;  /* 0x0000009fa307723e */ /* 0x002fe400000000ff */
[----:B----4-:R-:W-:Y:S03]  /*4d10*/  F2FP.F16.F32.PACK_AB R8, R147, R146 ;  /* 0x000000929308723e */ /* 0x010fe600000000ff */
[----:B------:R1:W-:Y:S01]  /*4d20*/  STS [R244+0x14000], R7 ;  /* 0x01400007f4007388 */ /* 0x0003e20000000800 */
[----:B--2---:R-:W-:Y:S02]  /*4d30*/  MOV R6, R164 ;  /* 0x000000a400067202 */ /* 0x004fe40000000f00 */
[----:B------:R-:W-:Y:S02]  /*4d40*/  @P0 IADD3 R6, PT, PT, R148, -0x20, RZ ;  /* 0xffffffe094060810 */ /* 0x000fe40007ffe0ff */
[----:B---3--:R-:W-:Y:S02]  /*4d50*/  F2FP.F16.F32.PACK_AB R10, R171, R158 ;  /* 0x0000009eab0a723e */ /* 0x008fe400000000ff */
[----:B------:R-:W-:Y:S01]  /*4d60*/  IADD3 R4, PT, PT, R4, R6, RZ ;  /* 0x0000000604047210 */ /* 0x000fe20007ffe0ff */
[----:B------:R2:W-:Y:S04]  /*4d70*/  STS [R6], R9 ;  /* 0x0000000906007388 */ /* 0x0005e80000000800 */
[----:B------:R3:W-:Y:S01]  /*4d80*/  STS [R6+0x400], R8 ;  /* 0x0004000806007388 */ /* 0x0007e20000000800 */
[----:B-1----:R-:W-:Y:S03]  /*4d90*/  F2FP.F16.F32.PACK_AB R7, R151, R149 ;  /* 0x000000959707723e */ /* 0x002fe600000000ff */
[----:B------:R-:W-:Y:S04]  /*4da0*/  STS [R4+0x400], R11 ;  /* 0x0004000b04007388 */ /* 0x000fe80000000800 */
[----:B------:R1:W-:Y:S04]  /*4db0*/  STS [R4], R7 ;  /* 0x0000000704007388 */ /* 0x0003e80000000800 */
[----:B------:R-:W-:Y:S01]  /*4dc0*/  STS [R6+0x1000], R10 ;  /* 0x0010000a06007388 */ /* 0x000fe20000000800 */
[----:B--2---:R-:W-:Y:S02]  /*4dd0*/  F2FP.F16.F32.PACK_AB R9, R245, R223 ;  /* 0x000000dff509723e */ /* 0x004fe400000000ff */
[----:B---3--:R-:W-:Y:S03]  /*4de0*/  F2FP.F16.F32.PACK_AB R8, R248, R247 ;  /* 0x000000f7f808723e */ /* 0x008fe600000000ff */
[----:B------:R-:W-:Y:S04]  /*4df0*/  STS [R6+0x1400], R9 ;  /* 0x0014000906007388 */ /* 0x000fe80000000800 */
[----:B------:R-:W-:Y:S01]  /*4e00*/  STS [R4+0x1000], R8 ;  /* 0x0010000804007388 */ /* 0x000fe20000000800 */
[----:B-1----:R-:W-:Y:S05]  /*4e10*/  F2FP.F16.F32.PACK_AB R7, R249, R250 ;  /* 0x000000faf907723e */ /* 0x002fea00000000ff */
[----:B------:R1:W-:Y:S04]  /*4e20*/  STS [R4+0x1400], R7 ;  /* 0x0014000704007388 */ /* 0x0003e80000000800 */
[----:B------:R-:W2:Y:S08]  /*4e30*/  LDSM.16.M88.4 R32, [R141+0x6000] ;  /* 0x006000008d20783b */ /* 0x000eb00000000200 */
[----:B------:R-:W3:Y:S01]  /*4e40*/  LDSM.16.M88.4 R28, [R141+0x6800] ;  /* 0x006800008d1c783b */ /* 0x000ee20000000200 */
[----:B-1----:R-:W-:Y:S04]  /*4e50*/  IADD3 R4, PT, PT, R141, 0x6000, RZ ;  /* 0x000060008d047810 */ /* 0x002fe80007ffe0ff */
[----:B------:R-:W-:Y:S05]  /*4e60*/  @P1 IADD3 R140, PT, PT, R4, -0x20, RZ ;  /* 0xffffffe0048c1810 */ /* 0x000fea0007ffe0ff */
[----:B------:R-:W1:Y:S08]  /*4e70*/  LDSM.16.M88.4 R132, [R140] ;  /* 0x000000008c84783b */ /* 0x000e700000000200 */
[----:B------:R-:W4:Y:S01]  /*4e80*/  LDSM.16.M88.4 R136, [R140+0x800] ;  /* 0x000800008c88783b */ /* 0x000f220000000200 */
        /* <DEDUP_REMOVED lines=38> */
[----:B--2---:R-:W-:Y:S02]  /*50f0*/  MOV R141, R164 ;  /* 0x000000a4008d7202 */ /* 0x004fe40000000f00 */
[----:B------:R-:W-:Y:S02]  /*5100*/  @P0 IADD3 R141, PT, PT, R148, -0x20, RZ ;  /* 0xffffffe0948d0810 */ /* 0x000fe40007ffe0ff */
[----:B------:R-:W-:Y:S01]  /*5110*/  SHF.L.U32 R148, R160, 0x6, RZ ;  /* 0x00000006a0947819 */ /* 0x000fe200000006ff */
[-C--:B-1----:R-:W-:Y:S08]  /*5120*/  HMMA.16816.F32 R4, R136, R204.reuse, R4 ;  /* 0x000000cc8804723c */ /* 0x082ff00000001804 */
[C---:B---3--:R-:W-:Y:S08]  /*5130*/  HMMA.16816.F32 R8, R132.reuse, R204, R8 ;  /* 0x000000cc8408723c */ /* 0x048ff00000001808 */
        /* <DEDUP_REMOVED lines=8> */
[----:B--2---:R-:W-:Y:S04]  /*51c0*/  LOP3.LUT R140, R165, 0x30, RZ, 0xc0, !PT ;  /* 0x00000030a58c7812 */ /* 0x004fe800078ec0ff */
[-C--:B-1----:R-:W-:Y:S08]  /*51d0*/  HMMA.16816.F32 R4, R132, R212.reuse, R4 ;  /* 0x000000d48404723c */ /* 0x082ff00000001804 */
[C---:B---3--:R-:W-:Y:S08]  /*51e0*/  HMMA.16816.F32 R8, R136.reuse, R212, R8 ;  /* 0x000000d48808723c */ /* 0x048ff00000001808 */
[-C--:B------:R-:W-:Y:S03]  /*51f0*/  HMMA.16816.F32 R12, R136, R214.reuse, R12 ;  /* 0x000000d6880c723c */ /* 0x080fe6000000180c */
[C---:B-----5:R-:W-:Y:S01]  /*5200*/  FADD.FTZ R164, -R243.reuse, R4 ;  /* 0x00000004f3a47221 */ /* 0x060fe20000010100 */
[----:B------:R-:W-:Y:S01]  /*5210*/  LOP3.LUT R4, R140, 0x8, R160, 0xf8, !PT ;  /* 0x000000088c047812 */ /* 0x000fe200078ef8a0 */
[----:B------:R-:W-:Y:S01]  /*5220*/  FADD.FTZ R5, -R243, R5 ;  /* 0x00000005f3057221 */ /* 0x000fe20000010100 */
[----:B------:R-:W-:Y:S01]  /*5230*/  FADD.FTZ R6, -R242, R6 ;  /* 0x00000006f2067221 */ /* 0x000fe20000010100 */
[----:B------:R-:W-:Y:S01]  /*5240*/  FMUL.FTZ R140, R161, R164 ;  /* 0x000000a4a18c7220 */ /* 0x000fe20000410000 */
[C---:B------:R-:W-:Y:S04]  /*5250*/  HMMA.16816.F32 R16, R132.reuse, R214, R16 ;  /* 0x000000d68410723c */ /* 0x040fe80000001810 */
[----:B------:R-:W-:Y:S01]  /*5260*/  SHF.L.U32 R161, R160, 0x3, RZ ;  /* 0x00000003a0a17819 */ /* 0x000fe200000006ff */
[----:B------:R-:W-:Y:S01]  /*5270*/  FADD.FTZ R7, -R242, R7 ;  /* 0x00000007f2077221 */ /* 0x000fe20000010100 */
[----:B------:R-:W-:Y:S01]  /*5280*/  LOP3.LUT R4, R4, 0x1c0, R148, 0xf8, !PT ;  /* 0x000001c004047812 */ /* 0x000fe200078ef894 */
[C---:B------:R-:W-:Y:S01]  /*5290*/  FADD.FTZ R8, -R241.reuse, R8 ;  /* 0x00000008f1087221 */ /* 0x040fe20000010100 */
[-C--:B------:R-:W-:Y:S03]  /*52a0*/  HMMA.16816.F32 R20, R132, R216.reuse, R20 ;  /* 0x000000d88414723c */ /* 0x080fe60000001814 */
[----:B------:R-:W-:Y:S01]  /*52b0*/  LOP3.LUT R164, R148, 0x400, RZ, 0xc0, !PT ;  /* 0x0000040094a47812 */ /* 0x000fe200078ec0ff */
[C---:B------:R-:W-:Y:S01]  /*52c0*/  FADD.FTZ R9, -R241.reuse, R9 ;  /* 0x00000009f1097221 */ /* 0x040fe20000010100 */
[----:B------:R-:W-:Y:S01]  /*52d0*/  LOP3.LUT R4, R4, 0x38, R161, 0x78, !PT ;  /* 0x0000003804047812 */ /* 0x000fe200078e78a1 */
[C---:B------:R-:W-:Y:S01]  /*52e0*/  FADD.FTZ R10, -R240.reuse, R10 ;  /* 0x0000000af00a7221 */ /* 0x040fe20000010100 */
[C---:B------:R-:W-:Y:S01]  /*52f0*/  FADD.FTZ R11, -R240.reuse, R11 ;  /* 0x0000000bf00b7221 */ /* 0x040fe20000010100 */
[C---:B------:R-:W-:Y:S04]  /*5300*/  HMMA.16816.F32 R24, R136.reuse, R216, R24 ;  /* 0x000000d88818723c */ /* 0x040fe80000001818 */
[C---:B------:R-:W-:Y:S01]  /*5310*/  FADD.FTZ R12, -R241.reuse, R12 ;  /* 0x0000000cf10c7221 */ /* 0x040fe20000010100 */
[----:B------:R-:W-:Y:S01]  /*5320*/  FADD.FTZ R13, -R241, R13 ;  /* 0x0000000df10d7221 */ /* 0x000fe20000010100 */
[C---:B------:R-:W-:Y:S01]  /*5330*/  FADD.FTZ R14, -R240.reuse, R14 ;  /* 0x0000000ef00e7221 */ /* 0x040fe20000010100 */
[----:B------:R-:W-:Y:S01]  /*5340*/  FADD.FTZ R15, -R240, R15 ;  /* 0x0000000ff00f7221 */ /* 0x000fe20000010100 */
[-C--:B------:R-:W-:Y:S03]  /*5350*/  HMMA.16816.F32 R28, R136, R218.reuse, R28 ;  /* 0x000000da881c723c */ /* 0x080fe6000000181c */
[C---:B------:R-:W-:Y:S01]  /*5360*/  FADD.FTZ R16, -R243.reuse, R16 ;  /* 0x00000010f3107221 */ /* 0x040fe20000010100 */
[C---:B------:R-:W-:Y:S01]  /*5370*/  FADD.FTZ R17, -R243.reuse, R17 ;  /* 0x00000011f3117221 */ /* 0x040fe20000010100 */
[C---:B------:R-:W-:Y:S01]  /*5380*/  FADD.FTZ R18, -R242.reuse, R18 ;  /* 0x00000012f2127221 */ /* 0x040fe20000010100 */
[C---:B------:R-:W-:Y:S01]  /*5390*/  FADD.FTZ R19, -R242.reuse, R19 ;  /* 0x00000013f2137221 */ /* 0x040fe20000010100 */
[C---:B------:R-:W-:Y:S01]  /*53a0*/  FADD.FTZ R20, -R243.reuse, R20 ;  /* 0x00000014f3147221 */ /* 0x040fe20000010100 */
[----:B------:R-:W-:Y:S04]  /*53b0*/  HMMA.16816.F32 R32, R132, R218, R32 ;  /* 0x000000da8420723c */ /* 0x000fe80000001820 */
[----:B------:R-:W-:Y:S01]  /*53c0*/  FADD.FTZ R21, -R243, R21 ;  /* 0x00000015f3157221 */ /* 0x000fe20000010100 */
[C---:B------:R-:W-:Y:S01]  /*53d0*/  FADD.FTZ R22, -R242.reuse, R22 ;  /* 0x00000016f2167221 */ /* 0x040fe20000010100 */
[----:B------:R-:W-:Y:S01]  /*53e0*/  FADD.FTZ R23, -R242, R23 ;  /* 0x00000017f2177221 */ /* 0x000fe20000010100 */
[C---:B------:R-:W-:Y:S01]  /*53f0*/  FADD.FTZ R24, -R241.reuse, R24 ;  /* 0x00000018f1187221 */ /* 0x040fe20000010100 */
[C---:B------:R-:W-:Y:S01]  /*5400*/  FADD.FTZ R25, -R241.reuse, R25 ;  /* 0x00000019f1197221 */ /* 0x040fe20000010100 */
[C---:B------:R-:W-:Y:S01]  /*5410*/  FADD.FTZ R26, -R240.reuse, R26 ;  /* 0x0000001af01a7221 */ /* 0x040fe20000010100 */
[C---:B------:R-:W-:Y:S01]  /*5420*/  FADD.FTZ R27, -R240.reuse, R27 ;  /* 0x0000001bf01b7221 */ /* 0x040fe20000010100 */
[C---:B------:R-:W-:Y:S01]  /*5430*/  FADD.FTZ R28, -R241.reuse, R28 ;  /* 0x0000001cf11c7221 */ /* 0x040fe20000010100 */
[----:B------:R-:W-:Y:S01]  /*5440*/  FADD.FTZ R29, -R241, R29 ;  /* 0x0000001df11d7221 */ /* 0x000fe20000010100 */
[C---:B------:R-:W-:Y:S01]  /*5450*/  FADD.FTZ R30, -R240.reuse, R30 ;  /* 0x0000001ef01e7221 */ /* 0x040fe20000010100 */
[----:B------:R-:W-:Y:S01]  /*5460*/  FADD.FTZ R31, -R240, R31 ;  /* 0x0000001ff01f7221 */ /* 0x000fe20000010100 */
[----:B------:R-:W-:Y:S01]  /*5470*/  LEA R164, R4, R164, 0x1 ;  /* 0x000000a404a47211 */ /* 0x000fe200078e08ff */
[----:B------:R-:W-:Y:S01]  /*5480*/  FMUL.FTZ R5, R153, R5 ;  /* 0x0000000599057220 */ /* 0x000fe20000410000 */
[----:B------:R-:W-:Y:S01]  /*5490*/  FMUL.FTZ R4, R155, R6 ;  /* 0x000000069b047220 */ /* 0x000fe20000410000 */
[----:B------:R-:W-:Y:S01]  /*54a0*/  FMUL.FTZ R7, R157, R7 ;  /* 0x000000079d077220 */ /* 0x000fe20000410000 */
[C---:B------:R-:W-:Y:S01]  /*54b0*/  FADD.FTZ R32, -R243.reuse, R32 ;  /* 0x00000020f3207221 */ /* 0x040fe20000010100 */
[----:B------:R-:W-:Y:S01]  /*54c0*/  FADD.FTZ R33, -R243, R33 ;  /* 0x00000021f3217221 */ /* 0x000fe20000010100 */
[----:B------:R-:W-:Y:S01]  /*54d0*/  F2FP.F16.F32.PACK_AB R140, R5, R140 ;  /* 0x0000008c058c723e */ /* 0x000fe200000000ff */
[C---:B------:R-:W-:Y:S01]  /*54e0*/  FADD.FTZ R34, -R242.reuse, R34 ;  /* 0x00000022f2227221 */ /* 0x040fe20000010100 */
[----:B------:R-:W-:Y:S01]  /*54f0*/  F2FP.F16.F32.PACK_AB R4, R7, R4 ;  /* 0x000000040704723e */ /* 0x000fe200000000ff */
[----:B------:R-:W-:Y:S01]  /*5500*/  FADD.FTZ R35, -R242, R35 ;  /* 0x00000023f2237221 */ /* 0x000fe20000010100 */
[----:B------:R-:W-:Y:S01]  /*5510*/  FMUL.FTZ R8, R162, R8 ;  /* 0x00000008a2087220 */ /* 0x000fe20000410000 */
[----:B------:R-:W-:Y:S01]  /*5520*/  FMUL.FTZ R9, R166, R9 ;  /* 0x00000009a6097220 */ /* 0x000fe20000410000 */
[----:B------:R-:W-:Y:S01]  /*5530*/  FMUL.FTZ R10, R168, R10 ;  /* 0x0000000aa80a7220 */ /* 0x000fe20000410000 */
[----:B------:R-:W-:Y:S01]  /*5540*/  FMUL.FTZ R11, R170, R11 ;  /* 0x0000000baa0b7220 */ /* 0x000fe20000410000 */
[----:B------:R-:W-:Y:S01]  /*5550*/  FMUL.FTZ R159, R159, R12 ;  /* 0x0000000c9f9f7220 */ /* 0x000fe20000410000 */
[----:B------:R-:W-:Y:S01]  /*5560*/  FMUL.FTZ R163, R163, R13 ;  /* 0x0000000da3a37220 */ /* 0x000fe20000410000 */
[----:B------:R-:W-:Y:S01]  /*5570*/  F2FP.F16.F32.PACK_AB R8, R9, R8 ;  /* 0x000000080908723e */ /* 0x000fe200000000ff */
[----:B------:R-:W-:Y:S01]  /*5580*/  FMUL.FTZ R167, R167, R14 ;  /* 0x0000000ea7a77220 */ /* 0x000fe20000410000 */
[----:B------:R-:W-:Y:S01]  /*5590*/  F2FP.F16.F32.PACK_AB R10, R11, R10 ;  /* 0x0000000a0b0a723e */ /* 0x000fe200000000ff */
[----:B------:R-:W-:Y:S01]  /*55a0*/  FMUL.FTZ R169, R169, R15 ;  /* 0x0000000fa9a97220 */ /* 0x000fe20000410000 */
[----:B------:R-:W-:Y:S01]  /*55b0*/  F2FP.F16.F32.PACK_AB R159, R163, R159 ;  /* 0x0000009fa39f723e */ /* 0x000fe200000000ff */
[----:B------:R-:W-:Y:S01]  /*55c0*/  FMUL.FTZ R143, R143, R16 ;  /* 0x000000108f8f7220 */ /* 0x000fe20000410000 */
[----:B------:R-:W-:Y:S01]  /*55d0*/  FMUL.FTZ R144, R144, R17 ;  /* 0x0000001190907220 */ /* 0x000fe20000410000 */
[----:B------:R-:W-:Y:S01]  /*55e0*/  FMUL.FTZ R145, R145, R18 ;  /* 0x0000001291917220 */ /* 0x000fe20000410000 */
[----:B------:R-:W-:Y:S01]  /*55f0*/  F2FP.F16.F32.PACK_AB R167, R169, R167 ;  /* 0x000000a7a9a7723e */ /* 0x000fe200000000ff */
        /* <DEDUP_REMOVED lines=24> */
[----:B------:R-:W-:Y:S02]  /*5780*/  FMUL.FTZ R35, R156, R35 ;  /* 0x000000239c237220 */ /* 0x000fe40000410000 */
[----:B------:R-:W-:Y:S03]  /*5790*/  F2FP.F16.F32.PACK_AB R32, R33, R32 ;  /* 0x000000202120723e */ /* 0x000fe600000000ff */
[----:B------:R-:W-:Y:S01]  /*57a0*/  F2FP.F16.F32.PACK_AB R34, R35, R34 ;  /* 0x000000222322723e */ /* 0x000fe200000000ff */
[----:B------:R-:W-:Y:S06]  /*57b0*/  BRA.U !UP0, `(.L_x_148) ;  /* 0x0000000108947547 */ /* 0x000fec000b800000 */
[----:B------:R-:W-:Y:S01]  /*57c0*/  IADD3 R9, P0, PT, RZ, -UR37, RZ ;  /* 0x80000025ff097c10 */ /* 0x000fe2000ff1e0ff */
[----:B------:R-:W-:Y:S01]  /*57d0*/  IMAD.SHL.U32 R6, R160, 0x8, RZ ;  /* 0x00000008a0067824 */ /* 0x000fe200078e00ff */
[----:B------:R-:W-:Y:S03]  /*57e0*/  ULOP3.LUT UR14, UR49, 0x1, URZ, 0xc0, !UPT ;  /* 0x00000001310e7892 */ /* 0x000fe6000f8ec0ff */
[----:B------:R-:W-:Y:S01]  /*57f0*/  IMAD.X R7, RZ, RZ, ~UR18, P0 ;  /* 0x80000012ff077e24 */ /* 0x000fe200080e06ff */
[----:B------:R-:W-:Y:S01]  /*5800*/  LOP3.LUT R6, R6, 0x18, RZ, 0xc0, !PT ;  /* 0x0000001806067812 */ /* 0x000fe200078ec0ff */
[----:B------:R-:W-:Y:S03]  /*5810*/  UISETP.NE.U32.AND UP1, UPT, UR14, 0x1, UPT ;  /* 0x000000010e00788c */ /* 0x000fe6000bf25070 */
[C---:B------:R-:W-:Y:S01]  /*5820*/  ISETP.GE.AND P3, PT, R6.reuse, UR5, PT ;  /* 0x0000000506007c0c */ /* 0x040fe2000bf66270 */
[----:B------:R-:W-:Y:S01]  /*5830*/  USEL UR14, UR35, 0x3000, !UP1 ;  /* 0x00003000230e7887 */ /* 0x000fe2000c800000 */
[----:B------:R-:W-:Y:S02]  /*5840*/  SHF.R.S64 R9, R9, 0x1f, R7 ;  /* 0x0000001f09097819 */ /* 0x000fe40000001007 */
[----:B------:R-:W-:Y:S02]  /*5850*/  LOP3.LUT R5, R6, 0x20, RZ, 0xfc, !PT ;  /* 0x0000002006057812 */ /* 0x000fe400078efcff */
[----:B------:R-:W-:Y:S01]  /*5860*/  IADD3 R236, P4, PT, R236, R9, RZ ;  /* 0x00000009ecec7210 */ /* 0x000fe20007f9e0ff */
[----:B------:R-:W-:Y:S01]  /*5870*/  VIADD R231, R231, UR14 ;  /* 0x0000000ee7e77c36 */ /* 0x000fe20008000000 */
[----:B------:R-:W-:Y:S01]  /*5880*/  ISETP.GE.AND P2, PT, R5, UR5, PT ;  /* 0x0000000505007c0c */ /* 0x000fe2000bf46270 */
[----:B------:R-:W-:Y:S01]  /*5890*/  VIADD R229, R229, UR14 ;  /* 0x0000000ee5e57c36 */ /* 0x000fe20008000000 */
[----:B------:R-:W-:Y:S01]  /*58a0*/  LEA.HI.X.SX32 R237, R7, R237, 0x1, P4 ;  /* 0x000000ed07ed7211 */ /* 0x000fe200020f0eff */
[----:B------:R-:W-:Y:S01]  /*58b0*/  VIADD R221, R221, UR14 ;  /* 0x0000000edddd7c36 */ /* 0x000fe20008000000 */
[----:B------:R-:W-:Y:S03]  /*58c0*/  LOP3.LUT R6, R6, 0x40, RZ, 0xfc, !PT ;  /* 0x0000004006067812 */ /* 0x000fe600078efcff */
[----:B------:R-:W-:Y:S01]  /*58d0*/  @!PT LDS RZ, [RZ] ;  /* 0x00000000fffff984 */ /* 0x000fe20000000800 */
[----:B------:R-:W-:Y:S01]  /*58e0*/  @!PT LDS RZ, [RZ] ;  /* 0x00000000fffff984 */ /* 0x000fe20000000800 */
[----:B------:R-:W-:Y:S01]  /*58f0*/  @!PT LDS RZ, [RZ] ;  /* 0x00000000fffff984 */ /* 0x000fe20000000800 */
[----:B------:R1:W-:Y:S01]  /*5900*/  @!P3 LDGSTS.E.BYPASS.LTC128B.128 [R231], desc[UR40][R236.64] ;  /* 0x00000000ece7bfae */ /* 0x0003e2000b981a28 */
[----:B------:R-:W-:Y:S03]  /*5910*/  ISETP.GE.AND P0, PT, R6, UR5, PT ;  /* 0x0000000506007c0c */ /* 0x000fe6000bf06270 */
        /* <DEDUP_REMOVED lines=15> */
.L_x_148:
[----:B------:R2:W-:Y:S01]  /*5a10*/  STS [R246+0xf400], R4 ;  /* 0x00f40004f6007388 */ /* 0x0005e20000000800 */
[--C-:B------:R-:W-:Y:S01]  /*5a20*/  SHF.R.U32.HI R163, RZ, 0x4, R160.reuse ;  /* 0x00000004ffa37819 */ /* 0x100fe200000116a0 */
[C---:B------:R-:W-:Y:S01]  /*5a30*/  IMAD.SHL.U32 R149, R160.reuse, 0x20, RZ ;  /* 0x00000020a0957824 */ /* 0x040fe200078e00ff */
[----:B------:R-:W3:Y:S01]  /*5a40*/  LDC R170, c[0x0][0x44c] ;  /* 0x00011300ffaa7b82 */ /* 0x000ee20000000800 */
[----:B------:R-:W-:Y:S01]  /*5a50*/  STS [R246+0xf000], R140 ;  /* 0x00f0008cf6007388 */ /* 0x000fe20000000800 */
[----:B------:R-:W-:Y:S01]  /*5a60*/  LOP3.LUT R163, R163, 0x8, RZ, 0xc0, !PT ;  /* 0x00000008a3a37812 */ /* 0x000fe200078ec0ff */
[----:B------:R-:W-:Y:S02]  /*5a70*/  IMAD.SHL.U32 R162, R160, 0x4, RZ ;  /* 0x00000004a0a27824 */ /* 0x000fe400078e00ff */
[----:B------:R-:W-:Y:S01]  /*5a80*/  STS [R244+0xf000], R143 ;  /* 0x00f0008ff4007388 */ /* 0x000fe20000000800 */
[----:B------:R-:W-:Y:S03]  /*5a90*/  LOP3.LUT R166, R163, 0x10, R160, 0xf8, !PT ;  /* 0x00000010a3a67812 */ /* 0x000fe600078ef8a0 */
[----:B------:R-:W-:Y:S01]  /*5aa0*/  STS [R244+0xf400], R19 ;  /* 0x00f40013f4007388 */ /* 0x000fe20000000800 */
[--C-:B------:R-:W-:Y:S03]  /*5ab0*/  LOP3.LUT R166, R166, 0xc0, R149.reuse, 0xf8, !PT ;  /* 0x000000c0a6a67812 */ /* 0x100fe600078ef895 */
[----:B------:R-:W-:Y:S01]  /*5ac0*/  STS [R246+0x10000], R8 ;  /* 0x01000008f6007388 */ /* 0x000fe20000000800 */
[----:B------:R-:W-:Y:S03]  /*5ad0*/  LOP3.LUT R166, R166, 0x18, R162, 0x78, !PT ;  /* 0x00000018a6a67812 */ /* 0x000fe600078e78a2 */
[----:B------:R-:W-:Y:S01]  /*5ae0*/  STS [R246+0x10400], R10 ;  /* 0x0104000af6007388 */ /* 0x000fe20000000800 */
[----:B------:R-:W-:Y:S03]  /*5af0*/  LOP3.LUT R166, R166, 0x120, R149, 0xf8, !PT ;  /* 0x00000120a6a67812 */ /* 0x000fe600078ef895 */
[----:B------:R-:W-:Y:S01]  /*5b00*/  STS [R244+0x10000], R159 ;  /* 0x0100009ff4007388 */ /* 0x000fe20000000800 */
[----:B--2---:R-:W-:Y:S01]  /*5b10*/  IMAD.MOV.U32 R4, RZ, RZ, 0x10 ;  /* 0x00000010ff047424 */ /* 0x004fe200078e00ff */
[----:B------:R-:W-:Y:S01]  /*5b20*/  LEA R166, R166, UR4, 0x1 ;  /* 0x00000004a6a67c11 */ /* 0x000fe2000f8e08ff */
[----:B---3--:R-:W-:Y:S01]  /*5b30*/  IMAD R170, R170, UR8, RZ ;  /* 0x00000008aaaa7c24 */ /* 0x008fe2000f8e02ff */
[----:B------:R-:W-:Y:S02]  /*5b40*/  STS [R244+0x10400], R167 ;  /* 0x010400a7f4007388 */ /* 0x000fe40000000800 */
[----:B------:R-:W-:Y:S02]  /*5b50*/  SEL R4, R4, 0xfffffff0, !P1 ;  /* 0xfffffff004047807 */ /* 0x000fe40004800000 */
[----:B------:R-:W-:Y:S03]  /*5b60*/  STS [R141+-0x4000], R21 ;  /* 0xffc000158d007388 */ /* 0x000fe60000000800 */
[----:B------:R-:W-:Y:S01]  /*5b70*/  IMAD.IADD R4, R4, 0x1, R141 ;  /* 0x0000000104047824 */ /* 0x000fe200078e028d */
[----:B------:R-:W-:Y:S04]  /*5b80*/  STS [R141+-0x3c00], R22 ;  /* 0xffc400168d007388 */ /* 0x000fe80000000800 */
[----:B------:R-:W-:Y:S04]  /*5b90*/  STS [R4+-0x4000], R32 ;  /* 0xffc0002004007388 */ /* 0x000fe80000000800 */
[----:B------:R-:W-:Y:S04]  /*5ba0*/  STS [R4+-0x3c00], R34 ;  /* 0xffc4002204007388 */ /* 0x000fe80000000800 */
[----:B------:R-:W-:Y:S04]  /*5bb0*/  STS [R141+-0x3000], R24 ;  /* 0xffd000188d007388 */ /* 0x000fe80000000800 */
[----:B------:R-:W-:Y:S04]  /*5bc0*/  STS [R141+-0x2c00], R26 ;  /* 0xffd4001a8d007388 */ /* 0x000fe80000000800 */
[----:B------:R-:W-:Y:S04]  /*5bd0*/  STS [R4+-0x3000], R28 ;  /* 0xffd0001c04007388 */ /* 0x000fe80000000800 */
[----:B------:R-:W-:Y:S01]  /*5be0*/  STS [R4+-0x2c00], R30 ;  /* 0xffd4001e04007388 */ /* 0x000fe20000000800 */
[----:B------:R-:W-:Y:S06]  /*5bf0*/  BAR.SYNC.DEFER_BLOCKING 0x0 ;  /* 0x0000000000007b1d */ /* 0x000fec0000010000 */
[----:B------:R-:W-:Y:S04]  /*5c00*/  LDSM.16.MT88.4 R4, [R164+UR4+0x13000] ;  /* 0x01300004a404783b */ /* 0x000fe80008004200 */
[----:B------:R-:W2:Y:S04]  /*5c10*/  LDSM.16.MT88.4 R8, [R166+0x6000] ;  /* 0x00600000a608783b */ /* 0x000ea80000004200 */
[----:B------:R-:W3:Y:S04]  /*5c20*/  LDSM.16.MT88.4 R12, [R164+UR4+0x15000] ;  /* 0x01500004a40c783b */ /* 0x000ee80008004200 */
[----:B------:R-:W4:Y:S04]  /*5c30*/  LDSM.16.MT88.4 R16, [R166+0x7000] ;  /* 0x00700000a610783b */ /* 0x000f280000004200 */
[----:B------:R-:W5:Y:S04]  /*5c40*/  LDSM.16.MT88.4 R20, [R166+0x8000] ;  /* 0x00800000a614783b */ /* 0x000f680000004200 */
[----:B------:R-:W-:Y:S04]  /*5c50*/  LDSM.16.MT88.4 R24, [R164+UR4+0x13800] ;  /* 0x01380004a418783b */ /* 0x000fe80008004200 */
[----:B------:R-:W1:Y:S04]  /*5c60*/  LDSM.16.MT88.4 R28, [R166+0x6400] ;  /* 0x00640000a61c783b */ /* 0x000e680000004200 */
[----:B------:R-:W1:Y:S04]  /*5c70*/  LDSM.16.MT88.4 R32, [R164+UR4+0x15800] ;  /* 0x01580004a420783b */ /* 0x000e680008004200 */
[----:B------:R-:W1:Y:S04]  /*5c80*/  LDSM.16.MT88.4 R132, [R166+0x7400] ;  /* 0x00740000a684783b */ /* 0x000e680000004200 */
[----:B------:R-:W-:Y:S04]  /*5c90*/  LDSM.16.MT88.4 R136, [R166+0x6c00] ;  /* 0x006c0000a688783b */ /* 0x000fe80000004200 */
[----:B------:R-:W-:Y:S01]  /*5ca0*/  LDSM.16.MT88.4 R140, [R164+UR4+0x16800] ;  /* 0x01680004a48c783b */ /* 0x000fe20008004200 */
[-C--:B--2---:R-:W-:Y:S03]  /*5cb0*/  HMMA.16816.F32 R36, R4, R8.reuse, R36 ;  /* 0x000000080424723c */ /* 0x084fe60000001824 */
[----:B------:R-:W-:Y:S05]  /*5cc0*/  LDSM.16.MT88.4 R144, [R166+0x7c00] ;  /* 0x007c0000a690783b */ /* 0x000fea0000004200 */
[C---:B---3--:R-:W-:Y:S08]  /*5cd0*/  HMMA.16816.F32 R40, R12.reuse, R8, R40 ;  /* 0x000000080c28723c */ /* 0x048ff00000001828 */
        /* <DEDUP_REMOVED lines=8> */
[-C--:B-----5:R-:W-:Y:S08]  /*5d60*/  HMMA.16816.F32 R68, R4, R20.reuse, R68 ;  /* 0x000000140444723c */ /* 0x0a0ff00000001844 */
[C---:B------:R-:W-:Y:S08]  /*5d70*/  HMMA.16816.F32 R72, R12.reuse, R20, R72 ;  /* 0x000000140c48723c */ /* 0x040ff00000001848 */
[-C--:B------:R-:W-:Y:S01]  /*5d80*/  HMMA.16816.F32 R76, R12, R22.reuse, R76 ;  /* 0x000000160c4c723c */ /* 0x080fe2000000184c */
[----:B------:R-:W-:Y:S07]  /*5d90*/  LDSM.16.MT88.4 R12, [R166+0x6800] ;  /* 0x00680000a60c783b */ /* 0x000fee0000004200 */
[----:B------:R-:W-:Y:S01]  /*5da0*/  HMMA.16816.F32 R80, R4, R22, R80 ;  /* 0x000000160450723c */ /* 0x000fe20000001850 */
[----:B------:R-:W3:Y:S04]  /*5db0*/  LDSM.16.MT88.4 R4, [R164+UR4+0x14000] ;  /* 0x01400004a404783b */ /* 0x000ee80008004200 */
[----:B------:R-:W4:Y:S03]  /*5dc0*/  LDSM.16.MT88.4 R20, [R166+0x7800] ;  /* 0x00780000a614783b */ /* 0x000f260000004200 */
[-C--:B-1----:R-:W-:Y:S08]  /*5dd0*/  HMMA.16816.F32 R36, R24, R28.reuse, R36 ;  /* 0x0000001c1824723c */ /* 0x082ff00000001824 */
[C---:B------:R-:W-:Y:S08]  /*5de0*/  HMMA.16816.F32 R40, R32.reuse, R28, R40 ;  /* 0x0000001c2028723c */ /* 0x040ff00000001828 */
[-C--:B------:R-:W-:Y:S08]  /*5df0*/  HMMA.16816.F32 R44, R32, R30.reuse, R44 ;  /* 0x0000001e202c723c */ /* 0x080ff0000000182c */
[C---:B------:R-:W-:Y:S01]  /*5e00*/  HMMA.16816.F32 R48, R24.reuse, R30, R48 ;  /* 0x0000001e1830723c */ /* 0x040fe20000001830 */
[----:B------:R-:W1:Y:S07]  /*5e10*/  LDSM.16.MT88.4 R28, [R166+0x8800] ;  /* 0x00880000a61c783b */ /* 0x000e6e0000004200 */
[-C--:B------:R-:W-:Y:S08]  /*5e20*/  HMMA.16816.F32 R52, R24, R132.reuse, R52 ;  /* 0x000000841834723c */ /* 0x080ff00000001834 */
[C---:B------:R-:W-:Y:S08]  /*5e30*/  HMMA.16816.F32 R56, R32.reuse, R132, R56 ;  /* 0x000000842038723c */ /* 0x040ff00000001838 */
[-C--:B------:R-:W-:Y:S08]  /*5e40*/  HMMA.16816.F32 R60, R32, R134.reuse, R60 ;  /* 0x00000086203c723c */ /* 0x080ff0000000183c */
[C---:B------:R-:W-:Y:S01]  /*5e50*/  HMMA.16816.F32 R64, R24.reuse, R134, R64 ;  /* 0x000000861840723c */ /* 0x040fe20000001840 */
[----:B------:R-:W5:Y:S07]  /*5e60*/  LDSM.16.MT88.4 R132, [R164+UR4+0x14800] ;  /* 0x01480004a484783b */ /* 0x000f6e0008004200 */
[-C--:B--2---:R-:W-:Y:S08]  /*5e70*/  HMMA.16816.F32 R68, R24, R8.reuse, R68 ;  /* 0x000000081844723c */ /* 0x084ff00000001844 */
[C---:B------:R-:W-:Y:S08]  /*5e80*/  HMMA.16816.F32 R72, R32.reuse, R8, R72 ;  /* 0x000000082048723c */ /* 0x040ff00000001848 */
[-C--:B------:R-:W-:Y:S01]  /*5e90*/  HMMA.16816.F32 R76, R32, R10.reuse, R76 ;  /* 0x0000000a204c723c */ /* 0x080fe2000000184c */
[----:B------:R-:W2:Y:S01]  /*5ea0*/  LDSM.16.MT88.4 R32, [R166+0x8c00] ;  /* 0x008c0000a620783b */ /* 0x000ea20000004200 */
[----:B------:R-:W-:Y:S06]  /*5eb0*/  BAR.SYNC.DEFER_BLOCKING 0x0 ;  /* 0x0000000000007b1d */ /* 0x000fec0000010000 */
        /* <DEDUP_REMOVED lines=8> */
[C---:B------:R-:W-:Y:S08]  /*5f40*/  HMMA.16816.F32 R64, R4.reuse, R22, R64 ;  /* 0x000000160440723c */ /* 0x040ff00000001840 */
[-C--:B-1----:R-:W-:Y:S08]  /*5f50*/  HMMA.16816.F32 R68, R4, R28.reuse, R68 ;  /* 0x0000001c0444723c */ /* 0x082ff00000001844 */
[C---:B------:R-:W-:Y:S08]  /*5f60*/  HMMA.16816.F32 R72, R16.reuse, R28, R72 ;  /* 0x0000001c1048723c */ /* 0x040ff00000001848 */
[-C--:B------:R-:W-:Y:S08]  /*5f70*/  HMMA.16816.F32 R76, R16, R30.reuse, R76 ;  /* 0x0000001e104c723c */ /* 0x080ff0000000184c */
[----:B------:R-:W-:Y:S04]  /*5f80*/  HMMA.16816.F32 R80, R4, R30, R80 ;  /* 0x0000001e0450723c */ /* 0x000fe80000001850 */
[----:B------:R-:W-:Y:S04]  /*5f90*/  IMAD.U32 R4, R170, -0x40, RZ ;  /* 0xffffffc0aa047824 */ /* 0x000fe800078e00ff */
[-C--:B-----5:R-:W-:Y:S05]  /*5fa0*/  HMMA.16816.F32 R36, R132, R136.reuse, R36 ;  /* 0x000000888424723c */ /* 0x0a0fea0000001824 */
[C---:B------:R-:W-:Y:S03]  /*5fb0*/  LEA R232, P0, R4.reuse, R232, 0x2 ;  /* 0x000000e804e87211 */ /* 0x040fe600078010ff */
[C---:B------:R-:W-:Y:S04]  /*5fc0*/  HMMA.16816.F32 R40, R140.reuse, R136, R40 ;  /* 0x000000888c28723c */ /* 0x040fe80000001828 */
[----:B------:R-:W-:Y:S02]  /*5fd0*/  LEA.HI.X.SX32 R233, R4, R233, 0x2, P0 ;  /* 0x000000e904e97211 */ /* 0x000fe400000f16ff */
[----:B------:R-:W-:Y:S02]  /*5fe0*/  LOP3.LUT R4, R148, 0x1c0, RZ, 0xc0, !PT ;  /* 0x000001c094047812 */ /* 0x000fe400078ec0ff */
        /* <DEDUP_REMOVED lines=17> */
[----:B------:R-:W-:Y:S02]  /*6100*/  LOP3.LUT R7, R7, 0x18, R160, 0x78, !PT ;  /* 0x0000001807077812 */ /* 0x000fe400078e78a0 */
[----:B------:R-:W-:Y:S02]  /*6110*/  SHF.R.S64 R9, R9, 0x1f, R8 ;  /* 0x0000001f09097819 */ /* 0x000fe40000001008 */
[----:B------:R-:W-:Y:S02]  /*6120*/  LOP3.LUT R6, R5, 0x20, RZ, 0xfc, !PT ;  /* 0x0000002005067812 */ /* 0x000fe400078efcff */
[----:B------:R-:W-:Y:S02]  /*6130*/  IADD3 R234, P4, PT, R234, R9, RZ ;  /* 0x00000009eaea7210 */ /* 0x000fe40007f9e0ff */
[----:B------:R-:W-:Y:S02]  /*6140*/  LOP3.LUT R7, R7, 0x1f20, R161, 0xf8, !PT ;  /* 0x00001f2007077812 */ /* 0x000fe400078ef8a1 */
[----:B------:R-:W-:Y:S02]  /*6150*/  ISETP.GE.AND P2, PT, R6, UR5, PT ;  /* 0x0000000506007c0c */ /* 0x000fe4000bf46270 */
[----:B------:R-:W-:Y:S02]  /*6160*/  LEA.HI.X.SX32 R235, R8, R235, 0x1, P4 ;  /* 0x000000eb08eb7211 */ /* 0x000fe400020f0eff */
[----:B------:R-:W-:Y:S02]  /*6170*/  LEA R11, R7, UR4, 0x1 ;  /* 0x00000004070b7c11 */ /* 0x000fe4000f8e08ff */
[----:B------:R-:W-:Y:S03]  /*6180*/  LOP3.LUT R5, R5, 0x40, RZ, 0xfc, !PT ;  /* 0x0000004005057812 */ /* 0x000fe600078efcff */
[----:B------:R-:W-:Y:S01]  /*6190*/  @!PT LDS RZ, [RZ] ;  /* 0x00000000fffff984 */ /* 0x000fe20000000800 */
[----:B------:R-:W-:Y:S01]  /*61a0*/  @!PT LDS RZ, [RZ] ;  /* 0x00000000fffff984 */ /* 0x000fe20000000800 */
[----:B------:R-:W-:Y:S01]  /*61b0*/  @!PT LDS RZ, [RZ] ;  /* 0x00000000fffff984 */ /* 0x000fe20000000800 */
[----:B------:R1:W-:Y:S01]  /*61c0*/  @!P3 LDGSTS.E.BYPASS.LTC128B.128 [R11+0x6000], desc[UR40][R234.64] ;  /* 0x06000000ea0bbfae */ /* 0x0003e2000b981a28 */
[----:B------:R-:W-:Y:S03]  /*61d0*/  ISETP.GE.AND P0, PT, R5, UR5, PT ;  /* 0x0000000505007c0c */ /* 0x000fe6000bf06270 */
        /* <DEDUP_REMOVED lines=12> */
.L_x_149:
[----:B------:R-:W-:Y:S01]  /*62a0*/  LOP3.LUT R148, R148, 0x200, RZ, 0xc0, !PT ;  /* 0x0000020094947812 */ /* 0x000fe200078ec0ff */
[----:B-1----:R-:W-:Y:S01]  /*62b0*/  LDSM.16.MT88.4 R8, [R166+0x9000] ;  /* 0x00900000a608783b */ /* 0x002fe20000004200 */
[----:B------:R-:W-:Y:S01]  /*62c0*/  LOP3.LUT R4, R4, 0x38, R161, 0xf8, !PT ;  /* 0x0000003804047812 */ /* 0x000fe200078ef8a1 */
[----:B------:R-:W-:Y:S01]  /*62d0*/  @UP0 UIADD3 UR21, UP1, UPT, UR58, -0x100, URZ ;  /* 0xffffff003a150890 */ /* 0x000fe2000ff3e0ff */
[----:B------:R-:W-:Y:S01]  /*62e0*/  LOP3.LUT R148, R148, 0xc00, R149, 0xf8, !PT ;  /* 0x00000c0094947812 */ /* 0x000fe200078ef895 */
[----:B------:R-:W-:Y:S01]  /*62f0*/  LDSM.16.MT88.4 R16, [R166+0xb000] ;  /* 0x00b00000a610783b */ /* 0x000fe20000004200 */
[----:B------:R-:W-:Y:S01]  /*6300*/  LOP3.LUT R4, R4, 0x8, R165, 0x78, !PT ;  /* 0x0000000804047812 */ /* 0x000fe200078e78a5 */
[----:B------:R-:W-:Y:S01]  /*6310*/  @UP0 UIADD3.X UR20, UPT, UPT, UR59, -0x1, URZ, UP1, !UPT ;  /* 0xffffffff3b140890 */ /* 0x000fe20008ffe4ff */
[----:B------:R-:W-:Y:S01]  /*6320*/  LOP3.LUT P0, RZ, R160, 0x2, RZ, 0xc0, !PT ;  /* 0x00000002a0ff7812 */ /* 0x000fe2000780c0ff */
[----:B------:R-:W-:Y:S01]  /*6330*/  LDSM.16.MT88.4 R28, [R166+0xd000] ;  /* 0x00d00000a61c783b */ /* 0x000fe20000004200 */
[----:B------:R-:W-:Y:S01]  /*6340*/  LOP3.LUT R4, R148, R4, RZ, 0xfc, !PT ;  /* 0x0000000494047212 */ /* 0x000fe200078efcff */
[----:B------:R-:W-:Y:S01]  /*6350*/  @UP0 UIADD3 UR10, UP1, UPT, UR10, -0x100, URZ ;  /* 0xffffff000a0a0890 */ /* 0x000fe2000ff3e0ff */
[----:B------:R-:W-:Y:S01]  /*6360*/  SEL R167, R2, 0xffffffe0, !P0 ;  /* 0xffffffe002a77807 */ /* 0x000fe20004000000 */
[----:B------:R-:W-:Y:S01]  /*6370*/  LDSM.16.MT88.4 R132, [R166+0x9400] ;  /* 0x00940000a684783b */ /* 0x000fe20000004200 */
[----:B------:R-:W-:Y:S01]  /*6380*/  LEA R156, R4, UR4, 0x1 ;  /* 0x00000004049c7c11 */ /* 0x000fe2000f8e08ff */
[----:B------:R-:W-:Y:S02]  /*6390*/  ULOP3.LUT UR14, UR49, 0x1, URZ, 0xc0, !UPT ;  /* 0x00000001310e7892 */ /* 0x000fe4000f8ec0ff */
[----:B------:R-:W-:Y:S01]  /*63a0*/  LDSM.16.MT88.4 R136, [R166+0xb400] ;  /* 0x00b40000a688783b */ /* 0x000fe20000004200 */
[----:B------:R-:W-:Y:S01]  /*63b0*/  @UP0 UIADD3.X UR11, UPT, UPT, UR11, -0x1, URZ, UP1, !UPT ;  /* 0xffffffff0b0b0890 */ /* 0x000fe20008ffe4ff */
[C---:B------:R-:W-:Y:S01]  /*63c0*/  IMAD.IADD R169, R156.reuse, 0x1, R167 ;  /* 0x000000019ca97824 */ /* 0x040fe200078e02a7 */
[----:B------:R-:W-:Y:S01]  /*63d0*/  UISETP.NE.U32.AND UP1, UPT, UR14, 0x1, UPT ;  /* 0x000000010e00788c */ /* 0x000fe2000bf25070 */
[----:B------:R-:W1:Y:S01]  /*63e0*/  LDSM.16.M88.4 R24, [R156+0xf000] ;  /* 0x00f000009c18783b */ /* 0x000e620000000200 */
[C---:B------:R-:W-:Y:S03]  /*63f0*/  VIADD R168, R156.reuse, 0xf040 ;  /* 0x0000f0409ca87836 */ /* 0x040fe60000000000 */
[----:B------:R-:W2:Y:S01]  /*6400*/  LDSM.16.M88.4 R32, [R169+0xf000] ;  /* 0x00f00000a920783b */ /* 0x000ea20000000200 */
[----:B------:R-:W-:Y:S03]  /*6410*/  PLOP3.LUT P2, PT, PT, PT, UP1, 0x80, 0x8 ;  /* 0x000000000008781c */ /* 0x000fe60003f4f018 */
[----:B------:R-:W3:Y:S04]  /*6420*/  LDSM.16.MT88.4 R140, [R166+0xd400] ;  /* 0x00d40000a68c783b */ /* 0x000ee80000004200 */
[----:B------:R-:W-:Y:S04]  /*6430*/  LDSM.16.MT88.4 R144, [R166+0x9800] ;  /* 0x00980000a690783b */ /* 0x000fe80000004200 */
[----:B------:R-:W-:Y:S04]  /*6440*/  LDSM.16.MT88.4 R148, [R166+0xb800] ;  /* 0x00b80000a694783b */ /* 0x000fe80000004200 */
[----:B------:R-:W-:Y:S01]  /*6450*/  LDSM.16.MT88.4 R152, [R166+0x9c00] ;  /* 0x009c0000a698783b */ /* 0x000fe20000004200 */
[C---:B-1----:R-:W-:Y:S08]  /*6460*/  HMMA.16816.F32 R4, R24.reuse, R8, RZ ;  /* 0x000000081804723c */ /* 0x042ff000000018ff */
[C---:B------:R-:W-:Y:S08]  /*6470*/  HMMA.16816.F32 R8, R24.reuse, R10, RZ ;  /* 0x0000000a1808723c */ /* 0x040ff000000018ff */
[C---:B------:R-:W-:Y:S08]  /*6480*/  HMMA.16816.F32 R12, R24.reuse, R16, RZ ;  /* 0x00000010180c723c */ /* 0x040ff000000018ff */
[C---:B------:R-:W-:Y:S08]  /*6490*/  HMMA.16816.F32 R16, R24.reuse, R18, RZ ;  /* 0x000000121810723c */ /* 0x040ff000000018ff */
[C---:B------:R-:W-:Y:S01]  /*64a0*/  HMMA.16816.F32 R20, R24.reuse, R28, RZ ;  /* 0x0000001c1814723c */ /* 0x040fe200000018ff */
[----:B------:R-:W-:Y:S04]  /*64b0*/  VIADD R28, R156, 0xf000 ;  /* 0x0000f0009c1c7836 */ /* 0x000fe80000000000 */
[----:B------:R-:W-:Y:S01]  /*64c0*/  @P1 VIADD R168, R28, 0xffffffc0 ;  /* 0xffffffc01ca81836 */ /* 0x000fe20000000000 */
[----:B------:R-:W-:Y:S02]  /*64d0*/  PLOP3.LUT P1, PT, PT, PT, UP0, 0x80, 0x8 ;  /* 0x000000000008781c */ /* 0x000fe40003f2f008 */
[----:B------:R-:W-:Y:S01]  /*64e0*/  HMMA.16816.F32 R24, R24, R30, RZ ;  /* 0x0000001e1818723c */ /* 0x000fe200000018ff */
[----:B------:R-:W-:Y:S01]  /*64f0*/  IMAD.IADD R167, R167, 0x1, R168 ;  /* 0x00000001a7a77824 */ /* 0x000fe200078e02a8 */
[----:B------:R-:W1:Y:S06]  /*6500*/  LDSM.16.M88.4 R28, [R168] ;  /* 0x00000000a81c783b */ /* 0x000e6c0000000200 */
[C---:B--2---:R-:W-:Y:S05]  /*6510*/  HMMA.16816.F32 R4, R32.reuse, R132, R4 ;  /* 0x000000842004723c */ /* 0x044fea0000001804 */
[----:B------:R-:W-:Y:S03]  /*6520*/  @P1 LOP3.LUT R165, R165, 0x10, RZ, 0xc0, !PT ;  /* 0x00000010a5a51812 */ /* 0x000fe600078ec0ff */
[C---:B------:R-:W-:Y:S01]  /*6530*/  HMMA.16816.F32 R8, R32.reuse, R134, R8 ;  /* 0x000000862008723c */ /* 0x040fe20000001808 */
[----:B------:R-:W2:Y:S07]  /*6540*/  LDSM.16.MT88.4 R132, [R166+0xd800] ;  /* 0x00d80000a684783b */ /* 0x000eae0000004200 */
[C---:B------:R-:W-:Y:S08]  /*6550*/  HMMA.16816.F32 R12, R32.reuse, R136, R12 ;  /* 0x00000088200c723c */ /* 0x040ff0000000180c */
[C---:B------:R-:W-:Y:S01]  /*6560*/  HMMA.16816.F32 R16, R32.reuse, R138, R16 ;  /* 0x0000008a2010723c */ /* 0x040fe20000001810 */
[----:B------:R-:W4:Y:S07]  /*6570*/  LDSM.16.M88.4 R136, [R167] ;  /* 0x00000000a788783b */ /* 0x000f2e0000000200 */
[C---:B---3--:R-:W-:Y:S08]  /*6580*/  HMMA.16816.F32 R20, R32.reuse, R140, R20 ;  /* 0x0000008c2014723c */ /* 0x048ff00000001814 */
[----:B------:R-:W-:Y:S01]  /*6590*/  HMMA.16816.F32 R24, R32, R142, R24 ;  /* 0x0000008e2018723c */ /* 0x000fe20000001818 */
[----:B------:R-:W3:Y:S04]  /*65a0*/  LDSM.16.MT88.4 R32, [R166+0xbc00] ;  /* 0x00bc0000a620783b */ /* 0x000ee80000004200 */
[----:B------:R-:W3:Y:S03]  /*65b0*/  LDSM.16.MT88.4 R140, [R166+0xdc00] ;  /* 0x00dc0000a68c783b */ /* 0x000ee60000004200 */
[C---:B-1----:R-:W-:Y:S08]  /*65c0*/  HMMA.16816.F32 R4, R28.reuse, R144, R4 ;  /* 0x000000901c04723c */ /* 0x042ff00000001804 */
[C---:B------:R-:W-:Y:S01]  /*65d0*/  HMMA.16816.F32 R8, R28.reuse, R146, R8 ;  /* 0x000000921c08723c */ /* 0x040fe20000001808 */
[----:B------:R-:W-:Y:S04]  /*65e0*/  LDSM.16.M88.4 R144, [R156+0x11000] ;  /* 0x011000009c90783b */ /* 0x000fe80000000200 */
[----:B------:R-:W-:Y:S03]  /*65f0*/  LDSM.16.MT88.4 R156, [R166+0xc000] ;  /* 0x00c00000a69c783b */ /* 0x000fe60000004200 */
[C---:B------:R-:W-:Y:S08]  /*6600*/  HMMA.16816.F32 R12, R28.reuse, R148, R12 ;  /* 0x000000941c0c723c */ /* 0x040ff0000000180c */
[C---:B------:R-:W-:Y:S01]  /*6610*/  HMMA.16816.F32 R16, R28.reuse, R150, R16 ;  /* 0x000000961c10723c */ /* 0x040fe20000001810 */
[----:B------:R-:W1:Y:S07]  /*6620*/  LDSM.16.MT88.4 R148, [R166+0xa000] ;  /* 0x00a00000a694783b */ /* 0x000e6e0000004200 */
[C---:B--2---:R-:W-:Y:S08]  /*6630*/  HMMA.16816.F32 R20, R28.reuse, R132, R20 ;  /* 0x000000841c14723c */ /* 0x044ff00000001814 */
[----:B------:R-:W-:Y:S01]  /*6640*/  HMMA.16816.F32 R24, R28, R134, R24 ;  /* 0x000000861c18723c */ /* 0x000fe20000001818 */
[----:B------:R-:W2:Y:S04]  /*6650*/  LDSM.16.MT88.4 R28, [R166+0xe000] ;  /* 0x00e00000a61c783b */ /* 0x000ea80000004200 */
[----:B------:R-:W-:Y:S03]  /*6660*/  LDSM.16.MT88.4 R132, [R166+0xa400] ;  /* 0x00a40000a684783b */ /* 0x000fe60000004200 */
[C---:B----4-:R-:W-:Y:S08]  /*6670*/  HMMA.16816.F32 R4, R136.reuse, R152, R4 ;  /* 0x000000988804723c */ /* 0x050ff00000001804 */
[C---:B------:R-:W-:Y:S08]  /*6680*/  HMMA.16816.F32 R8, R136.reuse, R154, R8 ;  /* 0x0000009a8808723c */ /* 0x040ff00000001808 */
[C---:B---3--:R-:W-:Y:S08]  /*6690*/  HMMA.16816.F32 R12, R136.reuse, R32, R12 ;  /* 0x00000020880c723c */ /* 0x048ff0000000180c */
[C---:B------:R-:W-:Y:S01]  /*66a0*/  HMMA.16816.F32 R16, R136.reuse, R34, R16 ;  /* 0x000000228810723c */ /* 0x040fe20000001810 */
[----:B------:R-:W3:Y:S07]  /*66b0*/  LDSM.16.M88.4 R32, [R169+0x11000] ;  /* 0x01100000a920783b */ /* 0x000eee0000000200 */
[C---:B------:R-:W-:Y:S08]  /*66c0*/  HMMA.16816.F32 R20, R136.reuse, R140, R20 ;  /* 0x0000008c8814723c */ /* 0x040ff00000001814 */
[----:B------:R-:W-:Y:S01]  /*66d0*/  HMMA.16816.F32 R24, R136, R142, R24 ;  /* 0x0000008e8818723c */ /* 0x000fe20000001818 */
[----:B------:R-:W4:Y:S04]  /*66e0*/  LDSM.16.MT88.4 R136, [R166+0xc400] ;  /* 0x00c40000a688783b */ /* 0x000f280000004200 */
[----:B------:R-:W-:Y:S03]  /*66f0*/  LDSM.16.MT88.4 R140, [R166+0xa800] ;  /* 0x00a80000a68c783b */ /* 0x000fe60000004200 */
[C---:B-1----:R-:W-:Y:S08]  /*6700*/  HMMA.16816.F32 R4, R144.reuse, R148, R4 ;  /* 0x000000949004723c */ /* 0x042ff00000001804 */
[C---:B------:R-:W-:Y:S08]  /*6710*/  HMMA.16816.F32 R8, R144.reuse, R150, R8 ;  /* 0x000000969008723c */ /* 0x040ff00000001808 */
[C---:B------:R-:W-:Y:S08]  /*6720*/  HMMA.16816.F32 R12, R144.reuse, R156, R12 ;  /* 0x0000009c900c723c */ /* 0x040ff0000000180c */
[C---:B------:R-:W-:Y:S08]  /*6730*/  HMMA.16816.F32 R16, R144.reuse, R158, R16 ;  /* 0x0000009e9010723c */ /* 0x040ff00000001810 */
[C---:B--2---:R-:W-:Y:S01]  /*6740*/  HMMA.16816.F32 R20, R144.reuse, R28, R20 ;  /* 0x0000001c9014723c */ /* 0x044fe20000001814 */
[----:B------:R-:W-:Y:S02]  /*6750*/  IMAD.U32 R28, RZ, RZ, UR48 ;  /* 0x00000030ff1c7e24 */ /* 0x000fe4000f8e00ff */
[----:B------:R-:W-:Y:S05]  /*6760*/  IMAD.U32 R29, RZ, RZ, UR48 ;  /* 0x00000030ff1d7e24 */ /* 0x000fea000f8e00ff */
[----:B------:R-:W-:Y:S03]  /*6770*/  HMMA.16816.F32 R24, R144, R30, R24 ;  /* 0x0000001e9018723c */ /* 0x000fe60000001818 */
[----:B------:R-:W-:Y:S04]  /*6780*/  LEA R144, P0, R28, R232, 0x2 ;  /* 0x000000e81c907211 */ /* 0x000fe800078010ff */
[----:B------:R-:W-:Y:S01]  /*6790*/  LEA.HI.X.SX32 R145, R29, R233, 0x2, P0 ;  /* 0x000000e91d917211 */ /* 0x000fe200000f16ff */
[C---:B---3--:R-:W-:Y:S01]  /*67a0*/  HMMA.16816.F32 R4, R32.reuse, R132, R4 ;  /* 0x000000842004723c */ /* 0x048fe20000001804 */
[----:B------:R-:W1:Y:S04]  /*67b0*/  LDSM.16.MT88.4 R28, [R166+0xe400] ;  /* 0x00e40000a61c783b */ /* 0x000e680000004200 */
[C---:B------:R-:W-:Y:S03]  /*67c0*/  LEA R146, P0, R170.reuse, R144, 0x5 ;  /* 0x00000090aa927211 */ /* 0x040fe600078028ff */
[C---:B------:R-:W-:Y:S01]  /*67d0*/  HMMA.16816.F32 R8, R32.reuse, R134, R8 ;  /* 0x000000862008723c */ /* 0x040fe20000001808 */
[----:B------:R-:W2:Y:S02]  /*67e0*/  LDSM.16.M88.4 R132, [R168+0x2000] ;  /* 0x00200000a884783b */ /* 0x000ea40000000200 */
[C---:B------:R-:W-:Y:S02]  /*67f0*/  LEA.HI.X.SX32 R147, R170.reuse, R145, 0x5, P0 ;  /* 0x00000091aa937211 */ /* 0x040fe400000f2eff */
[C---:B------:R-:W-:Y:S03]  /*6800*/  LEA R148, P0, R170.reuse, R146, 0x5 ;  /* 0x00000092aa947211 */ /* 0x040fe600078028ff */
[C---:B----4-:R-:W-:Y:S03]  /*6810*/  HMMA.16816.F32 R12, R32.reuse, R136, R12 ;  /* 0x00000088200c723c */ /* 0x050fe6000000180c */
[C---:B------:R-:W-:Y:S02]  /*6820*/  LEA.HI.X.SX32 R149, R170.reuse, R147, 0x5, P0 ;  /* 0x00000093aa957211 */ /* 0x040fe400000f2eff */
[C---:B------:R-:W-:Y:S03]  /*6830*/  LEA R150, P0, R170.reuse, R148, 0x5 ;  /* 0x00000094aa967211 */ /* 0x040fe600078028ff */
[C---:B------:R-:W-:Y:S01]  /*6840*/  HMMA.16816.F32 R16, R32.reuse, R138, R16 ;  /* 0x0000008a2010723c */ /* 0x040fe20000001810 */
[----:B------:R-:W3:Y:S02]  /*6850*/  LDSM.16.MT88.4 R136, [R166+0xc800] ;  /* 0x00c80000a688783b */ /* 0x000ee40000004200 */
[C---:B------:R-:W-:Y:S02]  /*6860*/  LEA.HI.X.SX32 R151, R170.reuse, R149, 0x5, P0 ;  /* 0x00000095aa977211 */ /* 0x040fe400000f2eff */
[C---:B------:R-:W-:Y:S04]  /*6870*/  LEA R152, P0, R170.reuse, R150, 0x5 ;  /* 0x00000096aa987211 */ /* 0x040fe800078028ff */
[C---:B------:R-:W-:Y:S02]  /*6880*/  LEA.HI.X.SX32 R153, R170.reuse, R151, 0x5, P0 ;  /* 0x00000097aa997211 */ /* 0x040fe400000f2eff */
[C---:B------:R-:W-:Y:S04]  /*6890*/  LEA R154, P0, R170.reuse, R152, 0x5 ;  /* 0x00000098aa9a7211 */ /* 0x040fe800078028ff */
[C---:B------:R-:W-:Y:S01]  /*68a0*/  LEA.HI.X.SX32 R155, R170.reuse, R153, 0x5, P0 ;  /* 0x00000099aa9b7211 */ /* 0x040fe200000f2eff */
[C---:B-1----:R-:W-:Y:S03]  /*68b0*/  HMMA.16816.F32 R20, R32.reuse, R28, R20 ;  /* 0x0000001c2014723c */ /* 0x042fe60000001814 */
[C---:B------:R-:W-:Y:S04]  /*68c0*/  LEA R156, P0, R170.reuse, R154, 0x5 ;  /* 0x0000009aaa9c7211 */ /* 0x040fe800078028ff */
[C---:B------:R-:W-:Y:S01]  /*68d0*/  LEA.HI.X.SX32 R157, R170.reuse, R155, 0x5, P0 ;  /* 0x0000009baa9d7211 */ /* 0x040fe200000f2eff */
[----:B------:R-:W-:Y:S01]  /*68e0*/  HMMA.16816.F32 R24, R32, R30, R24 ;  /* 0x0000001e2018723c */ /* 0x000fe20000001818 */
[----:B------:R-:W1:Y:S02]  /*68f0*/  LDSM.16.MT88.4 R28, [R166+0xe800] ;  /* 0x00e80000a61c783b */ /* 0x000e640000004200 */
[C---:B------:R-:W-:Y:S02]  /*6900*/  IMAD.WIDE R158, R170.reuse, -0xc0, R156 ;  /* 0xffffff40aa9e7825 */ /* 0x040fe400078e029c */
[----:B------:R-:W-:Y:S03]  /*6910*/  LDSM.16.M88.4 R32, [R167+0x2000] ;  /* 0x00200000a720783b */ /* 0x000fe60000000200 */
[C---:B--2---:R-:W-:Y:S05]  /*6920*/  HMMA.16816.F32 R4, R132.reuse, R140, R4 ;  /* 0x0000008c8404723c */ /* 0x044fea0000001804 */
        /* <DEDUP_REMOVED lines=13> */
[C---:B------:R-:W-:Y:S05]  /*6a00*/  LEA.HI.X.SX32 R245, R170.reuse, R243, 0x5, P0 ;  /* 0x000000f3aaf57211 */ /* 0x040fea00000f2eff */
[----:B------:R-:W-:Y:S01]  /*6a10*/  HMMA.16816.F32 R24, R132, R30, R24 ;  /* 0x0000001e8418723c */ /* 0x000fe20000001818 */
[----:B------:R-:W1:Y:S02]  /*6a20*/  LDSM.16.MT88.4 R28, [R166+0xec00] ;  /* 0x00ec0000a61c783b */ /* 0x000e640000004200 */
[C---:B------:R-:W-:Y:S04]  /*6a30*/  LEA R132, P0, R170.reuse, R244, 0x5 ;  /* 0x000000f4aa847211 */ /* 0x040fe800078028ff */
[C---:B------:R-:W-:Y:S01]  /*6a40*/  LEA.HI.X.SX32 R133, R170.reuse, R245, 0x5, P0 ;  /* 0x000000f5aa857211 */ /* 0x040fe200000f2eff */
[C---:B--2---:R-:W-:Y:S05]  /*6a50*/  HMMA.16816.F32 R4, R32.reuse, R140, R4 ;  /* 0x0000008c2004723c */ /* 0x044fea0000001804 */
[C---:B------:R-:W-:Y:S03]  /*6a60*/  LEA R134, P0, R170.reuse, R132, 0x5 ;  /* 0x00000084aa867211 */ /* 0x040fe600078028ff */
[C---:B------:R-:W-:Y:S03]  /*6a70*/  HMMA.16816.F32 R8, R32.reuse, R142, R8 ;  /* 0x0000008e2008723c */ /* 0x040fe60000001808 */
[C---:B------:R-:W-:Y:S05]  /*6a80*/  LEA.HI.X.SX32 R135, R170.reuse, R133, 0x5, P0 ;  /* 0x00000085aa877211 */ /* 0x040fea00000f2eff */
[C---:B---3--:R-:W-:Y:S03]  /*6a90*/  HMMA.16816.F32 R12, R32.reuse, R136, R12 ;  /* 0x00000088200c723c */ /* 0x048fe6000000180c */
[----:B------:R-:W-:Y:S01]  /*6aa0*/  @P1 SHF.R.U32.HI R136, RZ, 0x2, R160 ;  /* 0x00000002ff881819 */ /* 0x000fe200000116a0 */
[C---:B------:R-:W-:Y:S03]  /*6ab0*/  IMAD.WIDE R140, R170.reuse, -0xc0, R134 ;  /* 0xffffff40aa8c7825 */ /* 0x040fe600078e0286 */
[----:B------:R-:W-:Y:S01]  /*6ac0*/  @P1 LOP3.LUT R228, R165, 0x7, R136, 0xf8, !PT ;  /* 0x00000007a5e41812 */ /* 0x000fe200078ef888 */
[C---:B------:R-:W-:Y:S03]  /*6ad0*/  HMMA.16816.F32 R16, R32.reuse, R138, R16 ;  /* 0x0000008a2010723c */ /* 0x040fe60000001810 */
[----:B------:R-:W-:Y:S01]  /*6ae0*/  LEA R142, P0, R170, R140, 0x5 ;  /* 0x0000008caa8e7211 */ /* 0x000fe200078028ff */
[----:B------:R-:W-:Y:S01]  /*6af0*/  @P1 IMAD.WIDE.U32 R136, R228, R230, UR58 ;  /* 0x0000003ae4881e25 */ /* 0x000fe2000f8e00e6 */
[----:B------:R-:W-:Y:S01]  /*6b00*/  @UP0 UMOV UR58, UR21 ;  /* 0x00000015003a0c82 */ /* 0x000fe20008000000 */
[----:B------:R-:W-:Y:S01]  /*6b10*/  @UP0 UMOV UR59, UR20 ;  /* 0x00000014003b0c82 */ /* 0x000fe20008000000 */
[C---:B------:R-:W-:Y:S01]  /*6b20*/  LEA.HI.X.SX32 R143, R170.reuse, R141, 0x5, P0 ;  /* 0x0000008daa8f7211 */ /* 0x040fe200000f2eff */
[----:B------:R-:W-:Y:S01]  /*6b30*/  UISETP.GT.AND UP0, UPT, UR49, UR46, UPT ;  /* 0x0000002e3100728c */ /* 0x000fe2000bf04270 */
[C---:B-1----:R-:W-:Y:S01]  /*6b40*/  HMMA.16816.F32 R20, R32.reuse, R28, R20 ;  /* 0x0000001c2014723c */ /* 0x042fe20000001814 */
[----:B------:R-:W5:Y:S01]  /*6b50*/  @P1 LDG.E R227, desc[UR40][R136.64+-0x100] ;  /* 0xffff002888e31981 */ /* 0x000f62000c1e1900 */
[----:B------:R-:W-:Y:S01]  /*6b60*/  UIADD3 UR49, UPT, UPT, UR49, -0x1, URZ ;  /* 0xffffffff31317890 */ /* 0x000fe2000fffe0ff */
[C---:B------:R-:W-:Y:S02]  /*6b70*/  LEA R138, P0, R170.reuse, R142, 0x5 ;  /* 0x0000008eaa8a7211 */ /* 0x040fe400078028ff */
[----:B------:R-:W5:Y:S02]  /*6b80*/  @P1 LDG.E R226, desc[UR40][R136.64+-0xe0] ;  /* 0xffff202888e21981 */ /* 0x000f64000c1e1900 */
[C---:B------:R-:W-:Y:S01]  /*6b90*/  LEA.HI.X.SX32 R139, R170.reuse, R143, 0x5, P0 ;  /* 0x0000008faa8b7211 */ /* 0x040fe200000f2eff */
[----:B------:R-:W-:Y:S01]  /*6ba0*/  HMMA.16816.F32 R24, R32, R30, R24 ;  /* 0x0000001e2018723c */ /* 0x000fe20000001818 */
[----:B------:R-:W5:Y:S02]  /*6bb0*/  @P1 LDG.E R225, desc[UR40][R136.64+-0x80] ;  /* 0xffff802888e11981 */ /* 0x000f64000c1e1900 */
[C---:B------:R-:W-:Y:S02]  /*6bc0*/  LEA R28, P0, R170.reuse, R138, 0x5 ;  /* 0x0000008aaa1c7211 */ /* 0x040fe400078028ff */
[----:B------:R1:W5:Y:S02]  /*6bd0*/  @P1 LDG.E R224, desc[UR40][R136.64+-0x60] ;  /* 0xffffa02888e01981 */ /* 0x000364000c1e1900 */
[C---:B------:R-:W-:Y:S02]  /*6be0*/  LEA.HI.X.SX32 R29, R170.reuse, R139, 0x5, P0 ;  /* 0x0000008baa1d7211 */ /* 0x040fe400000f2eff */
[----:B------:R2:W-:Y:S04]  /*6bf0*/  REDG.E.ADD.F32.FTZ.RN.STRONG.GPU desc[UR40][R232.64], R4 ;  /* 0x00000004e80079a6 */ /* 0x0005e8000c12f328 */
[----:B------:R3:W-:Y:S04]  /*6c00*/  REDG.E.ADD.F32.FTZ.RN.STRONG.GPU desc[UR40][R144.64], R5 ;  /* 0x00000005900079a6 */ /* 0x0007e8000c12f328 */
[----:B------:R4:W-:Y:S04]  /*6c10*/  REDG.E.ADD.F32.FTZ.RN.STRONG.GPU desc[UR40][R146.64], R6 ;  /* 0x00000006920079a6 */ /* 0x0009e8000c12f328 */
[----:B------:R1:W-:Y:S04]  /*6c20*/  REDG.E.ADD.F32.FTZ.RN.STRONG.GPU desc[UR40][R148.64], R7 ;  /* 0x00000007940079a6 */ /* 0x0003e8000c12f328 */
[----:B------:R1:W-:Y:S04]  /*6c30*/  REDG.E.ADD.F32.FTZ.RN.STRONG.GPU desc[UR40][R150.64], R8 ;  /* 0x00000008960079a6 */ /* 0x0003e8000c12f328 */
[----:B------:R1:W-:Y:S04]  /*6c40*/  REDG.E.ADD.F32.FTZ.RN.STRONG.GPU desc[UR40][R152.64], R9 ;  /* 0x00000009980079a6 */ /* 0x0003e8000c12f328 */
[----:B------:R-:W-:Y:S01]  /*6c50*/  REDG.E.ADD.F32.FTZ.RN.STRONG.GPU desc[UR40][R154.64], R10 ;  /* 0x0000000a9a0079a6 */ /* 0x000fe2000c12f328 */
[C---:B--2---:R-:W-:Y:S03]  /*6c60*/  LEA R4, P0, R170.reuse, R28, 0x5 ;  /* 0x0000001caa047211 */ /* 0x044fe600078028ff */
[----:B------:R-:W-:Y:S01]  /*6c70*/  REDG.E.ADD.F32.FTZ.RN.STRONG.GPU desc[UR40][R156.64], R11 ;  /* 0x0000000b9c0079a6 */ /* 0x000fe2000c12f328 */
[C---:B---3--:R-:W-:Y:S03]  /*6c80*/  LEA.HI.X.SX32 R5, R170.reuse, R29, 0x5, P0 ;  /* 0x0000001daa057211 */ /* 0x048fe600000f2eff */
[----:B------:R-:W-:Y:S01]  /*6c90*/  REDG.E.ADD.F32.FTZ.RN.STRONG.GPU desc[UR40][R232.64+0x80], R12 ;  /* 0x0000800ce80079a6 */ /* 0x000fe2000c12f328 */
[C---:B----4-:R-:W-:Y:S03]  /*6ca0*/  LEA R6, P0, R170.reuse, R4, 0x5 ;  /* 0x00000004aa067211 */ /* 0x050fe600078028ff */
[----:B------:R-:W-:Y:S01]  /*6cb0*/  REDG.E.ADD.F32.FTZ.RN.STRONG.GPU desc[UR40][R158.64+0x80], R13 ;  /* 0x0000800d9e0079a6 */ /* 0x000fe2000c12f328 */
[C---:B-1----:R-:W-:Y:S03]  /*6cc0*/  LEA.HI.X.SX32 R7, R170.reuse, R5, 0x5, P0 ;  /* 0x00000005aa077211 */ /* 0x042fe600000f2eff */
[----:B------:R-:W-:Y:S01]  /*6cd0*/  REDG.E.ADD.F32.FTZ.RN.STRONG.GPU desc[UR40][R168.64+0x80], R14 ;  /* 0x0000800ea80079a6 */ /* 0x000fe2000c12f328 */
[C---:B------:R-:W-:Y:S03]  /*6ce0*/  LEA R8, P0, R170.reuse, R6, 0x5 ;  /* 0x00000006aa087211 */ /* 0x040fe600078028ff */
[----:B------:R-:W-:Y:S01]  /*6cf0*/  REDG.E.ADD.F32.FTZ.RN.STRONG.GPU desc[UR40][R240.64+0x80], R15 ;  /* 0x0000800ff00079a6 */ /* 0x000fe2000c12f328 */
[----:B------:R-:W-:Y:S03]  /*6d00*/  LEA.HI.X.SX32 R9, R170, R7, 0x5, P0 ;  /* 0x00000007aa097211 */ /* 0x000fe600000f2eff */
        /* <DEDUP_REMOVED lines=54> */
[----:B------:R1:W1:Y:S07]  /*7070*/  LDSM.16.MT88.4 R132, [R220+0x1c00] ;  /* 0x001c0000dc84783b */ /* 0x00026e0000004200 */
[----:B------:R-:W-:Y:S08]  /*7080*/  HMMA.16816.F32 R128, R32, R10, R128 ;  /* 0x0000000a2080723c */ /* 0x000ff00000001880 */
[-C--:B--2---:R-:W-:Y:S08]  /*7090*/  HMMA.16816.F32 R84, R4, R12.reuse, R84 ;  /* 0x0000000c0454723c */ /* 0x084ff00000001854 */
[C---:B------:R-:W-:Y:S08]  /*70a0*/  HMMA.16816.F32 R88, R16.reuse, R12, R88 ;  /* 0x0000000c1058723c */ /* 0x040ff00000001858 */
        /* <DEDUP_REMOVED lines=9> */
[----:B------:R-:W-:Y:S04]  /*7140*/  HMMA.16816.F32 R128, R4, R30, R128 ;  /* 0x0000001e0480723c */ /* 0x000fe80000001880 */
[C---:B------:R-:W-:Y:S02]  /*7150*/  VIADD R4, R220.reuse, 0xffffd000 ;  /* 0xffffd000dc047836 */ /* 0x040fe40000000000 */
[----:B------:R-:W-:Y:S02]  /*7160*/  @P2 VIADD R4, R220, 0x3000 ;  /* 0x00003000dc042836 */ /* 0x000fe40000000000 */
[-C--:B----4-:R-:W-:Y:S05]  /*7170*/  HMMA.16816.F32 R84, R24, R136.reuse, R84 ;  /* 0x000000881854723c */ /* 0x090fea0000001854 */
[----:B-1----:R-:W-:Y:S03]  /*7180*/  IMAD.MOV.U32 R220, RZ, RZ, R4 ;  /* 0x000000ffffdc7224 */ /* 0x002fe600078e0004 */
        /* <DEDUP_REMOVED lines=21> */
[----:B------:R-:W-:Y:S01]  /*72e0*/  LOP3.LUT R0, R0, 0x6, R2, 0xf8, !PT ;  /* 0x0000000600007812 */ /* 0x000fe200078ef802 */
[----:B------:R-:W-:Y:S01]  /*72f0*/  UISETP.NE.AND UP1, UPT, UR44, -0x1, UPT ;  /* 0xffffffff2c00788c */ /* 0x000fe2000bf25270 */
[----:B------:R-:W-:-:S02]  /*7300*/  LOP3.LUT R162, R162, 0x40, RZ, 0xc0, !PT ;  /* 0x00000040a2a27812 */ /* 0x000fc400078ec0ff */
[----:B------:R-:W-:Y:S02]  /*7310*/  LOP3.LUT R0, R0, 0x20, R161, 0xf8, !PT ;  /* 0x0000002000007812 */ /* 0x000fe400078ef8a1 */
[----:B------:R-:W-:Y:S02]  /*7320*/  F2FP.F16.F32.PACK_AB R36, R37, R36 ;  /* 0x000000242524723e */ /* 0x000fe400000000ff */
[----:B------:R-:W-:Y:S01]  /*7330*/  LOP3.LUT R0, R0, R3, R163, 0xf6, !PT ;  /* 0x0000000300007212 */ /* 0x000fe200078ef6a3 */
[----:B------:R-:W2:Y:S01]  /*7340*/  @UP0 LDCU.64 UR10, c[0x0][0x5c0] ;  /* 0x0000b800ff0a07ac */ /* 0x000ea20008000a00 */
        /* <DEDUP_REMOVED lines=67> */
[----:B------:R-:W-:Y:S01]  /*7780*/  F2FP.F16.F32.PACK_AB R106, R107, R106 ;  /* 0x0000006a6b6a723e */ /* 0x000fe200000000ff */
[----:B------:R-:W-:Y:S01]  /*7790*/  @UP0 UIADD3 UR17, UPT, UPT, UR42, UR44, URZ ;  /* 0x0000002c2a110290 */ /* 0x000fe2000fffe0ff */
[----:B------:R-:W-:Y:S01]  /*77a0*/  F2FP.F16.F32.PACK_AB R108, R109, R108 ;  /* 0x0000006c6d6c723e */ /* 0x000fe200000000ff */
[----:B------:R1:W-:Y:S01]  /*77b0*/  STS [R162+0x220], R98 ;  /* 0x00022062a2007388 */ /* 0x0003e20000000800 */
[----:B------:R-:W-:Y:S01]  /*77c0*/  F2FP.F16.F32.PACK_AB R110, R111, R110 ;  /* 0x0000006e6f6e723e */ /* 0x000fe200000000ff */
[----:B--2---:R-:W-:Y:S01]  /*77d0*/  @UP0 UIMAD.WIDE.U32 UR18, UR17, UR10, URZ ;  /* 0x0000000a111202a5 */ /* 0x004fe2000f8e00ff */
[----:B------:R-:W-:Y:S01]  /*77e0*/  F2FP.F16.F32.PACK_AB R116, R117, R116 ;  /* 0x000000747574723e */ /* 0x000fe200000000ff */
[----:B------:R1:W-:Y:S01]  /*77f0*/  STS [R0+0xa000], R88 ;  /* 0x00a0005800007388 */ /* 0x0003e20000000800 */
[----:B------:R-:W-:Y:S01]  /*7800*/  F2FP.F16.F32.PACK_AB R118, R119, R118 ;  /* 0x000000767776723e */ /* 0x000fe200000000ff */
[----:B------:R-:W-:Y:S01]  /*7810*/  @UP0 UIMAD UR17, UR17, UR11, URZ ;  /* 0x0000000b111102a4 */ /* 0x000fe2000f8e02ff */
[----:B------:R-:W-:Y:S01]  /*7820*/  F2FP.F16.F32.PACK_AB R128, R129, R128 ;  /* 0x000000808180723e */ /* 0x000fe200000000ff */
[----:B------:R1:W-:Y:S01]  /*7830*/  STS [R0+0xa200], R90 ;  /* 0x00a2005a00007388 */ /* 0x0003e20000000800 */
[----:B------:R-:W-:Y:S01]  /*7840*/  F2FP.F16.F32.PACK_AB R130, R131, R130 ;  /* 0x000000828382723e */ /* 0x000fe200000000ff */
[----:B------:R-:W-:Y:S01]  /*7850*/  @UP0 UIADD3 UR17, UPT, UPT, UR19, UR17, URZ ;  /* 0x0000001113110290 */ /* 0x000fe2000fffe0ff */
        /* <DEDUP_REMOVED lines=78> */
[----:B------:R-:W-:-:S12]  /*7d40*/  UIMAD UR17, UR50, UR9, UR19 ;  /* 0x00000009321172a4 */ /* 0x000fd8000f8e0213 */
.L_x_151:
        /* <DEDUP_REMOVED lines=10> */
[----:B------:R-:W-:Y:S01]  /*7df0*/  MOV R6, UR15 ;  /* 0x0000000f00067c02 */ /* 0x000fe20008000f00 */
[----:B------:R-:W-:Y:S06]  /*7e00*/  BRA `(.L_x_153) ;  /* 0x0000000000187947 */ /* 0x000fec0003800000 */
.L_x_152:
[----:B------:R-:W2:Y:S01]  /*7e10*/  LDCU.64 UR8, c[0x0][0x5c8] ;  /* 0x0000b900ff0877ac */ /* 0x000ea20008000a00 */
[----:B------:R-:W-:-:S04]  /*7e20*/  UIADD3 UR5, UPT, UPT, UR42, UR44, URZ ;  /* 0x0000002c2a057290 */ /* 0x000fc8000fffe0ff */
[----:B--2---:R-:W-:Y:S02]  /*7e30*/  UIMAD.WIDE.U32 UR20, UR5, UR8, URZ ;  /* 0x00000008051472a5 */ /* 0x004fe4000f8e00ff */
[----:B------:R-:W-:-:S04]  /*7e40*/  UIMAD UR5, UR5, UR9, URZ ;  /* 0x00000009050572a4 */ /* 0x000fc8000f8e02ff */
[----:B------:R-:W-:-:S06]  /*7e50*/  UIADD3 UR5, UPT, UPT, UR21, UR5, URZ ;  /* 0x0000000515057290 */ /* 0x000fcc000fffe0ff */
[----:B------:R-:W-:-:S07]  /*7e60*/  MOV R6, UR5 ;  /* 0x0000000500067c02 */ /* 0x000fce0008000f00 */
.L_x_153:
[----:B------:R-:W-:Y:S01]  /*7e70*/  BAR.SYNC.DEFER_BLOCKING 0x0 ;  /* 0x0000000000007b1d */ /* 0x000fe20000010000 */
[C---:B-1----:R-:W-:Y:S01]  /*7e80*/  LOP3.LUT R0, R161.reuse, 0xd8, RZ, 0xc0, !PT ;  /* 0x000000d8a1007812 */ /* 0x042fe200078ec0ff */
[----:B------:R-:W-:Y:S01]  /*7e90*/  USHF.L.U32 UR5, UR45, 0x7, URZ ;  /* 0x000000072d057899 */ /* 0x000fe200080006ff */
[----:B------:R-:W-:Y:S02]  /*7ea0*/  LOP3.LUT R52, R161, 0x18, RZ, 0xc0, !PT ;  /* 0x00000018a1347812 */ /* 0x000fe400078ec0ff */
[----:B------:R-:W-:Y:S01]  /*7eb0*/  LOP3.LUT R0, R0, 0x18, R160, 0x78, !PT ;  /* 0x0000001800007812 */ /* 0x000fe200078e78a0 */
[----:B------:R-:W-:Y:S02]  /*7ec0*/  USHF.R.S32.HI UR16, URZ, 0x1f, UR5 ;  /* 0x0000001fff107899 */ /* 0x000fe40008011405 */
[----:B------:R-:W1:Y:S01]  /*7ed0*/  LDC.64 R4, c[0x0][0x5d8] ;  /* 0x00017600ff047b82 */ /* 0x000e620000000a00 */
[----:B------:R-:W-:Y:S01]  /*7ee0*/  UIMAD.WIDE.U32 UR22, UR5, UR10, URZ ;  /* 0x0000000a051672a5 */ /* 0x000fe2000f8e00ff */
[----:B------:R-:W-:Y:S01]  /*7ef0*/  LOP3.LUT R0, R0, 0x1f20, R161, 0xf8, !PT ;  /* 0x00001f2000007812 */ /* 0x000fe200078ef8a1 */
[----:B------:R-:W-:Y:S01]  /*7f00*/  UIMAD UR14, UR16, UR10, URZ ;  /* 0x0000000a100e72a4 */ /* 0x000fe2000f8e02ff */
[----:B------:R-:W-:Y:S01]  /*7f10*/  BSSY.RECONVERGENT B0, `(.L_x_154) ;  /* 0x0000033000007945 */ /* 0x000fe20003800200 */
[----:B------:R-:W-:-:S02]  /*7f20*/  LOP3.LUT R55, R52, 0x20, RZ, 0xfc, !PT ;  /* 0x0000002034377812 */ /* 0x000fc400078efcff */
[----:B------:R-:W-:Y:S01]  /*7f30*/  LEA R0, R0, UR4, 0x1 ;  /* 0x0000000400007c11 */ /* 0x000fe2000f8e08ff */
[----:B------:R-:W-:Y:S01]  /*7f40*/  IMAD.U32 R2, RZ, RZ, UR22 ;  /* 0x00000016ff027e24 */ /* 0x000fe2000f8e00ff */
[----:B------:R-:W-:Y:S01]  /*7f50*/  UIMAD UR14, UR5, UR11, UR14 ;  /* 0x0000000b050e72a4 */ /* 0x000fe2000f8e020e */
[----:B------:R-:W-:Y:S01]  /*7f60*/  IMAD.U32 R3, RZ, RZ, UR23 ;  /* 0x00000017ff037e24 */ /* 0x000fe2000f8e00ff */
[----:B------:R-:W-:Y:S01]  /*7f70*/  LOP3.LUT R54, R52, 0x40, RZ, 0xfc, !PT ;  /* 0x0000004034367812 */ /* 0x000fe200078efcff */
[----:B------:R-:W-:Y:S01]  /*7f80*/  IMAD.U32 R41, RZ, RZ, UR23 ;  /* 0x00000017ff297e24 */ /* 0x000fe2000f8e00ff */
[----:B------:R-:W-:Y:S01]  /*7f90*/  LOP3.LUT R2, R2, 0x18, R161, 0xf8, !PT ;  /* 0x0000001802027812 */ /* 0x000fe200078ef8a1 */
[----:B------:R-:W-:Y:S02]  /*7fa0*/  IMAD.U32 R40, RZ, RZ, UR22 ;  /* 0x00000016ff287e24 */ /* 0x000fe4000f8e00ff */
[----:B------:R-:W-:Y:S01]  /*7fb0*/  IMAD.U32 R7, RZ, RZ, UR14 ;  /* 0x0000000eff077e24 */ /* 0x000fe2000f8e00ff */
[----:B------:R2:W3:Y:S01]  /*7fc0*/  LDS.128 R36, [R0+0xa000] ;  /* 0x00a0000000247984 */ /* 0x0004e20000000c00 */
[----:B------:R-:W-:Y:S01]  /*7fd0*/  USHF.L.U32 UR14, UR45, 0x7, URZ ;  /* 0x000000072d0e7899 */ /* 0x000fe200080006ff */
[----:B------:R-:W-:-:S02]  /*7fe0*/  IADD3 R58, P0, PT, R2, UR18, RZ ;  /* 0x00000012023a7c10 */ /* 0x000fc4000ff1e0ff */
[----:B------:R2:W4:Y:S01]  /*7ff0*/  LDS.128 R32, [R0+0xc000] ;  /* 0x00c0000000207984 */ /* 0x0005220000000c00 */
[----:B------:R-:W-:Y:S01]  /*8000*/  UIADD3 UR39, UPT, UPT, -UR14, UR39, URZ ;  /* 0x000000270e277290 */ /* 0x000fe2000fffe1ff */
[----:B------:R-:W2:Y:S01]  /*8010*/  LDC.64 R2, c[0x0][0x5e0] ;  /* 0x00017800ff027b82 */ /* 0x000ea20000000a00 */
[----:B------:R-:W-:Y:S01]  /*8020*/  IADD3.X R59, PT, PT, R41, UR17, R7, P0, !PT ;  /* 0x00000011293b7c10 */ /* 0x000fe200087fe407 */
[----:B------:R1:W2:Y:S01]  /*8030*/  LDS.128 R28, [R0+0xf000] ;  /* 0x00f00000001c7984 */ /* 0x0002a20000000c00 */
[----:B------:R-:W-:-:S03]  /*8040*/  SHF.R.U32.HI R7, RZ, 0x2, R160 ;  /* 0x00000002ff077819 */ /* 0x000fc600000116a0 */
[----:B------:R2:W2:Y:S01]  /*8050*/  LDS.128 R24, [R0+0x10000] ;  /* 0x0100000000187984 */ /* 0x0004a20000000c00 */
[C---:B------:R-:W-:Y:S01]  /*8060*/  ISETP.GE.AND P3, PT, R7.reuse, UR39, PT ;  /* 0x0000002707007c0c */ /* 0x040fe2000bf66270 */
[----:B-1----:R-:W-:Y:S01]  /*8070*/  IMAD.WIDE.U32 R58, R4, UR25, R58 ;  /* 0x00000019043a7c25 */ /* 0x002fe2000f8e003a */
[C---:B------:R-:W-:Y:S01]  /*8080*/  IADD3 R4, P0, PT, R7.reuse, 0x40, RZ ;  /* 0x0000004007047810 */ /* 0x040fe20007f1e0ff */
[----:B------:R1:W1:Y:S02]  /*8090*/  LDS.128 R20, [R0+0x11000] ;  /* 0x0110000000147984 */ /* 0x0002640000000c00 */
[----:B------:R-:W-:Y:S02]  /*80a0*/  VIADD R40, R7, 0x40 ;  /* 0x0000004007287836 */ /* 0x000fe40000000000 */
[----:B------:R1:W1:Y:S01]  /*80b0*/  LDS.128 R16, [R0+0x12000] ;  /* 0x0120000000107984 */ /* 0x0002620000000c00 */
[----:B------:R-:W-:Y:S02]  /*80c0*/  IMAD R56, R5, UR25, R59 ;  /* 0x0000001905387c24 */ /* 0x000fe4000f8e023b */
[----:B------:R-:W-:Y:S01]  /*80d0*/  ISETP.GE.AND P5, PT, R40, UR39, PT ;  /* 0x0000002728007c0c */ /* 0x000fe2000bfa6270 */
[----:B------:R1:W1:Y:S01]  /*80e0*/  LDS.128 R12, [R0+0x13000] ;  /* 0x01300000000c7984 */ /* 0x0002620000000c00 */
[----:B------:R-:W-:-:S02]  /*80f0*/  IMAD.U32 R5, RZ, RZ, UR8 ;  /* 0x00000008ff057e24 */ /* 0x000fc4000f8e00ff */
[----:B------:R-:W-:Y:S01]  /*8100*/  IMAD.X R53, RZ, RZ, RZ, P0 ;  /* 0x000000ffff357224 */ /* 0x000fe200000e06ff */
[----:B------:R1:W1:Y:S01]  /*8110*/  LDS.128 R8, [R0+0x14000] ;  /* 0x0140000000087984 */ /* 0x0002620000000c00 */
[----:B---34-:R-:W-:Y:S07]  /*8120*/  @P3 BRA `(.L_x_155) ;  /* 0x0000000000443947 */ /* 0x018fee0003800000 */
[----:B------:R-:W3:Y:S01]  /*8130*/  LDCU UR17, c[0x0][0x440] ;  /* 0x00008800ff1177ac */ /* 0x000ee20008000800 */
[----:B------:R-:W4:Y:S01]  /*8140*/  LDS.128 R48, [R0+0xb000] ;  /* 0x00b0000000307984 */ /* 0x000f220000000c00 */
[----:B------:R-:W-:Y:S01]  /*8150*/  IMAD.MOV.U32 R60, RZ, RZ, R58 ;  /* 0x000000ffff3c7224 */ /* 0x000fe200078e003a */
[----:B------:R-:W2:Y:S02]  /*8160*/  LDCU.64 UR14, c[0x0][0x560] ;  /* 0x0000ac00ff0e77ac */ /* 0x000ea40008000a00 */
[----:B------:R-:W1:Y:S01]  /*8170*/  LDS.128 R44, [R0+0xd000] ;  /* 0x00d00000002c7984 */ /* 0x000e620000000c00 */
[----:B------:R-:W-:Y:S02]  /*8180*/  IMAD.MOV.U32 R61, RZ, RZ, R56 ;  /* 0x000000ffff3d7224 */ /* 0x000fe400078e0038 */
[----:B------:R-:W-:-:S04]  /*8190*/  IMAD.WIDE.U32 R62, R7, UR10, R60 ;  /* 0x0000000a073e7c25 */ /* 0x000fc8000f8e003c */
[----:B------:R-:W-:Y:S01]  /*81a0*/  IMAD R57, R7, UR11, R63 ;  /* 0x0000000b07397c24 */ /* 0x000fe2000f8e023f */
[----:B---3--:R-:W-:Y:S02]  /*81b0*/  ISETP.GE.AND P2, PT, R52, UR17, PT ;  /* 0x0000001134007c0c */ /* 0x008fe4000bf46270 */
[----:B------:R-:W-:Y:S02]  /*81c0*/  ISETP.GE.AND P1, PT, R55, UR17, PT ;  /* 0x0000001137007c0c */ /* 0x000fe4000bf26270 */
[----:B------:R-:W-:Y:S02]  /*81d0*/  ISETP.GE.AND P0, PT, R54, UR17, PT ;  /* 0x0000001136007c0c */ /* 0x000fe4000bf06270 */
[----:B--2---:R-:W-:-:S04]  /*81e0*/  LEA R60, P4, R62, UR14, 0x1 ;  /* 0x0000000e3e3c7c11 */ /* 0x004fc8000f8808ff */
[----:B------:R-:W-:-:S03]  /*81f0*/  LEA.HI.X R61, R62, UR15, R57, 0x1, P4 ;  /* 0x0000000f3e3d7c11 */ /* 0x000fc6000a0f0c39 */
[----:B------:R-:W2:Y:S04]  /*8200*/  @!P2 LDS.128 R40, [R0+0x9000] ;  /* 0x009000000028a984 */ /* 0x000ea80000000c00 */
[----:B----4-:R3:W-:Y:S04]  /*8210*/  @!P1 STG.E.128 desc[UR40][R60.64+0x40], R48 ;  /* 0x000040303c009986 */ /* 0x0107e8000c101d28 */
[----:B-1----:R3:W-:Y:S04]  /*8220*/  @!P0 STG.E.128 desc[UR40][R60.64+0x80], R44 ;  /* 0x0000802c3c008986 */ /* 0x0027e8000c101d28 */
[----:B--2---:R3:W-:Y:S02]  /*8230*/  @!P2 STG.E.128 desc[UR40][R60.64], R40 ;  /* 0x000000283c00a986 */ /* 0x0047e4000c101d28 */
.L_x_155:
[----:B------:R-:W-:Y:S05]  /*8240*/  BSYNC.RECONVERGENT B0 ;  /* 0x0000000000007941 */ /* 0x000fea0003800200 */
.L_x_154:
[----:B---3--:R3:W4:Y:S01]  /*8250*/  LDS.128 R40, [R0+0xe000] ;  /* 0x00e0000000287984 */ /* 0x0087220000000c00 */
[----:B------:R-:W-:Y:S04]  /*8260*/  BSSY.RECONVERGENT B0, `(.L_x_156) ;  /* 0x0000012000007945 */ /* 0x000fe80003800200 */
[----:B------:R-:W-:Y:S05]  /*8270*/  @P5 BRA `(.L_x_157) ;  /* 0x0000000000405947 */ /* 0x000fea0003800000 */
[----:B------:R-:W4:Y:S01]  /*8280*/  LDCU UR17, c[0x0][0x440] ;  /* 0x00008800ff1177ac */ /* 0x000f220008000800 */
[----:B------:R-:W-:Y:S01]  /*8290*/  MOV R45, R56 ;  /* 0x00000038002d7202 */ /* 0x000fe20000000f00 */
[----:B-123--:R-:W-:Y:S01]  /*82a0*/  IMAD R0, R53, UR10, RZ ;  /* 0x0000000a35007c24 */ /* 0x00efe2000f8e02ff */
[----:B------:R-:W1:Y:S01]  /*82b0*/  LDCU.64 UR14, c[0x0][0x560] ;  /* 0x0000ac00ff0e77ac */ /* 0x000e620008000a00 */
[----:B------:R-:W-:Y:S02]  /*82c0*/  IMAD.MOV.U32 R44, RZ, RZ, R58 ;  /* 0x000000ffff2c7224 */ /* 0x000fe400078e003a */
[C---:B------:R-:W-:Y:S02]  /*82d0*/  IMAD R0, R4.reuse, UR11, R0 ;  /* 0x0000000b04007c24 */ /* 0x040fe4000f8e0200 */
[----:B------:R-:W-:-:S04]  /*82e0*/  IMAD.WIDE.U32 R44, R4, UR10, R44 ;  /* 0x0000000a042c7c25 */ /* 0x000fc8000f8e002c */
[----:B------:R-:W-:Y:S01]  /*82f0*/  IMAD.IADD R0, R0, 0x1, R45 ;  /* 0x0000000100007824 */ /* 0x000fe200078e022d */
[----:B----4-:R-:W-:Y:S02]  /*8300*/  ISETP.GE.AND P2, PT, R52, UR17, PT ;  /* 0x0000001134007c0c */ /* 0x010fe4000bf46270 */
[----:B------:R-:W-:Y:S02]  /*8310*/  ISETP.GE.AND P1, PT, R55, UR17, PT ;  /* 0x0000001137007c0c */ /* 0x000fe4000bf26270 */
[----:B------:R-:W-:Y:S02]  /*8320*/  ISETP.GE.AND P0, PT, R54, UR17, PT ;  /* 0x0000001136007c0c */ /* 0x000fe4000bf06270 */
[----:B-1----:R-:W-:-:S04]  /*8330*/  LEA R46, P4, R44, UR14, 0x1 ;  /* 0x0000000e2c2e7c11 */ /* 0x002fc8000f8808ff */
[----:B------:R-:W-:-:S05]  /*8340*/  LEA.HI.X R47, R44, UR15, R0, 0x1, P4 ;  /* 0x0000000f2c2f7c11 */ /* 0x000fca000a0f0c00 */
[----:B------:R1:W-:Y:S04]  /*8350*/  @!P2 STG.E.128 desc[UR40][R46.64], R36 ;  /* 0x000000242e00a986 */ /* 0x0003e8000c101d28 */
[----:B------:R1:W-:Y:S04]  /*8360*/  @!P1 STG.E.128 desc[UR40][R46.64+0x40], R32 ;  /* 0x000040202e009986 */ /* 0x0003e8000c101d28 */
[----:B------:R1:W-:Y:S02]  /*8370*/  @!P0 STG.E.128 desc[UR40][R46.64+0x80], R40 ;  /* 0x000080282e008986 */ /* 0x0003e4000c101d28 */
.L_x_157:
[----:B------:R-:W-:Y:S05]  /*8380*/  BSYNC.RECONVERGENT B0 ;  /* 0x0000000000007941 */ /* 0x000fea0003800200 */
.L_x_156:
        /* <DEDUP_REMOVED lines=8> */
[----:B--2---:R-:W-:-:S04]  /*8410*/  IMAD.WIDE.U32 R32, R2, UR25, R32 ;  /* 0x0000001902207c25 */ /* 0x004fc8000f8e0020 */
[----:B------:R-:W-:Y:S01]  /*8420*/  IMAD R3, R3, UR25, R33 ;  /* 0x0000001903037c24 */ /* 0x000fe2000f8e0221 */
[----:B------:R-:W-:Y:S06]  /*8430*/  @P3 BRA `(.L_x_159) ;  /* 0x0000000000343947 */ /* 0x000fec0003800000 */
[----:B------:R-:W1:Y:S01]  /*8440*/  LDCU UR5, c[0x0][0x440] ;  /* 0x00008800ff0577ac */ /* 0x000e620008000800 */
[----:B------:R-:W-:Y:S01]  /*8450*/  IMAD.MOV.U32 R2, RZ, RZ, R32 ;  /* 0x000000ffff027224 */ /* 0x000fe200078e0020 */
[----:B------:R-:W2:Y:S03]  /*8460*/  LDCU.64 UR10, c[0x0][0x568] ;  /* 0x0000ad00ff0a77ac */ /* 0x000ea60008000a00 */
        /* <DEDUP_REMOVED lines=10> */
.L_x_159:
[----:B------:R-:W-:Y:S05]  /*8510*/  BSYNC.RECONVERGENT B0 ;  /* 0x0000000000007941 */ /* 0x000fea0003800200 */
.L_x_158:
[----:B------:R-:W-:Y:S05]  /*8520*/  @P5 BRA `(.L_x_123) ;  /* 0x00000000003c5947 */ /* 0x000fea0003800000 */
[----:B------:R-:W2:Y:S01]  /*8530*/  LDCU UR5, c[0x0][0x440] ;  /* 0x00008800ff0577ac */ /* 0x000ea20008000800 */
[----:B------:R-:W-:Y:S02]  /*8540*/  IMAD R53, R53, UR8, RZ ;  /* 0x0000000835357c24 */ /* 0x000fe4000f8e02ff */
[----:B------:R-:W-:Y:S01]  /*8550*/  IMAD.MOV.U32 R2, RZ, RZ, R32 ;  /* 0x000000ffff027224 */ /* 0x000fe200078e0020 */
[----:B------:R-:W3:Y:S01]  /*8560*/  LDCU.64 UR10, c[0x0][0x568] ;  /* 0x0000ad00ff0a77ac */ /* 0x000ee20008000a00 */
[C---:B------:R-:W-:Y:S02]  /*8570*/  IMAD R53, R4.reuse, UR9, R53 ;  /* 0x0000000904357c24 */ /* 0x040fe4000f8e0235 */
[----:B------:R-:W-:-:S04]  /*8580*/  IMAD.WIDE.U32 R2, R4, UR8, R2 ;  /* 0x0000000804027c25 */ /* 0x000fc8000f8e0002 */
[----:B------:R-:W-:Y:S01]  /*8590*/  IMAD.IADD R53, R53, 0x1, R3 ;  /* 0x0000000135357824 */ /* 0x000fe200078e0203 */
[----:B--2---:R-:W-:Y:S02]  /*85a0*/  ISETP.GE.AND P2, PT, R52, UR5, PT ;  /* 0x0000000534007c0c */ /* 0x004fe4000bf46270 */
[----:B------:R-:W-:Y:S02]  /*85b0*/  ISETP.GE.AND P1, PT, R55, UR5, PT ;  /* 0x0000000537007c0c */ /* 0x000fe4000bf26270 */
[----:B------:R-:W-:Y:S02]  /*85c0*/  ISETP.GE.AND P0, PT, R54, UR5, PT ;  /* 0x0000000536007c0c */ /* 0x000fe4000bf06270 */
[----:B---3--:R-:W-:-:S04]  /*85d0*/  LEA R4, P3, R2, UR10, 0x1 ;  /* 0x0000000a02047c11 */ /* 0x008fc8000f8608ff */
[----:B------:R-:W-:-:S05]  /*85e0*/  LEA.HI.X R5, R2, UR11, R53, 0x1, P3 ;  /* 0x0000000b02057c11 */ /* 0x000fca00098f0c35 */
[----:B------:R2:W-:Y:S04]  /*85f0*/  @!P2 STG.E.128 desc[UR40][R4.64], R24 ;  /* 0x000000180400a986 */ /* 0x0005e8000c101d28 */
[----:B------:R2:W-:Y:S04]  /*8600*/  @!P1 STG.E.128 desc[UR40][R4.64+0x40], R16 ;  /* 0x0000401004009986 */ /* 0x0005e8000c101d28 */
[----:B------:R2:W-:Y:S02]  /*8610*/  @!P0 STG.E.128 desc[UR40][R4.64+0x80], R8 ;  /* 0x0000800804008986 */ /* 0x0005e4000c101d28 */
.L_x_123:
[----:B------:R-:W-:Y:S05]  /*8620*/  BSYNC.RECONVERGENT B1 ;  /* 0x0000000000017941 */ /* 0x000fea0003800200 */
.L_x_101:
        /* <DEDUP_REMOVED lines=11> */
.L_x_161:
        /* <DEDUP_REMOVED lines=10> */
.L_x_1710:


//--------------------- .text._ZN5flash44flash_bwd_dq_dk_dv_loop_seqk_parallel_kernelI23Flash_bwd_kernel_traitsILi96ELi64ELi128ELi8ELi2ELi4ELi4ELb1ELb0EN7cutlass6half_tE19Flash_kernel_traitsILi96ELi64ELi128ELi8ES3_EELb0ELb0ELb0ELb0ELb1ELb1ELb0EEEvNS_16Flash_bwd_paramsE --------------------------
	.section	.text._ZN5flash44flash_bwd_dq_dk_dv_loop_seqk_parallel_kernelI23Flash_bwd_kernel_traitsILi96ELi64ELi128ELi8ELi2ELi4ELi4ELb1ELb0EN7cutlass6half_tE19Flash_kernel_traitsILi96ELi64ELi128ELi8ES3_EELb0ELb0ELb0ELb0ELb1ELb1ELb0EEEvNS_16Flash_bwd_paramsE,"ax",@progbits
	.align	128
        .global         _ZN5flash44flash_bwd_dq_dk_dv_loop_seqk_parallel_kernelI23Flash_bwd_kernel_traitsILi96ELi64ELi128ELi8ELi2ELi4ELi4ELb1ELb0EN7cutlass6half_tE19Flash_kernel_traitsILi96ELi64ELi128ELi8ES3_EELb0ELb0ELb0ELb0ELb1ELb1ELb0EEEvNS_16Flash_bwd_paramsE
        .type           _ZN5flash44flash_bwd_dq_dk_dv_loop_seqk_parallel_kernelI23Flash_bwd_kernel_traitsILi96ELi64ELi128ELi8ELi2ELi4ELi4ELb1ELb0EN7cutlass6half_tE19Flash_kernel_traitsILi96ELi64ELi128ELi8ES3_EELb0ELb0ELb0ELb0ELb1ELb1ELb0EEEvNS_16Flash_bwd_paramsE,@function
        .size           _ZN5flash44flash_bwd_dq_dk_dv_loop_seqk_parallel_kernelI23Flash_bwd_kernel_traitsILi96ELi64ELi128ELi8ELi2ELi4ELi4ELb1ELb0EN7cutlass6half_tE19Flash_kernel_traitsILi96ELi64ELi128ELi8ES3_EELb0ELb0ELb0ELb0ELb1ELb1ELb0EEEvNS_16Flash_bwd_paramsE,(.L_x_1711 - _ZN5flash44flash_bwd_dq_dk_dv_loop_seqk_parallel_kernelI23Flash_bwd_kernel_traitsILi96ELi64ELi128ELi8ELi2ELi4ELi4ELb1ELb0EN7cutlass6half_tE19Flash_kernel_traitsILi96ELi64ELi128ELi8ES3_EELb0ELb0ELb0ELb0ELb1ELb1ELb0EEEvNS_16Flash_bwd_paramsE)
        .other          _ZN5flash44flash_bwd_dq_dk_dv_loop_seqk_parallel_kernelI23Flash_bwd_kernel_traitsILi96ELi64ELi128ELi8ELi2ELi4ELi4ELb1ELb0EN7cutlass6half_tE19Flash_kernel_traitsILi96ELi64ELi128ELi8ES3_EELb0ELb0ELb0ELb0ELb1ELb1ELb0EEEvNS_16Flash_bwd_paramsE,@"STO_CUDA_ENTRY STV_DEFAULT"
_ZN5flash44flash_bwd_dq_dk_dv_loop_seqk_parallel_kernelI23Flash_bwd_kernel_traitsILi96ELi64ELi128ELi8ELi2ELi4ELi4ELb1ELb0EN7cutlass6half_tE19Flash_kernel_traitsILi96ELi64ELi128ELi8ES3_EELb0ELb0ELb0ELb0ELb1ELb1ELb0EEEvNS_16Flash_bwd_paramsE:
.text._ZN5flash44flash_bwd_dq_dk_dv_loop_seqk_parallel_kernelI23Flash_bwd_kernel_traitsILi96ELi64ELi128ELi8ELi2ELi4ELi4ELb1ELb0EN7cutlass6half_tE19Flash_kernel_traitsILi96ELi64ELi128ELi8ES3_EELb0ELb0ELb0ELb0ELb1ELb1ELb0EEEvNS_16Flash_bwd_paramsE:
        /* <DEDUP_REMOVED lines=10> */
[----:B------:R-:W1:Y:S01]  /*00a0*/  S2R R4, SR_TID.X ;  /* 0x0000000000047919 */ /* 0x000e620000002100 */
[----:B------:R-:W2:Y:S01]  /*00b0*/  S2UR UR4, SR_CgaCtaId ;  /* 0x00000000000479c3 */ /* 0x000ea20000008800 */
[----:B------:R-:W-:Y:S01]  /*00c0*/  UMOV UR7, 0x400 ;  /* 0x0000040000077882 */ /* 0x000fe20000000000 */
[----:B------:R-:W-:Y:S01]  /*00d0*/  UMOV UR6, 0x400 ;  /* 0x0000040000067882 */ /* 0x000fe20000000000 */
[----:B------:R-:W-:Y:S01]  /*00e0*/  UMOV UR5, 0x400 ;  /* 0x0000040000057882 */ /* 0x000fe20000000000 */
[----:B------:R-:W3:Y:S04]  /*00f0*/  LDCU.64 UR32, c[0x0][0x358] ;  /* 0x00006b00ff2077ac */ /* 0x000ee80008000a00 */
[----:B------:R-:W4:Y:S01]  /*0100*/  S2UR UR23, SR_CgaCtaId ;  /* 0x00000000001779c3 */ /* 0x000f220000008800 */
[----:B------:R-:W-:Y:S01]  /*0110*/  UMOV UR26, 0xffffd000 ;  /* 0xffffd000001a7882 */ /* 0x000fe20000000000 */
[----:B------:R-:W-:Y:S01]  /*0120*/  UMOV UR27, URZ ;  /* 0x000000ff001b7c82 */ /* 0x000fe20008000000 */
[----:B------:R-:W-:-:S05]  /*0130*/  UMOV UR28, URZ ;  /* 0x000000ff001c7c82 */ /* 0x000fca0008000000 */
[----:B------:R-:W5:Y:S08]  /*0140*/  S2UR UR22, SR_CgaCtaId ;  /* 0x00000000001679c3 */ /* 0x000f700000008800 */
[----:B------:R-:W3:Y:S01]  /*0150*/  S2UR UR29, SR_CTAID.Z ;  /* 0x00000000001d79c3 */ /* 0x000ee20000002700 */
[----:B--2---:R-:W-:Y:S01]  /*0160*/  ULEA UR4, UR4, UR7, 0x18 ;  /* 0x0000000704047291 */ /* 0x004fe2000f8ec0ff */
[----:B-1----:R-:W-:-:S06]  /*0170*/  IMAD.SHL.U32 R0, R4, 0x10, RZ ;  /* 0x0000001004007824 */ /* 0x002fcc00078e00ff */
[----:B------:R-:W1:Y:S01]  /*0180*/  S2UR UR25, SR_CTAID.Y ;  /* 0x00000000001979c3 */ /* 0x000e620000002600 */
[C---:B------:R-:W-:Y:S01]  /*0190*/  IMAD.SHL.U32 R3, R4.reuse, 0x20, RZ ;  /* 0x0000002004037824 */ /* 0x040fe200078e00ff */
[----:B----4-:R-:W-:Y:S01]  /*01a0*/  ULEA UR23, UR23, UR6, 0x18 ;  /* 0x0000000617177291 */ /* 0x010fe2000f8ec0ff */
[----:B------:R-:W-:Y:S01]  /*01b0*/  IMAD.SHL.U32 R2, R4, 0x2, RZ ;  /* 0x0000000204027824 */ /* 0x000fe200078e00ff */
[----:B------:R-:W-:Y:S02]  /*01c0*/  LOP3.LUT R0, R0, 0x1c0, RZ, 0xc0, !PT ;  /* 0x000001c000007812 */ /* 0x000fe400078ec0ff */
[----:B------:R-:W-:Y:S02]  /*01d0*/  LOP3.LUT R3, R3, 0x7400, RZ, 0xc0, !PT ;  /* 0x0000740003037812 */ /* 0x000fe400078ec0ff */
[----:B------:R-:W2:Y:S01]  /*01e0*/  S2UR UR24, SR_CTAID.Z ;  /* 0x00000000001879c3 */ /* 0x000ea20000002700 */
[--C-:B------:R-:W-:Y:S01]  /*01f0*/  LOP3.LUT R0, R0, 0x38, R2.reuse, 0xf8, !PT ;  /* 0x0000003800007812 */ /* 0x100fe200078ef802 */
[----:B-----5:R-:W-:Y:S01]  /*0200*/  ULEA UR22, UR22, UR5, 0x18 ;  /* 0x0000000516167291 */ /* 0x020fe2000f8ec0ff */
[----:B------:R-:W-:-:S02]  /*0210*/  LOP3.LUT R2, R3, 0x6, R2, 0xf8, !PT ;  /* 0x0000000603027812 */ /* 0x000fc400078ef802 */
[----:B------:R-:W-:-:S04]  /*0220*/  SHF.R.U32.HI R3, RZ, 0x1, R4 ;  /* 0x00000001ff037819 */ /* 0x000fc80000011604 */
[----:B------:R-:W-:-:S04]  /*0230*/  LOP3.LUT R0, R0, 0x20, R3, 0x78, !PT ;  /* 0x0000002000007812 */ /* 0x000fc800078e7803 */
[----:B------:R-:W-:-:S04]  /*0240*/  LOP3.LUT R0, R2, R0, RZ, 0xfc, !PT ;  /* 0x0000000002007212 */ /* 0x000fc800078efcff */
[----:B-1-3--:R-:W-:-:S07]  /*0250*/  LEA R233, R0, UR4, 0x1 ;  /* 0x0000000400e97c11 */ /* 0x00afce000f8e08ff */
.L_x_169:
[----:B------:R-:W1:Y:S01]  /*0260*/  LDCU.64 UR6, c[0x0][0x470] ;  /* 0x00008e00ff0677ac */ /* 0x000e620008000a00 */
[----:B---3--:R-:W3:Y:S01]  /*0270*/  S2UR UR36, SR_CTAID.Y ;  /* 0x00000000002479c3 */ /* 0x008ee20000002600 */
[----:B------:R-:W4:Y:S01]  /*0280*/  LDCU.64 UR4, c[0x0][0x478] ;  /* 0x00008f00ff0477ac */ /* 0x000f220008000a00 */
[----:B-1----:R-:W-:Y:S02]  /*0290*/  UISETP.NE.U32.AND UP3, UPT, UR6, URZ, UPT ;  /* 0x000000ff0600728c */ /* 0x002fe4000bf65070 */
[----:B----4-:R-:W-:Y:S02]  /*02a0*/  UISETP.NE.U32.AND UP2, UPT, UR4, URZ, UPT ;  /* 0x000000ff0400728c */ /* 0x010fe4000bf45070 */
[----:B------:R-:W-:Y:S02]  /*02b0*/  UISETP.NE.AND.EX UP3, UPT, UR7, URZ, UPT, UP3 ;  /* 0x000000ff0700728c */ /* 0x000fe4000bf65330 */
[----:B------:R-:W-:-:S04]  /*02c0*/  UISETP.NE.AND.EX UP2, UPT, UR5, URZ, UPT, UP2 ;  /* 0x000000ff0500728c */ /* 0x000fc8000bf45320 */
[----:B------:R-:W-:Y:S02]  /*02d0*/  PLOP3.LUT P1, PT, PT, PT, UP3, 0x80, 0x8 ;  /* 0x000000000008781c */ /* 0x000fe40003f2f038 */
[----:B------:R-:W-:-:S03]  /*02e0*/  PLOP3.LUT P0, PT, PT, PT, UP2, 0x80, 0x8 ;  /* 0x000000000008781c */ /* 0x000fc60003f0f028 */
[----:B---3--:R-:W-:Y:S02]  /*02f0*/  @UP3 ULEA UR6, UP1, UR36, UR6, 0x2 ;  /* 0x0000000624063291 */ /* 0x008fe4000f8210ff */
[----:B------:R-:W-:Y:S02]  /*0300*/  @UP2 ULEA UR4, UP0, UR36, UR4, 0x2 ;  /* 0x0000000424042291 */ /* 0x000fe4000f8010ff */
[----:B------:R-:W-:Y:S02]  /*0310*/  @UP3 ULEA.HI.X UR7, UR36, UR7, URZ, 0x2, UP1 ;  /* 0x0000000724073291 */ /* 0x000fe400088f14ff */
[----:B------:R-:W-:Y:S01]  /*0320*/  @UP2 ULEA.HI.X UR5, UR36, UR5, URZ, 0x2, UP0 ;  /* 0x0000000524052291 */ /* 0x000fe200080f14ff */
[----:B------:R-:W-:Y:S02]  /*0330*/  IMAD.U32 R4, RZ, RZ, UR6 ;  /* 0x00000006ff047e24 */ /* 0x000fe4000f8e00ff */
[----:B------:R-:W-:Y:S02]  /*0340*/  IMAD.U32 R2, RZ, RZ, UR4 ;  /* 0x00000004ff027e24 */ /* 0x000fe4000f8e00ff */
[----:B------:R-:W-:-:S02]  /*0350*/  IMAD.U32 R5, RZ, RZ, UR7 ;  /* 0x00000007ff057e24 */ /* 0x000fc4000f8e00ff */
[----:B------:R-:W-:Y:S02]  /*0360*/  IMAD.U32 R3, RZ, RZ, UR5 ;  /* 0x00000005ff037e24 */ /* 0x000fe4000f8e00ff */
[----:B------:R-:W1:Y:S01]  /*0370*/  @!UP2 LDCU.64 UR6, c[0x0][0x488] ;  /* 0x00009100ff06a7ac */ /* 0x000e620008000a00 */
[----:B------:R-:W3:Y:S01]  /*0380*/  @P1 LDG.E R4, desc[UR32][R4.64] ;  /* 0x0000002004041981 */ /* 0x000ee2000c1e1900 */
[----:B------:R-:W4:Y:S03]  /*0390*/  @!UP2 LDCU.64 UR4, c[0x0][0x438] ;  /* 0x00008700ff04a7ac */ /* 0x000f260008000a00 */
[----:B------:R-:W5:Y:S01]  /*03a0*/  @P0 LDG.E R0, desc[UR32][R2.64] ;  /* 0x0000002002000981 */ /* 0x000f62000c1e1900 */
[----:B------:R-:W-:Y:S01]  /*03b0*/  UMOV UR42, URZ ;  /* 0x000000ff002a7c82 */ /* 0x000fe20008000000 */
[----:B------:R-:W-:Y:S02]  /*03c0*/  USHF.L.U32 UR18, UR30, 0x7, URZ ;  /* 0x000000071e127899 */ /* 0x000fe400080006ff */
[----:B-1----:R-:W-:-:S04]  /*03d0*/  @!UP2 UISETP.NE.U32.AND UP0, UPT, UR6, URZ, UPT ;  /* 0x000000ff0600a28c */ /* 0x002fc8000bf05070 */
[----:B------:R-:W-:-:S04]  /*03e0*/  @!UP2 UISETP.NE.AND.EX UP0, UPT, UR7, URZ, UPT, UP0 ;  /* 0x000000ff0700a28c */ /* 0x000fc8000bf05300 */
[----:B----4-:R-:W-:Y:S01]  /*03f0*/  @!UP2 USEL UR5, UR5, URZ, UP0 ;  /* 0x000000ff0505a287 */ /* 0x010fe20008000000 */
[----:B---3--:R-:W-:Y:S02]  /*0400*/  @P1 R2UR UR42, R4 ;  /* 0x00000000042a12ca */ /* 0x008fe400000e0000 */
[----:B-----5:R-:W-:-:S13]  /*0410*/  @P0 R2UR UR8, R0 ;  /* 0x00000000000802ca */ /* 0x020fda00000e0000 */
[----:B------:R-:W-:Y:S02]  /*0420*/  @UP2 UIADD3 UR8, UPT, UPT, UR8, -UR42, URZ ;  /* 0x8000002a08082290 */ /* 0x000fe4000fffe0ff */
[----:B------:R-:W-:-:S04]  /*0430*/  @!UP2 UIADD3 UR8, UPT, UPT, UR5, UR4, -UR42 ;  /* 0x000000040508a290 */ /* 0x000fc8000fffe82a */
[----:B------:R-:W-:-:S09]  /*0440*/  UISETP.GE.AND UP0, UPT, UR18, UR8, UPT ;  /* 0x000000081200728c */ /* 0x000fd2000bf06270 */
[----:B------:R-:W-:Y:S05]  /*0450*/  BRA.U UP0, `(.L_x_162) ;  /* 0x0000005500c87547 */ /* 0x000fea000b800000 */
[----:B------:R-:W1:Y:S01]  /*0460*/  LDC R5, c[0x0][0x3e8] ;  /* 0x0000fa00ff057b82 */ /* 0x000e620000000800 */
[----:B------:R-:W3:Y:S01]  /*0470*/  S2R R6, SR_CTAID.Z ;  /* 0x0000000000067919 */ /* 0x000ee20000002700 */
[----:B------:R-:W4:Y:S01]  /*0480*/  LDCU.U8 UR4, c[0x0][0x548] ;  /* 0x0000a900ff0477ac */ /* 0x000f220008000000 */
[----:B------:R-:W5:Y:S01]  /*0490*/  LDCU UR34, c[0x0][0x434] ;  /* 0x00008680ff2277ac */ /* 0x000f620008000800 */
[----:B------:R-:W1:Y:S01]  /*04a0*/  LDCU.U8 UR43, c[0x0][0x5f0] ;  /* 0x0000be00ff2b77ac */ /* 0x000e620008000000 */
[----:B------:R-:W-:Y:S02]  /*04b0*/  USHF.L.U32 UR40, UR36, 0x7, URZ ;  /* 0x0000000724287899 */ /* 0x000fe400080006ff */
[----:B----4-:R-:W-:Y:S01]  /*04c0*/  UISETP.NE.AND UP0, UPT, UR4, URZ, UPT ;  /* 0x000000ff0400728c */ /* 0x010fe2000bf05270 */
[----:B-1----:R-:W-:Y:S01]  /*04d0*/  IABS R4, R5 ;  /* 0x0000000500047213 */ /* 0x002fe20000000000 */
[----:B-----5:R-:W-:-:S03]  /*04e0*/  UIADD3 UR5, UPT, UPT, UR34, 0x3f, URZ ;  /* 0x0000003f22057890 */ /* 0x020fc6000fffe0ff */
[----:B------:R-:W1:Y:S01]  /*04f0*/  I2F.RP R2, R4 ;  /* 0x0000000400027306 */ /* 0x000e620000209400 */
[----:B------:R-:W-:-:S05]  /*0500*/  USHF.R.S32.HI UR37, URZ, 0x1f, UR5 ;  /* 0x0000001fff257899 */ /* 0x000fca0008011405 */
[----:B------:R-:W4:Y:S01]  /*0510*/  @UP0 LDCU UR41, c[0x0][0x454] ;  /* 0x00008a80ff2907ac */ /* 0x000f220008000800 */
[----:B---3--:R-:W-:Y:S01]  /*0520*/  IABS R6, R6 ;  /* 0x0000000600067213 */ /* 0x008fe20000000000 */
[----:B------:R-:W3:Y:S01]  /*0530*/  @!UP0 LDCU UR4, c[0x0][0x3e0] ;  /* 0x00007c00ff0487ac */ /* 0x000ee20008000800 */
[----:B------:R-:W-:Y:S01]  /*0540*/  ULEA.HI UR37, UR37, UR5, URZ, 0x6 ;  /* 0x0000000525257291 */ /* 0x000fe2000f8f30ff */
[----:B-1----:R-:W1:Y:S03]  /*0550*/  MUFU.RCP R2, R2 ;  /* 0x0000000200027308 */ /* 0x002e660000001000 */
[----:B------:R-:W-:-:S04]  /*0560*/  USHF.R.S32.HI UR37, URZ, 0x6, UR37 ;  /* 0x00000006ff257899 */ /* 0x000fc80008011425 */
[----:B------:R-:W-:Y:S02]  /*0570*/  UIADD3 UR39, UPT, UPT, UR37, -0x1, URZ ;  /* 0xffffffff25277890 */ /* 0x000fe4000fffe0ff */
[----:B----4-:R-:W-:Y:S02]  /*0580*/  @UP0 UIMAD UR41, UR29, UR41, URZ ;  /* 0x000000291d2902a4 */ /* 0x010fe4000f8e02ff */
[----:B---3--:R-:W-:Y:S02]  /*0590*/  @!UP0 UIMAD UR4, UR36, UR4, UR29 ;  /* 0x00000004240482a4 */ /* 0x008fe4000f8e021d */
[----:B------:R-:W-:Y:S02]  /*05a0*/  @UP0 UIMAD UR41, UR36, UR34, UR41 ;  /* 0x00000022242902a4 */ /* 0x000fe4000f8e0229 */
[----:B------:R-:W-:Y:S01]  /*05b0*/  @!UP0 UIMAD UR41, UR4, UR34, URZ ;  /* 0x00000022042982a4 */ /* 0x000fe2000f8e02ff */
[----:B-1----:R-:W-:-:S04]  /*05c0*/  VIADD R2, R2, 0xffffffe ;  /* 0x0ffffffe02027836 */ /* 0x002fc80000000000 */
[----:B------:R-:W1:Y:S02]  /*05d0*/  F2I.FTZ.U32.TRUNC.NTZ R3, R2 ;  /* 0x0000000200037305 */ /* 0x000e64000021f000 */
[----:B-1----:R-:W-:Y:S02]  /*05e0*/  IMAD.MOV R0, RZ, RZ, -R3 ;  /* 0x000000ffff007224 */ /* 0x002fe400078e0a03 */
[----:B------:R-:W-:Y:S02]  /*05f0*/  IMAD.MOV.U32 R2, RZ, RZ, RZ ;  /* 0x000000ffff027224 */ /* 0x000fe400078e00ff */
[----:B------:R-:W-:-:S04]  /*0600*/  IMAD R0, R0, R4, RZ ;  /* 0x0000000400007224 */ /* 0x000fc800078e02ff */
[----:B------:R-:W-:Y:S01]  /*0610*/  IMAD.HI.U32 R0, R3, R0, R2 ;  /* 0x0000000003007227 */ /* 0x000fe200078e0002 */
[----:B------:R-:W-:-:S05]  /*0620*/  MOV R3, R6 ;  /* 0x0000000600037202 */ /* 0x000fca0000000f00 */
[----:B------:R-:W-:-:S04]  /*0630*/  IMAD.HI.U32 R0, R0, R3, RZ ;  /* 0x0000000300007227 */ /* 0x000fc800078e00ff */
[----:B------:R-:W-:-:S04]  /*0640*/  IMAD.MOV R2, RZ, RZ, -R0 ;  /* 0x000000ffff027224 */ /* 0x000fc800078e0a00 */
[----:B------:R-:W-:-:S05]  /*0650*/  IMAD R2, R4, R2, R3 ;  /* 0x0000000204027224 */ /* 0x000fca00078e0203 */
[----:B------:R-:W-:-:S13]  /*0660*/  ISETP.GT.U32.AND P1, PT, R4, R2, PT ;  /* 0x000000020400720c */ /* 0x000fda0003f24070 */
[----:B------:R-:W-:Y:S01]  /*0670*/  @!P1 IMAD.IADD R2, R2, 0x1, -R4 ;  /* 0x0000000102029824 */ /* 0x000fe200078e0a04 */
[----:B------:R-:W-:Y:S02]  /*0680*/  @!P1 IADD3 R0, PT, PT, R0, 0x1, RZ ;  /* 0x0000000100009810 */ /* 0x000fe40007ffe0ff */
[C---:B------:R-:W-:Y:S02]  /*0690*/  ISETP.NE.AND P1, PT, R5.reuse, RZ, PT ;  /* 0x000000ff0500720c */ /* 0x040fe40003f25270 */
[----:B------:R-:W-:Y:S02]  /*06a0*/  ISETP.GE.U32.AND P2, PT, R2, R4, PT ;  /* 0x000000040200720c */ /* 0x000fe40003f46070 */
[----:B------:R-:W-:-:S04]  /*06b0*/  LOP3.LUT R2, R5, UR29, RZ, 0x3c, !PT ;  /* 0x0000001d05027c12 */ /* 0x000fc8000f8e3cff */
[----:B------:R-:W-:-:S07]  /*06c0*/  ISETP.GE.AND P0, PT, R2, RZ, PT ;  /* 0x000000ff0200720c */ /* 0x000fce0003f06270 */
[----:B------:R-:W-:-:S06]  /*06d0*/  @P2 VIADD R0, R0, 0x1 ;  /* 0x0000000100002836 */ /* 0x000fcc0000000000 */
[----:B------:R-:W-:Y:S02]  /*06e0*/  @!P0 IADD3 R0, PT, PT, -R0, RZ, RZ ;  /* 0x000000ff00008210 */ /* 0x000fe40007ffe1ff */
[----:B------:R-:W-:-:S04]  /*06f0*/  @!P1 LOP3.LUT R0, RZ, R5, RZ, 0x33, !PT ;  /* 0x00000005ff009212 */ /* 0x000fc800078e33ff */
[----:B------:R-:W-:Y:S01]  /*0700*/  SHF.R.S32.HI R14, RZ, 0x1f, R0 ;  /* 0x0000001fff0e7819 */ /* 0x000fe20000011400 */
[----:B------:R-:W-:Y:S06]  /*0710*/  BRA.U !UP0, `(.L_x_163) ;  /* 0x00000001081c7547 */ /* 0x000fec000b800000 */
[----:B------:R-:W1:Y:S01]  /*0720*/  LDCU UR5, c[0x0][0x430] ;  /* 0x00008600ff0577ac */ /* 0x000e620008000800 */
[----:B------:R-:W1:Y:S01]  /*0730*/  LDCU UR4, c[0x0][0x454] ;  /* 0x00008a80ff0477ac */ /* 0x000e620008000800 */
[----:B------:R-:W3:Y:S01]  /*0740*/  LDCU UR31, c[0x0][0x444] ;  /* 0x00008880ff1f77ac */ /* 0x000ee20008000800 */
[----:B-1----:R-:W-:Y:S02]  /*0750*/  ULEA UR4, UR5, UR4, 0x7 ;  /* 0x0000000405047291 */ /* 0x002fe4000f8e38ff */
[----:B---3--:R-:W-:-:S04]  /*0760*/  UIMAD UR38, UR36, UR31, UR40 ;  /* 0x0000001f242672a4 */ /* 0x008fc8000f8e0228 */
[----:B------:R-:W-:Y:S01]  /*0770*/  UIMAD UR38, UR4, UR29, UR38 ;  /* 0x0000001d042672a4 */ /* 0x000fe2000f8e0226 */
[----:B------:R-:W-:Y:S11]  /*0780*/  BRA `(.L_x_164) ;  /* 0x0000000000107947 */ /* 0x000ff60003800000 */
.L_x_163:
[----:B------:R-:W1:Y:S01]  /*0790*/  LDCU UR38, c[0x0][0x3e0] ;  /* 0x00007c00ff2677ac */ /* 0x000e620008000800 */
[----:B------:R-:W3:Y:S01]  /*07a0*/  LDCU UR31, c[0x0][0x444] ;  /* 0x00008880ff1f77ac */ /* 0x000ee20008000800 */
[----:B-1----:R-:W-:-:S04]  /*07b0*/  UIMAD UR38, UR36, UR38, UR29 ;  /* 0x00000026242672a4 */ /* 0x002fc8000f8e021d */
[----:B---3--:R-:W-:-:S12]  /*07c0*/  UIMAD UR38, UR38, UR31, URZ ;  /* 0x0000001f262672a4 */ /* 0x008fd8000f8e02ff */
.L_x_164:
[----:B------:R-:W1:Y:S01]  /*07d0*/  S2R R229, SR_TID.X ;  /* 0x0000000000e57919 */ /* 0x000e620000002100 */
[----:B------:R-:W3:Y:S01]  /*07e0*/  LDCU.64 UR16, c[0x0][0x3b0] ;  /* 0x00007600ff1077ac */ /* 0x000ee20008000a00 */
[----:B------:R-:W-:Y:S01]  /*07f0*/  IMAD.MOV.U32 R3, RZ, RZ, RZ ;  /* 0x000000ffff037224 */ /* 0x000fe200078e00ff */
[----:B------:R-:W4:Y:S01]  /*0800*/  LDC.64 R22, c[0x0][0x590] ;  /* 0x00016400ff167b82 */ /* 0x000f220000000a00 */
[----:B------:R-:W2:Y:S01]  /*0810*/  LDCU.64 UR10, c[0x0][0x3c0] ;  /* 0x00007800ff0a77ac */ /* 0x000ea20008000a00 */
[----:B------:R-:W3:Y:S06]  /*0820*/  LDCU.64 UR6, c[0x0][0x3b8] ;  /* 0x00007700ff0677ac */ /* 0x000eec0008000a00 */
[----:B------:R-:W4:Y:S01]  /*0830*/  LDC.64 R24, c[0x0][0x598] ;  /* 0x00016600ff187b82 */ /* 0x000f220000000a00 */
[----:B------:R-:W-:Y:S01]  /*0840*/  ULEA UR37, UR37, 0xffffffc0, 0x6 ;  /* 0xffffffc025257891 */ /* 0x000fe2000f8e30ff */
[----:B------:R-:W1:Y:S03]  /*0850*/  LDCU.64 UR12, c[0x0][0x588] ;  /* 0x0000b100ff0c77ac */ /* 0x000e660008000a00 */
[----:B------:R-:W-:Y:S01]  /*0860*/  USHF.R.S32.HI UR35, URZ, 0x1f, UR37 ;  /* 0x0000001fff237899 */ /* 0x000fe20008011425 */
[----:B------:R-:W1:Y:S01]  /*0870*/  LDCU.64 UR14, c[0x0][0x398] ;  /* 0x00007300ff0e77ac */ /* 0x000e620008000a00 */
[----:B--2---:R-:W-:Y:S01]  /*0880*/  IMAD.U32 R6, RZ, RZ, UR10 ;  /* 0x0000000aff067e24 */ /* 0x004fe2000f8e00ff */
[----:B------:R-:W-:-:S02]  /*0890*/  USHF.R.S32.HI UR19, URZ, 0x1f, UR42 ;  /* 0x0000001fff137899 */ /* 0x000fc4000801142a */
[----:B------:R-:W-:Y:S01]  /*08a0*/  UIADD3 UR21, UP0, UPT, UR18, UR42, URZ ;  /* 0x0000002a12157290 */ /* 0x000fe2000ff1e0ff */
[----:B---3--:R-:W-:Y:S01]  /*08b0*/  IMAD.U32 R4, RZ, RZ, UR6 ;  /* 0x00000006ff047e24 */ /* 0x008fe2000f8e00ff */
[----:B------:R-:W2:Y:S01]  /*08c0*/  LDCU.64 UR8, c[0x0][0x3a8] ;  /* 0x00007500ff0877ac */ /* 0x000ea20008000a00 */
[----:B-1----:R-:W-:Y:S01]  /*08d0*/  IMAD.SHL.U32 R163, R229, 0x8, RZ ;  /* 0x00000008e5a37824 */ /* 0x002fe200078e00ff */
[----:B------:R-:W1:Y:S01]  /*08e0*/  LDCU.64 UR4, c[0x0][0x3a0] ;  /* 0x00007400ff0477ac */ /* 0x000e620008000a00 */
[----:B------:R-:W-:Y:S01]  /*08f0*/  IMAD.U32 R10, RZ, RZ, UR12 ;  /* 0x0000000cff0a7e24 */ /* 0x000fe2000f8e00ff */
[----:B------:R-:W-:Y:S01]  /*0900*/  SHF.R.U32.HI R251, RZ, 0x2, R229 ;  /* 0x00000002fffb7819 */ /* 0x000fe200000116e5 */
[----:B------:R-:W-:Y:S01]  /*0910*/  IMAD.U32 R16, RZ, RZ, UR13 ;  /* 0x0000000dff107e24 */ /* 0x000fe2000f8e00ff */
[----:B------:R-:W-:Y:S01]  /*0920*/  UIMAD UR20, UR35, UR16, URZ ;  /* 0x00000010231472a4 */ /* 0x000fe2000f8e02ff */
[----:B------:R-:W-:Y:S01]  /*0930*/  LOP3.LUT R2, R163, 0x18, RZ, 0xc0, !PT ;  /* 0x00000018a3027812 */ /* 0x000fe200078ec0ff */
[----:B------:R-:W-:Y:S01]  /*0940*/  ULEA.HI.X.SX32 UR18, UR18, UR19, 0x1, UP0 ;  /* 0x0000001312127291 */ /* 0x000fe200080f0eff */
[----:B------:R-:W-:Y:S01]  /*0950*/  IMAD.U32 R8, RZ, RZ, UR14 ;  /* 0x0000000eff087e24 */ /* 0x000fe2000f8e00ff */
[----:B------:R-:W-:Y:S01]  /*0960*/  UIMAD.WIDE.U32 UR44, UR37, UR16, URZ ;  /* 0x00000010252c72a5 */ /* 0x000fe2000f8e00ff */
[----:B------:R-:W-:Y:S01]  /*0970*/  IMAD R18, R251, UR11, RZ ;  /* 0x0000000bfb127c24 */ /* 0x000fe2000f8e02ff */
[----:B------:R-:W-:Y:S01]  /*0980*/  UIMAD UR20, UR37, UR17, UR20 ;  /* 0x00000011251472a4 */ /* 0x000fe2000f8e0214 */
[----:B------:R-:W-:Y:S01]  /*0990*/  IMAD.WIDE.U32 R6, R6, UR21, R2 ;  /* 0x0000001506067c25 */ /* 0x000fe2000f8e0002 */
[----:B------:R-:W-:-:S02]  /*09a0*/  UIMAD UR19, UR18, UR10, URZ ;  /* 0x0000000a121372a4 */ /* 0x000fc4000f8e02ff */
[----:B------:R-:W-:Y:S01]  /*09b0*/  UIMAD UR18, UR18, UR6, URZ ;  /* 0x00000006121272a4 */ /* 0x000fe2000f8e02ff */
[--C-:B------:R-:W-:Y:S01]  /*09c0*/  IMAD.WIDE.U32 R4, R4, UR21, R2.reuse ;  /* 0x0000001504047c25 */ /* 0x100fe2000f8e0002 */
[----:B------:R-:W-:Y:S02]  /*09d0*/  UIADD3 UR20, UPT, UPT, UR45, UR20, URZ ;  /* 0x000000142d147290 */ /* 0x000fe4000fffe0ff */
[----:B------:R-:W-:Y:S01]  /*09e0*/  UIMAD UR19, UR21, UR11, UR19 ;  /* 0x0000000b151372a4 */ /* 0x000fe2000f8e0213 */
[----:B------:R-:W-:Y:S01]  /*09f0*/  IMAD.WIDE.U32 R10, R10, UR36, R2 ;  /* 0x000000240a0a7c25 */ /* 0x000fe2000f8e0002 */
[----:B------:R-:W-:Y:S01]  /*0a00*/  UIMAD UR18, UR21, UR7, UR18 ;  /* 0x00000007151272a4 */ /* 0x000fe2000f8e0212 */
[----:B------:R-:W-:Y:S01]  /*0a10*/  LOP3.LUT R2, R2, UR44, RZ, 0xfc, !PT ;  /* 0x0000002c02027c12 */ /* 0x000fe2000f8efcff */
[----:B------:R-:W-:Y:S01]  /*0a20*/  USHF.L.U64.HI UR14, UR10, 0x6, UR11 ;  /* 0x000000060a0e7899 */ /* 0x000fe2000801020b */
[----:B------:R-:W-:Y:S01]  /*0a30*/  IMAD.U32 R3, RZ, RZ, UR20 ;  /* 0x00000014ff037e24 */ /* 0x000fe2000f8e00ff */
[----:B------:R-:W3:Y:S01]  /*0a40*/  LDCU.64 UR12, c[0x0][0x390] ;  /* 0x00007200ff0c77ac */ /* 0x000ee20008000a00 */
[----:B------:R-:W-:-:S02]  /*0a50*/  VIADD R7, R7, UR19 ;  /* 0x0000001307077c36 */ /* 0x000fc40008000000 */
[----:B--2---:R-:W-:Y:S01]  /*0a60*/  IMAD.U32 R12, RZ, RZ, UR8 ;  /* 0x00000008ff0c7e24 */ /* 0x004fe2000f8e00ff */
[----:B------:R-:W2:Y:S01]  /*0a70*/  LDCU.64 UR20, c[0x0][0x3d8] ;  /* 0x00007b00ff1477ac */ /* 0x000ea20008000a00 */
[----:B------:R-:W-:Y:S02]  /*0a80*/  VIADD R5, R5, UR18 ;  /* 0x0000001205057c36 */ /* 0x000fe40008000000 */
[----:B-1----:R-:W-:Y:S01]  /*0a90*/  IMAD.U32 R13, RZ, RZ, UR4 ;  /* 0x00000004ff0d7e24 */ /* 0x002fe2000f8e00ff */
[----:B------:R-:W1:Y:S01]  /*0aa0*/  LDCU.64 UR18, c[0x0][0x3c8] ;  /* 0x00007900ff1277ac */ /* 0x000e620008000a00 */
[----:B------:R-:W-:Y:S01]  /*0ab0*/  IMAD.WIDE.U32 R8, R8, UR36, R2 ;  /* 0x0000002408087c25 */ /* 0x000fe2000f8e0002 */
[----:B------:R-:W-:-:S03]  /*0ac0*/  ULEA UR41, UR39, UR41, 0x6 ;  /* 0x0000002927297291 */ /* 0x000fc6000f8e30ff */
[----:B------:R-:W-:-:S04]  /*0ad0*/  IMAD.WIDE.U32 R2, R12, UR36, R6 ;  /* 0x000000240c027c25 */ /* 0x000fc8000f8e0006 */
[----:B------:R-:W-:-:S04]  /*0ae0*/  IMAD.WIDE.U32 R6, R13, UR36, R4 ;  /* 0x000000240d067c25 */ /* 0x000fc8000f8e0004 */
[----:B------:R-:W-:Y:S01]  /*0af0*/  IMAD.U32 R13, RZ, RZ, UR5 ;  /* 0x00000005ff0d7e24 */ /* 0x000fe2000f8e00ff */
[----:B------:R-:W4:Y:S01]  /*0b00*/  LDCU.64 UR4, c[0x0][0x3d0] ;  /* 0x00007a00ff0477ac */ /* 0x000f220008000a00 */
[----:B------:R-:W-:Y:S02]  /*0b10*/  IMAD.U32 R4, RZ, RZ, UR15 ;  /* 0x0000000fff047e24 */ /* 0x000fe4000f8e00ff */
[----:B------:R-:W-:Y:S01]  /*0b20*/  IMAD R7, R13, UR36, R7 ;  /* 0x000000240d077c24 */ /* 0x000fe2000f8e0207 */
[----:B------:R-:W-:Y:S01]  /*0b30*/  USHF.L.U32 UR15, UR10, 0x6, URZ ;  /* 0x000000060a0f7899 */ /* 0x000fe200080006ff */
[----:B------:R-:W-:Y:S02]  /*0b40*/  IMAD R5, R4, UR36, R9 ;  /* 0x0000002404057c24 */ /* 0x000fe4000f8e0209 */
[----:B------:R-:W-:Y:S02]  /*0b50*/  IMAD.MOV.U32 R4, RZ, RZ, R8 ;  /* 0x000000ffff047224 */ /* 0x000fe400078e0008 */
[----:B--2---:R-:W-:-:S02]  /*0b60*/  IMAD R8, R14, UR20, RZ ;  /* 0x000000140e087c24 */ /* 0x004fc4000f8e02ff */
[----:B-1----:R-:W-:Y:S02]  /*0b70*/  IMAD.U32 R9, RZ, RZ, UR18 ;  /* 0x00000012ff097e24 */ /* 0x002fe4000f8e00ff */
[----:B------:R-:W-:Y:S02]  /*0b80*/  IMAD R15, R0, UR21, R8 ;  /* 0x00000015000f7c24 */ /* 0x000fe4000f8e0208 */
[----:B------:R-:W-:Y:S02]  /*0b90*/  IMAD R17, R16, UR36, R11 ;  /* 0x0000002410117c24 */ /* 0x000fe4000f8e020b */
[----:B------:R-:W-:Y:S01]  /*0ba0*/  IMAD.U32 R12, RZ, RZ, UR9 ;  /* 0x00000009ff0c7e24 */ /* 0x000fe2000f8e00ff */
[----:B------:R-:W1:Y:S01]  /*0bb0*/  LDCU.64 UR8, c[0x0][0x380] ;  /* 0x00007000ff0877ac */ /* 0x000e620008000a00 */
[----:B----4-:R-:W-:Y:S02]  /*0bc0*/  IMAD R8, R14, UR4, RZ ;  /* 0x000000040e087c24 */ /* 0x010fe4000f8e02ff */
[----:B------:R-:W-:-:S02]  /*0bd0*/  IMAD.MOV.U32 R16, RZ, RZ, R10 ;  /* 0x000000ffff107224 */ /* 0x000fc400078e000a */
[C---:B------:R-:W-:Y:S01]  /*0be0*/  IMAD R14, R0.reuse, UR5, R8 ;  /* 0x00000005000e7c24 */ /* 0x040fe2000f8e0208 */
[----:B------:R-:W-:Y:S01]  /*0bf0*/  USHF.L.U32 UR5, UR6, 0x6, URZ ;  /* 0x0000000606057899 */ /* 0x000fe200080006ff */
[----:B------:R-:W-:Y:S01]  /*0c00*/  IMAD.WIDE.U32 R6, R0, UR4, R6 ;  /* 0x0000000400067c25 */ /* 0x000fe2000f8e0006 */
[----:B------:R-:W-:-:S03]  /*0c10*/  USHF.L.U64.HI UR4, UR6, 0x6, UR7 ;  /* 0x0000000606047899 */ /* 0x000fc60008010207 */
[----:B------:R-:W-:-:S04]  /*0c20*/  IMAD.WIDE.U32 R4, R9, UR29, R4 ;  /* 0x0000001d09047c25 */ /* 0x000fc8000f8e0004 */
[----:B------:R-:W-:Y:S02]  /*0c30*/  IMAD.U32 R10, RZ, RZ, UR19 ;  /* 0x00000013ff0a7e24 */ /* 0x000fe4000f8e00ff */
[----:B------:R-:W-:Y:S02]  /*0c40*/  IMAD R3, R12, UR36, R3 ;  /* 0x000000240c037c24 */ /* 0x000fe4000f8e0203 */
[----:B------:R-:W-:Y:S02]  /*0c50*/  IMAD.U32 R9, RZ, RZ, UR14 ;  /* 0x0000000eff097e24 */ /* 0x000fe4000f8e00ff */
[----:B------:R-:W-:Y:S01]  /*0c60*/  IMAD.U32 R8, RZ, RZ, UR15 ;  /* 0x0000000fff087e24 */ /* 0x000fe2000f8e00ff */
[----:B------:R-:W2:Y:S01]  /*0c70*/  LDCU.64 UR14, c[0x0][0x388] ;  /* 0x00007100ff0e77ac */ /* 0x000ea20008000a00 */
[----:B------:R-:W-:Y:S02]  /*0c80*/  IMAD R11, R10, UR29, R5 ;  /* 0x0000001d0a0b7c24 */ /* 0x000fe4000f8e0205 */
[----:B------:R-:W-:-:S02]  /*0c90*/  IMAD.MOV.U32 R10, RZ, RZ, R4 ;  /* 0x000000ffff0a7224 */ /* 0x000fc400078e0004 */
[----:B------:R-:W-:Y:S01]  /*0ca0*/  IMAD.U32 R5, RZ, RZ, UR4 ;  /* 0x00000004ff057e24 */ /* 0x000fe2000f8e00ff */
[----:B------:R-:W-:Y:S01]  /*0cb0*/  UMOV UR4, UR23 ;  /* 0x0000001700047c82 */ /* 0x000fe20008000000 */
[----:B------:R-:W-:Y:S01]  /*0cc0*/  IMAD.U32 R4, RZ, RZ, UR5 ;  /* 0x00000005ff047e24 */ /* 0x000fe2000f8e00ff */
[----:B------:R-:W-:Y:S01]  /*0cd0*/  ULOP3.LUT UR5, UR39, 0x80000001, URZ, 0xc0, !UPT ;  /* 0x8000000127057892 */ /* 0x000fe2000f8ec0ff */
[----:B------:R-:W-:-:S03]  /*0ce0*/  IMAD.WIDE.U32 R2, R0, UR20, R2 ;  /* 0x0000001400027c25 */ /* 0x000fc6000f8e0002 */
[----:B------:R-:W-:Y:S01]  /*0cf0*/  UISETP.NE.AND UP0, UPT, UR5, 0x1, UPT ;  /* 0x000000010500788c */ /* 0x000fe2000bf05270 */
[----:B------:R-:W-:-:S03]  /*0d00*/  IMAD.WIDE.U32 R12, R251, UR10, R8 ;  /* 0x0000000afb0c7c25 */ /* 0x000fc6000f8e0008 */
[----:B------:R-:W-:Y:S01]  /*0d10*/  USEL UR5, URZ, 0x3000, UP0 ;  /* 0x00003000ff057887 */ /* 0x000fe20008000000 */
[----:B------:R-:W-:Y:S01]  /*0d20*/  IMAD.WIDE.U32 R8, R251, UR6, R4 ;  /* 0x00000006fb087c25 */ /* 0x000fe2000f8e0004 */
[----:B------:R-:W-:-:S03]  /*0d30*/  IADD3 R0, P1, PT, R2, R12, RZ ;  /* 0x0000000c02007210 */ /* 0x000fc60007f3e0ff */
[----:B------:R-:W-:Y:S01]  /*0d40*/  IMAD.IADD R5, R3, 0x1, R15 ;  /* 0x0000000103057824 */ /* 0x000fe200078e020f */
[----:B------:R-:W-:Y:S01]  /*0d50*/  IADD3 R19, P0, PT, R6, R8, RZ ;  /* 0x0000000806137210 */ /* 0x000fe20007f1e0ff */
[----:B------:R-:W-:Y:S02]  /*0d60*/  IMAD.IADD R3, R7, 0x1, R14 ;  /* 0x0000000107037824 */ /* 0x000fe400078e020e */
[----:B------:R-:W-:Y:S01]  /*0d70*/  IMAD.MOV.U32 R4, RZ, RZ, R2 ;  /* 0x000000ffff047224 */ /* 0x000fe200078e0002 */
[----:B------:R-:W-:Y:S01]  /*0d80*/  IADD3.X R12, PT, PT, R5, R18, R13, P1, !PT ;  /* 0x00000012050c7210 */ /* 0x000fe20000ffe40d */
[----:B------:R-:W-:Y:S01]  /*0d90*/  IMAD.MOV.U32 R2, RZ, RZ, R6 ;  /* 0x000000ffff027224 */ /* 0x000fe200078e0006 */
[----:B---3--:R-:W-:Y:S01]  /*0da0*/  LEA R14, P1, R0, UR12, 0x1 ;  /* 0x0000000c000e7c11 */ /* 0x008fe2000f8208ff */
[----:B------:R-:W-:-:S03]  /*0db0*/  IMAD.WIDE.U32 R6, R251, UR16, R10 ;  /* 0x00000010fb067c25 */ /* 0x000fc6000f8e000a */
[----:B------:R-:W-:Y:S01]  /*0dc0*/  LEA.HI.X R15, R0, UR13, R12, 0x1, P1 ;  /* 0x0000000d000f7c11 */ /* 0x000fe200088f0c0c */
[C---:B------:R-:W-:Y:S01]  /*0dd0*/  IMAD R0, R251.reuse, UR17, RZ ;  /* 0x00000011fb007c24 */ /* 0x040fe2000f8e02ff */
[C---:B-1----:R-:W-:Y:S01]  /*0de0*/  LEA R246, P2, R6.reuse, UR8, 0x1 ;  /* 0x0000000806f67c11 */ /* 0x042fe2000f8408ff */
[----:B------:R-:W-:Y:S01]  /*0df0*/  IMAD R20, R251, UR7, RZ ;  /* 0x00000007fb147c24 */ /* 0x000fe2000f8e02ff */
[----:B------:R-:W1:Y:S01]  /*0e00*/  LDCU UR8, c[0x0][0x3e0] ;  /* 0x00007c00ff0877ac */ /* 0x000e620008000800 */
[----:B------:R-:W-:Y:S02]  /*0e10*/  IMAD.IADD R0, R7, 0x1, R0 ;  /* 0x0000000107007824 */ /* 0x000fe400078e0200 */
[----:B------:R-:W-:Y:S01]  /*0e20*/  IMAD.WIDE.U32 R4, R251, UR10, R4 ;  /* 0x0000000afb047c25 */ /* 0x000fe2000f8e0004 */
[----:B------:R-:W-:Y:S01]  /*0e30*/  IADD3.X R13, PT, PT, R3, R20, R9, P0, !PT ;  /* 0x00000014030d7210 */ /* 0x000fe200007fe409 */
[----:B------:R-:W3:Y:S01]  /*0e40*/  LDCU.64 UR10, c[0x0][0x420] ;  /* 0x00008400ff0a77ac */ /* 0x000ee20008000a00 */
[----:B------:R-:W-:Y:S01]  /*0e50*/  LEA.HI.X R247, R6, UR9, R0, 0x1, P2 ;  /* 0x0000000906f77c11 */ /* 0x000fe200090f0c00 */
[C---:B------:R-:W-:Y:S01]  /*0e60*/  IMAD R9, R22.reuse, UR35, RZ ;  /* 0x0000002316097c24 */ /* 0x040fe2000f8e02ff */
[----:B------:R-:W-:Y:S01]  /*0e70*/  ISETP.NE.AND P2, PT, RZ, UR43, PT ;  /* 0x0000002bff007c0c */ /* 0x000fe2000bf45270 */
[----:B------:R-:W-:Y:S01]  /*0e80*/  IMAD.WIDE.U32 R10, R22, UR37, R16 ;  /* 0x00000025160a7c25 */ /* 0x000fe2000f8e0010 */
[----:B------:R-:W-:Y:S01]  /*0e90*/  LEA R8, P1, R4, UR12, 0x1 ;  /* 0x0000000c04087c11 */ /* 0x000fe2000f8208ff */
[----:B------:R-:W4:Y:S01]  /*0ea0*/  LDCU UR9, c[0x0][0x44c] ;  /* 0x00008980ff0977ac */ /* 0x000f220008000800 */
[----:B--2---:R-:W-:Y:S01]  /*0eb0*/  LEA R12, P0, R19, UR14, 0x1 ;  /* 0x0000000e130c7c11 */ /* 0x004fe2000f8008ff */
[----:B------:R-:W-:Y:S01]  /*0ec0*/  IMAD R9, R23, UR37, R9 ;  /* 0x0000002517097c24 */ /* 0x000fe2000f8e0209 */
[----:B------:R-:W-:Y:S01]  /*0ed0*/  LOP3.LUT R0, R163, 0xd8, RZ, 0xc0, !PT ;  /* 0x000000d8a3007812 */ /* 0x000fe200078ec0ff */
[----:B------:R-:W-:Y:S01]  /*0ee0*/  IMAD.IADD R7, R5, 0x1, R18 ;  /* 0x0000000105077824 */ /* 0x000fe200078e0212 */
[----:B------:R-:W-:Y:S01]  /*0ef0*/  LEA.HI.X R13, R19, UR15, R13, 0x1, P0 ;  /* 0x0000000f130d7c11 */ /* 0x000fe200080f0c0d */
[----:B------:R-:W-:Y:S01]  /*0f00*/  IMAD.IADD R5, R11, 0x1, R9 ;  /* 0x000000010b057824 */ /* 0x000fe200078e0209 */
[----:B------:R-:W-:Y:S01]  /*0f10*/  LOP3.LUT R0, R0, 0x18, R229, 0x78, !PT ;  /* 0x0000001800007812 */ /* 0x000fe200078e78e5 */
[----:B------:R-:W-:Y:S01]  /*0f20*/  IMAD.WIDE.U32 R2, R251, UR6, R2 ;  /* 0x00000006fb027c25 */ /* 0x000fe2000f8e0002 */
[----:B------:R-:W-:Y:S01]  /*0f30*/  LEA.HI.X R9, R4, UR13, R7, 0x1, P1 ;  /* 0x0000000d04097c11 */ /* 0x000fe200088f0c07 */
[----:B------:R-:W2:Y:S01]  /*0f40*/  LDCU.64 UR6, c[0x0][0x550] ;  /* 0x0000aa00ff0677ac */ /* 0x000ea20008000a00 */
[----:B------:R-:W-:Y:S01]  /*0f50*/  LOP3.LUT R0, R0, 0x1f20, R163, 0xf8, !PT ;  /* 0x00001f2000007812 */ /* 0x000fe200078ef8a3 */
[----:B------:R-:W-:Y:S01]  /*0f60*/  IMAD.MOV.U32 R4, RZ, RZ, R10 ;  /* 0x000000ffff047224 */ /* 0x000fe200078e000a */
[----:B------:R-:W-:Y:S01]  /*0f70*/  LEA R6, P0, R2, UR14, 0x1 ;  /* 0x0000000e02067c11 */ /* 0x000fe2000f8008ff */
[----:B------:R-:W-:Y:S01]  /*0f80*/  IMAD.IADD R3, R3, 0x1, R20 ;  /* 0x0000000103037824 */ /* 0x000fe200078e0214 */
[----:B------:R-:W-:Y:S01]  /*0f90*/  LEA R0, R0, UR4, 0x1 ;  /* 0x0000000400007c11 */ /* 0x000fe2000f8e08ff */
[----:B------:R-:W-:Y:S01]  /*0fa0*/  IMAD.WIDE.U32 R4, R24, UR29, R4 ;  /* 0x0000001d18047c25 */ /* 0x000fe2000f8e0004 */
[----:B------:R-:W-:Y:S01]  /*0fb0*/  @P2 BAR.SYNC.DEFER_BLOCKING 0x0 ;  /* 0x0000000000002b1d */ /* 0x000fe20000010000 */
[----:B------:R-:W-:Y:S01]  /*0fc0*/  UIMAD.WIDE.U32 UR20, UR36, UR31, URZ ;  /* 0x0000001f241472a5 */ /* 0x000fe2000f8e00ff */
[----:B------:R-:W-:Y:S01]  /*0fd0*/  LEA.HI.X R7, R2, UR15, R3, 0x1, P0 ;  /* 0x0000000f02077c11 */ /* 0x000fe200080f0c03 */
[----:B------:R-:W-:Y:S01]  /*0fe0*/  IMAD R3, R25, UR29, R5 ;  /* 0x0000001d19037c24 */ /* 0x000fe2000f8e0205 */
[----:B---3--:R-:W-:Y:S01]  /*0ff0*/  UIMAD.WIDE UR10, UR41, 0x4, UR10 ;  /* 0x00000004290a78a5 */ /* 0x008fe2000f8e020a */
[----:B------:R-:W-:-:S02]  /*1000*/  IMAD.MOV.U32 R2, RZ, RZ, R4 ;  /* 0x000000ffff027224 */ /* 0x000fc400078e0004 */
[C---:B------:R-:W-:Y:S02]  /*1010*/  IMAD R4, R251.reuse, R23, RZ ;  /* 0x00000017fb047224 */ /* 0x040fe400078e02ff */
[----:B------:R-:W-:-:S04]  /*1020*/  IMAD.WIDE.U32 R2, R251, R22, R2 ;  /* 0x00000016fb027225 */ /* 0x000fc800078e0002 */
[----:B------:R-:W-:Y:S01]  /*1030*/  IMAD.IADD R4, R3, 0x1, R4 ;  /* 0x0000000103047824 */ /* 0x000fe200078e0204 */
[----:B--2---:R-:W-:Y:S01]  /*1040*/  LEA R244, P0, R2, UR6, 0x1 ;  /* 0x0000000602f47c11 */ /* 0x004fe2000f8008ff */
[----:B------:R-:W-:-:S03]  /*1050*/  VIADD R248, R0, UR5 ;  /* 0x0000000500f87c36 */ /* 0x000fc60008000000 */
[----:B------:R-:W-:Y:S01]  /*1060*/  LEA.HI.X R245, R2, UR7, R4, 0x1, P0 ;  /* 0x0000000702f57c11 */ /* 0x000fe200080f0c04 */
[----:B------:R-:W2:Y:S01]  /*1070*/  LDCU.64 UR6, c[0x0][0x460] ;  /* 0x00008c00ff0677ac */ /* 0x000ea20008000a00 */
[----:B------:R-:W-:Y:S01]  /*1080*/  @!PT LDS RZ, [RZ] ;  /* 0x00000000fffff984 */ /* 0x000fe20000000800 */
[----:B------:R-:W-:Y:S01]  /*1090*/  @!PT LDS RZ, [RZ] ;  /* 0x00000000fffff984 */ /* 0x000fe20000000800 */
[----:B------:R-:W-:Y:S01]  /*10a0*/  @!PT LDS RZ, [RZ] ;  /* 0x00000000fffff984 */ /* 0x000fe20000000800 */
[----:B------:R-:W-:Y:S04]  /*10b0*/  LDGSTS.E.BYPASS.LTC128B.128 [R0+0xf000], desc[UR32][R8.64] ;  /* 0x0f00000008007fae */ /* 0x000fe8000b981a20 */
[----:B------:R-:W-:Y:S04]  /*10c0*/  LDGSTS.E.BYPASS.LTC128B.128 [R0+0x11000], desc[UR32][R8.64+0x40] ;  /* 0x1100004008007fae */ /* 0x000fe8000b981a20 */
[----:B------:R3:W-:Y:S04]  /*10d0*/  LDGSTS.E.BYPASS.LTC128B.128 [R0+0x13000], desc[UR32][R8.64+0x80] ;  /* 0x1300008008007fae */ /* 0x0007e8000b981a20 */
[----:B------:R-:W-:Y:S04]  /*10e0*/  LDGSTS.E.BYPASS.LTC128B.128 [R0+0x10000], desc[UR32][R14.64] ;  /* 0x100000000e007fae */ /* 0x000fe8000b981a20 */
[----:B------:R-:W-:Y:S04]  /*10f0*/  LDGSTS.E.BYPASS.LTC128B.128 [R0+0x12000], desc[UR32][R14.64+0x40] ;  /* 0x120000400e007fae */ /* 0x000fe8000b981a20 */
[----:B------:R-:W-:Y:S04]  /*1100*/  LDGSTS.E.BYPASS.LTC128B.128 [R0+0x14000], desc[UR32][R14.64+0x80] ;  /* 0x140000800e007fae */ /* 0x000fe8000b981a20 */
[----:B------:R-:W0:Y:S01]  /*1110*/  LDGDEPBAR ;  /* 0x00000000000079af */ /* 0x000e220000000000 */
[----:B--2---:R-:W-:-:S03]  /*1120*/  UISETP.NE.U32.AND UP0, UPT, UR6, URZ, UPT ;  /* 0x000000ff0600728c */ /* 0x004fc6000bf05070 */
[----:B------:R-:W-:Y:S01]  /*1130*/  LDGSTS.E.BYPASS.LTC128B.128 [R0+0x6000], desc[UR32][R244.64] ;  /* 0x06000000f4007fae */ /* 0x000fe2000b981a20 */
[----:B---3--:R-:W-:-:S03]  /*1140*/  SHF.R.U32.HI R8, RZ, 0x5, R229 ;  /* 0x00000005ff087819 */ /* 0x008fc600000116e5 */
[----:B------:R-:W-:Y:S01]  /*1150*/  LDGSTS.E.BYPASS.LTC128B.128 [R0+0x7000], desc[UR32][R244.64+0x40] ;  /* 0x07000040f4007fae */ /* 0x000fe2000b981a20 */
[----:B------:R-:W-:Y:S01]  /*1160*/  USHF.R.S32.HI UR6, URZ, 0x1f, UR31 ;  /* 0x0000001fff067899 */ /* 0x000fe2000801141f */
[----:B------:R-:W-:Y:S02]  /*1170*/  IMAD.MOV.U32 R9, RZ, RZ, 0x4 ;  /* 0x00000004ff097424 */ /* 0x000fe400078e00ff */
[----:B------:R-:W-:Y:S01]  /*1180*/  IMAD.SHL.U32 R5, R8, 0x10, RZ ;  /* 0x0000001008057824 */ /* 0x000fe200078e00ff */
[----:B------:R-:W-:Y:S04]  /*1190*/  LDGSTS.E.BYPASS.LTC128B.128 [R0+0x8000], desc[UR32][R244.64+0x80] ;  /* 0x08000080f4007fae */ /* 0x000fe8000b981a20 */
[----:B------:R-:W-:Y:S01]  /*11a0*/  LDGSTS.E.BYPASS.LTC128B.128 [R248], desc[UR32][R246.64] ;  /* 0x00000000f6f87fae */ /* 0x000fe2000b981a20 */
[----:B------:R-:W-:-:S03]  /*11b0*/  LOP3.LUT R5, R5, 0x10, RZ, 0xc0, !PT ;  /* 0x0000001005057812 */ /* 0x000fc600078ec0ff */
[----:B------:R-:W-:Y:S01]  /*11c0*/  LDGSTS.E.BYPASS.LTC128B.128 [R248+0x1000], desc[UR32][R246.64+0x40] ;  /* 0x01000040f6f87fae */ /* 0x000fe2000b981a20 */
[----:B------:R-:W-:Y:S01]  /*11d0*/  UIMAD UR12, UR6, UR36, URZ ;  /* 0x00000024060c72a4 */ /* 0x000fe2000f8e02ff */
[----:B------:R-:W-:Y:S02]  /*11e0*/  LOP3.LUT R5, R5, 0x7, R251, 0xf8, !PT ;  /* 0x0000000705057812 */ /* 0x000fe400078ef8fb */
[----:B------:R-:W-:Y:S01]  /*11f0*/  LDGSTS.E.BYPASS.LTC128B.128 [R248+0x2000], desc[UR32][R246.64+0x80] ;  /* 0x02000080f6f87fae */ /* 0x000fe2000b981a20 */
[----:B------:R-:W-:Y:S02]  /*1200*/  UIADD3 UR12, UPT, UPT, UR21, UR12, URZ ;  /* 0x0000000c150c7290 */ /* 0x000fe4000fffe0ff */
[----:B------:R-:W-:Y:S01]  /*1210*/  IMAD.WIDE.U32 R2, R5, R9, UR10 ;  /* 0x0000000a05027e25 */ /* 0x000fe2000f8e0009 */
[----:B------:R-:W-:Y:S01]  /*1220*/  LDGSTS.E.BYPASS.LTC128B.128 [R0+0x9000], desc[UR32][R6.64] ;  /* 0x0900000006007fae */ /* 0x000fe2000b981a20 */
[----:B-1----:R-:W-:Y:S01]  /*1230*/  USHF.R.S32.HI UR14, URZ, 0x1f, UR8 ;  /* 0x0000001fff0e7899 */ /* 0x002fe20008011408 */
[----:B------:R-:W1:Y:S02]  /*1240*/  LDC.64 R4, c[0x0][0x5f8] ;  /* 0x00017e00ff047b82 */ /* 0x000e640000000a00 */
[----:B------:R-:W-:Y:S04]  /*1250*/  LDGSTS.E.BYPASS.LTC128B.128 [R0+0xb000], desc[UR32][R6.64+0x40] ;  /* 0x0b00004006007fae */ /* 0x000fe8000b981a20 */
[----:B------:R2:W-:Y:S04]  /*1260*/  LDGSTS.E.BYPASS.LTC128B.128 [R0+0xd000], desc[UR32][R6.64+0x80] ;  /* 0x0d00008006007fae */ /* 0x0005e8000b981a20 */
[----:B------:R-:W-:Y:S04]  /*1270*/  LDGSTS.E.BYPASS.LTC128B.128 [R0+0xa000], desc[UR32][R12.64] ;  /* 0x0a0000000c007fae */ /* 0x000fe8000b981a20 */
[----:B------:R-:W-:Y:S04]  /*1280*/  LDGSTS.E.BYPASS.LTC128B.128 [R0+0xc000], desc[UR32][R12.64+0x40] ;  /* 0x0c0000400c007fae */ /* 0x000fe8000b981a20 */
[----:B------:R3:W-:Y:S04]  /*1290*/  LDGSTS.E.BYPASS.LTC128B.128 [R0+0xe000], desc[UR32][R12.64+0x80] ;  /* 0x0e0000800c007fae */ /* 0x0007e8000b981a20 */
[----:B------:R-:W0:Y:S01]  /*12a0*/  LDGDEPBAR ;  /* 0x00000000000079af */ /* 0x000e220000000000 */
[----:B------:R-:W-:-:S02]  /*12b0*/  UIMAD UR12, UR12, UR8, URZ ;  /* 0x000000080c0c72a4 */ /* 0x000fc4000f8e02ff */
[----:B------:R-:W-:Y:S01]  /*12c0*/  UIMAD.WIDE.U32 UR18, UR20, UR8, URZ ;  /* 0x00000008141272a5 */ /* 0x000fe2000f8e00ff */
[C---:B------:R-:W-:Y:S01]  /*12d0*/  IMAD.SHL.U32 R225, R229.reuse, 0x4, RZ ;  /* 0x00000004e5e17824 */ /* 0x040fe200078e00ff */
[----:B----4-:R-:W-:Y:S01]  /*12e0*/  UIMAD UR16, UR29, UR9, URZ ;  /* 0x000000091d1072a4 */ /* 0x010fe2000f8e02ff */
[----:B------:R-:W5:Y:S01]  /*12f0*/  LDG.E R9, desc[UR32][R2.64] ;  /* 0x0000002002097981 */ /* 0x000f62000c1e1900 */
[----:B------:R-:W-:Y:S02]  /*1300*/  USHF.R.S32.HI UR13, URZ, 0x1f, UR9 ;  /* 0x0000001fff0d7899 */ /* 0x000fe40008011409 */
[----:B------:R-:W-:Y:S01]  /*1310*/  UISETP.NE.AND.EX UP0, UPT, UR7, URZ, UPT, UP0 ;  /* 0x000000ff0700728c */ /* 0x000fe2000bf05300 */
[----:B------:R-:W5:Y:S01]  /*1320*/  LDG.E R10, desc[UR32][R2.64+0x20] ;  /* 0x00002020020a7981 */ /* 0x000f62000c1e1900 */
[----:B--2---:R-:W1:Y:S01]  /*1330*/  S2R R6, SR_CTAID.X ;  /* 0x0000000000067919 */ /* 0x004e620000002500 */
[----:B------:R-:W-:Y:S02]  /*1340*/  UIMAD UR12, UR14, UR20, UR12 ;  /* 0x000000140e0c72a4 */ /* 0x000fe4000f8e020c */
[----:B------:R-:W-:Y:S01]  /*1350*/  USHF.R.S32.HI UR17, URZ, 0x1f, UR16 ;  /* 0x0000001fff117899 */ /* 0x000fe20008011410 */
[----:B------:R-:W5:Y:S01]  /*1360*/  LDG.E R11, desc[UR32][R2.64+0x80] ;  /* 0x00008020020b7981 */ /* 0x000f62000c1e1900 */
[----:B------:R-:W-:Y:S01]  /*1370*/  UIADD3 UR12, UPT, UPT, UR19, UR12, URZ ;  /* 0x0000000c130c7290 */ /* 0x000fe2000fffe0ff */
[C---:B------:R-:W-:Y:S01]  /*1380*/  IMAD.SHL.U32 R224, R229.reuse, 0x10, RZ ;  /* 0x00000010e5e07824 */ /* 0x040fe200078e00ff */
[----:B------:R-:W2:Y:S01]  /*1390*/  LDCU.64 UR6, c[0x0][0x570] ;  /* 0x0000ae00ff0677ac */ /* 0x000ea20008000a00 */
[----:B------:R1:W5:Y:S01]  /*13a0*/  LDG.E R252, desc[UR32][R2.64+0xa0] ;  /* 0x0000a02002fc7981 */ /* 0x000362000c1e1900 */
[C---:B---3--:R-:W-:Y:S01]  /*13b0*/  LOP3.LUT R0, R229.reuse, 0x1f, RZ, 0xc0, !PT ;  /* 0x0000001fe5007812 */ /* 0x048fe200078ec0ff */
[----:B------:R-:W-:Y:S01]  /*13c0*/  IMAD.SHL.U32 R12, R229, 0x20, RZ ;  /* 0x00000020e50c7824 */ /* 0x000fe200078e00ff */
[----:B------:R-:W-:Y:S01]  /*13d0*/  UIMAD UR12, UR12, UR9, URZ ;  /* 0x000000090c0c72a4 */ /* 0x000fe2000f8e02ff */
[----:B------:R-:W-:-:S04]  /*13e0*/  DEPBAR.LE SB0, 0x1 ;  /* 0x000080400000791a */ /* 0x000fc80000000000 */
[----:B------:R-:W-:Y:S01]  /*13f0*/  UIMAD.WIDE.U32 UR16, UR18, UR9, UR16 ;  /* 0x00000009121072a5 */ /* 0x000fe2000f8e0010 */
[----:B------:R-:W-:Y:S01]  /*1400*/  LOP3.LUT R208, R224, 0x100, RZ, 0xc0, !PT ;  /* 0x00000100e0d07812 */ /* 0x000fe200078ec0ff */
[----:B------:R-:W-:Y:S01]  /*1410*/  UIMAD UR12, UR13, UR18, UR12 ;  /* 0x000000120d0c72a4 */ /* 0x000fe2000f8e020c */
[----:B------:R-:W-:Y:S01]  /*1420*/  CS2R R126, SRZ ;  /* 0x00000000007e7805 */ /* 0x000fe2000001ff00 */
[----:B------:R-:W-:Y:S01]  /*1430*/  USEL UR40, UR40, URZ, UP0 ;  /* 0x000000ff28287287 */ /* 0x000fe20008000000 */
[----:B------:R-:W-:Y:S01]  /*1440*/  CS2R R124, SRZ ;  /* 0x00000000007c7805 */ /* 0x000fe2000001ff00 */
[----:B------:R-:W-:Y:S01]  /*1450*/  UIMAD UR14, UR8, UR9, URZ ;  /* 0x00000009080e72a4 */ /* 0x000fe2000f8e02ff */
[----:B------:R-:W-:Y:S01]  /*1460*/  CS2R R130, SRZ ;  /* 0x0000000000827805 */ /* 0x000fe2000001ff00 */
[----:B------:R-:W-:Y:S01]  /*1470*/  UIMAD.WIDE UR20, UR8, UR9, URZ ;  /* 0x00000009081472a5 */ /* 0x000fe2000f8e02ff */
[----:B------:R-:W-:Y:S01]  /*1480*/  CS2R R128, SRZ ;  /* 0x0000000000807805 */ /* 0x000fe2000001ff00 */
[----:B------:R-:W-:Y:S01]  /*1490*/  UIADD3 UR13, UPT, UPT, UR17, UR12, URZ ;  /* 0x0000000c110d7290 */ /* 0x000fe2000fffe0ff */
[----:B------:R-:W-:Y:S01]  /*14a0*/  CS2R R122, SRZ ;  /* 0x00000000007a7805 */ /* 0x000fe2000001ff00 */
[----:B------:R-:W-:Y:S01]  /*14b0*/  UIADD3 UR40, UP0, UPT, UR37, UR40, URZ ;  /* 0x0000002825287290 */ /* 0x000fe2000ff1e0ff */
[----:B------:R-:W-:Y:S01]  /*14c0*/  IMAD R0, R8, UR14, R0 ;  /* 0x0000000e08007c24 */ /* 0x000fe2000f8e0200 */
[----:B------:R-:W-:Y:S01]  /*14d0*/  UMOV UR12, UR16 ;  /* 0x00000010000c7c82 */ /* 0x000fe20008000000 */
[----:B------:R-:W-:Y:S01]  /*14e0*/  LOP3.LUT R8, R225, 0x18, RZ, 0xc0, !PT ;  /* 0x00000018e1087812 */ /* 0x000fe200078ec0ff */
[----:B------:R-:W-:Y:S01]  /*14f0*/  UIMAD.WIDE.U32 UR12, UR20, UR40, UR12 ;  /* 0x00000028140c72a5 */ /* 0x000fe2000f8e000c */
[----:B-1----:R-:W-:Y:S01]  /*1500*/  IMAD.WIDE.U32 R2, R6, R4, RZ ;  /* 0x0000000406027225 */ /* 0x002fe200078e00ff */
[----:B------:R-:W-:Y:S01]  /*1510*/  UIADD3.X UR35, UPT, UPT, URZ, UR35, URZ, UP0, !UPT ;  /* 0x00000023ff237290 */ /* 0x000fe200087fe4ff */
[----:B------:R-:W-:Y:S01]  /*1520*/  LOP3.LUT R7, R8, 0xc0, R12, 0xf8, !PT ;  /* 0x000000c008077812 */ /* 0x000fe200078ef80c */
[----:B------:R-:W-:Y:S01]  /*1530*/  UIMAD UR40, UR21, UR40, URZ ;  /* 0x00000028152872a4 */ /* 0x000fe2000f8e02ff */
[----:B------:R-:W-:Y:S01]  /*1540*/  IMAD R5, R6, R5, R3 ;  /* 0x0000000506057224 */ /* 0x000fe200078e0203 */
[----:B------:R-:W-:Y:S01]  /*1550*/  SEL R2, R2, RZ, P2 ;  /* 0x000000ff02027207 */ /* 0x000fe20001000000 */
[----:B------:R-:W-:Y:S01]  /*1560*/  USHF.L.U32 UR8, UR14, 0x6, URZ ;  /* 0x000000060e087899 */ /* 0x000fe200080006ff */
[----:B------:R-:W-:Y:S01]  /*1570*/  LOP3.LUT R3, R224, 0x3c00, RZ, 0xc0, !PT ;  /* 0x00003c00e0037812 */ /* 0x000fe200078ec0ff */
[----:B------:R-:W-:Y:S01]  /*1580*/  UIMAD UR35, UR20, UR35, UR40 ;  /* 0x00000023142372a4 */ /* 0x000fe2000f8e0228 */
[----:B------:R-:W-:Y:S01]  /*1590*/  IADD3 R6, P1, P0, R0, UR12, R2 ;  /* 0x0000000c00067c10 */ /* 0x000fe2000f83e002 */
[----:B------:R-:W-:Y:S01]  /*15a0*/  UISETP.GE.AND UP0, UPT, UR34, 0x1, UPT ;  /* 0x000000012200788c */ /* 0x000fe2000bf06270 */
[----:B------:R-:W-:Y:S01]  /*15b0*/  SHF.R.S32.HI R4, RZ, 0x1f, R0 ;  /* 0x0000001fff047819 */ /* 0x000fe20000011400 */
[----:B------:R-:W-:Y:S01]  /*15c0*/  UIADD3 UR35, UPT, UPT, UR13, UR35, URZ ;  /* 0x000000230d237290 */ /* 0x000fe2000fffe0ff */
[----:B------:R-:W-:Y:S01]  /*15d0*/  LOP3.LUT R3, R3, 0x20, R12, 0xf8, !PT ;  /* 0x0000002003037812 */ /* 0x000fe200078ef80c */
[----:B------:R-:W-:Y:S01]  /*15e0*/  ULEA UR12, UR39, UR38, 0x6 ;  /* 0x00000026270c7291 */ /* 0x000fe2000f8e30ff */
[----:B------:R-:W-:-:S02]  /*15f0*/  LOP3.LUT R2, R7, 0x8, R229, 0x78, !PT ;  /* 0x0000000807027812 */ /* 0x000fc400078e78e5 */
[----:B------:R-:W-:Y:S02]  /*1600*/  CS2R R120, SRZ ;  /* 0x0000000000787805 */ /* 0x000fe4000001ff00 */
[----:B------:R-:W-:Y:S02]  /*1610*/  SEL R0, R5, RZ, P2 ;  /* 0x000000ff05007207 */ /* 0x000fe40001000000 */
[----:B------:R-:W-:Y:S02]  /*1620*/  CS2R R118, SRZ ;  /* 0x0000000000767805 */ /* 0x000fe4000001ff00 */
[----:B------:R-:W-:Y:S01]  /*1630*/  LOP3.LUT R208, R2, R3, R208, 0xfe, !PT ;  /* 0x0000000302d07212 */ /* 0x000fe200078efed0 */
[----:B------:R-:W-:Y:S01]  /*1640*/  IMAD.U32 R2, RZ, RZ, UR8 ;  /* 0x00000008ff027e24 */ /* 0x000fe2000f8e00ff */
[----:B------:R-:W-:Y:S02]  /*1650*/  IADD3.X R3, PT, PT, R4, UR35, R0, P1, P0 ;  /* 0x0000002304037c10 */ /* 0x000fe40008fe0400 */
[----:B------:R-:W-:-:S02]  /*1660*/  CS2R R116, SRZ ;  /* 0x0000000000747805 */ /* 0x000fc4000001ff00 */
[----:B------:R-:W-:Y:S02]  /*1670*/  LOP3.LUT P1, RZ, R229, 0x4, RZ, 0xc0, !PT ;  /* 0x00000004e5ff7812 */ /* 0x000fe4000782c0ff */
[----:B------:R-:W-:Y:S02]  /*1680*/  CS2R R110, SRZ ;  /* 0x00000000006e7805 */ /* 0x000fe4000001ff00 */
[----:B------:R-:W-:Y:S02]  /*1690*/  IADD3 R0, P0, PT, R6, UR8, RZ ;  /* 0x0000000806007c10 */ /* 0x000fe4000ff1e0ff */
[----:B------:R-:W-:Y:S02]  /*16a0*/  CS2R R108, SRZ ;  /* 0x00000000006c7805 */ /* 0x000fe4000001ff00 */
[----:B------:R-:W-:Y:S01]  /*16b0*/  LEA R208, R208, UR4, 0x1 ;  /* 0x00000004d0d07c11 */ /* 0x000fe2000f8e08ff */
[----:B------:R-:W-:Y:S01]  /*16c0*/  BAR.SYNC.DEFER_BLOCKING 0x0 ;  /* 0x0000000000007b1d */ /* 0x000fe20000010000 */
[----:B------:R-:W-:-:S02]  /*16d0*/  LEA.HI.X.SX32 R2, R2, R3, 0x1, P0 ;  /* 0x0000000302027211 */ /* 0x000fc400000f0eff */
[----:B------:R-:W-:Y:S02]  /*16e0*/  CS2R R114, SRZ ;  /* 0x0000000000727805 */ /* 0x000fe4000001ff00 */
[----:B--2---:R-:W-:Y:S01]  /*16f0*/  LEA R242, P0, R0, UR6, 0x2 ;  /* 0x0000000600f27c11 */ /* 0x004fe2000f8010ff */
[C---:B------:R-:W-:Y:S01]  /*1700*/  VIADD R3, R208.reuse, 0xf000 ;  /* 0x0000f000d0037836 */ /* 0x040fe20000000000 */
[----:B------:R-:W-:Y:S01]  /*1710*/  CS2R R112, SRZ ;  /* 0x0000000000707805 */ /* 0x000fe2000001ff00 */
[----:B------:R-:W-:Y:S01]  /*1720*/  VIADD R216, R208, 0xf020 ;  /* 0x0000f020d0d87836 */ /* 0x000fe20000000000 */
[----:B------:R-:W-:Y:S01]  /*1730*/  LEA.HI.X R243, R0, UR7, R2, 0x2, P0 ;  /* 0x0000000700f37c11 */ /* 0x000fe200080f1402 */
[----:B------:R-:W-:Y:S01]  /*1740*/  @P1 VIADD R216, R3, 0xffffffe0 ;  /* 0xffffffe003d81836 */ /* 0x000fe20000000000 */
[----:B------:R-:W1:Y:S01]  /*1750*/  LDCU.64 UR6, c[0x0][0x5e8] ;  /* 0x0000bd00ff0677ac */ /* 0x000e620008000a00 */
[----:B------:R-:W-:Y:S02]  /*1760*/  CS2R R106, SRZ ;  /* 0x00000000006a7805 */ /* 0x000fe4000001ff00 */
[----:B------:R-:W-:-:S02]  /*1770*/  CS2R R104, SRZ ;  /* 0x0000000000687805 */ /* 0x000fc4000001ff00 */
[----:B------:R-:W-:Y:S02]  /*1780*/  CS2R R102, SRZ ;  /* 0x0000000000667805 */ /* 0x000fe4000001ff00 */
[----:B------:R-:W-:Y:S02]  /*1790*/  CS2R R100, SRZ ;  /* 0x0000000000647805 */ /* 0x000fe4000001ff00 */
[----:B------:R-:W-:Y:S02]  /*17a0*/  CS2R R94, SRZ ;  /* 0x00000000005e7805 */ /* 0x000fe4000001ff00 */
[----:B------:R-:W-:Y:S02]  /*17b0*/  CS2R R92, SRZ ;  /* 0x00000000005c7805 */ /* 0x000fe4000001ff00 */
[----:B------:R-:W-:Y:S02]  /*17c0*/  CS2R R98, SRZ ;  /* 0x0000000000627805 */ /* 0x000fe4000001ff00 */
[----:B------:R-:W-:-:S02]  /*17d0*/  CS2R R96, SRZ ;  /* 0x0000000000607805 */ /* 0x000fc4000001ff00 */
[----:B------:R-:W-:Y:S02]  /*17e0*/  CS2R R90, SRZ ;  /* 0x00000000005a7805 */ /* 0x000fe4000001ff00 */
[----:B------:R-:W-:Y:S02]  /*17f0*/  CS2R R88, SRZ ;  /* 0x0000000000587805 */ /* 0x000fe4000001ff00 */
[----:B------:R-:W-:Y:S02]  /*1800*/  CS2R R86, SRZ ;  /* 0x0000000000567805 */ /* 0x000fe4000001ff00 */
[----:B------:R-:W-:Y:S02]  /*1810*/  CS2R R84, SRZ ;  /* 0x0000000000547805 */ /* 0x000fe4000001ff00 */
[----:B------:R-:W-:Y:S02]  /*1820*/  CS2R R78, SRZ ;  /* 0x00000000004e7805 */ /* 0x000fe4000001ff00 */
[----:B------:R-:W-:Y:S01]  /*1830*/  CS2R R76, SRZ ;  /* 0x00000000004c7805 */ /* 0x000fe2000001ff00 */
[----:B------:R2:W3:Y:S01]  /*1840*/  LDSM.16.M88.4 R172, [R208+0xf000] ;  /* 0x00f00000d0ac783b */ /* 0x0004e20000000200 */
[----:B------:R-:W-:-:S02]  /*1850*/  CS2R R82, SRZ ;  /* 0x0000000000527805 */ /* 0x000fc4000001ff00 */
[----:B------:R-:W-:Y:S02]  /*1860*/  CS2R R80, SRZ ;  /* 0x0000000000507805 */ /* 0x000fe4000001ff00 */
[----:B------:R-:W-:Y:S01]  /*1870*/  CS2R R74, SRZ ;  /* 0x00000000004a7805 */ /* 0x000fe2000001ff00 */
[----:B------:R2:W4:Y:S01]  /*1880*/  LDSM.16.M88.4 R176, [R208+0xf400] ;  /* 0x00f40000d0b0783b */ /* 0x0005220000000200 */
[----:B------:R-:W-:Y:S02]  /*1890*/  CS2R R72, SRZ ;  /* 0x0000000000487805 */ /* 0x000fe4000001ff00 */
[----:B------:R-:W-:Y:S02]  /*18a0*/  CS2R R70, SRZ ;  /* 0x0000000000467805 */ /* 0x000fe4000001ff00 */
[----:B------:R-:W-:Y:S01]  /*18b0*/  CS2R R68, SRZ ;  /* 0x0000000000447805 */ /* 0x000fe2000001ff00 */
[----:B------:R2:W2:Y:S01]  /*18c0*/  LDSM.16.M88.4 R188, [R208+0x11000] ;  /* 0x01100000d0bc783b */ /* 0x0004a20000000200 */
[----:B------:R-:W-:-:S02]  /*18d0*/  CS2R R62, SRZ ;  /* 0x00000000003e7805 */ /* 0x000fc4000001ff00 */
[----:B------:R-:W-:Y:S02]  /*18e0*/  CS2R R60, SRZ ;  /* 0x00000000003c7805 */ /* 0x000fe4000001ff00 */
[----:B------:R-:W-:Y:S01]  /*18f0*/  CS2R R66, SRZ ;  /* 0x0000000000427805 */ /* 0x000fe2000001ff00 */
[----:B------:R1:W2:Y:S01]  /*1900*/  LDSM.16.M88.4 R192, [R208+0x11400] ;  /* 0x01140000d0c0783b */ /* 0x0002a20000000200 */
[----:B------:R-:W-:Y:S02]  /*1910*/  CS2R R64, SRZ ;  /* 0x0000000000407805 */ /* 0x000fe4000001ff00 */
[----:B------:R-:W-:Y:S02]  /*1920*/  CS2R R58, SRZ ;  /* 0x00000000003a7805 */ /* 0x000fe4000001ff00 */
[----:B------:R-:W-:Y:S01]  /*1930*/  CS2R R56, SRZ ;  /* 0x0000000000387805 */ /* 0x000fe2000001ff00 */
[----:B------:R2:W2:Y:S01]  /*1940*/  LDSM.16.M88.4 R204, [R208+0x13000] ;  /* 0x01300000d0cc783b */ /* 0x0004a20000000200 */
[----:B------:R-:W-:-:S02]  /*1950*/  CS2R R54, SRZ ;  /* 0x0000000000367805 */ /* 0x000fc4000001ff00 */
[----:B------:R-:W-:Y:S02]  /*1960*/  CS2R R52, SRZ ;  /* 0x0000000000347805 */ /* 0x000fe4000001ff00 */
[----:B------:R-:W-:Y:S01]  /*1970*/  CS2R R46, SRZ ;  /* 0x00000000002e7805 */ /* 0x000fe2000001ff00 */
[----:B------:R2:W2:Y:S01]  /*1980*/  LDSM.16.M88.4 R180, [R216] ;  /* 0x00000000d8b4783b */ /* 0x0004a20000000200 */
        /* <DEDUP_REMOVED lines=8> */
[----:B------:R-:W-:Y:S01]  /*1a10*/  CS2R R36, SRZ ;  /* 0x0000000000247805 */ /* 0x000fe2000001ff00 */
[----:B-1----:R-:W-:Y:S02]  /*1a20*/  UIMAD.WIDE UR12, UR12, 0x4, UR6 ;  /* 0x000000040c0c78a5 */ /* 0x002fe4000f8e0206 */
[----:B------:R1:W1:Y:S04]  /*1a30*/  LDSM.16.M88.4 R200, [R216+0x2400] ;  /* 0x00240000d8c8783b */ /* 0x0002680000000200 */
[----:B------:R1:W1:Y:S04]  /*1a40*/  LDSM.16.M88.4 R212, [R216+0x4000] ;  /* 0x00400000d8d4783b */ /* 0x0002680000000200 */
[----:B------:R-:W1:Y:S04]  /*1a50*/  LDSM.16.M88.4 R208, [R208+0x13400] ;  /* 0x01340000d0d0783b */ /* 0x000e680000000200 */
[----:B------:R-:W1:Y:S01]  /*1a60*/  LDSM.16.M88.4 R216, [R216+0x4400] ;  /* 0x00440000d8d8783b */ /* 0x000e620000000200 */
[----:B---34-:R-:W-:Y:S05]  /*1a70*/  BRA.U !UP0, `(.L_x_165) ;  /* 0x0000003108b07547 */ /* 0x018fea000b800000 */
[--C-:B------:R-:W-:Y:S01]  /*1a80*/  SHF.R.U32.HI R0, RZ, 0x4, R229.reuse ;  /* 0x00000004ff007819 */ /* 0x100fe200000116e5 */
[----:B-----5:R3:W-:Y:S01]  /*1a90*/  STL [R1+0x8], R9 ;  /* 0x0000080901007387 */ /* 0x0207e20000100800 */
[--C-:B------:R-:W-:Y:S01]  /*1aa0*/  SHF.R.U32.HI R3, RZ, 0x1, R229.reuse ;  /* 0x00000001ff037819 */ /* 0x100fe200000116e5 */
[----:B------:R-:W4:Y:S01]  /*1ab0*/  LDC R250, c[0x0][0x44c] ;  /* 0x00011300fffa7b82 */ /* 0x000f220000000800 */
[----:B------:R-:W-:Y:S01]  /*1ac0*/  LOP3.LUT R0, R0, 0x8, RZ, 0xc0, !PT ;  /* 0x0000000800007812 */ /* 0x000fe200078ec0ff */
[----:B------:R3:W-:Y:S01]  /*1ad0*/  STL [R1+0x4], R10 ;  /* 0x0000040a01007387 */ /* 0x0007e20000100800 */
[----:B------:R-:W2:Y:S01]  /*1ae0*/  LDCU UR8, c[0x0][0x3b0] ;  /* 0x00007600ff0877ac */ /* 0x000ea20008000800 */
[----:B------:R-:W-:Y:S01]  /*1af0*/  LOP3.LUT R2, R12, 0x120, RZ, 0xc0, !PT ;  /* 0x000001200c027812 */ /* 0x000fe200078ec0ff */
[----:B------:R-:W-:Y:S01]  /*1b00*/  IMAD.MOV.U32 R232, RZ, RZ, 0x20 ;  /* 0x00000020ffe87424 */ /* 0x000fe200078e00ff */
[----:B------:R-:W-:Y:S01]  /*1b10*/  LOP3.LUT R0, R0, 0x10, R229, 0xf8, !PT ;  /* 0x0000001000007812 */ /* 0x000fe200078ef8e5 */
[----:B------:R3:W-:Y:S01]  /*1b20*/  STL [R1], R11 ;  /* 0x0000000b01007387 */ /* 0x0007e20000100800 */
[----:B------:R-:W2:Y:S01]  /*1b30*/  LDCU UR9, c[0x0][0x590] ;  /* 0x0000b200ff0977ac */ /* 0x000ea20008000800 */
[----:B------:R-:W-:Y:S01]  /*1b40*/  LOP3.LUT R224, R2, 0x200, R224, 0xf8, !PT ;  /* 0x0000020002e07812 */ /* 0x000fe200078ef8e0 */
[----:B------:R-:W-:Y:S01]  /*1b50*/  IMAD.MOV.U32 R226, RZ, RZ, 0x20 ;  /* 0x00000020ffe27424 */ /* 0x000fe200078e00ff */
[----:B------:R-:W1:Y:S01]  /*1b60*/  S2R R229, SR_TID.X ;  /* 0x0000000000e57919 */ /* 0x000e620000002100 */
[--C-:B------:R-:W-:Y:S01]  /*1b70*/  LOP3.LUT R0, R0, 0xc0, R12.reuse, 0xf8, !PT ;  /* 0x000000c000007812 */ /* 0x100fe200078ef80c */
[----:B------:R-:W-:Y:S01]  /*1b80*/  VIADD R2, R233, 0x13000 ;  /* 0x00013000e9027836 */ /* 0x000fe20000000000 */
[----:B------:R-:W-:Y:S01]  /*1b90*/  LOP3.LUT R7, R7, 0x8, R3, 0x78, !PT ;  /* 0x0000000807077812 */ /* 0x000fe200078e7803 */
[----:B------:R-:W-:Y:S01]  /*1ba0*/  IMAD.MOV.U32 R127, RZ, RZ, RZ ;  /* 0x000000ffff7f7224 */ /* 0x000fe200078e00ff */
[----:B------:R-:W-:Y:S01]  /*1bb0*/  LOP3.LUT R8, R0, R8, RZ, 0x3c, !PT ;  /* 0x0000000800087212 */ /* 0x000fe200078e3cff */
[----:B------:R-:W-:Y:S01]  /*1bc0*/  IMAD.MOV.U32 R0, RZ, RZ, 0x10 ;  /* 0x00000010ff007424 */ /* 0x000fe200078e00ff */
[----:B------:R-:W-:Y:S01]  /*1bd0*/  LOP3.LUT R7, R224, R7, RZ, 0xfc, !PT ;  /* 0x00000007e0077212 */ /* 0x000fe200078efcff */
[----:B------:R-:W-:Y:S01]  /*1be0*/  USHF.L.U32 UR14, UR14, 0x3, URZ ;  /* 0x000000030e0e7899 */ /* 0x000fe200080006ff */
[----:B------:R-:W-:Y:S01]  /*1bf0*/  LOP3.LUT R8, R8, 0x120, R12, 0xf8, !PT ;  /* 0x0000012008087812 */ /* 0x000fe200078ef80c */
[----:B------:R-:W1:Y:S01]  /*1c00*/  LDCU UR6, c[0x0][0x3e0] ;  /* 0x00007c00ff0677ac */ /* 0x000e620008000800 */
[----:B------:R-:W-:Y:S01]  /*1c10*/  LEA R222, R7, UR4, 0x1 ;  /* 0x0000000407de7c11 */ /* 0x000fe2000f8e08ff */
[----:B------:R-:W1:Y:S01]  /*1c20*/  LDCU UR7, c[0x0][0x45c] ;  /* 0x00008b80ff0777ac */ /* 0x000e620008000800 */
[----:B--2---:R-:W-:-:S02]  /*1c30*/  USHF.L.U32 UR8, UR8, 0x6, URZ ;  /* 0x0000000608087899 */ /* 0x004fc400080006ff */
[----:B------:R-:W-:Y:S01]  /*1c40*/  USHF.L.U32 UR9, UR9, 0x6, URZ ;  /* 0x0000000609097899 */ /* 0x000fe200080006ff */
[C---:B-1----:R-:W-:Y:S01]  /*1c50*/  LOP3.LUT P0, RZ, R229.reuse, 0x4, RZ, 0xc0, !PT ;  /* 0x00000004e5ff7812 */ /* 0x042fe2000780c0ff */
[C---:B------:R-:W-:Y:S01]  /*1c60*/  IMAD.SHL.U32 R228, R229.reuse, 0x20, RZ ;  /* 0x00000020e5e47824 */ /* 0x040fe200078e00ff */
[----:B------:R-:W-:Y:S01]  /*1c70*/  LOP3.LUT P1, RZ, R229, 0x2, RZ, 0xc0, !PT ;  /* 0x00000002e5ff7812 */ /* 0x000fe2000782c0ff */
[----:B------:R-:W-:Y:S01]  /*1c80*/  VIADD R222, R222, UR5 ;  /* 0x00000005dede7c36 */ /* 0x000fe20008000000 */
[----:B------:R-:W-:Y:S02]  /*1c90*/  SEL R0, R0, 0xfffffff0, !P0 ;  /* 0xfffffff000007807 */ /* 0x000fe40004000000 */
[----:B------:R-:W-:Y:S02]  /*1ca0*/  LEA R220, R8, UR4, 0x1 ;  /* 0x0000000408dc7c11 */ /* 0x000fe4000f8e08ff */
[----:B------:R-:W-:Y:S01]  /*1cb0*/  SEL R231, R232, 0xffffffe0, !P0 ;  /* 0xffffffe0e8e77807 */ /* 0x000fe20004000000 */
[----:B------:R-:W-:Y:S01]  /*1cc0*/  IMAD.IADD R249, R233, 0x1, R0 ;  /* 0x00000001e9f97824 */ /* 0x000fe200078e0200 */
[C---:B------:R-:W-:Y:S01]  /*1cd0*/  LOP3.LUT P2, RZ, R229.reuse, 0x8, RZ, 0xc0, !PT ;  /* 0x00000008e5ff7812 */ /* 0x040fe2000784c0ff */
[----:B------:R-:W-:Y:S01]  /*1ce0*/  VIADD R220, R220, UR5 ;  /* 0x00000005dcdc7c36 */ /* 0x000fe20008000000 */
[----:B------:R-:W-:Y:S01]  /*1cf0*/  SHF.R.U32.HI R227, RZ, 0x1, R229 ;  /* 0x00000001ffe37819 */ /* 0x000fe200000116e5 */
[----:B------:R-:W-:Y:S01]  /*1d00*/  UMOV UR5, UR13 ;  /* 0x0000000d00057c82 */ /* 0x000fe20008000000 */
[----:B------:R-:W-:-:S02]  /*1d10*/  LOP3.LUT R230, R229, 0x8, RZ, 0xc0, !PT ;  /* 0x00000008e5e67812 */ /* 0x000fc400078ec0ff */
[----:B------:R-:W-:Y:S02]  /*1d20*/  SEL R232, R232, 0xffffffe0, !P0 ;  /* 0xffffffe0e8e87807 */ /* 0x000fe40004000000 */
[----:B---34-:R-:W-:-:S07]  /*1d30*/  SEL R226, R226, 0xffffffe0, !P1 ;  /* 0xffffffe0e2e27807 */ /* 0x018fce0004800000 */
.L_x_168:
[----:B------:R-:W0:Y:S01]  /*1d40*/  LDGDEPBAR ;  /* 0x00000000000079af */ /* 0x000e220000000000 */
[C---:B------:R-:W-:Y:S01]  /*1d50*/  SHF.L.U32 R224, R229.reuse, 0x4, RZ ;  /* 0x00000004e5e07819 */ /* 0x040fe200000006ff */
[----:B------:R-:W-:Y:S01]  /*1d60*/  UMOV UR4, UR22 ;  /* 0x0000001600047c82 */ /* 0x000fe20008000000 */
[----:B------:R-:W-:Y:S01]  /*1d70*/  SHF.L.U32 R225, R229, 0x2, RZ ;  /* 0x00000002e5e17819 */ /* 0x000fe200000006ff */
[----:B------:R-:W-:Y:S01]  /*1d80*/  IMAD.IADD R3, R222, 0x1, R231 ;  /* 0x00000001de037824 */ /* 0x000fe200078e02e7 */
[C---:B------:R-:W-:Y:S03]  /*1d90*/  LOP3.LUT R0, R224.reuse, 0x3c00, RZ, 0xc0, !PT ;  /* 0x00003c00e0007812 */ /* 0x040fe600078ec0ff */
[----:B------:R-:W2:Y:S01]  /*1da0*/  LDL R236, [R1+0x8] ;  /* 0x0000080001ec7983 */ /* 0x000ea20000100800 */
[----:B------:R-:W-:Y:S01]  /*1db0*/  LOP3.LUT R2, R224, 0x100, RZ, 0xc0, !PT ;  /* 0x00000100e0027812 */ /* 0x000fe200078ec0ff */
[----:B------:R-:W-:Y:S01]  /*1dc0*/  UISETP.NE.AND UP0, UPT, UR39, URZ, UPT ;  /* 0x000000ff2700728c */ /* 0x000fe2000bf05270 */
[--C-:B------:R-:W-:Y:S01]  /*1dd0*/  LOP3.LUT R0, R0, 0x20, R228.reuse, 0xf8, !PT ;  /* 0x0000002000007812 */ /* 0x100fe200078ef8e4 */
[----:B------:R-:W3:Y:S01]  /*1de0*/  LDL R235, [R1+0x4] ;  /* 0x0000040001eb7983 */ /* 0x000ee20000100800 */
[----:B------:R-:W-:Y:S02]  /*1df0*/  LOP3.LUT R223, R225, 0x18, RZ, 0xc0, !PT ;  /* 0x00000018e1df7812 */ /* 0x000fe400078ec0ff */
[----:B------:R-:W-:Y:S01]  /*1e00*/  LOP3.LUT R0, R0, R2, RZ, 0xfc, !PT ;  /* 0x0000000200007212 */ /* 0x000fe200078efcff */
[----:B------:R-:W4:Y:S01]  /*1e10*/  LDL R234, [R1] ;  /* 0x0000000001ea7983 */ /* 0x000f220000100800 */
[----:B------:R-:W-:Y:S02]  /*1e20*/  LOP3.LUT R221, R223, 0xc0, R228, 0xf8, !PT ;  /* 0x000000c0dfdd7812 */ /* 0x000fe400078ef8e4 */
[----:B------:R-:W-:Y:S02]  /*1e30*/  SHF.R.U32.HI R251, RZ, 0x2, R229 ;  /* 0x00000002fffb7819 */ /* 0x000fe400000116e5 */
[----:B------:R-:W-:Y:S04]  /*1e40*/  LOP3.LUT R0, R0, R221, R230, 0xf6, !PT ;  /* 0x000000dd00007212 */ /* 0x000fe800078ef6e6 */
[----:B------:R-:W-:Y:S04]  /*1e50*/  LEA R0, R0, UR4, 0x1 ;  /* 0x0000000400007c11 */ /* 0x000fe8000f8e08ff */
[----:B------:R-:W-:Y:S01]  /*1e60*/  IADD3 R2, PT, PT, R0, R231, RZ ;  /* 0x000000e700027210 */ /* 0x000fe20007ffe0ff */
[----:B------:R-:W-:Y:S04]  /*1e70*/  DEPBAR.LE SB0, 0x0 ;  /* 0x000080000000791a */ /* 0x000fe80000000000 */
[----:B------:R-:W-:Y:S06]  /*1e80*/  BAR.SYNC.DEFER_BLOCKING 0x0 ;  /* 0x0000000000007b1d */ /* 0x000fec0000010000 */
[----:B------:R-:W-:Y:S08]  /*1e90*/  LDSM.16.M88.4 R32, [R222] ;  /* 0x00000000de20783b */ /* 0x000ff00000000200 */
[----:B------:R-:W1:Y:S08]  /*1ea0*/  LDSM.16.M88.4 R16, [R0+0x9000] ;  /* 0x009000000010783b */ /* 0x000e700000000200 */
[----:B------:R-:W1:Y:S08]  /*1eb0*/  LDSM.16.M88.4 R28, [R222+0x800] ;  /* 0x00080000de1c783b */ /* 0x000e700000000200 */
[----:B------:R-:W1:Y:S08]  /*1ec0*/  LDSM.16.M88.4 R132, [R0+0x9400] ;  /* 0x009400000084783b */ /* 0x000e700000000200 */
[----:B------:R-:W-:Y:S08]  /*1ed0*/  LDSM.16.M88.4 R136, [R3] ;  /* 0x000000000388783b */ /* 0x000ff00000000200 */
[----:B------:R-:W1:Y:S02]  /*1ee0*/  LDSM.16.M88.4 R140, [R2+0x9000] ;  /* 0x00900000028c783b */ /* 0x000e640000000200 */
[-C--:B-1----:R-:W-:Y:S06]  /*1ef0*/  HMMA.16816.F32 R4, R32, R16.reuse, RZ ;  /* 0x000000102004723c */ /* 0x082fec00000018ff */
[----:B------:R-:W1:Y:S02]  /*1f00*/  LDSM.16.M88.4 R144, [R3+0x800] ;  /* 0x000800000390783b */ /* 0x000e640000000200 */
[C---:B------:R-:W-:Y:S06]  /*1f10*/  HMMA.16816.F32 R8, R28.reuse, R16, RZ ;  /* 0x000000101c08723c */ /* 0x040fec00000018ff */
[----:B------:R-:W1:Y:S02]  /*1f20*/  LDSM.16.M88.4 R148, [R2+0x9400] ;  /* 0x009400000294783b */ /* 0x000e640000000200 */
[-C--:B------:R-:W-:Y:S06]  /*1f30*/  HMMA.16816.F32 R12, R28, R18.reuse, RZ ;  /* 0x000000121c0c723c */ /* 0x080fec00000018ff */
[----:B------:R-:W-:Y:S02]  /*1f40*/  LDSM.16.M88.4 R152, [R222+0x1000] ;  /* 0x00100000de98783b */ /* 0x000fe40000000200 */
[C---:B------:R-:W-:Y:S06]  /*1f50*/  HMMA.16816.F32 R16, R32.reuse, R18, RZ ;  /* 0x000000122010723c */ /* 0x040fec00000018ff */
[----:B------:R-:W1:Y:S02]  /*1f60*/  LDSM.16.M88.4 R156, [R0+0xb000] ;  /* 0x00b00000009c783b */ /* 0x000e640000000200 */
[-C--:B------:R-:W-:Y:S06]  /*1f70*/  HMMA.16816.F32 R20, R32, R132.reuse, RZ ;  /* 0x000000842014723c */ /* 0x080fec00000018ff */
[----:B------:R-:W1:Y:S02]  /*1f80*/  LDSM.16.M88.4 R160, [R222+0x1800] ;  /* 0x00180000dea0783b */ /* 0x000e640000000200 */
[C---:B------:R-:W-:Y:S06]  /*1f90*/  HMMA.16816.F32 R24, R28.reuse, R132, RZ ;  /* 0x000000841c18723c */ /* 0x040fec00000018ff */
[----:B------:R-:W-:Y:S02]  /*1fa0*/  LDSM.16.M88.4 R164, [R2+0xb000] ;  /* 0x00b0000002a4783b */ /* 0x000fe40000000200 */
[-C--:B------:R-:W-:Y:S06]  /*1fb0*/  HMMA.16816.F32 R28, R28, R134.reuse, RZ ;  /* 0x000000861c1c723c */ /* 0x080fec00000018ff */
[----:B------:R-:W-:Y:S02]  /*1fc0*/  LDSM.16.M88.4 R168, [R0+0xd000] ;  /* 0x00d0000000a8783b */ /* 0x000fe40000000200 */
[----:B------:R-:W-:Y:S06]  /*1fd0*/  HMMA.16816.F32 R32, R32, R134, RZ ;  /* 0x000000862020723c */ /* 0x000fec00000018ff */
[----:B------:R-:W1:Y:S02]  /*1fe0*/  LDSM.16.M88.4 R132, [R0+0xb400] ;  /* 0x00b400000084783b */ /* 0x000e640000000200 */
[-C--:B------:R-:W-:Y:S08]  /*1ff0*/  HMMA.16816.F32 R4, R136, R140.reuse, R4 ;  /* 0x0000008c8804723c */ /* 0x080ff00000001804 */
[C---:B-1----:R-:W-:Y:S08]  /*2000*/  HMMA.16816.F32 R8, R144.reuse, R140, R8 ;  /* 0x0000008c9008723c */ /* 0x042ff00000001808 */
[-C--:B------:R-:W-:Y:S08]  /*2010*/  HMMA.16816.F32 R12, R144, R142.reuse, R12 ;  /* 0x0000008e900c723c */ /* 0x080ff0000000180c */
[C---:B------:R-:W-:Y:S01]  /*2020*/  HMMA.16816.F32 R16, R136.reuse, R142, R16 ;  /* 0x0000008e8810723c */ /* 0x040fe20000001810 */
[----:B------:R-:W1:Y:S07]  /*2030*/  LDSM.16.M88.4 R140, [R3+0x1000] ;  /* 0x00100000038c783b */ /* 0x000e6e0000000200 */
[-C--:B------:R-:W-:Y:S08]  /*2040*/  HMMA.16816.F32 R20, R136, R148.reuse, R20 ;  /* 0x000000948814723c */ /* 0x080ff00000001814 */
[C---:B------:R-:W-:Y:S08]  /*2050*/  HMMA.16816.F32 R24, R144.reuse, R148, R24 ;  /* 0x000000949018723c */ /* 0x040ff00000001818 */
[-C--:B------:R-:W-:Y:S01]  /*2060*/  HMMA.16816.F32 R28, R144, R150.reuse, R28 ;  /* 0x00000096901c723c */ /* 0x080fe2000000181c */
[----:B------:R-:W1:Y:S07]  /*2070*/  LDSM.16.M88.4 R144, [R3+0x1800] ;  /* 0x001800000390783b */ /* 0x000e6e0000000200 */
[----:B------:R-:W-:Y:S01]  /*2080*/  HMMA.16816.F32 R32, R136, R150, R32 ;  /* 0x000000968820723c */ /* 0x000fe20000001820 */
[----:B------:R-:W4:Y:S07]  /*2090*/  LDSM.16.M88.4 R136, [R2+0xb400] ;  /* 0x00b400000288783b */ /* 0x000f2e0000000200 */
[-C--:B------:R-:W-:Y:S01]  /*20a0*/  HMMA.16816.F32 R4, R152, R156.reuse, R4 ;  /* 0x0000009c9804723c */ /* 0x080fe20000001804 */
[----:B------:R-:W4:Y:S07]  /*20b0*/  LDSM.16.M88.4 R148, [R222+0x2000] ;  /* 0x00200000de94783b */ /* 0x000f2e0000000200 */
[C---:B------:R-:W-:Y:S08]  /*20c0*/  HMMA.16816.F32 R8, R160.reuse, R156, R8 ;  /* 0x0000009ca008723c */ /* 0x040ff00000001808 */
[-C--:B------:R-:W-:Y:S08]  /*20d0*/  HMMA.16816.F32 R12, R160, R158.reuse, R12 ;  /* 0x0000009ea00c723c */ /* 0x080ff0000000180c */
[C---:B------:R-:W-:Y:S01]  /*20e0*/  HMMA.16816.F32 R16, R152.reuse, R158, R16 ;  /* 0x0000009e9810723c */ /* 0x040fe20000001810 */
[----:B------:R-:W3:Y:S07]  /*20f0*/  LDSM.16.M88.4 R156, [R222+0x2800] ;  /* 0x00280000de9c783b */ /* 0x000eee0000000200 */
[-C--:B------:R-:W-:Y:S08]  /*2100*/  HMMA.16816.F32 R20, R152, R132.reuse, R20 ;  /* 0x000000849814723c */ /* 0x080ff00000001814 */
[C---:B------:R-:W-:Y:S08]  /*2110*/  HMMA.16816.F32 R24, R160.reuse, R132, R24 ;  /* 0x00000084a018723c */ /* 0x040ff00000001818 */
[-C--:B------:R-:W-:Y:S01]  /*2120*/  HMMA.16816.F32 R28, R160, R134.reuse, R28 ;  /* 0x00000086a01c723c */ /* 0x080fe2000000181c */
[----:B------:R-:W-:Y:S07]  /*2130*/  LDSM.16.M88.4 R160, [R2+0xd000] ;  /* 0x00d0000002a0783b */ /* 0x000fee0000000200 */
[----:B------:R-:W-:Y:S01]  /*2140*/  HMMA.16816.F32 R32, R152, R134, R32 ;  /* 0x000000869820723c */ /* 0x000fe20000001820 */
[----:B------:R4:W3:Y:S07]  /*2150*/  LDSM.16.M88.4 R132, [R0+0xd400] ;  /* 0x00d400000084783b */ /* 0x0008ee0000000200 */
[-C--:B-1----:R-:W-:Y:S01]  /*2160*/  HMMA.16816.F32 R4, R140, R164.reuse, R4 ;  /* 0x000000a48c04723c */ /* 0x082fe20000001804 */
[----:B------:R-:W1:Y:S07]  /*2170*/  LDSM.16.M88.4 R152, [R3+0x2000] ;  /* 0x002000000398783b */ /* 0x000e6e0000000200 */
[C---:B------:R-:W-:Y:S04]  /*2180*/  HMMA.16816.F32 R8, R144.reuse, R164, R8 ;  /* 0x000000a49008723c */ /* 0x040fe80000001808 */
[----:B--2---:R-:W-:Y:S04]  /*2190*/  FSETP.NEU.FTZ.AND P1, PT, R236, -INF , PT ;  /* 0xff800000ec00780b */ /* 0x004fe80003f3d000 */
[-C--:B------:R-:W-:Y:S03]  /*21a0*/  HMMA.16816.F32 R12, R144, R166.reuse, R12 ;  /* 0x000000a6900c723c */ /* 0x080fe6000000180c */
[----:B----4-:R-:W-:Y:S05]  /*21b0*/  FMUL.FTZ R0, R234, 1.4426950216293334961 ;  /* 0x3fb8aa3bea007820 */ /* 0x010fea0000410000 */
[C---:B------:R-:W-:Y:S08]  /*21c0*/  HMMA.16816.F32 R16, R140.reuse, R166, R16 ;  /* 0x000000a68c10723c */ /* 0x040ff00000001810 */
[-C--:B------:R-:W-:Y:S08]  /*21d0*/  HMMA.16816.F32 R20, R140, R136.reuse, R20 ;  /* 0x000000888c14723c */ /* 0x080ff00000001814 */
[C---:B------:R-:W-:Y:S08]  /*21e0*/  HMMA.16816.F32 R24, R144.reuse, R136, R24 ;  /* 0x000000889018723c */ /* 0x040ff00000001818 */
[-C--:B------:R-:W-:Y:S08]  /*21f0*/  HMMA.16816.F32 R28, R144, R138.reuse, R28 ;  /* 0x0000008a901c723c */ /* 0x080ff0000000181c */
[----:B------:R-:W-:Y:S01]  /*2200*/  HMMA.16816.F32 R32, R140, R138, R32 ;  /* 0x0000008a8c20723c */ /* 0x000fe20000001820 */
[----:B------:R2:W4:Y:S03]  /*2210*/  LDSM.16.M88.4 R136, [R3+0x2800] ;  /* 0x002800000388783b */ /* 0x0005260000000200 */
[----:B------:R-:W-:Y:S04]  /*2220*/  VIADD R142, R233, 0x13020 ;  /* 0x00013020e98e7836 */ /* 0x000fe80000000000 */
[-C--:B------:R-:W-:Y:S08]  /*2230*/  HMMA.16816.F32 R4, R148, R168.reuse, R4 ;  /* 0x000000a89404723c */ /* 0x080ff00000001804 */
[C---:B---3--:R-:W-:Y:S08]  /*2240*/  HMMA.16816.F32 R8, R156.reuse, R168, R8 ;  /* 0x000000a89c08723c */ /* 0x048ff00000001808 */
[-C--:B------:R-:W-:Y:S03]  /*2250*/  HMMA.16816.F32 R12, R156, R170.reuse, R12 ;  /* 0x000000aa9c0c723c */ /* 0x080fe6000000180c */
[----:B--2--5:R-:W-:Y:S05]  /*2260*/  FMUL.FTZ R3, R252, 1.4426950216293334961 ;  /* 0x3fb8aa3bfc037820 */ /* 0x024fea0000410000 */
[C---:B------:R-:W-:Y:S08]  /*2270*/  HMMA.16816.F32 R16, R148.reuse, R170, R16 ;  /* 0x000000aa9410723c */ /* 0x040ff00000001810 */
[-C--:B------:R-:W-:Y:S08]  /*2280*/  HMMA.16816.F32 R20, R148, R132.reuse, R20 ;  /* 0x000000849414723c */ /* 0x080ff00000001814 */
[C---:B------:R-:W-:Y:S04]  /*2290*/  HMMA.16816.F32 R24, R156.reuse, R132, R24 ;  /* 0x000000849c18723c */ /* 0x040fe80000001818 */
[----:B------:R-:W-:Y:S01]  /*22a0*/  FMUL.FTZ R133, R236, 1.4426950216293334961 ;  /* 0x3fb8aa3bec857820 */ /* 0x000fe20000410000 */
[----:B------:R-:W-:Y:S03]  /*22b0*/  FMUL.FTZ R132, R235, 1.4426950216293334961 ;  /* 0x3fb8aa3beb847820 */ /* 0x000fe60000410000 */
[-C--:B------:R-:W-:Y:S03]  /*22c0*/  HMMA.16816.F32 R28, R156, R134.reuse, R28 ;  /* 0x000000869c1c723c */ /* 0x080fe6000000181c */
[----:B------:R-:W-:Y:S02]  /*22d0*/  FSEL R133, R133, RZ, P1 ;  /* 0x000000ff85857208 */ /* 0x000fe40000800000 */
[----:B------:R-:W-:Y:S03]  /*22e0*/  FSETP.NEU.FTZ.AND P1, PT, R235, -INF , PT ;  /* 0xff800000eb00780b */ /* 0x000fe60003f3d000 */
[----:B------:R-:W-:Y:S04]  /*22f0*/  HMMA.16816.F32 R32, R148, R134, R32 ;  /* 0x000000869420723c */ /* 0x000fe80000001820 */
[----:B------:R-:W-:Y:S01]  /*2300*/  IADD3 R134, PT, PT, R233, 0x13000, RZ ;  /* 0x00013000e9867810 */ /* 0x000fe20007ffe0ff */
[----:B------:R-:W-:Y:S01]  /*2310*/  IMAD.SHL.U32 R149, R229, 0x40, RZ ;  /* 0x00000040e5957824 */ /* 0x000fe200078e00ff */
[----:B------:R-:W-:Y:S02]  /*2320*/  FSEL R132, R132, RZ, P1 ;  /* 0x000000ff84847208 */ /* 0x000fe40000800000 */
[-C--:B-1----:R-:W-:Y:S05]  /*2330*/  HMMA.16816.F32 R4, R152, R160.reuse, R4 ;  /* 0x000000a09804723c */ /* 0x082fea0000001804 */
[----:B------:R-:W-:Y:S01]  /*2340*/  FSETP.NEU.FTZ.AND P1, PT, R234, -INF , PT ;  /* 0xff800000ea00780b */ /* 0x000fe20003f3d000 */
[----:B------:R-:W-:Y:S02]  /*2350*/  @P2 VIADD R142, R134, 0xffffffe0 ;  /* 0xffffffe0868e2836 */ /* 0x000fe40000000000 */
[C---:B----4-:R-:W-:Y:S04]  /*2360*/  HMMA.16816.F32 R8, R136.reuse, R160, R8 ;  /* 0x000000a08808723c */ /* 0x050fe80000001808 */
[----:B------:R-:W-:Y:S02]  /*2370*/  FSEL R0, R0, RZ, P1 ;  /* 0x000000ff00007208 */ /* 0x000fe40000800000 */
[----:B------:R-:W-:Y:S02]  /*2380*/  FSETP.NEU.FTZ.AND P1, PT, R252, -INF , PT ;  /* 0xff800000fc00780b */ /* 0x000fe40003f3d000 */
[-C--:B------:R-:W-:Y:S03]  /*2390*/  HMMA.16816.F32 R12, R136, R162.reuse, R12 ;  /* 0x000000a2880c723c */ /* 0x080fe6000000180c */
[--C-:B------:R-:W-:Y:S01]  /*23a0*/  FFMA.FTZ R4, R4, UR7, -R133.reuse ;  /* 0x0000000704047c23 */ /* 0x100fe20008010885 */
[----:B------:R-:W-:Y:S01]  /*23b0*/  FFMA.FTZ R5, R5, UR7, -R133 ;  /* 0x0000000705057c23 */ /* 0x000fe20008010885 */
[--C-:B------:R-:W-:Y:S01]  /*23c0*/  FFMA.FTZ R6, R6, UR7, -R132.reuse ;  /* 0x0000000706067c23 */ /* 0x100fe20008010884 */
[----:B------:R-:W-:Y:S01]  /*23d0*/  FFMA.FTZ R7, R7, UR7, -R132 ;  /* 0x0000000707077c23 */ /* 0x000fe20008010884 */
[----:B------:R-:W-:Y:S01]  /*23e0*/  MUFU.EX2 R146, R4 ;  /* 0x0000000400927308 */ /* 0x000fe20000000800 */
[C---:B------:R-:W-:Y:S04]  /*23f0*/  HMMA.16816.F32 R16, R152.reuse, R162, R16 ;  /* 0x000000a29810723c */ /* 0x040fe80000001810 */
[--C-:B------:R-:W-:Y:S01]  /*2400*/  FFMA.FTZ R8, R8, UR7, -R0.reuse ;  /* 0x0000000708087c23 */ /* 0x100fe20008010800 */
[--C-:B------:R-:W-:Y:S01]  /*2410*/  FFMA.FTZ R9, R9, UR7, -R0.reuse ;  /* 0x0000000709097c23 */ /* 0x100fe20008010800 */
[----:B------:R-:W-:Y:S03]  /*2420*/  FSEL R3, R3, RZ, P1 ;  /* 0x000000ff03037208 */ /* 0x000fe60000800000 */
[----:B------:R-:W1:Y:S01]  /*2430*/  MUFU.EX2 R143, R5 ;  /* 0x00000005008f7308 */ /* 0x000e620000000800 */
[----:B------:R-:W-:Y:S01]  /*2440*/  SHF.L.U32 R163, R229, 0x3, RZ ;  /* 0x00000003e5a37819 */ /* 0x000fe200000006ff */
[--C-:B------:R-:W-:Y:S01]  /*2450*/  FFMA.FTZ R12, R12, UR7, -R0.reuse ;  /* 0x000000070c0c7c23 */ /* 0x100fe20008010800 */
[----:B------:R-:W-:Y:S01]  /*2460*/  FFMA.FTZ R13, R13, UR7, -R0 ;  /* 0x000000070d0d7c23 */ /* 0x000fe20008010800 */
[--C-:B------:R-:W-:Y:S01]  /*2470*/  FFMA.FTZ R10, R10, UR7, -R3.reuse ;  /* 0x000000070a0a7c23 */ /* 0x100fe20008010803 */
[--C-:B------:R-:W-:Y:S05]  /*2480*/  FFMA.FTZ R11, R11, UR7, -R3.reuse ;  /* 0x000000070b0b7c23 */ /* 0x100fea0008010803 */
[----:B------:R-:W-:Y:S01]  /*2490*/  MUFU.EX2 R148, R6 ;  /* 0x0000000600947308 */ /* 0x000fe20000000800 */
[--C-:B------:R-:W-:Y:S01]  /*24a0*/  FFMA.FTZ R14, R14, UR7, -R3.reuse ;  /* 0x000000070e0e7c23 */ /* 0x100fe20008010803 */
[----:B------:R-:W-:Y:S01]  /*24b0*/  FFMA.FTZ R15, R15, UR7, -R3 ;  /* 0x000000070f0f7c23 */ /* 0x000fe20008010803 */
[--C-:B------:R-:W-:Y:S01]  /*24c0*/  FFMA.FTZ R16, R16, UR7, -R133.reuse ;  /* 0x0000000710107c23 */ /* 0x100fe20008010885 */
[--C-:B------:R-:W-:Y:S01]  /*24d0*/  FFMA.FTZ R17, R17, UR7, -R133.reuse ;  /* 0x0000000711117c23 */ /* 0x100fe20008010885 */
[--C-:B------:R-:W-:Y:S01]  /*24e0*/  FFMA.FTZ R18, R18, UR7, -R132.reuse ;  /* 0x0000000712127c23 */ /* 0x100fe20008010884 */
[----:B------:R-:W-:Y:S04]  /*24f0*/  FFMA.FTZ R19, R19, UR7, -R132 ;  /* 0x0000000713137c23 */ /* 0x000fe80008010884 */
[----:B------:R2:W3:Y:S10]  /*2500*/  MUFU.EX2 R234, R7 ;  /* 0x0000000700ea7308 */ /* 0x0004f40000000800 */
[----:B------:R-:W-:Y:S10]  /*2510*/  MUFU.EX2 R159, R16 ;  /* 0x00000010009f7308 */ /* 0x000ff40000000800 */
[----:B------:R-:W4:Y:S01]  /*2520*/  MUFU.EX2 R158, R17 ;  /* 0x00000011009e7308 */ /* 0x000f220000000800 */
[----:B--2---:R2:W1:Y:S09]  /*2530*/  LDSM.16.M88.4 R4, [R2+0xd400] ;  /* 0x00d400000204783b */ /* 0x0044720000000200 */
[----:B------:R-:W-:Y:S10]  /*2540*/  MUFU.EX2 R166, R18 ;  /* 0x0000001200a67308 */ /* 0x000ff40000000800 */
[----:B------:R-:W-:Y:S10]  /*2550*/  MUFU.EX2 R164, R19 ;  /* 0x0000001300a47308 */ /* 0x000ff40000000800 */
[----:B------:R-:W-:Y:S01]  /*2560*/  MUFU.EX2 R236, R8 ;  /* 0x0000000800ec7308 */ /* 0x000fe20000000800 */
[----:B--2---:R-:W-:Y:S04]  /*2570*/  LOP3.LUT R2, R224, 0x200, RZ, 0xc0, !PT ;  /* 0x00000200e0027812 */ /* 0x004fe800078ec0ff */
[----:B------:R-:W-:Y:S05]  /*2580*/  LOP3.LUT R2, R2, 0x120, R228, 0xf8, !PT ;  /* 0x0000012002027812 */ /* 0x000fea00078ef8e4 */
[----:B------:R-:W2:Y:S10]  /*2590*/  MUFU.EX2 R235, R9 ;  /* 0x0000000900eb7308 */ /* 0x000eb40000000800 */
[----:B------:R-:W-:Y:S01]  /*25a0*/  MUFU.EX2 R240, R10 ;  /* 0x0000000a00f07308 */ /* 0x000fe20000000800 */
[-C--:B-1----:R-:W-:Y:S09]  /*25b0*/  HMMA.16816.F32 R20, R152, R4.reuse, R20 ;  /* 0x000000049814723c */ /* 0x082ff20000001814 */
[----:B------:R-:W-:Y:S01]  /*25c0*/  MUFU.EX2 R239, R11 ;  /* 0x0000000b00ef7308 */ /* 0x000fe20000000800 */
[C---:B------:R-:W-:Y:S04]  /*25d0*/  HMMA.16816.F32 R24, R136.reuse, R4, R24 ;  /* 0x000000048818723c */ /* 0x040fe80000001818 */
[----:B------:R-:W-:Y:S02]  /*25e0*/  F2FP.F16.F32.PACK_AB R4, R143, R146 ;  /* 0x000000928f04723e */ /* 0x000fe400000000ff */
[----:B---3--:R-:W-:Y:S03]  /*25f0*/  F2FP.F16.F32.PACK_AB R5, R234, R148 ;  /* 0x00000094ea05723e */ /* 0x008fe600000000ff */
[----:B------:R-:W-:Y:S01]  /*2600*/  MUFU.EX2 R171, R12 ;  /* 0x0000000c00ab7308 */ /* 0x000fe20000000800 */
[-C--:B------:R-:W-:Y:S01]  /*2610*/  HMMA.16816.F32 R28, R136, R6.reuse, R28 ;  /* 0x00000006881c723c */ /* 0x080fe2000000181c */
[----:B------:R4:W-:Y:S02]  /*2620*/  STS [R233+0x13000], R4 ;  /* 0x01300004e9007388 */ /* 0x0009e40000000800 */
[--C-:B------:R-:W-:Y:S01]  /*2630*/  FFMA.FTZ R20, R20, UR7, -R133.reuse ;  /* 0x0000000714147c23 */ /* 0x100fe20008010885 */
[----:B------:R-:W-:Y:S01]  /*2640*/  FFMA.FTZ R21, R21, UR7, -R133 ;  /* 0x0000000715157c23 */ /* 0x000fe20008010885 */
[----:B------:R2:W-:Y:S01]  /*2650*/  STS [R233+0x13400], R5 ;  /* 0x01340005e9007388 */ /* 0x0005e20000000800 */
[----:B------:R-:W-:Y:S03]  /*2660*/  FFMA.FTZ R22, R22, UR7, -R132 ;  /* 0x0000000716167c23 */ /* 0x000fe60008010884 */
[----:B------:R-:W-:Y:S01]  /*2670*/  MUFU.EX2 R170, R13 ;  /* 0x0000000d00aa7308 */ /* 0x000fe20000000800 */
[----:B------:R-:W-:Y:S04]  /*2680*/  HMMA.16816.F32 R32, R152, R6, R32 ;  /* 0x000000069820723c */ /* 0x000fe80000001820 */
[--C-:B------:R-:W-:Y:S01]  /*2690*/  FFMA.FTZ R24, R24, UR7, -R0.reuse ;  /* 0x0000000718187c23 */ /* 0x100fe20008010800 */
[----:B------:R-:W-:Y:S01]  /*26a0*/  FFMA.FTZ R25, R25, UR7, -R0 ;  /* 0x0000000719197c23 */ /* 0x000fe20008010800 */
[----:B------:R-:W-:Y:S03]  /*26b0*/  FFMA.FTZ R23, R23, UR7, -R132 ;  /* 0x0000000717177c23 */ /* 0x000fe60008010884 */
[----:B------:R-:W-:Y:S01]  /*26c0*/  MUFU.EX2 R238, R14 ;  /* 0x0000000e00ee7308 */ /* 0x000fe20000000800 */
[--C-:B------:R-:W-:Y:S01]  /*26d0*/  FFMA.FTZ R26, R26, UR7, -R3.reuse ;  /* 0x000000071a1a7c23 */ /* 0x100fe20008010803 */
[--C-:B------:R-:W-:Y:S01]  /*26e0*/  FFMA.FTZ R27, R27, UR7, -R3.reuse ;  /* 0x000000071b1b7c23 */ /* 0x100fe20008010803 */
[--C-:B------:R-:W-:Y:S01]  /*26f0*/  FFMA.FTZ R28, R28, UR7, -R0.reuse ;  /* 0x000000071c1c7c23 */ /* 0x100fe20008010800 */
[----:B------:R-:W-:Y:S01]  /*2700*/  FFMA.FTZ R0, R29, UR7, -R0 ;  /* 0x000000071d007c23 */ /* 0x000fe20008010800 */
[--C-:B------:R-:W-:Y:S01]  /*2710*/  FFMA.FTZ R30, R30, UR7, -R3.reuse ;  /* 0x000000071e1e7c23 */ /* 0x100fe20008010803 */
[----:B------:R-:W-:Y:S04]  /*2720*/  FFMA.FTZ R3, R31, UR7, -R3 ;  /* 0x000000071f037c23 */ /* 0x000fe80008010803 */
[----:B------:R-:W1:Y:S01]  /*2730*/  MUFU.EX2 R237, R15 ;  /* 0x0000000f00ed7308 */ /* 0x000e620000000800 */
[----:B----4-:R-:W-:Y:S01]  /*2740*/  F2FP.F16.F32.PACK_AB R4, R158, R159 ;  /* 0x0000009f9e04723e */ /* 0x010fe200000000ff */
[--C-:B------:R-:W-:Y:S01]  /*2750*/  FFMA.FTZ R32, R32, UR7, -R133.reuse ;  /* 0x0000000720207c23 */ /* 0x100fe20008010885 */
[--C-:B------:R-:W-:Y:S01]  /*2760*/  FFMA.FTZ R34, R34, UR7, -R132.reuse ;  /* 0x0000000722227c23 */ /* 0x100fe20008010884 */
[----:B------:R-:W-:Y:S01]  /*2770*/  FFMA.FTZ R133, R33, UR7, -R133 ;  /* 0x0000000721857c23 */ /* 0x000fe20008010885 */
[----:B--2---:R-:W-:Y:S05]  /*2780*/  F2FP.F16.F32.PACK_AB R5, R235, R236 ;  /* 0x000000eceb05723e */ /* 0x004fea00000000ff */
[----:B------:R2:W-:Y:S01]  /*2790*/  MUFU.EX2 R155, R0 ;  /* 0x00000000009b7308 */ /* 0x0005e20000000800 */
[----:B------:R3:W-:Y:S01]  /*27a0*/  STS [R249+0x13000], R4 ;  /* 0x01300004f9007388 */ /* 0x0007e20000000800 */
[----:B------:R-:W-:Y:S08]  /*27b0*/  FFMA.FTZ R132, R35, UR7, -R132 ;  /* 0x0000000723847c23 */ /* 0x000ff00008010884 */
[----:B------:R-:W-:Y:S01]  /*27c0*/  MUFU.EX2 R156, R20 ;  /* 0x00000014009c7308 */ /* 0x000fe20000000800 */
[----:B-1----:R-:W-:Y:S09]  /*27d0*/  F2FP.F16.F32.PACK_AB R7, R237, R238 ;  /* 0x000000eeed07723e */ /* 0x002ff200000000ff */
[----:B------:R-:W1:Y:S01]  /*27e0*/  MUFU.EX2 R157, R21 ;  /* 0x00000015009d7308 */ /* 0x000e620000000800 */
[--C-:B--2---:R-:W-:Y:S02]  /*27f0*/  LOP3.LUT R0, R221, 0x8, R227.reuse, 0x78, !PT ;  /* 0x00000008dd007812 */ /* 0x104fe400078e78e3 */
[----:B------:R-:W-:Y:S02]  /*2800*/  MOV R221, 0x10 ;  /* 0x0000001000dd7802 */ /* 0x000fe40000000f00 */
[----:B------:R-:W-:Y:S02]  /*2810*/  LOP3.LUT R0, R2, R0, RZ, 0xfc, !PT ;  /* 0x0000000002007212 */ /* 0x000fe400078efcff */
[----:B------:R-:W-:Y:S03]  /*2820*/  F2FP.F16.F32.PACK_AB R2, R164, R166 ;  /* 0x000000a6a402723e */ /* 0x000fe600000000ff */
[----:B------:R-:W-:Y:S01]  /*2830*/  MUFU.EX2 R162, R22 ;  /* 0x0000001600a27308 */ /* 0x000fe20000000800 */
[----:B------:R-:W-:Y:S02]  /*2840*/  SEL R221, R221, 0xfffffff0, !P0 ;  /* 0xfffffff0dddd7807 */ /* 0x000fe40004000000 */
[----:B---3--:R-:W-:Y:S01]  /*2850*/  F2FP.F16.F32.PACK_AB R4, R239, R240 ;  /* 0x000000f0ef04723e */ /* 0x008fe200000000ff */
[----:B------:R2:W-:Y:S01]  /*2860*/  STS [R249+0x13400], R2 ;  /* 0x01340002f9007388 */ /* 0x0005e20000000800 */
[----:B------:R-:W-:Y:S03]  /*2870*/  LEA R0, R0, UR4, 0x1 ;  /* 0x0000000400007c11 */ /* 0x000fe6000f8e08ff */
[----:B------:R3:W-:Y:S02]  /*2880*/  STS [R233+0x14000], R5 ;  /* 0x01400005e9007388 */ /* 0x0007e40000000800 */
[----:B------:R-:W3:Y:S01]  /*2890*/  MUFU.EX2 R161, R23 ;  /* 0x0000001700a17308 */ /* 0x000ee20000000800 */
[----:B-1----:R-:W-:Y:S01]  /*28a0*/  F2FP.F16.F32.PACK_AB R6, R157, R156 ;  /* 0x0000009c9d06723e */ /* 0x002fe200000000ff */
[----:B------:R1:W-:Y:S04]  /*28b0*/  STS [R233+0x14400], R4 ;  /* 0x01440004e9007388 */ /* 0x0003e80000000800 */
[----:B------:R-:W-:Y:S04]  /*28c0*/  STS [R249+0x14400], R7 ;  /* 0x01440007f9007388 */ /* 0x000fe80000000800 */
[----:B------:R-:W-:Y:S10]  /*28d0*/  MUFU.EX2 R150, R32 ;  /* 0x0000002000967308 */ /* 0x000ff40000000800 */
[----:B------:R-:W1:Y:S01]  /*28e0*/  MUFU.EX2 R147, R133 ;  /* 0x0000008500937308 */ /* 0x000e620000000800 */
[----:B--2---:R-:W-:Y:S09]  /*28f0*/  F2FP.F16.F32.PACK_AB R2, R170, R171 ;  /* 0x000000abaa02723e */ /* 0x004ff200000000ff */
[----:B------:R-:W-:Y:S01]  /*2900*/  MUFU.EX2 R152, R34 ;  /* 0x0000002200987308 */ /* 0x000fe20000000800 */
[----:B------:R2:W-:Y:S01]  /*2910*/  STS [R249+0x14000], R2 ;  /* 0x01400002f9007388 */ /* 0x0005e20000000800 */
[----:B---3--:R-:W-:Y:S03]  /*2920*/  F2FP.F16.F32.PACK_AB R5, R161, R162 ;  /* 0x000000a2a105723e */ /* 0x008fe600000000ff */
[----:B------:R3:W-:Y:S05]  /*2930*/  STS [R142], R6 ;  /* 0x000000068e007388 */ /* 0x0007ea0000000800 */
[----:B------:R-:W4:Y:S01]  /*2940*/  MUFU.EX2 R151, R132 ;  /* 0x0000008400977308 */ /* 0x000f220000000800 */
[----:B-1----:R-:W-:Y:S01]  /*2950*/  F2FP.F16.F32.PACK_AB R4, R147, R150 ;  /* 0x000000969304723e */ /* 0x002fe200000000ff */
[----:B------:R1:W-:Y:S08]  /*2960*/  STS [R142+0x400], R5 ;  /* 0x000400058e007388 */ /* 0x0003f00000000800 */
[----:B------:R4:W-:Y:S10]  /*2970*/  MUFU.EX2 R153, R3 ;  /* 0x0000000300997308 */ /* 0x0009f40000000800 */
[----:B------:R-:W-:Y:S01]  /*2980*/  MUFU.EX2 R167, R24 ;  /* 0x0000001800a77308 */ /* 0x000fe20000000800 */
[----:B--2---:R-:W-:Y:S05]  /*2990*/  IMAD.IADD R2, R221, 0x1, R142 ;  /* 0x00000001dd027824 */ /* 0x004fea00078e028e */
[----:B------:R2:W-:Y:S04]  /*29a0*/  STS [R2], R4 ;  /* 0x0000000402007388 */ /* 0x0005e80000000800 */
[----:B------:R-:W3:Y:S01]  /*29b0*/  MUFU.EX2 R165, R25 ;  /* 0x0000001900a57308 */ /* 0x000ee20000000800 */
[----:B----4-:R-:W-:Y:S05]  /*29c0*/  F2FP.F16.F32.PACK_AB R3, R151, R152 ;  /* 0x000000989703723e */ /* 0x010fea00000000ff */
[----:B------:R4:W-:Y:S04]  /*29d0*/  STS [R2+0x400], R3 ;  /* 0x0004000302007388 */ /* 0x0009e80000000800 */
[----:B------:R-:W-:Y:S10]  /*29e0*/  MUFU.EX2 R169, R26 ;  /* 0x0000001a00a97308 */ /* 0x000ff40000000800 */
[----:B------:R-:W1:Y:S01]  /*29f0*/  MUFU.EX2 R168, R27 ;  /* 0x0000001b00a87308 */ /* 0x000e620000000800 */
[----:B---3--:R-:W-:Y:S05]  /*2a00*/  F2FP.F16.F32.PACK_AB R6, R165, R167 ;  /* 0x000000a7a506723e */ /* 0x008fea00000000ff */
[----:B------:R-:W-:Y:S04]  /*2a10*/  STS [R142+0x1000], R6 ;  /* 0x001000068e007388 */ /* 0x000fe80000000800 */
[----:B------:R-:W2:Y:S10]  /*2a20*/  MUFU.EX2 R160, R28 ;  /* 0x0000001c00a07308 */ /* 0x000eb40000000800 */
[----:B------:R-:W4:Y:S01]  /*2a30*/  MUFU.EX2 R154, R30 ;  /* 0x0000001e009a7308 */ /* 0x000f220000000800 */
[----:B-1----:R-:W-:Y:S05]  /*2a40*/  F2FP.F16.F32.PACK_AB R5, R168, R169 ;  /* 0x000000a9a805723e */ /* 0x002fea00000000ff */
[----:B------:R-:W-:Y:S01]  /*2a50*/  STS [R142+0x1400], R5 ;  /* 0x001400058e007388 */ /* 0x000fe20000000800 */
[----:B--2---:R-:W-:Y:S05]  /*2a60*/  F2FP.F16.F32.PACK_AB R4, R155, R160 ;  /* 0x000000a09b04723e */ /* 0x004fea00000000ff */
[----:B------:R-:W-:Y:S01]  /*2a70*/  STS [R2+0x1000], R4 ;  /* 0x0010000402007388 */ /* 0x000fe20000000800 */
[----:B----4-:R-:W-:Y:S05]  /*2a80*/  F2FP.F16.F32.PACK_AB R3, R153, R154 ;  /* 0x0000009a9903723e */ /* 0x010fea00000000ff */
[----:B------:R1:W-:Y:S04]  /*2a90*/  STS [R2+0x1400], R3 ;  /* 0x0014000302007388 */ /* 0x0003e80000000800 */
[----:B------:R-:W2:Y:S08]  /*2aa0*/  LDSM.16.M88.4 R32, [R0+0x6000] ;  /* 0x006000000020783b */ /* 0x000eb00000000200 */
[----:B------:R-:W3:Y:S01]  /*2ab0*/  LDSM.16.M88.4 R28, [R0+0x6800] ;  /* 0x00680000001c783b */ /* 0x000ee20000000200 */
[----:B-1----:R-:W-:Y:S07]  /*2ac0*/  IADD3 R2, PT, PT, R0, R232, RZ ;  /* 0x000000e800027210 */ /* 0x002fee0007ffe0ff */
[----:B------:R-:W1:Y:S08]  /*2ad0*/  LDSM.16.M88.4 R132, [R2+0x6000] ;  /* 0x006000000284783b */ /* 0x000e700000000200 */
        /* <DEDUP_REMOVED lines=40> */
[--C-:B------:R-:W-:Y:S02]  /*2d60*/  LOP3.LUT R241, R0, 0x10, R227.reuse, 0xf8, !PT ;  /* 0x0000001000f17812 */ /* 0x100fe400078ef8e3 */
[----:B------:R-:W-:Y:S01]  /*2d70*/  LOP3.LUT R0, R149, 0x400, RZ, 0xc0, !PT ;  /* 0x0000040095007812 */ /* 0x000fe200078ec0ff */
[-C--:B-1----:R-:W-:Y:S08]  /*2d80*/  HMMA.16816.F32 R4, R136, R204.reuse, R4 ;  /* 0x000000cc8804723c */ /* 0x082ff00000001804 */
[C---:B---3--:R-:W-:Y:S08]  /*2d90*/  HMMA.16816.F32 R8, R132.reuse, R204, R8 ;  /* 0x000000cc8408723c */ /* 0x048ff00000001808 */
[-C--:B------:R-:W-:Y:S08]  /*2da0*/  HMMA.16816.F32 R12, R132, R206.reuse, R12 ;  /* 0x000000ce840c723c */ /* 0x080ff0000000180c */
[C---:B------:R-:W-:Y:S08]  /*2db0*/  HMMA.16816.F32 R16, R136.reuse, R206, R16 ;  /* 0x000000ce8810723c */ /* 0x040ff00000001810 */
[-C--:B------:R-:W-:Y:S08]  /*2dc0*/  HMMA.16816.F32 R20, R136, R208.reuse, R20 ;  /* 0x000000d08814723c */ /* 0x080ff00000001814 */
[C---:B------:R-:W-:Y:S08]  /*2dd0*/  HMMA.16816.F32 R24, R132.reuse, R208, R24 ;  /* 0x000000d08418723c */ /* 0x040ff00000001818 */
[-C--:B------:R-:W-:Y:S01]  /*2de0*/  HMMA.16816.F32 R28, R132, R210.reuse, R28 ;  /* 0x000000d2841c723c */ /* 0x080fe2000000181c */
[----:B------:R-:W-:Y:S01]  /*2df0*/  IMAD.U32 R132, RZ, RZ, UR12 ;  /* 0x0000000cff847e24 */ /* 0x000fe2000f8e00ff */
[----:B------:R-:W-:Y:S04]  /*2e00*/  MOV R133, UR5 ;  /* 0x0000000500857c02 */ /* 0x000fe80008000f00 */
[C---:B------:R-:W-:Y:S02]  /*2e10*/  LEA R144, P1, R241.reuse, R132, 0x2 ;  /* 0x00000084f1907211 */ /* 0x040fe400078210ff */
[----:B------:R-:W-:Y:S01]  /*2e20*/  HMMA.16816.F32 R32, R136, R210, R32 ;  /* 0x000000d28820723c */ /* 0x000fe20000001820 */
[----:B------:R-:W-:Y:S03]  /*2e30*/  LDSM.16.M88.4 R136, [R2+0x8800] ;  /* 0x008800000288783b */ /* 0x000fe60000000200 */
[----:B------:R-:W-:Y:S05]  /*2e40*/  LEA.HI.X R145, R241, R133, RZ, 0x2, P1 ;  /* 0x00000085f1917211 */ /* 0x000fea00008f14ff */
[----:B------:R-:W2:Y:S04]  /*2e50*/  LDG.E R140, desc[UR32][R144.64] ;  /* 0x00000020908c7981 */ /* 0x000ea8000c1e1900 */
[----:B------:R1:W3:Y:S08]  /*2e60*/  LDSM.16.M88.4 R132, [R2+0x8000] ;  /* 0x008000000284783b */ /* 0x0002f00000000200 */
[----:B------:R-:W4:Y:S04]  /*2e70*/  LDG.E R141, desc[UR32][R144.64+0x20] ;  /* 0x00002020908d7981 */ /* 0x000f28000c1e1900 */
[----:B------:R-:W5:Y:S01]  /*2e80*/  LDG.E R3, desc[UR32][R144.64+0xa0] ;  /* 0x0000a02090037981 */ /* 0x000f62000c1e1900 */
[----:B-1----:R-:W-:Y:S04]  /*2e90*/  LOP3.LUT R2, R230, 0x30, R227, 0xf8, !PT ;  /* 0x00000030e6027812 */ /* 0x002fe800078ef8e3 */
[----:B------:R-:W-:Y:S01]  /*2ea0*/  LOP3.LUT R2, R2, 0x1c0, R149, 0xf8, !PT ;  /* 0x000001c002027812 */ /* 0x000fe200078ef895 */
        /* <DEDUP_REMOVED lines=9> */
[C---:B------:R-:W-:Y:S01]  /*2f40*/  FADD.FTZ R5, -R140.reuse, R5 ;  /* 0x000000058c057221 */ /* 0x040fe20000010100 */
[----:B------:R-:W-:Y:S02]  /*2f50*/  FADD.FTZ R16, -R140, R16 ;  /* 0x000000108c107221 */ /* 0x000fe40000010100 */
[----:B------:R-:W-:Y:S01]  /*2f60*/  FMUL.FTZ R146, R146, R4 ;  /* 0x0000000492927220 */ /* 0x000fe20000410000 */
[----:B------:R-:W-:Y:S01]  /*2f70*/  FMUL.FTZ R143, R143, R5 ;  /* 0x000000058f8f7220 */ /* 0x000fe20000410000 */
[----:B------:R1:W5:Y:S01]  /*2f80*/  LDG.E R4, desc[UR32][R144.64+0x80] ;  /* 0x0000802090047981 */ /* 0x000362000c1e1900 */
[C---:B------:R-:W-:Y:S01]  /*2f90*/  FADD.FTZ R5, -R140.reuse, R17 ;  /* 0x000000118c057221 */ /* 0x040fe20000010100 */
[----:B------:R-:W-:Y:S01]  /*2fa0*/  FADD.FTZ R17, -R140, R20 ;  /* 0x000000148c117221 */ /* 0x000fe20000010100 */
[----:B------:R-:W-:Y:S02]  /*2fb0*/  FMUL.FTZ R16, R159, R16 ;  /* 0x000000109f107220 */ /* 0x000fe40000410000 */
[----:B------:R-:W-:Y:S01]  /*2fc0*/  FMUL.FTZ R20, R158, R5 ;  /* 0x000000059e147220 */ /* 0x000fe20000410000 */
[C---:B----4-:R-:W-:Y:S03]  /*2fd0*/  FADD.FTZ R6, -R141.reuse, R6 ;  /* 0x000000068d067221 */ /* 0x050fe60000010100 */
[----:B------:R-:W-:Y:S01]  /*2fe0*/  FADD.FTZ R5, -R140, R32 ;  /* 0x000000208c057221 */ /* 0x000fe20000010100 */
[----:B------:R-:W-:Y:S01]  /*2ff0*/  FMUL.FTZ R17, R156, R17 ;  /* 0x000000119c117220 */ /* 0x000fe20000410000 */
[C---:B------:R-:W-:Y:S01]  /*3000*/  FADD.FTZ R18, -R141.reuse, R18 ;  /* 0x000000128d127221 */ /* 0x040fe20000010100 */
[----:B------:R-:W-:Y:S01]  /*3010*/  F2FP.F16.F32.PACK_AB R20, R20, R16 ;  /* 0x000000101414723e */ /* 0x000fe200000000ff */
[----:B------:R-:W-:Y:S01]  /*3020*/  FMUL.FTZ R5, R150, R5 ;  /* 0x0000000596057220 */ /* 0x000fe20000410000 */
[C---:B------:R-:W-:Y:S01]  /*3030*/  FADD.FTZ R16, -R141.reuse, R7 ;  /* 0x000000078d107221 */ /* 0x040fe20000010100 */
[----:B------:R-:W-:Y:S01]  /*3040*/  FADD.FTZ R19, -R141, R19 ;  /* 0x000000138d137221 */ /* 0x000fe20000010100 */
[----:B-1----:R-:W-:Y:S01]  /*3050*/  FMUL.FTZ R144, R148, R6 ;  /* 0x0000000694907220 */ /* 0x002fe20000410000 */
[----:B------:R-:W-:Y:S01]  /*3060*/  LOP3.LUT R148, R163, 0x38, RZ, 0xc0, !PT ;  /* 0x00000038a3947812 */ /* 0x000fe200078ec0ff */
[C---:B------:R-:W-:Y:S01]  /*3070*/  FADD.FTZ R6, -R140.reuse, R21 ;  /* 0x000000158c067221 */ /* 0x040fe20000010100 */
[----:B------:R-:W-:Y:S02]  /*3080*/  FADD.FTZ R21, -R140, R33 ;  /* 0x000000218c157221 */ /* 0x000fe40000010100 */
[----:B------:R-:W-:Y:S01]  /*3090*/  LOP3.LUT R2, R2, R148, RZ, 0x3c, !PT ;  /* 0x0000009402027212 */ /* 0x000fe200078e3cff */
[----:B------:R-:W-:Y:S01]  /*30a0*/  FMUL.FTZ R32, R157, R6 ;  /* 0x000000069d207220 */ /* 0x000fe20000410000 */
[----:B------:R-:W-:Y:S01]  /*30b0*/  F2FP.F16.F32.PACK_AB R6, R143, R146 ;  /* 0x000000928f06723e */ /* 0x000fe200000000ff */
[----:B------:R-:W-:Y:S02]  /*30c0*/  FMUL.FTZ R21, R147, R21 ;  /* 0x0000001593157220 */ /* 0x000fe40000410000 */
[----:B------:R-:W-:Y:S01]  /*30d0*/  IMAD R2, R2, 0x2, R0 ;  /* 0x0000000202027824 */ /* 0x000fe200078e0200 */
[--C-:B------:R-:W-:Y:S02]  /*30e0*/  SHF.R.U32.HI R0, RZ, 0x4, R229.reuse ;  /* 0x00000004ff007819 */ /* 0x100fe400000116e5 */
[----:B------:R-:W-:Y:S02]  /*30f0*/  F2FP.F16.F32.PACK_AB R32, R32, R17 ;  /* 0x000000112020723e */ /* 0x000fe400000000ff */
[----:B------:R-:W-:Y:S02]  /*3100*/  LOP3.LUT R0, R0, 0x8, RZ, 0xc0, !PT ;  /* 0x0000000800007812 */ /* 0x000fe400078ec0ff */
[----:B------:R-:W-:Y:S02]  /*3110*/  F2FP.F16.F32.PACK_AB R21, R21, R5 ;  /* 0x000000051515723e */ /* 0x000fe400000000ff */
[----:B------:R-:W-:Y:S04]  /*3120*/  LOP3.LUT R0, R0, 0x10, R229, 0xf8, !PT ;  /* 0x0000001000007812 */ /* 0x000fe800078ef8e5 */
[----:B------:R-:W-:Y:S04]  /*3130*/  LOP3.LUT R0, R0, 0xc0, R228, 0xf8, !PT ;  /* 0x000000c000007812 */ /* 0x000fe800078ef8e4 */
[----:B------:R-:W-:Y:S01]  /*3140*/  LOP3.LUT R0, R0, R223, RZ, 0x3c, !PT ;  /* 0x000000df00007212 */ /* 0x000fe200078e3cff */
        /* <DEDUP_REMOVED lines=20> */
.L_x_166:
[----:B------:R2:W-:Y:S01]  /*3290*/  STS [R233+0xf000], R6 ;  /* 0x00f00006e9007388 */ /* 0x0005e20000000800 */
[----:B------:R-:W-:Y:S01]  /*32a0*/  FMUL.FTZ R7, R234, R16 ;  /* 0x00000010ea077220 */ /* 0x000fe20000410000 */
[----:B------:R-:W-:Y:S01]  /*32b0*/  FMUL.FTZ R18, R166, R18 ;  /* 0x00000012a6127220 */ /* 0x000fe20000410000 */
[C---:B-----5:R-:W-:Y:S01]  /*32c0*/  FADD.FTZ R8, -R4.reuse, R8 ;  /* 0x0000000804087221 */ /* 0x060fe20000010100 */
[C---:B------:R-:W-:Y:S01]  /*32d0*/  FADD.FTZ R9, -R4.reuse, R9 ;  /* 0x0000000904097221 */ /* 0x040fe20000010100 */
[----:B------:R-:W-:Y:S01]  /*32e0*/  IADD3 R5, PT, PT, R233, R221, RZ ;  /* 0x000000dde9057210 */ /* 0x000fe20007ffe0ff */
[C---:B------:R-:W-:Y:S01]  /*32f0*/  FADD.FTZ R13, -R4.reuse, R13 ;  /* 0x0000000d040d7221 */ /* 0x040fe20000010100 */
[----:B------:R-:W-:Y:S01]  /*3300*/  F2FP.F16.F32.PACK_AB R7, R7, R144 ;  /* 0x000000900707723e */ /* 0x000fe200000000ff */
[C---:B------:R-:W-:Y:S01]  /*3310*/  FADD.FTZ R25, -R4.reuse, R25 ;  /* 0x0000001904197221 */ /* 0x040fe20000010100 */
[C---:B------:R-:W-:Y:S01]  /*3320*/  FADD.FTZ R29, -R4.reuse, R29 ;  /* 0x0000001d041d7221 */ /* 0x040fe20000010100 */
[C---:B------:R-:W-:Y:S01]  /*3330*/  FADD.FTZ R12, -R4.reuse, R12 ;  /* 0x0000000c040c7221 */ /* 0x040fe20000010100 */
[C---:B------:R-:W-:Y:S01]  /*3340*/  FADD.FTZ R24, -R4.reuse, R24 ;  /* 0x0000001804187221 */ /* 0x040fe20000010100 */
[----:B------:R3:W-:Y:S01]  /*3350*/  STS [R233+0xf400], R7 ;  /* 0x00f40007e9007388 */ /* 0x0007e20000000800 */
[----:B------:R-:W-:Y:S01]  /*3360*/  FADD.FTZ R28, -R4, R28 ;  /* 0x0000001c041c7221 */ /* 0x000fe20000010100 */
[C---:B------:R-:W-:Y:S01]  /*3370*/  FADD.FTZ R10, -R3.reuse, R10 ;  /* 0x0000000a030a7221 */ /* 0x040fe20000010100 */
[C---:B------:R-:W-:Y:S02]  /*3380*/  FADD.FTZ R11, -R3.reuse, R11 ;  /* 0x0000000b030b7221 */ /* 0x040fe40000010100 */
[----:B------:R-:W-:Y:S01]  /*3390*/  STS [R5+0xf000], R20 ;  /* 0x00f0001405007388 */ /* 0x000fe20000000800 */
[----:B------:R-:W-:Y:S01]  /*33a0*/  FADD.FTZ R27, -R3, R27 ;  /* 0x0000001b031b7221 */ /* 0x000fe20000010100 */
[----:B------:R-:W-:Y:S01]  /*33b0*/  FMUL.FTZ R10, R240, R10 ;  /* 0x0000000af00a7220 */ /* 0x000fe20000410000 */
[----:B------:R-:W-:Y:S01]  /*33c0*/  FMUL.FTZ R11, R239, R11 ;  /* 0x0000000bef0b7220 */ /* 0x000fe20000410000 */
[C---:B------:R-:W-:Y:S01]  /*33d0*/  FADD.FTZ R31, -R3.reuse, R31 ;  /* 0x0000001f031f7221 */ /* 0x040fe20000010100 */
[C---:B------:R-:W-:Y:S01]  /*33e0*/  FADD.FTZ R14, -R3.reuse, R14 ;  /* 0x0000000e030e7221 */ /* 0x040fe20000010100 */
[C---:B------:R-:W-:Y:S01]  /*33f0*/  FADD.FTZ R15, -R3.reuse, R15 ;  /* 0x0000000f030f7221 */ /* 0x040fe20000010100 */
[C---:B------:R-:W-:Y:S01]  /*3400*/  FADD.FTZ R26, -R3.reuse, R26 ;  /* 0x0000001a031a7221 */ /* 0x040fe20000010100 */
[----:B------:R-:W-:Y:S01]  /*3410*/  FADD.FTZ R30, -R3, R30 ;  /* 0x0000001e031e7221 */ /* 0x000fe20000010100 */
[----:B--2---:R-:W-:Y:S01]  /*3420*/  FMUL.FTZ R6, R164, R19 ;  /* 0x00000013a4067220 */ /* 0x004fe20000410000 */
[----:B------:R-:W-:Y:S01]  /*3430*/  FMUL.FTZ R19, R236, R8 ;  /* 0x00000008ec137220 */ /* 0x000fe20000410000 */
[----:B------:R-:W-:Y:S01]  /*3440*/  F2FP.F16.F32.PACK_AB R3, R11, R10 ;  /* 0x0000000a0b03723e */ /* 0x000fe200000000ff */
[C---:B------:R-:W-:Y:S01]  /*3450*/  FADD.FTZ R22, -R141.reuse, R22 ;  /* 0x000000168d167221 */ /* 0x040fe20000010100 */
[----:B------:R-:W-:Y:S01]  /*3460*/  FADD.FTZ R23, -R141, R23 ;  /* 0x000000178d177221 */ /* 0x000fe20000010100 */
[----:B------:R-:W-:Y:S01]  /*3470*/  F2FP.F16.F32.PACK_AB R6, R6, R18 ;  /* 0x000000120606723e */ /* 0x000fe200000000ff */
[----:B------:R-:W-:Y:S01]  /*3480*/  FMUL.FTZ R18, R235, R9 ;  /* 0x00000009eb127220 */ /* 0x000fe20000410000 */
[----:B------:R-:W-:Y:S01]  /*3490*/  FMUL.FTZ R8, R170, R13 ;  /* 0x0000000daa087220 */ /* 0x000fe20000410000 */
[----:B------:R-:W-:Y:S01]  /*34a0*/  FMUL.FTZ R14, R238, R14 ;  /* 0x0000000eee0e7220 */ /* 0x000fe20000410000 */
[----:B------:R-:W-:Y:S01]  /*34b0*/  FMUL.FTZ R15, R237, R15 ;  /* 0x0000000fed0f7220 */ /* 0x000fe20000410000 */
[----:B------:R2:W-:Y:S01]  /*34c0*/  STS [R5+0xf400], R6 ;  /* 0x00f4000605007388 */ /* 0x0005e20000000800 */
[----:B------:R-:W-:Y:S01]  /*34d0*/  F2FP.F16.F32.PACK_AB R4, R18, R19 ;  /* 0x000000131204723e */ /* 0x000fe200000000ff */
[----:B---3--:R-:W-:Y:S01]  /*34e0*/  FMUL.FTZ R7, R171, R12 ;  /* 0x0000000cab077220 */ /* 0x008fe20000410000 */
[C---:B------:R-:W-:Y:S02]  /*34f0*/  FADD.FTZ R34, -R141.reuse, R34 ;  /* 0x000000228d227221 */ /* 0x040fe40000010100 */
[----:B------:R3:W-:Y:S01]  /*3500*/  STS [R233+0x10400], R3 ;  /* 0x01040003e9007388 */ /* 0x0007e20000000800 */
[----:B------:R-:W-:Y:S01]  /*3510*/  FADD.FTZ R35, -R141, R35 ;  /* 0x000000238d237221 */ /* 0x000fe20000010100 */
[----:B------:R-:W-:Y:S01]  /*3520*/  FMUL.FTZ R22, R162, R22 ;  /* 0x00000016a2167220 */ /* 0x000fe20000410000 */
[----:B------:R-:W-:Y:S02]  /*3530*/  FMUL.FTZ R16, R161, R23 ;  /* 0x00000017a1107220 */ /* 0x000fe40000410000 */
[----:B------:R4:W-:Y:S01]  /*3540*/  STS [R233+0x10000], R4 ;  /* 0x01000004e9007388 */ /* 0x0009e20000000800 */
[----:B------:R-:W-:Y:S01]  /*3550*/  F2FP.F16.F32.PACK_AB R8, R8, R7 ;  /* 0x000000070808723e */ /* 0x000fe200000000ff */
[----:B------:R-:W-:Y:S01]  /*3560*/  FMUL.FTZ R34, R152, R34 ;  /* 0x0000002298227220 */ /* 0x000fe20000410000 */
[----:B------:R-:W-:Y:S01]  /*3570*/  FMUL.FTZ R17, R151, R35 ;  /* 0x0000002397117220 */ /* 0x000fe20000410000 */
[----:B------:R-:W-:Y:S01]  /*3580*/  F2FP.F16.F32.PACK_AB R16, R16, R22 ;  /* 0x000000161010723e */ /* 0x000fe200000000ff */
[----:B------:R-:W-:Y:S01]  /*3590*/  FMUL.FTZ R24, R167, R24 ;  /* 0x00000018a7187220 */ /* 0x000fe20000410000 */
[----:B------:R-:W-:Y:S01]  /*35a0*/  STS [R5+0x10000], R8 ;  /* 0x0100000805007388 */ /* 0x000fe20000000800 */
[----:B------:R-:W-:Y:S01]  /*35b0*/  FMUL.FTZ R9, R165, R25 ;  /* 0x00000019a5097220 */ /* 0x000fe20000410000 */
[----:B------:R-:W-:Y:S01]  /*35c0*/  FMUL.FTZ R26, R169, R26 ;  /* 0x0000001aa91a7220 */ /* 0x000fe20000410000 */
[----:B------:R-:W-:Y:S01]  /*35d0*/  F2FP.F16.F32.PACK_AB R17, R17, R34 ;  /* 0x000000221111723e */ /* 0x000fe200000000ff */
[----:B------:R-:W-:Y:S01]  /*35e0*/  FMUL.FTZ R28, R160, R28 ;  /* 0x0000001ca01c7220 */ /* 0x000fe20000410000 */
[----:B------:R-:W-:Y:S01]  /*35f0*/  FMUL.FTZ R12, R155, R29 ;  /* 0x0000001d9b0c7220 */ /* 0x000fe20000410000 */
[----:B------:R-:W-:Y:S01]  /*3600*/  FMUL.FTZ R30, R154, R30 ;  /* 0x0000001e9a1e7220 */ /* 0x000fe20000410000 */
[----:B------:R-:W-:Y:S01]  /*3610*/  FMUL.FTZ R7, R153, R31 ;  /* 0x0000001f99077220 */ /* 0x000fe20000410000 */
[----:B------:R-:W-:Y:S02]  /*3620*/  F2FP.F16.F32.PACK_AB R9, R9, R24 ;  /* 0x000000180909723e */ /* 0x000fe400000000ff */
[----:B------:R-:W-:Y:S01]  /*3630*/  F2FP.F16.F32.PACK_AB R12, R12, R28 ;  /* 0x0000001c0c0c723e */ /* 0x000fe200000000ff */
[----:B--2---:R-:W-:Y:S01]  /*3640*/  FMUL.FTZ R6, R168, R27 ;  /* 0x0000001ba8067220 */ /* 0x004fe20000410000 */
[----:B------:R-:W-:Y:S02]  /*3650*/  F2FP.F16.F32.PACK_AB R7, R7, R30 ;  /* 0x0000001e0707723e */ /* 0x000fe400000000ff */
[----:B------:R-:W-:Y:S02]  /*3660*/  LOP3.LUT R0, R0, 0x120, R228, 0xf8, !PT ;  /* 0x0000012000007812 */ /* 0x000fe400078ef8e4 */
[----:B---3--:R-:W-:Y:S01]  /*3670*/  IADD3 R3, PT, PT, R221, R142, RZ ;  /* 0x0000008edd037210 */ /* 0x008fe20007ffe0ff */
[----:B------:R-:W-:Y:S01]  /*3680*/  IMAD R221, R250, UR6, RZ ;  /* 0x00000006fadd7c24 */ /* 0x000fe2000f8e02ff */
[----:B------:R-:W-:Y:S02]  /*3690*/  F2FP.F16.F32.PACK_AB R6, R6, R26 ;  /* 0x0000001a0606723e */ /* 0x000fe400000000ff */
[----:B----4-:R-:W-:Y:S02]  /*36a0*/  F2FP.F16.F32.PACK_AB R4, R15, R14 ;  /* 0x0000000e0f04723e */ /* 0x010fe400000000ff */
[----:B------:R-:W-:Y:S03]  /*36b0*/  LEA R0, R0, UR4, 0x1 ;  /* 0x0000000400007c11 */ /* 0x000fe6000f8e08ff */
[----:B------:R-:W-:Y:S05]  /*36c0*/  STS [R5+0x10400], R4 ;  /* 0x0104000405007388 */ /* 0x000fea0000000800 */
[----:B------:R-:W-:Y:S05]  /*36d0*/  STS [R142+-0x4000], R32 ;  /* 0xffc000208e007388 */ /* 0x000fea0000000800 */
[----:B------:R-:W-:Y:S05]  /*36e0*/  STS [R142+-0x3c00], R16 ;  /* 0xffc400108e007388 */ /* 0x000fea0000000800 */
        /* <DEDUP_REMOVED lines=68> */
[----:B------:R-:W-:Y:S01]  /*3b30*/  IADD3 R3, PT, PT, R2, UR4, RZ ;  /* 0x0000000402037c10 */ /* 0x000fe2000fffe0ff */
        /* <DEDUP_REMOVED lines=17> */
[----:B------:R-:W-:Y:S01]  /*3c50*/  IMAD.X R2, RZ, RZ, ~UR9, P1 ;  /* 0x80000009ff027e24 */ /* 0x000fe200088e06ff */
[----:B------:R-:W-:Y:S04]  /*3c60*/  LOP3.LUT R4, R4, 0x18, R229, 0x78, !PT ;  /* 0x0000001804047812 */ /* 0x000fe800078e78e5 */
[----:B------:R-:W-:Y:S02]  /*3c70*/  SHF.R.S64 R5, R5, 0x1f, R2 ;  /* 0x0000001f05057819 */ /* 0x000fe40000001002 */
[----:B------:R-:W-:Y:S02]  /*3c80*/  LOP3.LUT R4, R4, 0x1f20, R163, 0xf8, !PT ;  /* 0x00001f2004047812 */ /* 0x000fe400078ef8a3 */
[----:B------:R-:W-:Y:S04]  /*3c90*/  IADD3 R6, P1, PT, R244, R5, RZ ;  /* 0x00000005f4067210 */ /* 0x000fe80007f3e0ff */
        /* <DEDUP_REMOVED lines=11> */
.L_x_167:
[----:B------:R-:W-:Y:S01]  /*3d50*/  LOP3.LUT R4, R149, 0x200, RZ, 0xc0, !PT ;  /* 0x0000020095047812 */ /* 0x000fe200078ec0ff */
[----:B------:R-:W-:Y:S01]  /*3d60*/  LDSM.16.MT88.4 R8, [R0+0x9000] ;  /* 0x009000000008783b */ /* 0x000fe20000004200 */
[----:B-1----:R-:W-:Y:S01]  /*3d70*/  LOP3.LUT R2, R148, 0x1c0, R149, 0xf8, !PT ;  /* 0x000001c094027812 */ /* 0x002fe200078ef895 */
[----:B------:R-:W-:Y:S01]  /*3d80*/  IMAD.U32 R170, RZ, RZ, UR14 ;  /* 0x0000000effaa7e24 */ /* 0x000fe2000f8e00ff */
[----:B------:R-:W-:Y:S01]  /*3d90*/  LOP3.LUT R4, R4, 0xc00, R228, 0xf8, !PT ;  /* 0x00000c0004047812 */ /* 0x000fe200078ef8e4 */
[----:B------:R-:W-:Y:S01]  /*3da0*/  LDSM.16.MT88.4 R16, [R0+0xb000] ;  /* 0x00b000000010783b */ /* 0x000fe20000004200 */
[----:B------:R-:W-:Y:S01]  /*3db0*/  LOP3.LUT R2, R2, 0x8, R227, 0x78, !PT ;  /* 0x0000000802027812 */ /* 0x000fe200078e78e3 */
[----:B------:R-:W-:Y:S01]  /*3dc0*/  ULOP3.LUT UR13, UR39, 0x1, URZ, 0xc0, !UPT ;  /* 0x00000001270d7892 */ /* 0x000fe2000f8ec0ff */
[----:B------:R-:W-:Y:S01]  /*3dd0*/  LEA R170, P1, R170, R242, 0x2 ;  /* 0x000000f2aaaa7211 */ /* 0x000fe200078210ff */
[----:B------:R-:W-:Y:S01]  /*3de0*/  LDSM.16.MT88.4 R28, [R0+0xd000] ;  /* 0x00d00000001c783b */ /* 0x000fe20000004200 */
[----:B------:R-:W-:Y:S01]  /*3df0*/  LOP3.LUT R2, R4, R2, RZ, 0xfc, !PT ;  /* 0x0000000204027212 */ /* 0x000fe200078efcff */
[----:B------:R-:W-:Y:S01]  /*3e00*/  UISETP.NE.U32.AND UP1, UPT, UR13, 0x1, UPT ;  /* 0x000000010d00788c */ /* 0x000fe2000bf25070 */
[----:B------:R-:W-:Y:S01]  /*3e10*/  PLOP3.LUT P3, PT, PT, PT, UP0, 0x80, 0x8 ;  /* 0x000000000008781c */ /* 0x000fe20003f6f008 */
[----:B------:R-:W-:Y:S01]  /*3e20*/  LDSM.16.MT88.4 R132, [R0+0x9400] ;  /* 0x009400000084783b */ /* 0x000fe20000004200 */
[----:B------:R-:W-:Y:S01]  /*3e30*/  LEA R2, R2, UR4, 0x1 ;  /* 0x0000000402027c11 */ /* 0x000fe2000f8e08ff */
[----:B------:R-:W-:Y:S02]  /*3e40*/  @UP0 UIADD3 UR15, UP2, UPT, UR10, -0x100, URZ ;  /* 0xffffff000a0f0890 */ /* 0x000fe4000ff5e0ff */
[----:B------:R-:W-:Y:S01]  /*3e50*/  LDSM.16.MT88.4 R136, [R0+0xb400] ;  /* 0x00b400000088783b */ /* 0x000fe20000004200 */
[----:B------:R-:W-:Y:S01]  /*3e60*/  UIADD3 UR16, UPT, UPT, UR39, -0x1, URZ ;  /* 0xffffffff27107890 */ /* 0x000fe2000fffe0ff */
[C---:B------:R-:W-:Y:S01]  /*3e70*/  IMAD.IADD R161, R2.reuse, 0x1, R226 ;  /* 0x0000000102a17824 */ /* 0x040fe200078e02e2 */
[----:B------:R-:W-:Y:S01]  /*3e80*/  @UP0 UIADD3.X UR13, UPT, UPT, UR11, -0x1, URZ, UP2, !UPT ;  /* 0xffffffff0b0d0890 */ /* 0x000fe200097fe4ff */
[----:B------:R-:W1:Y:S01]  /*3e90*/  LDSM.16.M88.4 R24, [R2+0xf000] ;  /* 0x00f000000218783b */ /* 0x000e620000000200 */
[C---:B------:R-:W-:Y:S02]  /*3ea0*/  VIADD R12, R2.reuse, 0xf000 ;  /* 0x0000f000020c7836 */ /* 0x040fe40000000000 */
[----:B------:R-:W-:Y:S01]  /*3eb0*/  VIADD R160, R2, 0xf040 ;  /* 0x0000f04002a07836 */ /* 0x000fe20000000000 */
[----:B------:R-:W2:Y:S01]  /*3ec0*/  LDL R240, [R1+0x4] ;  /* 0x0000040001f07983 */ /* 0x000ea20000100800 */
[----:B------:R-:W-:Y:S03]  /*3ed0*/  @P0 VIADD R160, R12, 0xffffffc0 ;  /* 0xffffffc00ca00836 */ /* 0x000fe60000000000 */
[----:B------:R-:W3:Y:S01]  /*3ee0*/  LDSM.16.M88.4 R32, [R161+0xf000] ;  /* 0x00f00000a120783b */ /* 0x000ee20000000200 */
[----:B------:R-:W-:Y:S03]  /*3ef0*/  IMAD.IADD R162, R226, 0x1, R160 ;  /* 0x00000001e2a27824 */ /* 0x000fe600078e02a0 */
[----:B------:R-:W4:Y:S04]  /*3f00*/  LDL R223, [R1] ;  /* 0x0000000001df7983 */ /* 0x000f280000100800 */
[----:B------:R-:W3:Y:S04]  /*3f10*/  LDSM.16.MT88.4 R140, [R0+0xd400] ;  /* 0x00d40000008c783b */ /* 0x000ee80000004200 */
[----:B------:R-:W-:Y:S04]  /*3f20*/  LDSM.16.MT88.4 R148, [R0+0x9800] ;  /* 0x009800000094783b */ /* 0x000fe80000004200 */
[----:B------:R-:W3:Y:S04]  /*3f30*/  LDSM.16.M88.4 R144, [R160] ;  /* 0x00000000a090783b */ /* 0x000ee80000000200 */
[----:B------:R-:W-:Y:S04]  /*3f40*/  LDSM.16.MT88.4 R152, [R0+0x9c00] ;  /* 0x009c00000098783b */ /* 0x000fe80000004200 */
[----:B------:R-:W-:Y:S01]  /*3f50*/  LDSM.16.MT88.4 R156, [R0+0xa000] ;  /* 0x00a00000009c783b */ /* 0x000fe20000004200 */
[C---:B-1----:R-:W-:Y:S08]  /*3f60*/  HMMA.16816.F32 R4, R24.reuse, R8, RZ ;  /* 0x000000081804723c */ /* 0x042ff000000018ff */
[C---:B------:R-:W-:Y:S08]  /*3f70*/  HMMA.16816.F32 R8, R24.reuse, R10, RZ ;  /* 0x0000000a1808723c */ /* 0x040ff000000018ff */
[C---:B------:R-:W-:Y:S08]  /*3f80*/  HMMA.16816.F32 R12, R24.reuse, R16, RZ ;  /* 0x00000010180c723c */ /* 0x040ff000000018ff */
[C---:B------:R-:W-:Y:S08]  /*3f90*/  HMMA.16816.F32 R16, R24.reuse, R18, RZ ;  /* 0x000000121810723c */ /* 0x040ff000000018ff */
[C---:B------:R-:W-:Y:S08]  /*3fa0*/  HMMA.16816.F32 R20, R24.reuse, R28, RZ ;  /* 0x0000001c1814723c */ /* 0x040ff000000018ff */
[----:B------:R-:W-:Y:S01]  /*3fb0*/  HMMA.16816.F32 R24, R24, R30, RZ ;  /* 0x0000001e1818723c */ /* 0x000fe200000018ff */
[----:B------:R-:W1:Y:S07]  /*3fc0*/  LDSM.16.MT88.4 R28, [R0+0xb800] ;  /* 0x00b80000001c783b */ /* 0x000e6e0000004200 */
[C---:B---3--:R-:W-:Y:S08]  /*3fd0*/  HMMA.16816.F32 R4, R32.reuse, R132, R4 ;  /* 0x000000842004723c */ /* 0x048ff00000001804 */
[C---:B------:R-:W-:Y:S01]  /*3fe0*/  HMMA.16816.F32 R8, R32.reuse, R134, R8 ;  /* 0x000000862008723c */ /* 0x040fe20000001808 */
[----:B------:R-:W3:Y:S07]  /*3ff0*/  LDSM.16.MT88.4 R132, [R0+0xd800] ;  /* 0x00d800000084783b */ /* 0x000eee0000004200 */
[C---:B------:R-:W-:Y:S08]  /*4000*/  HMMA.16816.F32 R12, R32.reuse, R136, R12 ;  /* 0x00000088200c723c */ /* 0x040ff0000000180c */
[C---:B------:R-:W-:Y:S01]  /*4010*/  HMMA.16816.F32 R16, R32.reuse, R138, R16 ;  /* 0x0000008a2010723c */ /* 0x040fe20000001810 */
[----:B------:R-:W3:Y:S07]  /*4020*/  LDSM.16.M88.4 R136, [R162] ;  /* 0x00000000a288783b */ /* 0x000eee0000000200 */
[C---:B------:R-:W-:Y:S08]  /*4030*/  HMMA.16816.F32 R20, R32.reuse, R140, R20 ;  /* 0x0000008c2014723c */ /* 0x040ff00000001814 */
[----:B------:R-:W-:Y:S01]  /*4040*/  HMMA.16816.F32 R24, R32, R142, R24 ;  /* 0x0000008e2018723c */ /* 0x000fe20000001818 */
[----:B------:R-:W3:Y:S04]  /*4050*/  LDSM.16.MT88.4 R32, [R0+0xbc00] ;  /* 0x00bc00000020783b */ /* 0x000ee80000004200 */
[----:B------:R-:W3:Y:S03]  /*4060*/  LDSM.16.MT88.4 R140, [R0+0xdc00] ;  /* 0x00dc0000008c783b */ /* 0x000ee60000004200 */
[C---:B------:R-:W-:Y:S08]  /*4070*/  HMMA.16816.F32 R4, R144.reuse, R148, R4 ;  /* 0x000000949004723c */ /* 0x040ff00000001804 */
[C---:B------:R-:W-:Y:S01]  /*4080*/  HMMA.16816.F32 R8, R144.reuse, R150, R8 ;  /* 0x000000969008723c */ /* 0x040fe20000001808 */
[----:B------:R3:W3:Y:S07]  /*4090*/  LDSM.16.M88.4 R148, [R2+0x11000] ;  /* 0x011000000294783b */ /* 0x0006ee0000000200 */
[C---:B-1----:R-:W-:Y:S08]  /*40a0*/  HMMA.16816.F32 R12, R144.reuse, R28, R12 ;  /* 0x0000001c900c723c */ /* 0x042ff0000000180c */
[C---:B------:R-:W-:Y:S01]  /*40b0*/  HMMA.16816.F32 R16, R144.reuse, R30, R16 ;  /* 0x0000001e9010723c */ /* 0x040fe20000001810 */
[----:B------:R-:W1:Y:S07]  /*40c0*/  LDSM.16.MT88.4 R28, [R0+0xc000] ;  /* 0x00c00000001c783b */ /* 0x000e6e0000004200 */
[C---:B---3--:R-:W-:Y:S01]  /*40d0*/  HMMA.16816.F32 R20, R144.reuse, R132, R20 ;  /* 0x000000849014723c */ /* 0x048fe20000001814 */
[----:B------:R-:W-:Y:S05]  /*40e0*/  IMAD.U32 R2, RZ, RZ, UR14 ;  /* 0x0000000eff027e24 */ /* 0x000fea000f8e00ff */
[----:B------:R-:W-:Y:S02]  /*40f0*/  LEA.HI.X.SX32 R171, R2, R243, 0x2, P1 ;  /* 0x000000f302ab7211 */ /* 0x000fe400008f16ff */
[----:B------:R-:W-:Y:S01]  /*4100*/  HMMA.16816.F32 R24, R144, R134, R24 ;  /* 0x000000869018723c */ /* 0x000fe20000001818 */
[----:B------:R-:W3:Y:S02]  /*4110*/  LDL R2, [R1+0x8] ;  /* 0x0000080001027983 */ /* 0x000ee40000100800 */
[C---:B------:R-:W-:Y:S02]  /*4120*/  LEA R168, P1, R221.reuse, R170, 0x5 ;  /* 0x000000aadda87211 */ /* 0x040fe400078228ff */
[----:B------:R-:W1:Y:S02]  /*4130*/  LDSM.16.MT88.4 R132, [R0+0xe000] ;  /* 0x00e000000084783b */ /* 0x000e640000004200 */
[C---:B------:R-:W-:Y:S01]  /*4140*/  LEA.HI.X.SX32 R169, R221.reuse, R171, 0x5, P1 ;  /* 0x000000abdda97211 */ /* 0x040fe200008f2eff */
[C---:B------:R-:W-:Y:S05]  /*4150*/  HMMA.16816.F32 R4, R136.reuse, R152, R4 ;  /* 0x000000988804723c */ /* 0x040fea0000001804 */
[C---:B------:R-:W-:Y:S03]  /*4160*/  LEA R166, P1, R221.reuse, R168, 0x5 ;  /* 0x000000a8dda67211 */ /* 0x040fe600078228ff */
[C---:B------:R-:W-:Y:S03]  /*4170*/  HMMA.16816.F32 R8, R136.reuse, R154, R8 ;  /* 0x0000009a8808723c */ /* 0x040fe60000001808 */
[C---:B------:R-:W-:Y:S02]  /*4180*/  LEA.HI.X.SX32 R167, R221.reuse, R169, 0x5, P1 ;  /* 0x000000a9dda77211 */ /* 0x040fe400008f2eff */
[C---:B------:R-:W-:Y:S03]  /*4190*/  LEA R164, P1, R221.reuse, R166, 0x5 ;  /* 0x000000a6dda47211 */ /* 0x040fe600078228ff */
[C---:B------:R-:W-:Y:S03]  /*41a0*/  HMMA.16816.F32 R12, R136.reuse, R32, R12 ;  /* 0x00000020880c723c */ /* 0x040fe6000000180c */
[C---:B------:R-:W-:Y:S05]  /*41b0*/  LEA.HI.X.SX32 R165, R221.reuse, R167, 0x5, P1 ;  /* 0x000000a7dda57211 */ /* 0x040fea00008f2eff */
[C---:B------:R-:W-:Y:S01]  /*41c0*/  HMMA.16816.F32 R16, R136.reuse, R34, R16 ;  /* 0x000000228810723c */ /* 0x040fe20000001810 */
[----:B------:R-:W-:Y:S07]  /*41d0*/  LDSM.16.M88.4 R32, [R161+0x11000] ;  /* 0x01100000a120783b */ /* 0x000fee0000000200 */
[C---:B------:R-:W-:Y:S08]  /*41e0*/  HMMA.16816.F32 R20, R136.reuse, R140, R20 ;  /* 0x0000008c8814723c */ /* 0x040ff00000001814 */
[----:B------:R-:W-:Y:S01]  /*41f0*/  HMMA.16816.F32 R24, R136, R142, R24 ;  /* 0x0000008e8818723c */ /* 0x000fe20000001818 */
[----:B------:R-:W1:Y:S04]  /*4200*/  LDSM.16.MT88.4 R136, [R0+0xa400] ;  /* 0x00a400000088783b */ /* 0x000e680000004200 */
[----:B------:R-:W-:Y:S03]  /*4210*/  LDSM.16.MT88.4 R140, [R0+0xa800] ;  /* 0x00a80000008c783b */ /* 0x000fe60000004200 */
[C---:B------:R-:W-:Y:S08]  /*4220*/  HMMA.16816.F32 R4, R148.reuse, R156, R4 ;  /* 0x0000009c9404723c */ /* 0x040ff00000001804 */
[C---:B------:R-:W-:Y:S03]  /*4230*/  HMMA.16816.F32 R8, R148.reuse, R158, R8 ;  /* 0x0000009e9408723c */ /* 0x040fe60000001808 */
[C---:B------:R-:W-:Y:S04]  /*4240*/  LEA R158, P1, R221.reuse, R164, 0x5 ;  /* 0x000000a4dd9e7211 */ /* 0x040fe800078228ff */
[C---:B------:R-:W-:Y:S01]  /*4250*/  LEA.HI.X.SX32 R159, R221.reuse, R165, 0x5, P1 ;  /* 0x000000a5dd9f7211 */ /* 0x040fe200008f2eff */
[C---:B-1----:R-:W-:Y:S03]  /*4260*/  HMMA.16816.F32 R12, R148.reuse, R28, R12 ;  /* 0x0000001c940c723c */ /* 0x042fe6000000180c */
[C---:B------:R-:W-:Y:S04]  /*4270*/  LEA R156, P1, R221.reuse, R158, 0x5 ;  /* 0x0000009edd9c7211 */ /* 0x040fe800078228ff */
[C---:B------:R-:W-:Y:S01]  /*4280*/  LEA.HI.X.SX32 R157, R221.reuse, R159, 0x5, P1 ;  /* 0x0000009fdd9d7211 */ /* 0x040fe200008f2eff */
[C---:B------:R-:W-:Y:S01]  /*4290*/  HMMA.16816.F32 R16, R148.reuse, R30, R16 ;  /* 0x0000001e9410723c */ /* 0x040fe20000001810 */
[----:B------:R-:W1:Y:S02]  /*42a0*/  LDSM.16.MT88.4 R28, [R0+0xc400] ;  /* 0x00c40000001c783b */ /* 0x000e640000004200 */
[C---:B------:R-:W-:Y:S04]  /*42b0*/  LEA R234, P1, R221.reuse, R156, 0x5 ;  /* 0x0000009cddea7211 */ /* 0x040fe800078228ff */
[C---:B------:R-:W-:Y:S01]  /*42c0*/  LEA.HI.X.SX32 R235, R221.reuse, R157, 0x5, P1 ;  /* 0x0000009dddeb7211 */ /* 0x040fe200008f2eff */
[C---:B------:R-:W-:Y:S03]  /*42d0*/  HMMA.16816.F32 R20, R148.reuse, R132, R20 ;  /* 0x000000849414723c */ /* 0x040fe60000001814 */
[C---:B------:R-:W-:Y:S05]  /*42e0*/  IMAD.WIDE R238, R221.reuse, -0xc0, R234 ;  /* 0xffffff40ddee7825 */ /* 0x040fea00078e02ea */
[----:B------:R-:W-:Y:S01]  /*42f0*/  HMMA.16816.F32 R24, R148, R134, R24 ;  /* 0x000000869418723c */ /* 0x000fe20000001818 */
[----:B------:R-:W2:Y:S02]  /*4300*/  LDSM.16.MT88.4 R132, [R0+0xe400] ;  /* 0x00e400000084783b */ /* 0x000ea40000004200 */
[C---:B------:R-:W-:Y:S04]  /*4310*/  LEA R154, P1, R221.reuse, R238, 0x5 ;  /* 0x000000eedd9a7211 */ /* 0x040fe800078228ff */
[C---:B------:R-:W-:Y:S01]  /*4320*/  LEA.HI.X.SX32 R155, R221.reuse, R239, 0x5, P1 ;  /* 0x000000efdd9b7211 */ /* 0x040fe200008f2eff */
[C---:B------:R-:W-:Y:S05]  /*4330*/  HMMA.16816.F32 R4, R32.reuse, R136, R4 ;  /* 0x000000882004723c */ /* 0x040fea0000001804 */
[C---:B------:R-:W-:Y:S03]  /*4340*/  LEA R152, P1, R221.reuse, R154, 0x5 ;  /* 0x0000009add987211 */ /* 0x040fe600078228ff */
[C---:B------:R-:W-:Y:S01]  /*4350*/  HMMA.16816.F32 R8, R32.reuse, R138, R8 ;  /* 0x0000008a2008723c */ /* 0x040fe20000001808 */
[----:B------:R4:W4:Y:S02]  /*4360*/  LDSM.16.M88.4 R136, [R160+0x2000] ;  /* 0x00200000a088783b */ /* 0x0009240000000200 */
[C---:B------:R-:W-:Y:S02]  /*4370*/  LEA.HI.X.SX32 R153, R221.reuse, R155, 0x5, P1 ;  /* 0x0000009bdd997211 */ /* 0x040fe400008f2eff */
[C---:B------:R-:W-:Y:S03]  /*4380*/  LEA R150, P1, R221.reuse, R152, 0x5 ;  /* 0x00000098dd967211 */ /* 0x040fe600078228ff */
[C---:B-1----:R-:W-:Y:S03]  /*4390*/  HMMA.16816.F32 R12, R32.reuse, R28, R12 ;  /* 0x0000001c200c723c */ /* 0x042fe6000000180c */
[C---:B------:R-:W-:Y:S02]  /*43a0*/  LEA.HI.X.SX32 R151, R221.reuse, R153, 0x5, P1 ;  /* 0x00000099dd977211 */ /* 0x040fe400008f2eff */
[C---:B------:R-:W-:Y:S03]  /*43b0*/  LEA R148, P1, R221.reuse, R150, 0x5 ;  /* 0x00000096dd947211 */ /* 0x040fe600078228ff */
[C---:B------:R-:W-:Y:S01]  /*43c0*/  HMMA.16816.F32 R16, R32.reuse, R30, R16 ;  /* 0x0000001e2010723c */ /* 0x040fe20000001810 */
[----:B------:R-:W1:Y:S02]  /*43d0*/  LDSM.16.MT88.4 R28, [R0+0xc800] ;  /* 0x00c80000001c783b */ /* 0x000e640000004200 */
[C---:B------:R-:W-:Y:S02]  /*43e0*/  LEA.HI.X.SX32 R149, R221.reuse, R151, 0x5, P1 ;  /* 0x00000097dd957211 */ /* 0x040fe400008f2eff */
[C---:B------:R-:W-:Y:S03]  /*43f0*/  LEA R146, P1, R221.reuse, R148, 0x5 ;  /* 0x00000094dd927211 */ /* 0x040fe600078228ff */
[C---:B--2---:R-:W-:Y:S03]  /*4400*/  HMMA.16816.F32 R20, R32.reuse, R132, R20 ;  /* 0x000000842014723c */ /* 0x044fe60000001814 */
[C---:B------:R-:W-:Y:S02]  /*4410*/  LEA.HI.X.SX32 R147, R221.reuse, R149, 0x5, P1 ;  /* 0x00000095dd937211 */ /* 0x040fe400008f2eff */
[C---:B----4-:R-:W-:Y:S03]  /*4420*/  LEA R160, P1, R221.reuse, R146, 0x5 ;  /* 0x00000092dda07211 */ /* 0x050fe600078228ff */
[----:B------:R-:W-:Y:S01]  /*4430*/  HMMA.16816.F32 R24, R32, R134, R24 ;  /* 0x000000862018723c */ /* 0x000fe20000001818 */
[----:B------:R-:W2:Y:S02]  /*4440*/  LDSM.16.MT88.4 R32, [R0+0xe800] ;  /* 0x00e800000020783b */ /* 0x000ea40000004200 */
[C---:B------:R-:W-:Y:S02]  /*4450*/  LEA.HI.X.SX32 R161, R221.reuse, R147, 0x5, P1 ;  /* 0x00000093dda17211 */ /* 0x040fe400008f2eff */
[----:B------:R4:W-:Y:S03]  /*4460*/  LDSM.16.M88.4 R132, [R162+0x2000] ;  /* 0x00200000a284783b */ /* 0x0009e60000000200 */
[C---:B------:R-:W-:Y:S05]  /*4470*/  HMMA.16816.F32 R4, R136.reuse, R140, R4 ;  /* 0x0000008c8804723c */ /* 0x040fea0000001804 */
[C---:B------:R-:W-:Y:S03]  /*4480*/  IMAD.WIDE R236, R221.reuse, -0xc0, R160 ;  /* 0xffffff40ddec7825 */ /* 0x040fe600078e02a0 */
[C---:B------:R-:W-:Y:S01]  /*4490*/  HMMA.16816.F32 R8, R136.reuse, R142, R8 ;  /* 0x0000008e8808723c */ /* 0x040fe20000001808 */
[----:B------:R-:W2:Y:S02]  /*44a0*/  LDSM.16.MT88.4 R140, [R0+0xac00] ;  /* 0x00ac0000008c783b */ /* 0x000ea40000004200 */
[C---:B------:R-:W-:Y:S04]  /*44b0*/  LEA R144, P1, R221.reuse, R236, 0x5 ;  /* 0x000000ecdd907211 */ /* 0x040fe800078228ff */
[C---:B------:R-:W-:Y:S01]  /*44c0*/  LEA.HI.X.SX32 R145, R221.reuse, R237, 0x5, P1 ;  /* 0x000000eddd917211 */ /* 0x040fe200008f2eff */
[C---:B-1----:R-:W-:Y:S01]  /*44d0*/  HMMA.16816.F32 R12, R136.reuse, R28, R12 ;  /* 0x0000001c880c723c */ /* 0x042fe2000000180c */
[----:B----4-:R-:W-:Y:S07]  /*44e0*/  IMAD.MOV.U32 R162, RZ, RZ, 0x4 ;  /* 0x00000004ffa27424 */ /* 0x010fee00078e00ff */
[C---:B------:R-:W-:Y:S01]  /*44f0*/  HMMA.16816.F32 R16, R136.reuse, R30, R16 ;  /* 0x0000001e8810723c */ /* 0x040fe20000001810 */
[----:B------:R-:W1:Y:S07]  /*4500*/  LDSM.16.MT88.4 R28, [R0+0xcc00] ;  /* 0x00cc0000001c783b */ /* 0x000e6e0000004200 */
[C---:B--2---:R-:W-:Y:S08]  /*4510*/  HMMA.16816.F32 R20, R136.reuse, R32, R20 ;  /* 0x000000208814723c */ /* 0x044ff00000001814 */
[----:B------:R-:W-:Y:S01]  /*4520*/  HMMA.16816.F32 R24, R136, R34, R24 ;  /* 0x000000228818723c */ /* 0x000fe20000001818 */
[----:B------:R2:W4:Y:S07]  /*4530*/  LDSM.16.MT88.4 R32, [R0+0xec00] ;  /* 0x00ec00000020783b */ /* 0x00052e0000004200 */
[C---:B------:R-:W-:Y:S05]  /*4540*/  HMMA.16816.F32 R4, R132.reuse, R140, R4 ;  /* 0x0000008c8404723c */ /* 0x040fea0000001804 */
[C---:B------:R-:W-:Y:S03]  /*4550*/  LEA R140, P1, R221.reuse, R144, 0x5 ;  /* 0x00000090dd8c7211 */ /* 0x040fe600078228ff */
[C---:B------:R-:W-:Y:S03]  /*4560*/  HMMA.16816.F32 R8, R132.reuse, R142, R8 ;  /* 0x0000008e8408723c */ /* 0x040fe60000001808 */
[C---:B------:R-:W-:Y:S02]  /*4570*/  LEA.HI.X.SX32 R141, R221.reuse, R145, 0x5, P1 ;  /* 0x00000091dd8d7211 */ /* 0x040fe400008f2eff */
[C---:B------:R-:W-:Y:S01]  /*4580*/  LEA R138, P1, R221.reuse, R140, 0x5 ;  /* 0x0000008cdd8a7211 */ /* 0x040fe200078228ff */
[C---:B--2---:R-:W-:Y:S02]  /*4590*/  VIADD R0, R220.reuse, 0xffffd000 ;  /* 0xffffd000dc007836 */ /* 0x044fe40000000000 */
[C---:B-1----:R-:W-:Y:S03]  /*45a0*/  HMMA.16816.F32 R12, R132.reuse, R28, R12 ;  /* 0x0000001c840c723c */ /* 0x042fe6000000180c */
[C---:B------:R-:W-:Y:S02]  /*45b0*/  LEA.HI.X.SX32 R139, R221.reuse, R141, 0x5, P1 ;  /* 0x0000008ddd8b7211 */ /* 0x040fe400008f2eff */
[----:B------:R-:W-:Y:S03]  /*45c0*/  LEA R136, P1, R221, R138, 0x5 ;  /* 0x0000008add887211 */ /* 0x000fe600078228ff */
[C---:B------:R-:W-:Y:S03]  /*45d0*/  HMMA.16816.F32 R16, R132.reuse, R30, R16 ;  /* 0x0000001e8410723c */ /* 0x040fe60000001810 */
[----:B------:R-:W-:Y:S01]  /*45e0*/  @P3 IMAD.WIDE.U32 R30, R241, R162, UR10 ;  /* 0x0000000af11e3e25 */ /* 0x000fe2000f8e00a2 */
[C---:B------:R-:W-:Y:S01]  /*45f0*/  LEA.HI.X.SX32 R137, R221.reuse, R139, 0x5, P1 ;  /* 0x0000008bdd897211 */ /* 0x040fe200008f2eff */
[----:B------:R-:W-:Y:S01]  /*4600*/  @UP0 UMOV UR10, UR15 ;  /* 0x0000000f000a0c82 */ /* 0x000fe20008000000 */
[C---:B------:R-:W-:Y:S01]  /*4610*/  LEA R28, P1, R221.reuse, R136, 0x5 ;  /* 0x00000088dd1c7211 */ /* 0x040fe200078228ff */
[----:B------:R-:W-:Y:S01]  /*4620*/  @UP0 UMOV UR11, UR13 ;  /* 0x0000000d000b0c82 */ /* 0x000fe20008000000 */
[C---:B----4-:R-:W-:Y:S01]  /*4630*/  HMMA.16816.F32 R20, R132.reuse, R32, R20 ;  /* 0x000000208414723c */ /* 0x050fe20000001814 */
[----:B------:R-:W2:Y:S02]  /*4640*/  @P3 LDG.E R240, desc[UR32][R30.64+-0xe0] ;  /* 0xffff20201ef03981 */ /* 0x000ea4000c1e1900 */
[C---:B------:R-:W-:Y:S02]  /*4650*/  LEA.HI.X.SX32 R29, R221.reuse, R137, 0x5, P1 ;  /* 0x00000089dd1d7211 */ /* 0x040fe400008f2eff */
[----:B------:R-:W4:Y:S03]  /*4660*/  @P3 LDG.E R223, desc[UR32][R30.64+-0x80] ;  /* 0xffff80201edf3981 */ /* 0x000f26000c1e1900 */
[----:B------:R-:W-:Y:S01]  /*4670*/  HMMA.16816.F32 R24, R132, R34, R24 ;  /* 0x000000228418723c */ /* 0x000fe20000001818 */
[----:B------:R-:W5:Y:S04]  /*4680*/  @P3 LDG.E R252, desc[UR32][R30.64+-0x60] ;  /* 0xffffa0201efc3981 */ /* 0x000f68000c1e1900 */
[----:B------:R-:W-:Y:S04]  /*4690*/  LDSM.16.MT88.4 R32, [R3+0xf800] ;  /* 0x00f800000320783b */ /* 0x000fe80000004200 */
[----:B------:R-:W-:Y:S04]  /*46a0*/  LDSM.16.MT88.4 R132, [R3+0x11800] ;  /* 0x011800000384783b */ /* 0x000fe80000004200 */
[----:B---3--:R1:W3:Y:S04]  /*46b0*/  @P3 LDG.E R2, desc[UR32][R30.64+-0x100] ;  /* 0xffff00201e023981 */ /* 0x0082e8000c1e1900 */
[----:B------:R1:W-:Y:S04]  /*46c0*/  REDG.E.ADD.F32.FTZ.RN.STRONG.GPU desc[UR32][R242.64], R4 ;  /* 0x00000004f20079a6 */ /* 0x0003e8000c12f320 */
[----:B------:R1:W-:Y:S04]  /*46d0*/  REDG.E.ADD.F32.FTZ.RN.STRONG.GPU desc[UR32][R170.64], R5 ;  /* 0x00000005aa0079a6 */ /* 0x0003e8000c12f320 */
[----:B------:R-:W-:Y:S04]  /*46e0*/  REDG.E.ADD.F32.FTZ.RN.STRONG.GPU desc[UR32][R168.64], R6 ;  /* 0x00000006a80079a6 */ /* 0x000fe8000c12f320 */
[----:B------:R-:W-:Y:S04]  /*46f0*/  REDG.E.ADD.F32.FTZ.RN.STRONG.GPU desc[UR32][R166.64], R7 ;  /* 0x00000007a60079a6 */ /* 0x000fe8000c12f320 */
[----:B------:R-:W-:Y:S04]  /*4700*/  REDG.E.ADD.F32.FTZ.RN.STRONG.GPU desc[UR32][R164.64], R8 ;  /* 0x00000008a40079a6 */ /* 0x000fe8000c12f320 */
[----:B------:R-:W-:Y:S04]  /*4710*/  REDG.E.ADD.F32.FTZ.RN.STRONG.GPU desc[UR32][R158.64], R9 ;  /* 0x000000099e0079a6 */ /* 0x000fe8000c12f320 */
[----:B------:R-:W-:Y:S01]  /*4720*/  REDG.E.ADD.F32.FTZ.RN.STRONG.GPU desc[UR32][R156.64], R10 ;  /* 0x0000000a9c0079a6 */ /* 0x000fe2000c12f320 */
[C---:B-1----:R-:W-:Y:S03]  /*4730*/  LEA R4, P1, R221.reuse, R28, 0x5 ;  /* 0x0000001cdd047211 */ /* 0x042fe600078228ff */
[----:B------:R-:W-:Y:S01]  /*4740*/  REDG.E.ADD.F32.FTZ.RN.STRONG.GPU desc[UR32][R234.64], R11 ;  /* 0x0000000bea0079a6 */ /* 0x000fe2000c12f320 */
[----:B------:R-:W-:Y:S03]  /*4750*/  LEA.HI.X.SX32 R5, R221, R29, 0x5, P1 ;  /* 0x0000001ddd057211 */ /* 0x000fe600008f2eff */
[----:B------:R-:W-:Y:S01]  /*4760*/  REDG.E.ADD.F32.FTZ.RN.STRONG.GPU desc[UR32][R242.64+0x80], R12 ;  /* 0x0000800cf20079a6 */ /* 0x000fe2000c12f320 */
[----:B------:R-:W-:Y:S01]  /*4770*/  PLOP3.LUT P1, PT, PT, PT, UP1, 0x80, 0x8 ;  /* 0x000000000008781c */ /* 0x000fe20003f2f018 */
[----:B------:R-:W-:Y:S02]  /*4780*/  @UP0 UIADD3 UR12, UP1, UPT, UR12, -0x100, URZ ;  /* 0xffffff000c0c0890 */ /* 0x000fe4000ff3e0ff */
[----:B------:R-:W-:Y:S02]  /*4790*/  REDG.E.ADD.F32.FTZ.RN.STRONG.GPU desc[UR32][R238.64+0x80], R13 ;  /* 0x0000800dee0079a6 */ /* 0x000fe4000c12f320 */
[----:B------:R-:W-:Y:S02]  /*47a0*/  @UP0 UIADD3.X UR5, UPT, UPT, UR5, -0x1, URZ, UP1, !UPT ;  /* 0xffffffff05050890 */ /* 0x000fe40008ffe4ff */
[----:B------:R-:W-:Y:S01]  /*47b0*/  REDG.E.ADD.F32.FTZ.RN.STRONG.GPU desc[UR32][R154.64+0x80], R14 ;  /* 0x0000800e9a0079a6 */ /* 0x000fe2000c12f320 */
[----:B------:R-:W-:Y:S03]  /*47c0*/  UISETP.GT.AND UP1, UPT, UR39, URZ, UPT ;  /* 0x000000ff2700728c */ /* 0x000fe6000bf24270 */
[----:B------:R-:W-:Y:S01]  /*47d0*/  REDG.E.ADD.F32.FTZ.RN.STRONG.GPU desc[UR32][R152.64+0x80], R15 ;  /* 0x0000800f980079a6 */ /* 0x000fe2000c12f320 */
[----:B------:R-:W-:Y:S01]  /*47e0*/  UMOV UR39, UR16 ;  /* 0x0000001000277c82 */ /* 0x000fe20008000000 */
[----:B------:R-:W-:Y:S02]  /*47f0*/  @P1 VIADD R0, R220, 0x3000 ;  /* 0x00003000dc001836 */ /* 0x000fe40000000000 */
        /* <DEDUP_REMOVED lines=12> */
[----:B------:R-:W-:Y:S04]  /*48c0*/  LDSM.16.MT88.4 R4, [R3+0xf000] ;  /* 0x00f000000304783b */ /* 0x000fe80000004200 */
[----:B------:R-:W1:Y:S04]  /*48d0*/  LDSM.16.MT88.4 R8, [R220] ;  /* 0x00000000dc08783b */ /* 0x000e680000004200 */
[----:B------:R-:W1:Y:S04]  /*48e0*/  LDSM.16.MT88.4 R12, [R3+0x11000] ;  /* 0x01100000030c783b */ /* 0x000e680000004200 */
[----:B------:R-:W1:Y:S04]  /*48f0*/  LDSM.16.MT88.4 R16, [R220+0x1000] ;  /* 0x00100000dc10783b */ /* 0x000e680000004200 */
[----:B------:R-:W1:Y:S04]  /*4900*/  LDSM.16.MT88.4 R28, [R220+0x2000] ;  /* 0x00200000dc1c783b */ /* 0x000e680000004200 */
[----:B------:R-:W2:Y:S04]  /*4910*/  LDSM.16.MT88.4 R20, [R220+0x400] ;  /* 0x00040000dc14783b */ /* 0x000ea80000004200 */
[----:B------:R-:W-:Y:S04]  /*4920*/  LDSM.16.MT88.4 R24, [R3+0x12000] ;  /* 0x012000000318783b */ /* 0x000fe80000004200 */
[----:B------:R-:W-:Y:S04]  /*4930*/  LDSM.16.MT88.4 R136, [R220+0xc00] ;  /* 0x000c0000dc88783b */ /* 0x000fe80000004200 */
[----:B------:R-:W-:Y:S04]  /*4940*/  LDSM.16.MT88.4 R140, [R3+0x12800] ;  /* 0x01280000038c783b */ /* 0x000fe80000004200 */
[----:B------:R-:W-:Y:S04]  /*4950*/  LDSM.16.MT88.4 R144, [R220+0x1c00] ;  /* 0x001c0000dc90783b */ /* 0x000fe80000004200 */
[----:B------:R-:W-:Y:S01]  /*4960*/  LDSM.16.MT88.4 R148, [R220+0x2c00] ;  /* 0x002c0000dc94783b */ /* 0x000fe20000004200 */
        /* <DEDUP_REMOVED lines=9> */
[----:B------:R-:W-:Y:S07]  /*4a00*/  LDSM.16.MT88.4 R16, [R220+0x800] ;  /* 0x00080000dc10783b */ /* 0x000fee0000004200 */
[-C--:B------:R-:W-:Y:S08]  /*4a10*/  HMMA.16816.F32 R116, R4, R28.reuse, R116 ;  /* 0x0000001c0474723c */ /* 0x080ff00000001874 */
[C---:B------:R-:W-:Y:S08]  /*4a20*/  HMMA.16816.F32 R120, R12.reuse, R28, R120 ;  /* 0x0000001c0c78723c */ /* 0x040ff00000001878 */
[-C--:B------:R-:W-:Y:S01]  /*4a30*/  HMMA.16816.F32 R124, R12, R30.reuse, R124 ;  /* 0x0000001e0c7c723c */ /* 0x080fe2000000187c */
[----:B------:R-:W4:Y:S07]  /*4a40*/  LDSM.16.MT88.4 R12, [R220+0x2400] ;  /* 0x00240000dc0c783b */ /* 0x000f2e0000004200 */
[----:B------:R-:W-:Y:S01]  /*4a50*/  HMMA.16816.F32 R128, R4, R30, R128 ;  /* 0x0000001e0480723c */ /* 0x000fe20000001880 */
[----:B------:R-:W4:Y:S04]  /*4a60*/  LDSM.16.MT88.4 R4, [R3+0x10000] ;  /* 0x010000000304783b */ /* 0x000f280000004200 */
[----:B------:R-:W4:Y:S03]  /*4a70*/  LDSM.16.MT88.4 R28, [R220+0x1800] ;  /* 0x00180000dc1c783b */ /* 0x000f260000004200 */
[-C--:B--2---:R-:W-:Y:S08]  /*4a80*/  HMMA.16816.F32 R84, R32, R20.reuse, R84 ;  /* 0x000000142054723c */ /* 0x084ff00000001854 */
[C---:B------:R-:W-:Y:S08]  /*4a90*/  HMMA.16816.F32 R88, R132.reuse, R20, R88 ;  /* 0x000000148458723c */ /* 0x040ff00000001858 */
[-C--:B------:R-:W-:Y:S08]  /*4aa0*/  HMMA.16816.F32 R92, R132, R22.reuse, R92 ;  /* 0x00000016845c723c */ /* 0x080ff0000000185c */
[C---:B------:R-:W-:Y:S01]  /*4ab0*/  HMMA.16816.F32 R96, R32.reuse, R22, R96 ;  /* 0x000000162060723c */ /* 0x040fe20000001860 */
[----:B------:R2:W4:Y:S07]  /*4ac0*/  LDSM.16.MT88.4 R20, [R220+0x2800] ;  /* 0x00280000dc14783b */ /* 0x00052e0000004200 */
[-C--:B-1----:R-:W-:Y:S08]  /*4ad0*/  HMMA.16816.F32 R100, R32, R8.reuse, R100 ;  /* 0x000000082064723c */ /* 0x082ff00000001864 */
[C---:B------:R-:W-:Y:S08]  /*4ae0*/  HMMA.16816.F32 R104, R132.reuse, R8, R104 ;  /* 0x000000088468723c */ /* 0x040ff00000001868 */
[-C--:B------:R-:W-:Y:S03]  /*4af0*/  HMMA.16816.F32 R108, R132, R10.reuse, R108 ;  /* 0x0000000a846c723c */ /* 0x080fe6000000186c */
[----:B--2---:R-:W-:Y:S05]  /*4b00*/  IMAD.MOV.U32 R220, RZ, RZ, R0 ;  /* 0x000000ffffdc7224 */ /* 0x004fea00078e0000 */
[C---:B------:R-:W-:Y:S01]  /*4b10*/  HMMA.16816.F32 R112, R32.reuse, R10, R112 ;  /* 0x0000000a2070723c */ /* 0x040fe20000001870 */
[----:B------:R-:W1:Y:S04]  /*4b20*/  LDSM.16.MT88.4 R8, [R3+0x10800] ;  /* 0x010800000308783b */ /* 0x000e680000004200 */
[----:B---3--:R3:W-:Y:S03]  /*4b30*/  @P3 STL [R1+0x8], R2 ;  /* 0x0000080201003387 */ /* 0x0087e60000100800 */
[-C--:B----4-:R-:W-:Y:S01]  /*4b40*/  HMMA.16816.F32 R116, R32, R12.reuse, R116 ;  /* 0x0000000c2074723c */ /* 0x090fe20000001874 */
[----:B------:R3:W-:Y:S04]  /*4b50*/  @P3 STL [R1+0x4], R240 ;  /* 0x000004f001003387 */ /* 0x0007e80000100800 */
[----:B------:R3:W-:Y:S03]  /*4b60*/  @P3 STL [R1], R223 ;  /* 0x000000df01003387 */ /* 0x0007e60000100800 */
[C---:B------:R-:W-:Y:S08]  /*4b70*/  HMMA.16816.F32 R120, R132.reuse, R12, R120 ;  /* 0x0000000c8478723c */ /* 0x040ff00000001878 */
[-C--:B------:R-:W-:Y:S08]  /*4b80*/  HMMA.16816.F32 R124, R132, R14.reuse, R124 ;  /* 0x0000000e847c723c */ /* 0x080ff0000000187c */
[----:B------:R-:W-:Y:S08]  /*4b90*/  HMMA.16816.F32 R128, R32, R14, R128 ;  /* 0x0000000e2080723c */ /* 0x000ff00000001880 */
        /* <DEDUP_REMOVED lines=11> */
[----:B------:R-:W-:Y:S08]  /*4c50*/  HMMA.16816.F32 R128, R4, R22, R128 ;  /* 0x000000160480723c */ /* 0x000ff00000001880 */
[-C--:B-1----:R-:W-:Y:S08]  /*4c60*/  HMMA.16816.F32 R84, R8, R136.reuse, R84 ;  /* 0x000000880854723c */ /* 0x082ff00000001854 */
        /* <DEDUP_REMOVED lines=12> */
[----:B---3--:R-:W-:Y:S11]  /*4d30*/  BRA.U UP1, `(.L_x_168) ;  /* 0xffffffd101007547 */ /* 0x008ff6000b83ffff */
.L_x_165:
[----:B------:R-:W-:Y:S01]  /*4d40*/  IMAD.SHL.U32 R0, R229, 0x2, RZ ;  /* 0x00000002e5007824 */ /* 0x000fe200078e00ff */
[----:B------:R-:W-:Y:S01]  /*4d50*/  LOP3.LUT R224, R224, 0x600, RZ, 0xc0, !PT ;  /* 0x00000600e0e07812 */ /* 0x000fe200078ec0ff */
[----:B------:R-:W3:Y:S01]  /*4d60*/  LDCU UR5, c[0x0][0x500] ;  /* 0x0000a000ff0577ac */ /* 0x000ee20008000800 */
[C---:B------:R-:W-:Y:S02]  /*4d70*/  LOP3.LUT R2, R163.reuse, 0xd8, RZ, 0xc0, !PT ;  /* 0x000000d8a3027812 */ /* 0x040fe400078ec0ff */
[----:B------:R-:W-:Y:S02]  /*4d80*/  LOP3.LUT R224, R224, 0x6, R0, 0xf8, !PT ;  /* 0x00000006e0e07812 */ /* 0x000fe400078ef800 */
[----:B------:R-:W-:Y:S02]  /*4d90*/  LOP3.LUT R0, R163, 0xc0, RZ, 0xc0, !PT ;  /* 0x000000c0a3007812 */ /* 0x000fe400078ec0ff */
[--C-:B------:R-:W-:Y:S02]  /*4da0*/  LOP3.LUT R27, R2, 0x18, R229.reuse, 0x78, !PT ;  /* 0x00000018021b7812 */ /* 0x100fe400078e78e5 */
[----:B------:R-:W-:-:S02]  /*4db0*/  LOP3.LUT R0, R0, 0x18, R229, 0xf8, !PT ;  /* 0x0000001800007812 */ /* 0x000fc400078ef8e5 */
[----:B------:R-:W-:Y:S02]  /*4dc0*/  SHF.R.U32.HI R229, RZ, 0x4, R229 ;  /* 0x00000004ffe57819 */ /* 0x000fe400000116e5 */
[----:B------:R-:W-:Y:S02]  /*4dd0*/  LOP3.LUT R2, R224, 0x20, R163, 0xf8, !PT ;  /* 0x00000020e0027812 */ /* 0x000fe400078ef8a3 */
[----:B------:R-:W-:Y:S02]  /*4de0*/  LOP3.LUT R0, R0, 0x8, R229, 0x78, !PT ;  /* 0x0000000800007812 */ /* 0x000fe400078e78e5 */
[----:B------:R-:W-:Y:S01]  /*4df0*/  F2FP.F16.F32.PACK_AB R28, R37, R36 ;  /* 0x00000024251c723e */ /* 0x000fe200000000ff */
[----:B---3--:R-:W-:Y:S01]  /*4e00*/  FMUL.FTZ R84, R84, UR5 ;  /* 0x0000000554547c20 */ /* 0x008fe20008410000 */
[----:B------:R-:W-:Y:S01]  /*4e10*/  LOP3.LUT R0, R2, R0, RZ, 0xfc, !PT ;  /* 0x0000000002007212 */ /* 0x000fe200078efcff */
        /* <DEDUP_REMOVED lines=38> */
[----:B-----5:R-:W-:Y:S01]  /*5080*/  FMUL.FTZ R11, R111, UR5 ;  /* 0x000000056f0b7c20 */ /* 0x020fe20008410000 */
        /* <DEDUP_REMOVED lines=19> */
[----:B------:R-:W-:Y:S01]  /*51c0*/  STS [R0+0x9000], R26 ;  /* 0x0090001a00007388 */ /* 0x000fe20000000800 */
[----:B------:R-:W-:Y:S01]  /*51d0*/  F2FP.F16.F32.PACK_AB R13, R13, R114 ;  /* 0x000000720d0d723e */ /* 0x000fe200000000ff */
[----:B------:R-:W-:Y:S01]  /*51e0*/  FMUL.FTZ R124, R124, UR5 ;  /* 0x000000057c7c7c20 */ /* 0x000fe20008410000 */
[----:B------:R-:W-:Y:S01]  /*51f0*/  FMUL.FTZ R4, R125, UR5 ;  /* 0x000000057d047c20 */ /* 0x000fe20008410000 */
[----:B------:R-:W-:Y:S01]  /*5200*/  STS [R0+0x9200], R25 ;  /* 0x0092001900007388 */ /* 0x000fe20000000800 */
[----:B------:R-:W-:Y:S01]  /*5210*/  FMUL.FTZ R126, R126, UR5 ;  /* 0x000000057e7e7c20 */ /* 0x000fe20008410000 */
[----:B------:R-:W-:Y:S01]  /*5220*/  FMUL.FTZ R3, R127, UR5 ;  /* 0x000000057f037c20 */ /* 0x000fe20008410000 */
[----:B------:R-:W-:Y:S01]  /*5230*/  F2FP.F16.F32.PACK_AB R16, R16, R104 ;  /* 0x000000681010723e */ /* 0x000fe200000000ff */
[----:B------:R-:W-:Y:S01]  /*5240*/  STS [R2+0x20], R22 ;  /* 0x0000201602007388 */ /* 0x000fe20000000800 */
[----:B------:R-:W-:Y:S01]  /*5250*/  F2FP.F16.F32.PACK_AB R15, R15, R106 ;  /* 0x0000006a0f0f723e */ /* 0x000fe200000000ff */
[----:B------:R-:W3:Y:S01]  /*5260*/  LDC.64 R36, c[0x0][0x5c0] ;  /* 0x00017000ff247b82 */ /* 0x000ee20000000a00 */
[----:B------:R-:W-:Y:S01]  /*5270*/  F2FP.F16.F32.PACK_AB R12, R12, R108 ;  /* 0x0000006c0c0c723e */ /* 0x000fe200000000ff */
[----:B------:R-:W-:Y:S01]  /*5280*/  STS [R2+0x220], R21 ;  /* 0x0002201502007388 */ /* 0x000fe20000000800 */
[----:B------:R-:W-:Y:S01]  /*5290*/  F2FP.F16.F32.PACK_AB R11, R11, R110 ;  /* 0x0000006e0b0b723e */ /* 0x000fe200000000ff */
[----:B------:R-:W-:Y:S01]  /*52a0*/  USHF.L.U32 UR5, UR30, 0x7, URZ ;  /* 0x000000071e057899 */ /* 0x000fe200080006ff */
[----:B------:R-:W-:Y:S01]  /*52b0*/  F2FP.F16.F32.PACK_AB R10, R10, R116 ;  /* 0x000000740a0a723e */ /* 0x000fe200000000ff */
[----:B------:R-:W-:Y:S01]  /*52c0*/  STS [R0+0xa000], R24 ;  /* 0x00a0001800007388 */ /* 0x000fe20000000800 */
[----:B------:R-:W-:Y:S01]  /*52d0*/  F2FP.F16.F32.PACK_AB R9, R9, R118 ;  /* 0x000000760909723e */ /* 0x000fe200000000ff */
[----:B------:R-:W-:Y:S01]  /*52e0*/  USHF.R.S32.HI UR6, URZ, 0x1f, UR5 ;  /* 0x0000001fff067899 */ /* 0x000fe20008011405 */
[----:B------:R-:W-:Y:S01]  /*52f0*/  F2FP.F16.F32.PACK_AB R6, R6, R128 ;  /* 0x000000800606723e */ /* 0x000fe200000000ff */
[----:B------:R-:W-:Y:S01]  /*5300*/  STS [R0+0xa200], R23 ;  /* 0x00a2001700007388 */ /* 0x000fe20000000800 */
[----:B------:R-:W-:Y:S01]  /*5310*/  F2FP.F16.F32.PACK_AB R5, R5, R130 ;  /* 0x000000820505723e */ /* 0x000fe200000000ff */
[----:B------:R-:W-:Y:S01]  /*5320*/  UIADD3 UR5, UP0, UPT, UR42, UR5, URZ ;  /* 0x000000052a057290 */ /* 0x000fe2000ff1e0ff */
[----:B------:R-:W-:Y:S01]  /*5330*/  F2FP.F16.F32.PACK_AB R8, R8, R120 ;  /* 0x000000780808723e */ /* 0x000fe200000000ff */
[----:B------:R-:W-:Y:S01]  /*5340*/  STS [R2+0x1020], R20 ;  /* 0x0010201402007388 */ /* 0x000fe20000000800 */
[----:B------:R-:W-:Y:S01]  /*5350*/  F2FP.F16.F32.PACK_AB R7, R7, R122 ;  /* 0x0000007a0707723e */ /* 0x000fe200000000ff */
[----:B------:R-:W-:Y:S01]  /*5360*/  ULEA.HI.X.SX32 UR6, UR42, UR6, 0x1, UP0 ;  /* 0x000000062a067291 */ /* 0x000fe200080f0eff */
[----:B------:R-:W-:Y:S01]  /*5370*/  F2FP.F16.F32.PACK_AB R4, R4, R124 ;  /* 0x0000007c0404723e */ /* 0x000fe200000000ff */
[----:B------:R-:W-:Y:S01]  /*5380*/  STS [R2+0x1220], R19 ;  /* 0x0012201302007388 */ /* 0x000fe20000000800 */
[----:B------:R-:W-:-:S02]  /*5390*/  F2FP.F16.F32.PACK_AB R3, R3, R126 ;  /* 0x0000007e0303723e */ /* 0x000fc400000000ff */
[----:B------:R-:W-:Y:S01]  /*53a0*/  F2FP.F16.F32.PACK_AB R38, R39, R38 ;  /* 0x000000262726723e */ /* 0x000fe200000000ff */
[----:B------:R-:W-:Y:S01]  /*53b0*/  STS [R0+0xb000], R18 ;  /* 0x00b0001200007388 */ /* 0x000fe20000000800 */
[----:B------:R-:W-:Y:S02]  /*53c0*/  F2FP.F16.F32.PACK_AB R48, R49, R48 ;  /* 0x000000303130723e */ /* 0x000fe400000000ff */
[----:B------:R-:W-:Y:S01]  /*53d0*/  F2FP.F16.F32.PACK_AB R50, R51, R50 ;  /* 0x000000323332723e */ /* 0x000fe200000000ff */
[----:B------:R-:W-:Y:S01]  /*53e0*/  STS [R0+0xb200], R17 ;  /* 0x00b2001100007388 */ /* 0x000fe20000000800 */
[----:B------:R-:W-:Y:S02]  /*53f0*/  F2FP.F16.F32.PACK_AB R40, R41, R40 ;  /* 0x000000282928723e */ /* 0x000fe400000000ff */
        /* <DEDUP_REMOVED lines=29> */
[----:B----4-:R-:W4:Y:S03]  /*55d0*/  LDC.64 R14, c[0x0][0x5b0] ;  /* 0x00016c00ff0e7b82 */ /* 0x010f260000000a00 */
[----:B------:R3:W-:Y:S04]  /*55e0*/  STS [R0+0xe000], R8 ;  /* 0x00e0000800007388 */ /* 0x0007e80000000800 */
[----:B------:R-:W-:Y:S01]  /*55f0*/  STS [R0+0xe200], R7 ;  /* 0x00e2000700007388 */ /* 0x000fe20000000800 */
[----:B--2---:R-:W2:Y:S03]  /*5600*/  LDC.64 R12, c[0x0][0x5d8] ;  /* 0x00017600ff0c7b82 */ /* 0x004ea60000000a00 */
[----:B------:R3:W-:Y:S01]  /*5610*/  STS [R2+0x5020], R4 ;  /* 0x0050200402007388 */ /* 0x0007e20000000800 */
[----:B-1----:R-:W-:-:S03]  /*5620*/  LOP3.LUT R10, R27, 0x1f20, R163, 0xf8, !PT ;  /* 0x00001f201b0a7812 */ /* 0x002fc600078ef8a3 */
[----:B------:R1:W-:Y:S04]  /*5630*/  STS [R2+0x5220], R3 ;  /* 0x0052200302007388 */ /* 0x0003e80000000800 */
[----:B------:R-:W-:Y:S04]  /*5640*/  STS [R0+0xf000], R28 ;  /* 0x00f0001c00007388 */ /* 0x000fe80000000800 */
[----:B------:R4:W-:Y:S01]  /*5650*/  STS [R0+0xf200], R38 ;  /* 0x00f2002600007388 */ /* 0x0009e20000000800 */
[----:B---3--:R-:W-:-:S03]  /*5660*/  IMAD.MOV.U32 R5, RZ, RZ, RZ ;  /* 0x000000ffff057224 */ /* 0x008fc600078e00ff */
[----:B------:R-:W-:Y:S01]  /*5670*/  STS [R2+0x6020], R48 ;  /* 0x0060203002007388 */ /* 0x000fe20000000800 */
[----:B------:R-:W3:Y:S03]  /*5680*/  LDC.64 R8, c[0x0][0x5a8] ;  /* 0x00016a00ff087b82 */ /* 0x000ee60000000a00 */
[----:B------:R-:W-:Y:S04]  /*5690*/  STS [R2+0x6220], R50 ;  /* 0x0062203202007388 */ /* 0x000fe80000000800 */
[----:B------:R-:W-:Y:S01]  /*56a0*/  STS [R0+0x10000], R40 ;  /* 0x0100002800007388 */ /* 0x000fe20000000800 */
[----:B------:R-:W-:-:S03]  /*56b0*/  LOP3.LUT R4, R163, 0x18, RZ, 0xc0, !PT ;  /* 0x00000018a3047812 */ /* 0x000fc600078ec0ff */
[----:B------:R-:W-:Y:S01]  /*56c0*/  STS [R0+0x10200], R42 ;  /* 0x0102002a00007388 */ /* 0x000fe20000000800 */
[C---:B-1----:R-:W-:Y:S02]  /*56d0*/  IMAD R3, R36.reuse, UR6, RZ ;  /* 0x0000000624037c24 */ /* 0x042fe4000f8e02ff */
[----:B------:R-:W-:Y:S01]  /*56e0*/  IMAD.WIDE.U32 R6, R36, UR5, R4 ;  /* 0x0000000524067c25 */ /* 0x000fe2000f8e0004 */
[----:B------:R-:W-:Y:S03]  /*56f0*/  STS [R2+0x7020], R44 ;  /* 0x0070202c02007388 */ /* 0x000fe60000000800 */
[----:B------:R-:W-:Y:S01]  /*5700*/  IMAD R3, R37, UR5, R3 ;  /* 0x0000000525037c24 */ /* 0x000fe2000f8e0203 */
[----:B------:R-:W-:Y:S01]  /*5710*/  STS [R2+0x7220], R46 ;  /* 0x0072202e02007388 */ /* 0x000fe20000000800 */
[----:B----4-:R-:W1:Y:S02]  /*5720*/  LDC.64 R38, c[0x0][0x5c8] ;  /* 0x00017200ff267b82 */ /* 0x010e640000000a00 */
[----:B------:R-:W-:Y:S01]  /*5730*/  IMAD.IADD R7, R7, 0x1, R3 ;  /* 0x0000000107077824 */ /* 0x000fe200078e0203 */
[----:B------:R-:W-:Y:S01]  /*5740*/  STS [R0+0x11000], R52 ;  /* 0x0110003400007388 */ /* 0x000fe20000000800 */
[----:B---3--:R-:W-:-:S03]  /*5750*/  IMAD.WIDE.U32 R6, R8, UR25, R6 ;  /* 0x0000001908067c25 */ /* 0x008fc6000f8e0006 */
[----:B------:R-:W-:Y:S01]  /*5760*/  STS [R0+0x11200], R54 ;  /* 0x0112003600007388 */ /* 0x000fe20000000800 */
[----:B------:R-:W-:-:S03]  /*5770*/  IMAD R7, R9, UR25, R7 ;  /* 0x0000001909077c24 */ /* 0x000fc6000f8e0207 */
[----:B------:R-:W-:Y:S01]  /*5780*/  STS [R2+0x8020], R64 ;  /* 0x0080204002007388 */ /* 0x000fe20000000800 */
[----:B------:R-:W3:Y:S01]  /*5790*/  LDC.64 R8, c[0x0][0x5e0] ;  /* 0x00017800ff087b82 */ /* 0x000ee20000000a00 */
[----:B--2---:R-:W-:Y:S02]  /*57a0*/  IMAD.WIDE.U32 R6, R12, UR24, R6 ;  /* 0x000000180c067c25 */ /* 0x004fe4000f8e0006 */
[----:B------:R-:W-:Y:S02]  /*57b0*/  STS [R2+0x8220], R66 ;  /* 0x0082204202007388 */ /* 0x000fe40000000800 */
[----:B------:R-:W-:Y:S02]  /*57c0*/  IMAD R7, R13, UR24, R7 ;  /* 0x000000180d077c24 */ /* 0x000fe4000f8e0207 */
[----:B------:R-:W-:Y:S01]  /*57d0*/  STS [R0+0x12000], R56 ;  /* 0x0120003800007388 */ /* 0x000fe20000000800 */
[----:B------:R-:W-:-:S03]  /*57e0*/  IMAD.WIDE.U32 R6, R251, R36, R6 ;  /* 0x00000024fb067225 */ /* 0x000fc600078e0006 */
[----:B------:R-:W-:Y:S04]  /*57f0*/  STS [R0+0x12200], R58 ;  /* 0x0122003a00007388 */ /* 0x000fe80000000800 */
[----:B------:R-:W-:Y:S04]  /*5800*/  STS [R2+0x9020], R60 ;  /* 0x0090203c02007388 */ /* 0x000fe80000000800 */
[----:B------:R-:W-:Y:S04]  /*5810*/  STS [R2+0x9220], R62 ;  /* 0x0092203e02007388 */ /* 0x000fe80000000800 */
[----:B------:R-:W-:Y:S04]  /*5820*/  STS [R0+0x13000], R68 ;  /* 0x0130004400007388 */ /* 0x000fe80000000800 */
[----:B------:R-:W-:Y:S04]  /*5830*/  STS [R0+0x13200], R70 ;  /* 0x0132004600007388 */ /* 0x000fe80000000800 */
[----:B------:R-:W-:Y:S04]  /*5840*/  STS [R2+0xa020], R80 ;  /* 0x00a0205002007388 */ /* 0x000fe80000000800 */
[----:B------:R-:W-:Y:S04]  /*5850*/  STS [R2+0xa220], R82 ;  /* 0x00a2205202007388 */ /* 0x000fe80000000800 */
[----:B------:R-:W-:Y:S04]  /*5860*/  STS [R0+0x14000], R72 ;  /* 0x0140004800007388 */ /* 0x000fe80000000800 */
[----:B------:R1:W-:Y:S04]  /*5870*/  STS [R0+0x14200], R74 ;  /* 0x0142004a00007388 */ /* 0x0003e80000000800 */
[----:B------:R-:W-:Y:S04]  /*5880*/  STS [R2+0xb020], R76 ;  /* 0x00b0204c02007388 */ /* 0x000fe80000000800 */
[----:B------:R2:W-:Y:S01]  /*5890*/  STS [R2+0xb220], R78 ;  /* 0x00b2204e02007388 */ /* 0x0005e20000000800 */
[----:B-1----:R-:W-:-:S02]  /*58a0*/  IMAD R0, R38, UR6, RZ ;  /* 0x0000000626007c24 */ /* 0x002fc4000f8e02ff */
[----:B--2---:R-:W-:-:S04]  /*58b0*/  IMAD.WIDE.U32 R2, R38, UR5, R4 ;  /* 0x0000000526027c25 */ /* 0x004fc8000f8e0004 */
[----:B------:R-:W-:Y:S01]  /*58c0*/  IMAD R4, R39, UR5, R0 ;  /* 0x0000000527047c24 */ /* 0x000fe2000f8e0200 */
[----:B------:R-:W-:Y:S01]  /*58d0*/  LEA R0, R10, UR4, 0x1 ;  /* 0x000000040a007c11 */ /* 0x000fe2000f8e08ff */
[----:B------:R-:W-:Y:S02]  /*58e0*/  BAR.SYNC.DEFER_BLOCKING 0x0 ;  /* 0x0000000000007b1d */ /* 0x000fe40000010000 */
[----:B------:R-:W-:Y:S02]  /*58f0*/  IMAD.IADD R3, R3, 0x1, R4 ;  /* 0x0000000103037824 */ /* 0x000fe400078e0204 */
[----:B------:R-:W-:Y:S02]  /*5900*/  IMAD.WIDE.U32 R2, R14, UR25, R2 ;  /* 0x000000190e027c25 */ /* 0x000fe4000f8e0002 */
[----:B------:R-:W1:Y:S02]  /*5910*/  LDCU.128 UR4, c[0x0][0x560] ;  /* 0x0000ac00ff0477ac */ /* 0x000e640008000c00 */
[----:B------:R-:W-:-:S02]  /*5920*/  IMAD R3, R15, UR25, R3 ;  /* 0x000000190f037c24 */ /* 0x000fc4000f8e0203 */
[----:B---3--:R-:W-:-:S04]  /*5930*/  IMAD.WIDE.U32 R4, R8, UR24, R2 ;  /* 0x0000001808047c25 */ /* 0x008fc8000f8e0002 */
[----:B------:R-:W-:Y:S01]  /*5940*/  IMAD R5, R9, UR24, R5 ;  /* 0x0000001809057c24 */ /* 0x000fe2000f8e0205 */
[----:B------:R-:W2:Y:S01]  /*5950*/  LDS.128 R60, [R0+0x9000] ;  /* 0x00900000003c7984 */ /* 0x000ea20000000c00 */
[----:B-1----:R-:W-:-:S03]  /*5960*/  LEA R2, P0, R6, UR4, 0x1 ;  /* 0x0000000406027c11 */ /* 0x002fc6000f8008ff */
[----:B------:R-:W1:Y:S04]  /*5970*/  LDS.128 R56, [R0+0xb000] ;  /* 0x00b0000000387984 */ /* 0x000e680000000c00 */
[----:B------:R-:W3:Y:S04]  /*5980*/  LDS.128 R52, [R0+0xd000] ;  /* 0x00d0000000347984 */ /* 0x000ee80000000c00 */
[----:B------:R-:W4:Y:S04]  /*5990*/  LDS.128 R48, [R0+0xa000] ;  /* 0x00a0000000307984 */ /* 0x000f280000000c00 */
[----:B------:R-:W4:Y:S04]  /*59a0*/  LDS.128 R44, [R0+0xc000] ;  /* 0x00c00000002c7984 */ /* 0x000f280000000c00 */
[----:B------:R-:W4:Y:S04]  /*59b0*/  LDS.128 R40, [R0+0xe000] ;  /* 0x00e0000000287984 */ /* 0x000f280000000c00 */
[----:B------:R-:W4:Y:S04]  /*59c0*/  LDS.128 R32, [R0+0xf000] ;  /* 0x00f0000000207984 */ /* 0x000f280000000c00 */
[----:B------:R-:W4:Y:S04]  /*59d0*/  LDS.128 R28, [R0+0x11000] ;  /* 0x01100000001c7984 */ /* 0x000f280000000c00 */
[----:B------:R-:W4:Y:S04]  /*59e0*/  LDS.128 R24, [R0+0x13000] ;  /* 0x0130000000187984 */ /* 0x000f280000000c00 */
[----:B------:R-:W4:Y:S04]  /*59f0*/  LDS.128 R20, [R0+0x10000] ;  /* 0x0100000000147984 */ /* 0x000f280000000c00 */
[----:B------:R-:W4:Y:S04]  /*5a00*/  LDS.128 R16, [R0+0x12000] ;  /* 0x0120000000107984 */ /* 0x000f280000000c00 */
[----:B------:R2:W4:Y:S02]  /*5a10*/  LDS.128 R12, [R0+0x14000] ;  /* 0x01400000000c7984 */ /* 0x0005240000000c00 */
[----:B--2---:R-:W-:-:S05]  /*5a20*/  IMAD R0, R251, R37, R7 ;  /* 0x00000025fb007224 */ /* 0x004fca00078e0207 */
[----:B------:R-:W-:Y:S01]  /*5a30*/  LEA.HI.X R3, R6, UR5, R0, 0x1, P0 ;  /* 0x0000000506037c11 */ /* 0x000fe200080f0c00 */
[----:B------:R-:W-:Y:S01]  /*5a40*/  IMAD.WIDE.U32 R6, R251, R38, R4 ;  /* 0x00000026fb067225 */ /* 0x000fe200078e0004 */
[----:B------:R-:W-:-:S03]  /*5a50*/  LEA R8, P0, R36, R2, 0x7 ;  /* 0x0000000224087211 */ /* 0x000fc600078038ff */
[----:B------:R-:W-:Y:S01]  /*5a60*/  IMAD R0, R251, R39, R7 ;  /* 0x00000027fb007224 */ /* 0x000fe200078e0207 */
[----:B------:R-:W-:Y:S01]  /*5a70*/  LEA.HI.X R9, R36, R3, R37, 0x7, P0 ;  /* 0x0000000324097211 */ /* 0x000fe200000f3c25 */
[----:B------:R-:W-:Y:S01]  /*5a80*/  STG.E.128 desc[UR32][R2.64], R60 ;  /* 0x0000003c02007986 */ /* 0x000fe2000c101d20 */
[----:B------:R-:W-:-:S03]  /*5a90*/  LEA R4, P0, R6, UR6, 0x1 ;  /* 0x0000000606047c11 */ /* 0x000fc6000f8008ff */
[----:B-1----:R-:W-:Y:S01]  /*5aa0*/  STG.E.128 desc[UR32][R2.64+0x40], R56 ;  /* 0x0000403802007986 */ /* 0x002fe2000c101d20 */
[----:B------:R-:W-:-:S03]  /*5ab0*/  LEA.HI.X R5, R6, UR7, R0, 0x1, P0 ;  /* 0x0000000706057c11 */ /* 0x000fc600080f0c00 */
[----:B---3--:R1:W-:Y:S04]  /*5ac0*/  STG.E.128 desc[UR32][R2.64+0x80], R52 ;  /* 0x0000803402007986 */ /* 0x0083e8000c101d20 */
[----:B----4-:R3:W-:Y:S04]  /*5ad0*/  STG.E.128 desc[UR32][R8.64], R48 ;  /* 0x0000003008007986 */ /* 0x0107e8000c101d20 */
[----:B------:R3:W-:Y:S04]  /*5ae0*/  STG.E.128 desc[UR32][R8.64+0x40], R44 ;  /* 0x0000402c08007986 */ /* 0x0007e8000c101d20 */
[----:B------:R3:W-:Y:S04]  /*5af0*/  STG.E.128 desc[UR32][R8.64+0x80], R40 ;  /* 0x0000802808007986 */ /* 0x0007e8000c101d20 */
[----:B------:R3:W-:Y:S04]  /*5b00*/  STG.E.128 desc[UR32][R4.64], R32 ;  /* 0x0000002004007986 */ /* 0x0007e8000c101d20 */
[----:B------:R3:W-:Y:S04]  /*5b10*/  STG.E.128 desc[UR32][R4.64+0x40], R28 ;  /* 0x0000401c04007986 */ /* 0x0007e8000c101d20 */
[----:B------:R3:W-:Y:S01]  /*5b20*/  STG.E.128 desc[UR32][R4.64+0x80], R24 ;  /* 0x0000801804007986 */ /* 0x0007e2000c101d20 */
[----:B-1----:R-:W-:-:S04]  /*5b30*/  LEA R2, P0, R38, R4, 0x7 ;  /* 0x0000000426027211 */ /* 0x002fc800078038ff */
[----:B------:R-:W-:-:S05]  /*5b40*/  LEA.HI.X R3, R38, R5, R39, 0x7, P0 ;  /* 0x0000000526037211 */ /* 0x000fca00000f3c27 */
[----:B------:R3:W-:Y:S04]  /*5b50*/  STG.E.128 desc[UR32][R2.64], R20 ;  /* 0x0000001402007986 */ /* 0x0007e8000c101d20 */
[----:B------:R3:W-:Y:S04]  /*5b60*/  STG.E.128 desc[UR32][R2.64+0x40], R16 ;  /* 0x0000401002007986 */ /* 0x0007e8000c101d20 */
[----:B------:R3:W-:Y:S02]  /*5b70*/  STG.E.128 desc[UR32][R2.64+0x80], R12 ;  /* 0x0000800c02007986 */ /* 0x0007e4000c101d20 */
.L_x_162:
[----:B------:R-:W1:Y:S01]  /*5b80*/  LDCU UR5, c[0x0][0x438] ;  /* 0x00008700ff0577ac */ /* 0x000e620008000800 */
[----:B------:R-:W4:Y:S01]  /*5b90*/  LDCU UR6, c[0x0][0x370] ;  /* 0x00006e00ff0677ac */ /* 0x000f220008000800 */
[----:B-1----:R-:W-:-:S04]  /*5ba0*/  UIADD3 UR5, UPT, UPT, UR5, 0x7f, URZ ;  /* 0x0000007f05057890 */ /* 0x002fc8000fffe0ff */
[----:B------:R-:W-:Y:S02]  /*5bb0*/  USHF.R.S32.HI UR4, URZ, 0x1f, UR5 ;  /* 0x0000001fff047899 */ /* 0x000fe40008011405 */
[----:B----4-:R-:W-:Y:S02]  /*5bc0*/  UIADD3 UR30, UPT, UPT, UR6, UR30, URZ ;  /* 0x0000001e061e7290 */ /* 0x010fe4000fffe0ff */
[----:B------:R-:W-:-:S04]  /*5bd0*/  ULEA.HI UR4, UR4, UR5, URZ, 0x7 ;  /* 0x0000000504047291 */ /* 0x000fc8000f8f38ff */
[----:B------:R-:W-:-:S04]  /*5be0*/  USHF.R.S32.HI UR4, URZ, 0x7, UR4 ;  /* 0x00000007ff047899 */ /* 0x000fc80008011404 */
[----:B------:R-:W-:-:S09]  /*5bf0*/  UISETP.GE.AND UP0, UPT, UR30, UR4, UPT ;  /* 0x000000041e00728c */ /* 0x000fd2000bf06270 */
[----:B------:R-:W-:Y:S05]  /*5c00*/  BRA.U !UP0, `(.L_x_169) ;  /* 0xffffffa508947547 */ /* 0x000fea000b83ffff */
[----:B--2---:R-:W-:Y:S05]  /*5c10*/  EXIT ;  /* 0x000000000000794d */ /* 0x004fea0003800000 */
.L_x_170:
        /* <DEDUP_REMOVED lines=14> */
.L_x_1711:


//--------------------- .text._ZN5flash44flash_bwd_dq_dk_dv_loop_seqk_parallel_kernelI23Flash_bwd_kernel_traitsILi96ELi64ELi128ELi8ELi2ELi4ELi4ELb1ELb0EN7cutlass6half_tE19Flash_kernel_traitsILi96ELi64ELi128ELi8ES3_EELb0ELb0ELb0ELb1ELb0ELb0ELb0EEEvNS_16Flash_bwd_paramsE --------------------------
	.section	.text._ZN5flash44flash_bwd_dq_dk_dv_loop_seqk_parallel_kernelI23Flash_bwd_kernel_traitsILi96ELi64ELi128ELi8ELi2ELi4ELi4ELb1ELb0EN7cutlass6half_tE19Flash_kernel_traitsILi96ELi64ELi128ELi8ES3_EELb0ELb0ELb0ELb1ELb0ELb0ELb0EEEvNS_16Flash_bwd_paramsE,"ax",@progbits
	.align	128
        .global         _ZN5flash44flash_bwd_dq_dk_dv_loop_seqk_parallel_kernelI23Flash_bwd_kernel_traitsILi96ELi64ELi128ELi8ELi2ELi4ELi4ELb1ELb0EN7cutlass6half_tE19Flash_kernel_traitsILi96ELi64ELi128ELi8ES3_EELb0ELb0ELb0ELb1ELb0ELb0ELb0EEEvNS_16Flash_bwd_paramsE
        .type           _ZN5flash44flash_bwd_dq_dk_dv_loop_seqk_parallel_kernelI23Flash_bwd_kernel_traitsILi96ELi64ELi128ELi8ELi2ELi4ELi4ELb1ELb0EN7cutlass6half_tE19Flash_kernel_traitsILi96ELi64ELi128ELi8ES3_EELb0ELb0ELb0ELb1ELb0ELb0ELb0EEEvNS_16Flash_bwd_paramsE,@function
        .size           _ZN5flash44flash_bwd_dq_dk_dv_loop_seqk_parallel_kernelI23Flash_bwd_kernel_traitsILi96ELi64ELi128ELi8ELi2ELi4ELi4ELb1ELb0EN7cutlass6half_tE19Flash_kernel_traitsILi96ELi64ELi128ELi8ES3_EELb0ELb0ELb0ELb1ELb0ELb0ELb0EEEvNS_16Flash_bwd_paramsE,(.L_x_1712 - _ZN5flash44flash_bwd_dq_dk_dv_loop_seqk_parallel_kernelI23Flash_bwd_kernel_traitsILi96ELi64ELi128ELi8ELi2ELi4ELi4ELb1ELb0EN7cutlass6half_tE19Flash_kernel_traitsILi96ELi64ELi128ELi8ES3_EELb0ELb0ELb0ELb1ELb0ELb0ELb0EEEvNS_16Flash_bwd_paramsE)
        .other          _ZN5flash44flash_bwd_dq_dk_dv_loop_seqk_parallel_kernelI23Flash_bwd_kernel_traitsILi96ELi64ELi128ELi8ELi2ELi4ELi4ELb1ELb0EN7cutlass6half_tE19Flash_kernel_traitsILi96ELi64ELi128ELi8ES3_EELb0ELb0ELb0ELb1ELb0ELb0ELb0EEEvNS_16Flash_bwd_paramsE,@"STO_CUDA_ENTRY STV_DEFAULT"
_ZN5flash44flash_bwd_dq_dk_dv_loop_seqk_parallel_kernelI23Flash_bwd_kernel_traitsILi96ELi64ELi128ELi8ELi2ELi4ELi4ELb1ELb0EN7cutlass6half_tE19Flash_kernel_traitsILi96ELi64ELi128ELi8ES3_EELb0ELb0ELb0ELb1ELb0ELb0ELb0EEEvNS_16Flash_bwd_paramsE:
.text._ZN5flash44flash_bwd_dq_dk_dv_loop_seqk_parallel_kernelI23Flash_bwd_kernel_traitsILi96ELi64ELi128ELi8ELi2ELi4ELi4ELb1ELb0EN7cutlass6half_tE19Flash_kernel_traitsILi96ELi64ELi128ELi8ES3_EELb0ELb0ELb0ELb1ELb0ELb0ELb0EEEvNS_16Flash_bwd_paramsE:
        /* <DEDUP_REMOVED lines=16> */
[----:B------:R-:W-:Y:S01]  /*0100*/  S2UR UR24, SR_CTAID.Y ;  /* 0x00000000001879c3 */ /* 0x000fe20000002600 */
[----:B------:R-:W4:Y:S01]  /*0110*/  LDCU.64 UR40, c[0x0][0x358] ;  /* 0x00006b00ff2877ac */ /* 0x000f220008000a00 */
[----:B------:R-:W4:Y:S06]  /*0120*/  LDCU.64 UR34, c[0x0][0x460] ;  /* 0x00008c00ff2277ac */ /* 0x000f2c0008000a00 */
[----:B------:R-:W-:Y:S01]  /*0130*/  S2UR UR27, SR_CTAID.X ;  /* 0x00000000001b79c3 */ /* 0x000fe20000002500 */
        /* <DEDUP_REMOVED lines=21> */
[----:B------:R-:W-:Y:S02]  /*0290*/  UP2UR UR31, UPR, URZ, 0x8 ;  /* 0x00000008ff1f7883 */ /* 0x000fe40008000000 */
[----:B------:R-:W2:Y:S01]  /*02a0*/  S2UR UR26, SR_CTAID.Z ;  /* 0x00000000001a79c3 */ /* 0x000ea20000002700 */
        /* <DEDUP_REMOVED lines=10> */
.L_x_230:
[----:B---3--:R-:W3:Y:S01]  /*0350*/  LDL.64 R8, [R1] ;  /* 0x0000000001087983 */ /* 0x008ee20000100a00 */
[----:B------:R-:W1:Y:S01]  /*0360*/  LDCU.64 UR8, c[0x0][0x478] ;  /* 0x00008f00ff0877ac */ /* 0x000e620008000a00 */
        /* <DEDUP_REMOVED lines=47> */
.L_x_171:
        /* <DEDUP_REMOVED lines=33> */
.L_x_173:
[----:B------:R-:W1:Y:S01]  /*0870*/  LDCU.64 UR18, c[0x0][0x3b8] ;  /* 0x00007700ff1277ac */ /* 0x000e620008000a00 */
[----:B------:R-:W-:-:S04]  /*0880*/  UIADD3 UR8, UPT, UPT, UR42, UR44, URZ ;  /* 0x0000002c2a087290 */ /* 0x000fc8000fffe0ff */
[----:B-1----:R-:W-:Y:S02]  /*0890*/  UIMAD.WIDE.U32 UR50, UR8, UR18, URZ ;  /* 0x00000012083272a5 */ /* 0x002fe4000f8e00ff */
[----:B------:R-:W-:-:S04]  /*08a0*/  UIMAD UR8, UR8, UR19, URZ ;  /* 0x00000013080872a4 */ /* 0x000fc8000f8e02ff */
[----:B------:R-:W-:-:S06]  /*08b0*/  UIADD3 UR8, UPT, UPT, UR51, UR8, URZ ;  /* 0x0000000833087290 */ /* 0x000fcc000fffe0ff */
[----:B------:R-:W-:Y:S02]  /*08c0*/  MOV R18, UR8 ;  /* 0x0000000800127c02 */ /* 0x000fe40008000f00 */
.L_x_174:
        /* <DEDUP_REMOVED lines=43> */
.L_x_175:
[----:B------:R-:W1:Y:S01]  /*0b80*/  LDCU.64 UR16, c[0x0][0x3c0] ;  /* 0x00007800ff1077ac */ /* 0x000e620008000a00 */
[----:B------:R-:W-:-:S04]  /*0b90*/  UIADD3 UR8, UPT, UPT, UR42, UR44, URZ ;  /* 0x0000002c2a087290 */ /* 0x000fc8000fffe0ff */
[----:B-1----:R-:W-:Y:S02]  /*0ba0*/  UIMAD.WIDE.U32 UR52, UR8, UR16, URZ ;  /* 0x00000010083472a5 */ /* 0x002fe4000f8e00ff */
[----:B------:R-:W-:-:S04]  /*0bb0*/  UIMAD UR8, UR8, UR17, URZ ;  /* 0x00000011080872a4 */ /* 0x000fc8000f8e02ff */
[----:B------:R-:W-:-:S06]  /*0bc0*/  UIADD3 UR8, UPT, UPT, UR53, UR8, URZ ;  /* 0x0000000835087290 */ /* 0x000fcc000fffe0ff */
[----:B------:R-:W-:-:S07]  /*0bd0*/  MOV R16, UR8 ;  /* 0x0000000800107c02 */ /* 0x000fce0008000f00 */
.L_x_176:
        /* <DEDUP_REMOVED lines=28> */
.L_x_177:
[----:B------:R-:W-:Y:S02]  /*0da0*/  UIMAD.WIDE.U32 UR10, UR54, UR14, URZ ;  /* 0x0000000e360a72a5 */ /* 0x000fe4000f8e00ff */
[----:B------:R-:W-:-:S04]  /*0db0*/  UIMAD UR8, UR55, UR14, URZ ;  /* 0x0000000e370872a4 */ /* 0x000fc8000f8e02ff */
[----:B------:R-:W-:-:S12]  /*0dc0*/  UIADD3 UR8, UPT, UPT, UR11, UR8, URZ ;  /* 0x000000080b087290 */ /* 0x000fd8000fffe0ff */
.L_x_178:
[----:B------:R-:W1:Y:S01]  /*0dd0*/  LDCU.U8 UR9, c[0x0][0x548] ;  /* 0x0000a900ff0977ac */ /* 0x000e620008000000 */
[----:B------:R-:W-:Y:S01]  /*0de0*/  UMOV UR29, UR24 ;  /* 0x00000018001d7c82 */ /* 0x000fe20008000000 */
[----:B------:R-:W2:Y:S01]  /*0df0*/  LDCU.U8 UR56, c[0x0][0x5f0] ;  /* 0x0000be00ff3877ac */ /* 0x000ea20008000000 */
[----:B------:R-:W-:Y:S02]  /*0e00*/  USHF.L.U32 UR15, UR29, 0x7, URZ ;  /* 0x000000071d0f7899 */ /* 0x000fe400080006ff */
[----:B------:R-:W-:Y:S02]  /*0e10*/  UIMAD UR53, UR30, UR57, URZ ;  /* 0x000000391e3572a4 */ /* 0x000fe4000f8e02ff */
[----:B------:R-:W-:-:S04]  /*0e20*/  USEL UR11, UR15, URZ, UP5 ;  /* 0x000000ff0f0b7287 */ /* 0x000fc8000a800000 */
[----:B------:R-:W-:Y:S02]  /*0e30*/  UIADD3 UR11, UP0, UPT, UR22, UR11, URZ ;  /* 0x0000000b160b7290 */ /* 0x000fe4000ff1e0ff */
[----:B-1----:R-:W-:Y:S02]  /*0e40*/  UISETP.NE.AND UP1, UPT, UR9, URZ, UPT ;  /* 0x000000ff0900728c */ /* 0x002fe4000bf25270 */
        /* <DEDUP_REMOVED lines=13> */
.L_x_179:
[----:B------:R-:W1:Y:S01]  /*0f20*/  LDCU UR55, c[0x0][0x434] ;  /* 0x00008680ff3777ac */ /* 0x000e620008000800 */
[----:B------:R-:W-:-:S04]  /*0f30*/  UIMAD UR9, UR29, UR58, UR30 ;  /* 0x0000003a1d0972a4 */ /* 0x000fc8000f8e021e */
[----:B-1----:R-:W-:Y:S02]  /*0f40*/  UIMAD UR55, UR9, UR55, URZ ;  /* 0x00000037093772a4 */ /* 0x002fe4000f8e02ff */
.L_x_180:
        /* <DEDUP_REMOVED lines=11> */
.L_x_181:
[----:B------:R-:W1:Y:S01]  /*1000*/  LDCU UR54, c[0x0][0x444] ;  /* 0x00008880ff3677ac */ /* 0x000e620008000800 */
[----:B------:R-:W-:-:S04]  /*1010*/  UIMAD UR9, UR29, UR58, UR30 ;  /* 0x0000003a1d0972a4 */ /* 0x000fc8000f8e021e */
[----:B-1----:R-:W-:-:S12]  /*1020*/  UIMAD UR54, UR9, UR54, URZ ;  /* 0x00000036093672a4 */ /* 0x002fd8000f8e02ff */
.L_x_182:
        /* <DEDUP_REMOVED lines=40> */
[----:B------:R-:W-:Y:S01]  /*12b0*/  USHF.L.U32 UR49, UR46, 0x6, URZ ;  /* 0x000000062e317899 */ /* 0x000fe200080006ff */
[----:B------:R-:W-:Y:S02]  /*12c0*/  IMAD R11, R5, UR46, R11 ;  /* 0x0000002e050b7c24 */ /* 0x000fe4000f8e020b */
[----:B------:R-:W2:Y:S01]  /*12d0*/  LDCU.64 UR22, c[0x0][0x380] ;  /* 0x00007000ff1677ac */ /* 0x000ea20008000a00 */
[----:B------:R-:W-:Y:S01]  /*12e0*/  IMAD.WIDE.U32 R4, R4, UR30, R2 ;  /* 0x0000001e04047c25 */ /* 0x000fe2000f8e0002 */
[----:B------:R-:W4:Y:S03]  /*12f0*/  LDCU.64 UR58, c[0x0][0x5e8] ;  /* 0x0000bd00ff3a77ac */ /* 0x000f260008000a00 */
[----:B---3--:R-:W-:Y:S01]  /*1300*/  IMAD.WIDE.U32 R2, R14, UR27, RZ ;  /* 0x0000001b0e027c25 */ /* 0x008fe2000f8e00ff */
[----:B------:R-:W3:Y:S03]  /*1310*/  LDCU.64 UR56, c[0x0][0x420] ;  /* 0x00008400ff3877ac */ /* 0x000ee60008000a00 */
        /* <DEDUP_REMOVED lines=10> */
[----:B------:R-:W-:-:S03]  /*13c0*/  IMAD.MOV.U32 R2, RZ, RZ, R4 ;  /* 0x000000ffff027224 */ /* 0x000fc600078e0004 */
[----:B------:R-:W-:Y:S01]  /*13d0*/  IADD3.X R11, PT, PT, R5, UR51, R0, P1, P0 ;  /* 0x00000033050b7c10 */ /* 0x000fe20008fe0400 */
[C---:B------:R-:W-:Y:S01]  /*13e0*/  IMAD.WIDE.U32 R4, R19.reuse, UR14, R6 ;  /* 0x0000000e13047c25 */ /* 0x040fe2000f8e0006 */
[----:B------:R-:W-:Y:S02]  /*13f0*/  IADD3 R0, P0, PT, R12, UR49, RZ ;  /* 0x000000310c007c10 */ /* 0x000fe4000ff1e0ff */
[----:B------:R-:W-:Y:S01]  /*1400*/  LOP3.LUT R12, R8, 0x40, RZ, 0xfc, !PT ;  /* 0x00000040080c7812 */ /* 0x000fe200078efcff */
[C---:B------:R-:W-:Y:S01]  /*1410*/  IMAD.WIDE.U32 R2, R19.reuse, UR8, R2 ;  /* 0x0000000813027c25 */ /* 0x040fe2000f8e0002 */
[----:B------:R-:W-:Y:S02]  /*1420*/  LEA.HI.X.SX32 R7, R10, R11, 0x1, P0 ;  /* 0x0000000b0a077211 */ /* 0x000fe400000f0eff */
[----:B-----5:R-:W-:Y:S01]  /*1430*/  LEA R234, P0, R0, UR10, 0x2 ;  /* 0x0000000a00ea7c11 */ /* 0x020fe2000f8010ff */
[C---:B------:R-:W-:Y:S01]  /*1440*/  IMAD R6, R19.reuse, UR9, R3 ;  /* 0x0000000913067c24 */ /* 0x040fe2000f8e0203 */
[----:B-1----:R-:W-:Y:S01]  /*1450*/  LEA R238, P1, R2, UR20, 0x1 ;  /* 0x0000001402ee7c11 */ /* 0x002fe2000f8208ff */
[C---:B------:R-:W-:Y:S01]  /*1460*/  IMAD R3, R19.reuse, UR15, R5 ;  /* 0x0000000f13037c24 */ /* 0x040fe2000f8e0205 */
[----:B------:R-:W-:Y:S01]  /*1470*/  LEA.HI.X R235, R0, UR11, R7, 0x2, P0 ;  /* 0x0000000b00eb7c11 */ /* 0x000fe200080f1407 */
[----:B----4-:R-:W-:Y:S01]  /*1480*/  UIMAD.WIDE UR14, UR54, 0x4, UR58 ;  /* 0x00000004360e78a5 */ /* 0x010fe2000f8e023a */
[----:B------:R-:W-:-:S02]  /*1490*/  IADD3 R14, P0, PT, R19, 0x40, RZ ;  /* 0x00000040130e7810 */ /* 0x000fc40007f1e0ff */
[----:B--2---:R-:W-:Y:S02]  /*14a0*/  LEA R240, P2, R4, UR22, 0x1 ;  /* 0x0000001604f07c11 */ /* 0x004fe4000f8408ff */
[----:B------:R-:W-:Y:S01]  /*14b0*/  LEA.HI.X R239, R2, UR21, R6, 0x1, P1 ;  /* 0x0000001502ef7c11 */ /* 0x000fe200088f0c06 */
[----:B------:R-:W-:Y:S01]  /*14c0*/  IMAD.X R15, RZ, RZ, RZ, P0 ;  /* 0x000000ffff0f7224 */ /* 0x000fe200000e06ff */
[----:B------:R-:W-:Y:S02]  /*14d0*/  LOP3.LUT R11, R8, 0x20, RZ, 0xfc, !PT ;  /* 0x00000020080b7812 */ /* 0x000fe400078efcff */
[----:B------:R-:W-:Y:S01]  /*14e0*/  LEA.HI.X R241, R4, UR23, R3, 0x1, P2 ;  /* 0x0000001704f17c11 */ /* 0x000fe200090f0c03 */
[----:B---3--:R-:W-:Y:S01]  /*14f0*/  UIMAD.WIDE UR22, UR55, 0x4, UR56 ;  /* 0x00000004371678a5 */ /* 0x008fe2000f8e0238 */
[----:B------:R-:W-:Y:S11]  /*1500*/  BRA.U UP0, `(.L_x_183) ;  /* 0x00000009000c7547 */ /* 0x000ff6000b800000 */
        /* <DEDUP_REMOVED lines=11> */
[----:B------:R-:W-:Y:S05]  /*15c0*/  BRA `(.L_x_185) ;  /* 0x0000000000187947 */ /* 0x000fea0003800000 */
.L_x_184:
[----:B------:R-:W1:Y:S01]  /*15d0*/  LDCU.64 UR10, c[0x0][0x5c0] ;  /* 0x0000b800ff0a77ac */ /* 0x000e620008000a00 */
[----:B------:R-:W-:-:S04]  /*15e0*/  UIADD3 UR5, UPT, UPT, UR42, UR44, URZ ;  /* 0x0000002c2a057290 */ /* 0x000fc8000fffe0ff */
[----:B-1----:R-:W-:Y:S02]  /*15f0*/  UIMAD.WIDE.U32 UR18, UR5, UR10, URZ ;  /* 0x0000000a051272a5 */ /* 0x002fe4000f8e00ff */
[----:B------:R-:W-:-:S04]  /*1600*/  UIMAD UR5, UR5, UR11, URZ ;  /* 0x0000000b050572a4 */ /* 0x000fc8000f8e02ff */
[----:B------:R-:W-:-:S06]  /*1610*/  UIADD3 UR5, UPT, UPT, UR19, UR5, URZ ;  /* 0x0000000513057290 */ /* 0x000fcc000fffe0ff */
[----:B------:R-:W-:Y:S02]  /*1620*/  MOV R0, UR5 ;  /* 0x0000000500007c02 */ /* 0x000fe40008000f00 */
.L_x_185:
        /* <DEDUP_REMOVED lines=12> */
.L_x_186:
[----:B------:R-:W1:Y:S01]  /*16f0*/  LDCU.64 UR8, c[0x0][0x5c8] ;  /* 0x0000b900ff0877ac */ /* 0x000e620008000a00 */
[----:B------:R-:W-:-:S04]  /*1700*/  UIADD3 UR42, UPT, UPT, UR42, UR44, URZ ;  /* 0x0000002c2a2a7290 */ /* 0x000fc8000fffe0ff */
[----:B-1----:R-:W-:Y:S02]  /*1710*/  UIMAD.WIDE.U32 UR16, UR42, UR8, URZ ;  /* 0x000000082a1072a5 */ /* 0x002fe4000f8e00ff */
[----:B------:R-:W-:-:S04]  /*1720*/  UIMAD UR42, UR42, UR9, URZ ;  /* 0x000000092a2a72a4 */ /* 0x000fc8000f8e02ff */
[----:B------:R-:W-:-:S06]  /*1730*/  UIADD3 UR42, UPT, UPT, UR17, UR42, URZ ;  /* 0x0000002a112a7290 */ /* 0x000fcc000fffe0ff */
[----:B------:R-:W-:Y:S02]  /*1740*/  MOV R10, UR42 ;  /* 0x0000002a000a7c02 */ /* 0x000fe40008000f00 */
.L_x_187:
        /* <DEDUP_REMOVED lines=30> */
.L_x_189:
[----:B------:R-:W-:Y:S05]  /*1930*/  BSYNC.RECONVERGENT B0 ;  /* 0x0000000000007941 */ /* 0x000fea0003800200 */
.L_x_188:
        /* <DEDUP_REMOVED lines=17> */
.L_x_191:
[----:B------:R-:W-:Y:S05]  /*1a50*/  BSYNC.RECONVERGENT B0 ;  /* 0x0000000000007941 */ /* 0x000fea0003800200 */
.L_x_190:
        /* <DEDUP_REMOVED lines=27> */
.L_x_193:
[----:B------:R-:W-:Y:S05]  /*1c10*/  BSYNC.RECONVERGENT B0 ;  /* 0x0000000000007941 */ /* 0x000fea0003800200 */
.L_x_192:
        /* <DEDUP_REMOVED lines=18> */
.L_x_183:
[----:B------:R-:W-:Y:S01]  /*1d40*/  IMAD.U32 R2, RZ, RZ, UR16 ;  /* 0x00000010ff027e24 */ /* 0x000fe2000f8e00ff */
[----:B------:R-:W-:Y:S01]  /*1d50*/  UIMAD UR10, UR48, UR16, URZ ;  /* 0x00000010300a72a4 */ /* 0x000fe2000f8e02ff */
[----:B------:R-:W-:Y:S01]  /*1d60*/  LOP3.LUT R4, R22, 0xd8, RZ, 0xc0, !PT ;  /* 0x000000d816047812 */ /* 0x000fe200078ec0ff */
[----:B------:R-:W1:Y:S01]  /*1d70*/  LDCU.64 UR8, c[0x0][0x3d8] ;  /* 0x00007b00ff0877ac */ /* 0x000e620008000a00 */
[----:B------:R-:W-:Y:S01]  /*1d80*/  IMAD.WIDE.U32 R2, R2, UR33, R8 ;  /* 0x0000002102027c25 */ /* 0x000fe2000f8e0008 */
[----:B------:R-:W-:Y:S01]  /*1d90*/  BSSY.RECONVERGENT B0, `(.L_x_195) ;  /* 0x0000032000007945 */ /* 0x000fe20003800200 */
[----:B------:R-:W-:Y:S01]  /*1da0*/  LOP3.LUT R4, R4, 0x18, R21, 0x78, !PT ;  /* 0x0000001804047812 */ /* 0x000fe200078e7815 */
[----:B------:R-:W-:Y:S01]  /*1db0*/  UIMAD UR10, UR33, UR17, UR10 ;  /* 0x00000011210a72a4 */ /* 0x000fe2000f8e020a */
[----:B------:R-:W-:Y:S01]  /*1dc0*/  @P3 BAR.SYNC.DEFER_BLOCKING 0x0 ;  /* 0x0000000000003b1d */ /* 0x000fe20000010000 */
[----:B------:R-:W-:Y:S01]  /*1dd0*/  IADD3 R2, P0, PT, R2, UR52, RZ ;  /* 0x0000003402027c10 */ /* 0x000fe2000ff1e0ff */
[----:B------:R-:W-:Y:S01]  /*1de0*/  ULOP3.LUT UR11, UR47, 0x80000001, URZ, 0xc0, !UPT ;  /* 0x800000012f0b7892 */ /* 0x000fe2000f8ec0ff */
[----:B------:R-:W-:-:S02]  /*1df0*/  LOP3.LUT R6, R4, 0x1f20, R22, 0xf8, !PT ;  /* 0x00001f2004067812 */ /* 0x000fc400078ef816 */
[----:B------:R-:W-:Y:S01]  /*1e00*/  IADD3.X R3, PT, PT, R16, UR10, R3, P0, !PT ;  /* 0x0000000a10037c10 */ /* 0x000fe200087fe403 */
[----:B------:R-:W-:Y:S02]  /*1e10*/  UIADD3 UR10, UPT, UPT, -UR33, UR39, URZ ;  /* 0x00000027210a7290 */ /* 0x000fe4000fffe1ff */
[----:B------:R-:W-:-:S04]  /*1e20*/  UISETP.NE.AND UP0, UPT, UR11, 0x1, UPT ;  /* 0x000000010b00788c */ /* 0x000fc8000bf05270 */
[----:B------:R-:W-:Y:S01]  /*1e30*/  ISETP.GE.AND P5, PT, R19, UR10, PT ;  /* 0x0000000a13007c0c */ /* 0x000fe2000bfa6270 */
[----:B-1----:R-:W-:Y:S01]  /*1e40*/  IMAD R0, R17, UR8, RZ ;  /* 0x0000000811007c24 */ /* 0x002fe2000f8e02ff */
[----:B------:R-:W-:Y:S01]  /*1e50*/  USEL UR20, URZ, 0x3000, UP0 ;  /* 0x00003000ff147887 */ /* 0x000fe20008000000 */
[----:B------:R-:W-:-:S04]  /*1e60*/  IMAD.WIDE.U32 R4, R13, UR8, R2 ;  /* 0x000000080d047c25 */ /* 0x000fc8000f8e0002 */
[----:B------:R-:W-:Y:S01]  /*1e70*/  IMAD R10, R13, UR9, R0 ;  /* 0x000000090d0a7c24 */ /* 0x000fe2000f8e0200 */
[----:B------:R-:W-:-:S03]  /*1e80*/  LEA R0, R6, UR6, 0x1 ;  /* 0x0000000606007c11 */ /* 0x000fc6000f8e08ff */
[----:B------:R-:W-:Y:S02]  /*1e90*/  IMAD.IADD R10, R5, 0x1, R10 ;  /* 0x00000001050a7824 */ /* 0x000fe400078e020a */
[----:B------:R-:W-:Y:S05]  /*1ea0*/  @P5 BRA `(.L_x_196) ;  /* 0x0000000000745947 */ /* 0x000fea0003800000 */
        /* <DEDUP_REMOVED lines=27> */
.L_x_197:
[----:B------:R2:W-:Y:S01]  /*2060*/  STS.128 [R0+0x13000], RZ ;  /* 0x013000ff00007388 */ /* 0x0005e20000000c00 */
[----:B------:R-:W-:Y:S05]  /*2070*/  BRA `(.L_x_198) ;  /* 0x00000000000c7947 */ /* 0x000fea0003800000 */
.L_x_196:
[----:B------:R1:W-:Y:S04]  /*2080*/  STS.128 [R0+0xf000], RZ ;  /* 0x00f000ff00007388 */ /* 0x0003e80000000c00 */
[----:B------:R1:W-:Y:S04]  /*2090*/  STS.128 [R0+0x11000], RZ ;  /* 0x011000ff00007388 */ /* 0x0003e80000000c00 */
[----:B------:R1:W-:Y:S02]  /*20a0*/  STS.128 [R0+0x13000], RZ ;  /* 0x013000ff00007388 */ /* 0x0003e40000000c00 */
.L_x_198:
[----:B------:R-:W-:Y:S05]  /*20b0*/  BSYNC.RECONVERGENT B0 ;  /* 0x0000000000007941 */ /* 0x000fea0003800200 */
.L_x_195:
        /* <DEDUP_REMOVED lines=34> */
.L_x_201:
[----:B------:R3:W-:Y:S02]  /*22e0*/  STS.128 [R0+0x14000], RZ ;  /* 0x014000ff00007388 */ /* 0x0007e40000000c00 */
.L_x_200:
[----:B------:R-:W-:Y:S05]  /*22f0*/  BSYNC.RECONVERGENT B0 ;  /* 0x0000000000007941 */ /* 0x000fea0003800200 */
.L_x_199:
        /* <DEDUP_REMOVED lines=25> */
.L_x_204:
[----:B------:R1:W-:Y:S01]  /*2490*/  STS.128 [R0+0x8000], RZ ;  /* 0x008000ff00007388 */ /* 0x0003e20000000c00 */
[----:B------:R-:W-:Y:S05]  /*24a0*/  BRA `(.L_x_205) ;  /* 0x00000000000c7947 */ /* 0x000fea0003800000 */
.L_x_203:
[----:B------:R1:W-:Y:S04]  /*24b0*/  STS.128 [R0+0x6000], RZ ;  /* 0x006000ff00007388 */ /* 0x0003e80000000c00 */
[----:B------:R1:W-:Y:S04]  /*24c0*/  STS.128 [R0+0x7000], RZ ;  /* 0x007000ff00007388 */ /* 0x0003e80000000c00 */
[----:B------:R1:W-:Y:S02]  /*24d0*/  STS.128 [R0+0x8000], RZ ;  /* 0x008000ff00007388 */ /* 0x0003e40000000c00 */
.L_x_205:
[----:B------:R-:W-:Y:S05]  /*24e0*/  BSYNC.RECONVERGENT B0 ;  /* 0x0000000000007941 */ /* 0x000fea0003800200 */
.L_x_202:
        /* <DEDUP_REMOVED lines=23> */
.L_x_208:
[----:B------:R1:W-:Y:S01]  /*2660*/  STS.128 [R233+0x2000], RZ ;  /* 0x002000ffe9007388 */ /* 0x0003e20000000c00 */
[----:B------:R-:W-:Y:S05]  /*2670*/  BRA `(.L_x_209) ;  /* 0x00000000000c7947 */ /* 0x000fea0003800000 */
.L_x_207:
[----:B------:R1:W-:Y:S04]  /*2680*/  STS.128 [R233], RZ ;  /* 0x000000ffe9007388 */ /* 0x0003e80000000c00 */
[----:B------:R1:W-:Y:S04]  /*2690*/  STS.128 [R233+0x1000], RZ ;  /* 0x001000ffe9007388 */ /* 0x0003e80000000c00 */
[----:B------:R1:W-:Y:S02]  /*26a0*/  STS.128 [R233+0x2000], RZ ;  /* 0x002000ffe9007388 */ /* 0x0003e40000000c00 */
.L_x_209:
[----:B------:R-:W-:Y:S05]  /*26b0*/  BSYNC.RECONVERGENT B0 ;  /* 0x0000000000007941 */ /* 0x000fea0003800200 */
.L_x_206:
        /* <DEDUP_REMOVED lines=60> */
.L_x_212:
[----:B------:R3:W-:Y:S01]  /*2a80*/  STS.128 [R0+0xd000], RZ ;  /* 0x00d000ff00007388 */ /* 0x0007e20000000c00 */
[----:B------:R-:W-:Y:S05]  /*2a90*/  BRA `(.L_x_213) ;  /* 0x00000000000c7947 */ /* 0x000fea0003800000 */
.L_x_211:
[----:B------:R1:W-:Y:S04]  /*2aa0*/  STS.128 [R0+0x9000], RZ ;  /* 0x009000ff00007388 */ /* 0x0003e80000000c00 */
[----:B------:R1:W-:Y:S04]  /*2ab0*/  STS.128 [R0+0xb000], RZ ;  /* 0x00b000ff00007388 */ /* 0x0003e80000000c00 */
[----:B------:R1:W-:Y:S02]  /*2ac0*/  STS.128 [R0+0xd000], RZ ;  /* 0x00d000ff00007388 */ /* 0x0003e40000000c00 */
.L_x_213:
[----:B------:R-:W-:Y:S05]  /*2ad0*/  BSYNC.RECONVERGENT B0 ;  /* 0x0000000000007941 */ /* 0x000fea0003800200 */
.L_x_210:
        /* <DEDUP_REMOVED lines=33> */
.L_x_216:
[----:B------:R2:W-:Y:S02]  /*2cf0*/  STS.128 [R0+0xe000], RZ ;  /* 0x00e000ff00007388 */ /* 0x0005e40000000c00 */
.L_x_215:
[----:B------:R-:W-:Y:S05]  /*2d00*/  BSYNC.RECONVERGENT B0 ;  /* 0x0000000000007941 */ /* 0x000fea0003800200 */
.L_x_214:
[----:B------:R-:W1:Y:S01]  /*2d10*/  LDCU.64 UR10, c[0x0][0x538] ;  /* 0x0000a700ff0a77ac */ /* 0x000e620008000a00 */
[----:B------:R-:W0:Y:S01]  /*2d20*/  LDGDEPBAR ;  /* 0x00000000000079af */ /* 0x000e220000000000 */
[C---:B------:R-:W-:Y:S02]  /*2d30*/  IMAD.SHL.U32 R12, R21.reuse, 0x20, RZ ;  /* 0x00000020150c7824 */ /* 0x040fe400078e00ff */
[----:B-1234-:R-:W-:Y:S02]  /*2d40*/  IMAD.U32 R0, RZ, RZ, UR5 ;  /* 0x00000005ff007e24 */ /* 0x01efe4000f8e00ff */
[C---:B------:R-:W-:Y:S02]  /*2d50*/  IMAD.SHL.U32 R5, R21.reuse, 0x10, RZ ;  /* 0x0000001015057824 */ /* 0x040fe400078e00ff */
[C---:B------:R-:W-:Y:S02]  /*2d60*/  IMAD.SHL.U32 R4, R21.reuse, 0x2, RZ ;  /* 0x0000000215047824 */ /* 0x040fe400078e00ff */
[C---:B------:R-:W-:Y:S01]  /*2d70*/  IMAD.SHL.U32 R11, R21.reuse, 0x4, RZ ;  /* 0x00000004150b7824 */ /* 0x040fe200078e00ff */
[----:B------:R-:W-:Y:S01]  /*2d80*/  LOP3.LUT P0, RZ, R21, 0x4, RZ, 0xc0, !PT ;  /* 0x0000000415ff7812 */ /* 0x000fe2000780c0ff */
[----:B------:R-:W1:Y:S01]  /*2d90*/  S2R R231, SR_TID.X ;  /* 0x0000000000e77919 */ /* 0x000e620000002100 */
[----:B------:R-:W2:Y:S01]  /*2da0*/  LDC R246, c[0x0][0x44c] ;  /* 0x00011300fff67b82 */ /* 0x000ea20000000800 */
[----:B------:R-:W-:-:S04]  /*2db0*/  UISETP.NE.U32.AND UP0, UPT, UR10, URZ, UPT ;  /* 0x000000ff0a00728c */ /* 0x000fc8000bf05070 */
[----:B------:R-:W-:Y:S01]  /*2dc0*/  UISETP.NE.AND.EX UP0, UPT, UR11, URZ, UPT, UP0 ;  /* 0x000000ff0b00728c */ /* 0x000fe2000bf05300 */
[----:B------:R-:W-:-:S05]  /*2dd0*/  DEPBAR.LE SB0, 0x1 ;  /* 0x000080400000791a */ /* 0x000fca0000000000 */
[----:B------:R-:W-:-:S05]  /*2de0*/  PLOP3.LUT P1, PT, PT, PT, UP0, 0x80, 0x8 ;  /* 0x000000000008781c */ /* 0x000fca0003f2f008 */
[----:B------:R-:W3:Y:S01]  /*2df0*/  @UP0 LDCU.64 UR8, c[0x0][0x540] ;  /* 0x0000a800ff0807ac */ /* 0x000ee20008000a00 */
[----:B------:R-:W-:Y:S01]  /*2e00*/  @UP0 UMOV UR16, UR30 ;  /* 0x0000001e00100c82 */ /* 0x000fe20008000000 */
[----:B------:R-:W-:Y:S01]  /*2e10*/  @UP0 UMOV UR17, URZ ;  /* 0x000000ff00110c82 */ /* 0x000fe20008000000 */
[C---:B------:R-:W-:Y:S01]  /*2e20*/  LOP3.LUT R6, R12.reuse, 0x20, RZ, 0xc0, !PT ;  /* 0x000000200c067812 */ /* 0x040fe200078ec0ff */
[----:B------:R-:W4:Y:S01]  /*2e30*/  @UP0 LDCU UR5, c[0x0][0x458] ;  /* 0x00008b00ff0507ac */ /* 0x000f220008000800 */
[----:B---3--:R-:W-:Y:S01]  /*2e40*/  @UP0 UIMAD.WIDE.U32 UR16, UR29, UR8, UR16 ;  /* 0x000000081d1002a5 */ /* 0x008fe2000f8e0010 */
[----:B------:R-:W-:Y:S02]  /*2e50*/  LOP3.LUT R8, R12, 0x120, RZ, 0xc0, !PT ;  /* 0x000001200c087812 */ /* 0x000fe400078ec0ff */
[----:B------:R-:W-:Y:S01]  /*2e60*/  LOP3.LUT R4, R4, 0x6, RZ, 0xc0, !PT ;  /* 0x0000000604047812 */ /* 0x000fe200078ec0ff */
[----:B------:R-:W-:Y:S02]  /*2e70*/  @UP0 UIMAD UR9, UR29, UR9, UR17 ;  /* 0x000000091d0902a4 */ /* 0x000fe4000f8e0211 */
[----:B------:R-:W-:Y:S01]  /*2e80*/  @UP0 ULEA UR10, UP1, UR16, UR10, 0x2 ;  /* 0x0000000a100a0291 */ /* 0x000fe2000f8210ff */
[----:B------:R-:W-:Y:S01]  /*2e90*/  LOP3.LUT R11, R11, 0x18, RZ, 0xc0, !PT ;  /* 0x000000180b0b7812 */ /* 0x000fe200078ec0ff */
[----:B-1----:R-:W-:-:S02]  /*2ea0*/  IMAD.SHL.U32 R13, R231, 0x20, RZ ;  /* 0x00000020e70d7824 */ /* 0x002fc400078e00ff */
[----:B------:R-:W-:Y:S01]  /*2eb0*/  IMAD.MOV.U32 R229, RZ, RZ, 0x20 ;  /* 0x00000020ffe57424 */ /* 0x000fe200078e00ff */
[----:B------:R-:W-:Y:S01]  /*2ec0*/  @UP0 ULEA.HI.X UR11, UR16, UR11, UR9, 0x2, UP1 ;  /* 0x0000000b100b0291 */ /* 0x000fe200088f1409 */
[----:B------:R-:W-:Y:S01]  /*2ed0*/  IMAD.U32 R2, RZ, RZ, UR10 ;  /* 0x0000000aff027e24 */ /* 0x000fe2000f8e00ff */
[----:B------:R-:W-:Y:S04]  /*2ee0*/  BAR.SYNC.DEFER_BLOCKING 0x0 ;  /* 0x0000000000007b1d */ /* 0x000fe80000010000 */
[----:B------:R-:W-:Y:S01]  /*2ef0*/  IMAD.U32 R3, RZ, RZ, UR11 ;  /* 0x0000000bff037e24 */ /* 0x000fe2000f8e00ff */
[----:B------:R-:W-:Y:S01]  /*2f00*/  LOP3.LUT R8, R8, 0x200, R5, 0xf8, !PT ;  /* 0x0000020008087812 */ /* 0x000fe200078ef805 */
[----:B------:R-:W1:Y:S01]  /*2f10*/  LDCU UR16, c[0x0][0x590] ;  /* 0x0000b200ff1077ac */ /* 0x000e620008000800 */
[----:B------:R-:W-:-:S02]  /*2f20*/  LOP3.LUT R4, R4, 0x1e0, R16, 0xf8, !PT ;  /* 0x000001e004047812 */ /* 0x000fc400078ef810 */
[----:B------:R-:W-:Y:S01]  /*2f30*/  LOP3.LUT R7, R11, 0xc0, R12, 0xf8, !PT ;  /* 0x000000c00b077812 */ /* 0x000fe200078ef80c */
[----:B------:R-:W3:Y:S01]  /*2f40*/  LDCU UR11, c[0x0][0x3b0] ;  /* 0x00007600ff0b77ac */ /* 0x000ee20008000800 */
[----:B------:R-:W-:Y:S01]  /*2f50*/  IMAD.SHL.U32 R14, R231, 0x4, RZ ;  /* 0x00000004e70e7824 */ /* 0x000fe200078e00ff */
[----:B------:R-:W-:Y:S01]  /*2f60*/  LOP3.LUT R9, R13, 0xc0, RZ, 0xc0, !PT ;  /* 0x000000c00d097812 */ /* 0x000fe200078ec0ff */
[----:B------:R-:W-:Y:S01]  /*2f70*/  IMAD.SHL.U32 R17, R231, 0x2, RZ ;  /* 0x00000002e7117824 */ /* 0x000fe200078e00ff */
[----:B------:R-:W-:Y:S01]  /*2f80*/  SHF.R.U32.HI R15, RZ, 0x1, R231 ;  /* 0x00000001ff0f7819 */ /* 0x000fe200000116e7 */
[----:B------:R-:W-:Y:S01]  /*2f90*/  IMAD.MOV.U32 R252, RZ, RZ, 0x10 ;  /* 0x00000010fffc7424 */ /* 0x000fe200078e00ff */
[----:B------:R-:W-:Y:S01]  /*2fa0*/  SEL R229, R229, 0xffffffe0, !P0 ;  /* 0xffffffe0e5e57807 */ /* 0x000fe20004000000 */
[----:B------:R-:W-:Y:S01]  /*2fb0*/  IMAD.MOV.U32 R228, RZ, RZ, 0x20 ;  /* 0x00000020ffe47424 */ /* 0x000fe200078e00ff */
[----:B------:R-:W-:Y:S01]  /*2fc0*/  CS2R R126, SRZ ;  /* 0x00000000007e7805 */ /* 0x000fe2000001ff00 */
[----:B------:R-:W-:Y:S01]  /*2fd0*/  IMAD.MOV.U32 R237, RZ, RZ, R233 ;  /* 0x000000ffffed7224 */ /* 0x000fe200078e00e9 */
[----:B------:R-:W-:-:S02]  /*2fe0*/  CS2R R124, SRZ ;  /* 0x00000000007c7805 */ /* 0x000fc4000001ff00 */
[----:B------:R-:W-:Y:S02]  /*2ff0*/  CS2R R130, SRZ ;  /* 0x0000000000827805 */ /* 0x000fe4000001ff00 */
[----:B------:R-:W-:Y:S02]  /*3000*/  CS2R R128, SRZ ;  /* 0x0000000000807805 */ /* 0x000fe4000001ff00 */
[----:B------:R-:W-:Y:S01]  /*3010*/  CS2R R122, SRZ ;  /* 0x00000000007a7805 */ /* 0x000fe2000001ff00 */
[----:B------:R4:W2:Y:S01]  /*3020*/  @P1 LDG.E R10, desc[UR40][R2.64] ;  /* 0x00000028020a1981 */ /* 0x0008a2000c1e1900 */
[----:B------:R-:W-:Y:S02]  /*3030*/  LOP3.LUT R9, R9, 0x18, R14, 0xf8, !PT ;  /* 0x0000001809097812 */ /* 0x000fe400078ef80e */
        /* <DEDUP_REMOVED lines=22> */
[----:B------:R-:W-:Y:S01]  /*31a0*/  CS2R R80, SRZ ;  /* 0x0000000000507805 */ /* 0x000fe2000001ff00 */
[----:B----4-:R-:W-:Y:S01]  /*31b0*/  VIADD R2, R242, UR39 ;  /* 0x00000027f2027c36 */ /* 0x010fe20008000000 */
[----:B------:R-:W-:Y:S01]  /*31c0*/  CS2R R74, SRZ ;  /* 0x00000000004a7805 */ /* 0x000fe2000001ff00 */
[----:B------:R-:W-:Y:S01]  /*31d0*/  IMAD.U32 R3, RZ, RZ, UR33 ;  /* 0x00000021ff037e24 */ /* 0x000fe2000f8e00ff */
[----:B------:R-:W-:Y:S01]  /*31e0*/  UIADD3 UR33, UPT, UPT, UR33, 0x80, URZ ;  /* 0x0000008021217890 */ /* 0x000fe2000fffe0ff */
[----:B------:R-:W-:Y:S01]  /*31f0*/  IMAD R2, R0, 0x40, R2 ;  /* 0x0000004000027824 */ /* 0x000fe200078e0202 */
[----:B------:R-:W-:-:S02]  /*3200*/  LOP3.LUT R0, R6, 0x3c00, R5, 0xf8, !PT ;  /* 0x00003c0006007812 */ /* 0x000fc400078ef805 */
[----:B------:R-:W-:Y:S02]  /*3210*/  CS2R R72, SRZ ;  /* 0x0000000000487805 */ /* 0x000fe4000001ff00 */
[----:B------:R-:W-:Y:S01]  /*3220*/  IADD3 R3, PT, PT, R4, UR43, R3 ;  /* 0x0000002b04037c10 */ /* 0x000fe2000fffe003 */
[----:B------:R-:W2:Y:S01]  /*3230*/  @P1 MUFU.RCP R6, UR5 ;  /* 0x0000000500061d08 */ /* 0x000ea20008001000 */
[----:B------:R-:W-:Y:S02]  /*3240*/  LOP3.LUT R5, R0, 0x100, R5, 0xf8, !PT ;  /* 0x0000010000057812 */ /* 0x000fe400078ef805 */
[----:B------:R-:W-:Y:S02]  /*3250*/  CS2R R70, SRZ ;  /* 0x0000000000467805 */ /* 0x000fe4000001ff00 */
[----:B------:R-:W-:Y:S02]  /*3260*/  SHF.R.U32.HI R0, RZ, 0x4, R21 ;  /* 0x00000004ff007819 */ /* 0x000fe40000011615 */
[----:B------:R-:W-:-:S02]  /*3270*/  CS2R R68, SRZ ;  /* 0x0000000000447805 */ /* 0x000fc4000001ff00 */
[----:B------:R-:W-:Y:S02]  /*3280*/  LOP3.LUT R4, R7, 0x8, R21, 0x78, !PT ;  /* 0x0000000807047812 */ /* 0x000fe400078e7815 */
[----:B------:R-:W-:Y:S02]  /*3290*/  CS2R R62, SRZ ;  /* 0x00000000003e7805 */ /* 0x000fe4000001ff00 */
[----:B------:R-:W-:Y:S02]  /*32a0*/  LOP3.LUT R0, R0, 0x8, RZ, 0xc0, !PT ;  /* 0x0000000800007812 */ /* 0x000fe400078ec0ff */
[----:B------:R-:W-:Y:S02]  /*32b0*/  CS2R R60, SRZ ;  /* 0x00000000003c7805 */ /* 0x000fe4000001ff00 */
[----:B------:R-:W-:Y:S01]  /*32c0*/  IADD3 R232, PT, PT, R2, -0x29, -R3 ;  /* 0xffffffd702e87810 */ /* 0x000fe20007ffe803 */
[----:B------:R-:W-:Y:S01]  /*32d0*/  IMAD.SHL.U32 R3, R231, 0x10, RZ ;  /* 0x00000010e7037824 */ /* 0x000fe200078e00ff */
[----:B------:R-:W-:-:S02]  /*32e0*/  LOP3.LUT R0, R0, 0x10, R21, 0xf8, !PT ;  /* 0x0000001000007812 */ /* 0x000fc400078ef815 */
[----:B------:R-:W-:Y:S02]  /*32f0*/  CS2R R66, SRZ ;  /* 0x0000000000427805 */ /* 0x000fe4000001ff00 */
[----:B------:R-:W-:Y:S02]  /*3300*/  LOP3.LUT R7, R7, 0x8, R16, 0x78, !PT ;  /* 0x0000000807077812 */ /* 0x000fe400078e7810 */
[----:B------:R-:W-:Y:S02]  /*3310*/  CS2R R64, SRZ ;  /* 0x0000000000407805 */ /* 0x000fe4000001ff00 */
[----:B------:R-:W-:Y:S02]  /*3320*/  LOP3.LUT R0, R0, 0xc0, R12, 0xf8, !PT ;  /* 0x000000c000007812 */ /* 0x000fe400078ef80c */
[----:B------:R-:W-:Y:S02]  /*3330*/  CS2R R58, SRZ ;  /* 0x00000000003a7805 */ /* 0x000fe4000001ff00 */
[----:B------:R-:W-:-:S02]  /*3340*/  LOP3.LUT R7, R8, R7, RZ, 0xfc, !PT ;  /* 0x0000000708077212 */ /* 0x000fc400078efcff */
[----:B------:R-:W-:Y:S02]  /*3350*/  CS2R R56, SRZ ;  /* 0x0000000000387805 */ /* 0x000fe4000001ff00 */
[----:B------:R-:W-:Y:S02]  /*3360*/  LOP3.LUT R2, R0, R11, RZ, 0x3c, !PT ;  /* 0x0000000b00027212 */ /* 0x000fe400078e3cff */
[----:B------:R-:W-:Y:S02]  /*3370*/  CS2R R54, SRZ ;  /* 0x0000000000367805 */ /* 0x000fe4000001ff00 */
[----:B------:R-:W-:Y:S02]  /*3380*/  LOP3.LUT R0, R5, R4, RZ, 0xfc, !PT ;  /* 0x0000000405007212 */ /* 0x000fe400078efcff */
[----:B------:R-:W-:Y:S02]  /*3390*/  CS2R R52, SRZ ;  /* 0x0000000000347805 */ /* 0x000fe4000001ff00 */
[----:B------:R-:W-:-:S02]  /*33a0*/  LOP3.LUT R224, R2, 0x120, R12, 0xf8, !PT ;  /* 0x0000012002e07812 */ /* 0x000fc400078ef80c */
[----:B------:R-:W-:Y:S02]  /*33b0*/  CS2R R46, SRZ ;  /* 0x00000000002e7805 */ /* 0x000fe4000001ff00 */
[----:B------:R-:W-:Y:S02]  /*33c0*/  LEA R226, R0, UR6, 0x1 ;  /* 0x0000000600e27c11 */ /* 0x000fe4000f8e08ff */
[----:B------:R-:W-:Y:S02]  /*33d0*/  CS2R R44, SRZ ;  /* 0x00000000002c7805 */ /* 0x000fe4000001ff00 */
[C---:B------:R-:W-:Y:S02]  /*33e0*/  LOP3.LUT R2, R13.reuse, 0x120, RZ, 0xc0, !PT ;  /* 0x000001200d027812 */ /* 0x040fe400078ec0ff */
[----:B------:R-:W-:Y:S02]  /*33f0*/  CS2R R50, SRZ ;  /* 0x0000000000327805 */ /* 0x000fe4000001ff00 */
[----:B------:R-:W-:Y:S01]  /*3400*/  LOP3.LUT R5, R13, 0x7400, RZ, 0xc0, !PT ;  /* 0x000074000d057812 */ /* 0x000fe200078ec0ff */
[C---:B------:R-:W-:Y:S01]  /*3410*/  VIADD R4, R226.reuse, 0xf000 ;  /* 0x0000f000e2047836 */ /* 0x040fe20000000000 */
[----:B------:R4:W1:Y:S01]  /*3420*/  LDSM.16.M88.4 R176, [R226+0xf000] ;  /* 0x00f00000e2b0783b */ /* 0x0008620000000200 */
[----:B------:R-:W-:Y:S01]  /*3430*/  VIADD R220, R226, 0xf020 ;  /* 0x0000f020e2dc7836 */ /* 0x000fe20000000000 */
[----:B------:R-:W-:Y:S01]  /*3440*/  LOP3.LUT R2, R2, 0x200, R3, 0xf8, !PT ;  /* 0x0000020002027812 */ /* 0x000fe200078ef803 */
[----:B------:R-:W-:Y:S01]  /*3450*/  @P0 VIADD R220, R4, 0xffffffe0 ;  /* 0xffffffe004dc0836 */ /* 0x000fe20000000000 */
[----:B------:R4:W1:Y:S01]  /*3460*/  LDSM.16.M88.4 R180, [R226+0xf400] ;  /* 0x00f40000e2b4783b */ /* 0x0008620000000200 */
[----:B------:R-:W-:-:S02]  /*3470*/  LOP3.LUT R3, R3, 0x1c0, RZ, 0xc0, !PT ;  /* 0x000001c003037812 */ /* 0x000fc400078ec0ff */
[----:B------:R-:W-:Y:S02]  /*3480*/  CS2R R48, SRZ ;  /* 0x0000000000307805 */ /* 0x000fe4000001ff00 */
[----:B------:R-:W-:Y:S01]  /*3490*/  LEA R225, R7, UR6, 0x1 ;  /* 0x0000000607e17c11 */ /* 0x000fe2000f8e08ff */
[----:B------:R4:W1:Y:S01]  /*34a0*/  LDSM.16.M88.4 R184, [R220] ;  /* 0x00000000dcb8783b */ /* 0x0008620000000200 */
[--C-:B------:R-:W-:Y:S02]  /*34b0*/  LOP3.LUT R3, R3, 0x38, R17.reuse, 0xf8, !PT ;  /* 0x0000003803037812 */ /* 0x100fe400078ef811 */
[----:B------:R-:W-:Y:S02]  /*34c0*/  CS2R R42, SRZ ;  /* 0x00000000002a7805 */ /* 0x000fe4000001ff00 */
[----:B------:R-:W-:Y:S01]  /*34d0*/  LEA R224, R224, UR6, 0x1 ;  /* 0x00000006e0e07c11 */ /* 0x000fe2000f8e08ff */
[----:B------:R4:W1:Y:S01]  /*34e0*/  LDSM.16.M88.4 R188, [R220+0x400] ;  /* 0x00040000dcbc783b */ /* 0x0008620000000200 */
[----:B------:R-:W-:-:S02]  /*34f0*/  LOP3.LUT R5, R5, 0x6, R17, 0xf8, !PT ;  /* 0x0000000605057812 */ /* 0x000fc400078ef811 */
[----:B------:R-:W-:Y:S02]  /*3500*/  CS2R R40, SRZ ;  /* 0x0000000000287805 */ /* 0x000fe4000001ff00 */
[--C-:B------:R-:W-:Y:S01]  /*3510*/  LOP3.LUT R0, R9, 0x8, R15.reuse, 0x78, !PT ;  /* 0x0000000809007812 */ /* 0x100fe200078e780f */
[----:B------:R4:W2:Y:S01]  /*3520*/  LDSM.16.M88.4 R200, [R220+0x2000] ;  /* 0x00200000dcc8783b */ /* 0x0008a20000000200 */
[----:B------:R-:W-:Y:S02]  /*3530*/  LOP3.LUT R3, R3, 0x20, R15, 0x78, !PT ;  /* 0x0000002003037812 */ /* 0x000fe400078e780f */
[----:B------:R-:W-:Y:S02]  /*3540*/  CS2R R38, SRZ ;  /* 0x0000000000267805 */ /* 0x000fe4000001ff00 */
[----:B------:R-:W-:Y:S01]  /*3550*/  LOP3.LUT P0, RZ, R231, 0x2, RZ, 0xc0, !PT ;  /* 0x00000002e7ff7812 */ /* 0x000fe2000780c0ff */
[----:B------:R4:W2:Y:S01]  /*3560*/  LDSM.16.M88.4 R204, [R220+0x2400] ;  /* 0x00240000dccc783b */ /* 0x0008a20000000200 */
[----:B------:R-:W-:-:S02]  /*3570*/  LOP3.LUT R230, R2, R0, RZ, 0xfc, !PT ;  /* 0x0000000002e67212 */ /* 0x000fc400078efcff */
[----:B------:R-:W-:Y:S02]  /*3580*/  CS2R R36, SRZ ;  /* 0x0000000000247805 */ /* 0x000fe4000001ff00 */
[----:B------:R-:W-:Y:S01]  /*3590*/  LOP3.LUT R251, R5, R3, RZ, 0xfc, !PT ;  /* 0x0000000305fb7212 */ /* 0x000fe200078efcff */
[----:B------:R4:W2:Y:S01]  /*35a0*/  LDSM.16.M88.4 R216, [R220+0x4000] ;  /* 0x00400000dcd8783b */ /* 0x0008a20000000200 */
[----:B------:R-:W-:Y:S01]  /*35b0*/  LOP3.LUT P2, RZ, R231, 0x8, RZ, 0xc0, !PT ;  /* 0x00000008e7ff7812 */ /* 0x000fe2000784c0ff */
[----:B------:R-:W-:Y:S01]  /*35c0*/  VIADD R225, R225, UR20 ;  /* 0x00000014e1e17c36 */ /* 0x000fe20008000000 */
[----:B------:R-:W-:Y:S01]  /*35d0*/  SEL R228, R228, 0xffffffe0, !P0 ;  /* 0xffffffe0e4e47807 */ /* 0x000fe20004000000 */
[----:B------:R4:W2:Y:S01]  /*35e0*/  LDSM.16.M88.4 R192, [R226+0x11000] ;  /* 0x01100000e2c0783b */ /* 0x0008a20000000200 */
[----:B------:R-:W-:Y:S01]  /*35f0*/  VIADD R224, R224, UR20 ;  /* 0x00000014e0e07c36 */ /* 0x000fe20008000000 */
[----:B------:R-:W-:Y:S01]  /*3600*/  UMOV UR5, URZ ;  /* 0x000000ff00057c82 */ /* 0x000fe20008000000 */
[----:B------:R-:W-:Y:S01]  /*3610*/  IMAD.IADD R227, R226, 0x1, R229 ;  /* 0x00000001e2e37824 */ /* 0x000fe200078e02e5 */
[----:B------:R4:W2:Y:S01]  /*3620*/  LDSM.16.M88.4 R196, [R226+0x11400] ;  /* 0x01140000e2c4783b */ /* 0x0008a20000000200 */
[----:B------:R-:W-:Y:S01]  /*3630*/  USHF.L.U32 UR46, UR46, 0x3, URZ ;  /* 0x000000032e2e7899 */ /* 0x000fe200080006ff */
[----:B------:R-:W2:Y:S02]  /*3640*/  LDCU UR8, c[0x0][0x440] ;  /* 0x00008800ff0877ac */ /* 0x000ea40008000800 */
[----:B------:R4:W2:Y:S01]  /*3650*/  LDSM.16.M88.4 R208, [R226+0x13000] ;  /* 0x01300000e2d0783b */ /* 0x0008a20000000200 */
[----:B------:R-:W2:Y:S03]  /*3660*/  LDCU UR9, c[0x0][0x3e0] ;  /* 0x00007c00ff0977ac */ /* 0x000ea60008000800 */
[----:B------:R4:W2:Y:S01]  /*3670*/  LDSM.16.M88.4 R212, [R226+0x13400] ;  /* 0x01340000e2d4783b */ /* 0x0008a20000000200 */
[----:B------:R-:W2:Y:S03]  /*3680*/  LDCU UR10, c[0x0][0x45c] ;  /* 0x00008b80ff0a77ac */ /* 0x000ea60008000800 */
[----:B------:R-:W2:Y:S01]  /*3690*/  LDSM.16.M88.4 R220, [R220+0x4400] ;  /* 0x00440000dcdc783b */ /* 0x000ea20000000200 */
[----:B------:R-:W-:-:S02]  /*36a0*/  UISETP.GE.AND UP1, UPT, UR33, UR39, UPT ;  /* 0x000000272100728c */ /* 0x000fc4000bf26270 */
[----:B---3--:R-:W-:Y:S02]  /*36b0*/  USHF.L.U32 UR11, UR11, 0x6, URZ ;  /* 0x000000060b0b7899 */ /* 0x008fe400080006ff */
[----:B-1----:R-:W-:Y:S01]  /*36c0*/  USHF.L.U32 UR16, UR16, 0x6, URZ ;  /* 0x0000000610107899 */ /* 0x002fe200080006ff */
[----:B--2---:R-:W-:-:S05]  /*36d0*/  @P1 FMUL.FTZ R6, R10, R6 ;  /* 0x000000060a061220 */ /* 0x004fca0000410000 */
[----:B------:R-:W-:Y:S02]  /*36e0*/  @P1 R2UR UR17, R6 ;  /* 0x00000000061112ca */ /* 0x000fe400000e0000 */
[----:B------:R-:W-:-:S04]  /*36f0*/  LOP3.LUT P1, RZ, R231, 0x4, RZ, 0xc0, !PT ;  /* 0x00000004e7ff7812 */ /* 0x000fc8000782c0ff */
[----:B------:R-:W-:-:S07]  /*3700*/  SEL R252, R252, 0xfffffff0, !P1 ;  /* 0xfffffff0fcfc7807 */ /* 0x000fce0004800000 */
[----:B----4-:R-:W-:-:S05]  /*3710*/  @UP0 UMOV UR5, UR17 ;  /* 0x0000001100050c82 */ /* 0x010fca0008000000 */
.L_x_219:
[----:B------:R-:W0:Y:S01]  /*3720*/  LDGDEPBAR ;  /* 0x00000000000079af */ /* 0x000e220000000000 */
[----:B------:R-:W-:Y:S01]  /*3730*/  IMAD.IADD R0, R225, 0x1, R229 ;  /* 0x00000001e1007824 */ /* 0x000fe200078e02e5 */
[----:B------:R-:W-:Y:S01]  /*3740*/  PLOP3.LUT P4, PT, PT, PT, UP1, 0x80, 0x8 ;  /* 0x000000000008781c */ /* 0x000fe20003f8f018 */
[----:B------:R-:W-:Y:S01]  /*3750*/  IMAD.SHL.U32 R3, R231, 0x2, RZ ;  /* 0x00000002e7037824 */ /* 0x000fe200078e00ff */
[----:B------:R-:W-:Y:S01]  /*3760*/  PLOP3.LUT P3, PT, PT, PT, UP1, 0x80, 0x8 ;  /* 0x000000000008781c */ /* 0x000fe20003f6f018 */
[----:B------:R-:W-:Y:S01]  /*3770*/  UISETP.NE.AND UP2, UPT, UR47, URZ, UPT ;  /* 0x000000ff2f00728c */ /* 0x000fe2000bf45270 */
[----:B------:R-:W-:Y:S02]  /*3780*/  PLOP3.LUT P0, PT, PT, PT, UP1, 0x80, 0x8 ;  /* 0x000000000008781c */ /* 0x000fe40003f0f018 */
[----:B------:R-:W-:Y:S02]  /*3790*/  SHF.R.U32.HI R2, RZ, 0x1, R231 ;  /* 0x00000001ff027819 */ /* 0x000fe400000116e7 */
[----:B------:R-:W-:Y:S02]  /*37a0*/  PLOP3.LUT P6, PT, PT, PT, UP1, 0x80, 0x8 ;  /* 0x000000000008781c */ /* 0x000fe40003fcf018 */
[----:B------:R-:W-:Y:S01]  /*37b0*/  PLOP3.LUT P5, PT, PT, PT, UP1, 0x80, 0x8 ;  /* 0x000000000008781c */ /* 0x000fe20003faf018 */
[----:B------:R-:W-:Y:S04]  /*37c0*/  DEPBAR.LE SB0, 0x0 ;  /* 0x000080000000791a */ /* 0x000fe80000000000 */
[----:B------:R-:W-:Y:S06]  /*37d0*/  BAR.SYNC.DEFER_BLOCKING 0x0 ;  /* 0x0000000000007b1d */ /* 0x000fec0000010000 */
[----:B------:R-:W-:Y:S08]  /*37e0*/  LDSM.16.M88.4 R32, [R225] ;  /* 0x00000000e120783b */ /* 0x000ff00000000200 */
[----:B------:R-:W1:Y:S08]  /*37f0*/  LDSM.16.M88.4 R16, [R226+0x9000] ;  /* 0x00900000e210783b */ /* 0x000e700000000200 */
[----:B------:R-:W2:Y:S08]  /*3800*/  LDSM.16.M88.4 R28, [R225+0x800] ;  /* 0x00080000e11c783b */ /* 0x000eb00000000200 */
[----:B------:R-:W3:Y:S08]  /*3810*/  LDSM.16.M88.4 R132, [R226+0x9400] ;  /* 0x00940000e284783b */ /* 0x000ef00000000200 */
[----:B------:R-:W-:Y:S08]  /*3820*/  LDSM.16.M88.4 R136, [R0] ;  /* 0x000000000088783b */ /* 0x000ff00000000200 */
[----:B------:R-:W4:Y:S01]  /*3830*/  LDSM.16.M88.4 R140, [R227+0x9000] ;  /* 0x00900000e38c783b */ /* 0x000f220000000200 */
[-C--:B-1----:R-:W-:Y:S07]  /*3840*/  HMMA.16816.F32 R4, R32, R16.reuse, RZ ;  /* 0x000000102004723c */ /* 0x082fee00000018ff */
[----:B------:R-:W1:Y:S01]  /*3850*/  LDSM.16.M88.4 R144, [R0+0x800] ;  /* 0x000800000090783b */ /* 0x000e620000000200 */
[C---:B--2---:R-:W-:Y:S07]  /*3860*/  HMMA.16816.F32 R8, R28.reuse, R16, RZ ;  /* 0x000000101c08723c */ /* 0x044fee00000018ff */
[----:B------:R-:W2:Y:S01]  /*3870*/  LDSM.16.M88.4 R148, [R227+0x9400] ;  /* 0x00940000e394783b */ /* 0x000ea20000000200 */
[-C--:B------:R-:W-:Y:S07]  /*3880*/  HMMA.16816.F32 R12, R28, R18.reuse, RZ ;  /* 0x000000121c0c723c */ /* 0x080fee00000018ff */
[----:B------:R-:W-:Y:S01]  /*3890*/  LDSM.16.M88.4 R152, [R225+0x1000] ;  /* 0x00100000e198783b */ /* 0x000fe20000000200 */
[C---:B------:R-:W-:Y:S07]  /*38a0*/  HMMA.16816.F32 R16, R32.reuse, R18, RZ ;  /* 0x000000122010723c */ /* 0x040fee00000018ff */
[----:B------:R-:W2:Y:S01]  /*38b0*/  LDSM.16.M88.4 R156, [R226+0xb000] ;  /* 0x00b00000e29c783b */ /* 0x000ea20000000200 */
[-C--:B---3--:R-:W-:Y:S07]  /*38c0*/  HMMA.16816.F32 R20, R32, R132.reuse, RZ ;  /* 0x000000842014723c */ /* 0x088fee00000018ff */
[----:B------:R-:W3:Y:S01]  /*38d0*/  LDSM.16.M88.4 R160, [R225+0x1800] ;  /* 0x00180000e1a0783b */ /* 0x000ee20000000200 */
[C---:B------:R-:W-:Y:S07]  /*38e0*/  HMMA.16816.F32 R24, R28.reuse, R132, RZ ;  /* 0x000000841c18723c */ /* 0x040fee00000018ff */
[----:B------:R-:W3:Y:S01]  /*38f0*/  LDSM.16.M88.4 R164, [R226+0xb400] ;  /* 0x00b40000e2a4783b */ /* 0x000ee20000000200 */
[-C--:B------:R-:W-:Y:S07]  /*3900*/  HMMA.16816.F32 R28, R28, R134.reuse, RZ ;  /* 0x000000861c1c723c */ /* 0x080fee00000018ff */
[----:B------:R-:W-:Y:S01]  /*3910*/  LDSM.16.M88.4 R168, [R0+0x1800] ;  /* 0x0018000000a8783b */ /* 0x000fe20000000200 */
[----:B------:R-:W-:Y:S07]  /*3920*/  HMMA.16816.F32 R32, R32, R134, RZ ;  /* 0x000000862020723c */ /* 0x000fee00000018ff */
[----:B------:R-:W-:Y:S01]  /*3930*/  LDSM.16.M88.4 R132, [R0+0x1000] ;  /* 0x001000000084783b */ /* 0x000fe20000000200 */
[-C--:B----4-:R-:W-:Y:S07]  /*3940*/  HMMA.16816.F32 R4, R136, R140.reuse, R4 ;  /* 0x0000008c8804723c */ /* 0x090fee0000001804 */
[----:B------:R-:W-:Y:S01]  /*3950*/  LDSM.16.M88.4 R172, [R227+0xb400] ;  /* 0x00b40000e3ac783b */ /* 0x000fe20000000200 */
[C---:B-1----:R-:W-:Y:S08]  /*3960*/  HMMA.16816.F32 R8, R144.reuse, R140, R8 ;  /* 0x0000008c9008723c */ /* 0x042ff00000001808 */
[-C--:B------:R-:W-:Y:S08]  /*3970*/  HMMA.16816.F32 R12, R144, R142.reuse, R12 ;  /* 0x0000008e900c723c */ /* 0x080ff0000000180c */
[C---:B------:R-:W-:Y:S01]  /*3980*/  HMMA.16816.F32 R16, R136.reuse, R142, R16 ;  /* 0x0000008e8810723c */ /* 0x040fe20000001810 */
[----:B------:R-:W1:Y:S07]  /*3990*/  LDSM.16.M88.4 R140, [R227+0xb000] ;  /* 0x00b00000e38c783b */ /* 0x000e6e0000000200 */
[-C--:B--2---:R-:W-:Y:S08]  /*39a0*/  HMMA.16816.F32 R20, R136, R148.reuse, R20 ;  /* 0x000000948814723c */ /* 0x084ff00000001814 */
[C---:B------:R-:W-:Y:S08]  /*39b0*/  HMMA.16816.F32 R24, R144.reuse, R148, R24 ;  /* 0x000000949018723c */ /* 0x040ff00000001818 */
[-C--:B------:R-:W-:Y:S01]  /*39c0*/  HMMA.16816.F32 R28, R144, R150.reuse, R28 ;  /* 0x00000096901c723c */ /* 0x080fe2000000181c */
[----:B------:R-:W-:Y:S07]  /*39d0*/  LDSM.16.M88.4 R144, [R226+0xd000] ;  /* 0x00d00000e290783b */ /* 0x000fee0000000200 */
[----:B------:R-:W-:Y:S01]  /*39e0*/  HMMA.16816.F32 R32, R136, R150, R32 ;  /* 0x000000968820723c */ /* 0x000fe20000001820 */
[----:B------:R-:W2:Y:S07]  /*39f0*/  LDSM.16.M88.4 R136, [R225+0x2000] ;  /* 0x00200000e188783b */ /* 0x000eae0000000200 */
[-C--:B------:R-:W-:Y:S01]  /*3a00*/  HMMA.16816.F32 R4, R152, R156.reuse, R4 ;  /* 0x0000009c9804723c */ /* 0x080fe20000001804 */
[----:B------:R-:W4:Y:S07]  /*3a10*/  LDSM.16.M88.4 R148, [R225+0x2800] ;  /* 0x00280000e194783b */ /* 0x000f2e0000000200 */
[C---:B---3--:R-:W-:Y:S08]  /*3a20*/  HMMA.16816.F32 R8, R160.reuse, R156, R8 ;  /* 0x0000009ca008723c */ /* 0x048ff00000001808 */
        /* <DEDUP_REMOVED lines=8> */
[----:B------:R-:W-:Y:S07]  /*3ab0*/  LDSM.16.M88.4 R152, [R227+0xd000] ;  /* 0x00d00000e398783b */ /* 0x000fee0000000200 */
[-C--:B-1----:R-:W-:Y:S08]  /*3ac0*/  HMMA.16816.F32 R4, R132, R140.reuse, R4 ;  /* 0x0000008c8404723c */ /* 0x082ff00000001804 */
[C---:B------:R-:W-:Y:S08]  /*3ad0*/  HMMA.16816.F32 R8, R168.reuse, R140, R8 ;  /* 0x0000008ca808723c */ /* 0x040ff00000001808 */
[-C--:B------:R-:W-:Y:S08]  /*3ae0*/  HMMA.16816.F32 R12, R168, R142.reuse, R12 ;  /* 0x0000008ea80c723c */ /* 0x080ff0000000180c */
[C---:B------:R-:W-:Y:S01]  /*3af0*/  HMMA.16816.F32 R16, R132.reuse, R142, R16 ;  /* 0x0000008e8410723c */ /* 0x040fe20000001810 */
[----:B------:R1:W3:Y:S07]  /*3b00*/  LDSM.16.M88.4 R140, [R0+0x2000] ;  /* 0x00200000008c783b */ /* 0x0002ee0000000200 */
[-C--:B------:R-:W-:Y:S08]  /*3b10*/  HMMA.16816.F32 R20, R132, R172.reuse, R20 ;  /* 0x000000ac8414723c */ /* 0x080ff00000001814 */
[C---:B------:R-:W-:Y:S08]  /*3b20*/  HMMA.16816.F32 R24, R168.reuse, R172, R24 ;  /* 0x000000aca818723c */ /* 0x040ff00000001818 */
[-C--:B------:R-:W-:Y:S01]  /*3b30*/  HMMA.16816.F32 R28, R168, R174.reuse, R28 ;  /* 0x000000aea81c723c */ /* 0x080fe2000000181c */
[----:B-1----:R-:W-:Y:S07]  /*3b40*/  IMAD.U32 R0, RZ, RZ, UR45 ;  /* 0x0000002dff007e24 */ /* 0x002fee000f8e00ff */
[----:B------:R-:W-:Y:S04]  /*3b50*/  HMMA.16816.F32 R32, R132, R174, R32 ;  /* 0x000000ae8420723c */ /* 0x000fe80000001820 */
[----:B------:R-:W-:Y:S01]  /*3b60*/  @P4 LOP3.LUT R133, R3, 0x6, RZ, 0xc0, !PT ;  /* 0x0000000603854812 */ /* 0x000fe200078ec0ff */
[C---:B------:R-:W-:Y:S01]  /*3b70*/  VIADD R3, R232.reuse, 0xfffffff1 ;  /* 0xfffffff1e8037836 */ /* 0x040fe20000000000 */
[----:B------:R-:W-:Y:S01]  /*3b80*/  PLOP3.LUT P4, PT, PT, PT, UP1, 0x80, 0x8 ;  /* 0x000000000008781c */ /* 0x000fe20003f8f018 */
[C---:B------:R-:W-:Y:S01]  /*3b90*/  VIADD R132, R232.reuse, 0x9 ;  /* 0x00000009e8847836 */ /* 0x040fe20000000000 */
[-C--:B--2---:R-:W-:Y:S05]  /*3ba0*/  HMMA.16816.F32 R4, R136, R144.reuse, R4 ;  /* 0x000000908804723c */ /* 0x084fea0000001804 */
[----:B------:R-:W-:Y:S01]  /*3bb0*/  @P3 LOP3.LUT R133, R133, 0x1e0, R2, 0xf8, !PT ;  /* 0x000001e085853812 */ /* 0x000fe200078ef802 */
[----:B------:R-:W-:Y:S01]  /*3bc0*/  VIADD R2, R232, 0x11 ;  /* 0x00000011e8027836 */ /* 0x000fe20000000000 */
[----:B------:R-:W-:Y:S01]  /*3bd0*/  PLOP3.LUT P3, PT, PT, PT, UP1, 0x80, 0x8 ;  /* 0x000000000008781c */ /* 0x000fe20003f6f018 */
[C---:B----4-:R-:W-:Y:S04]  /*3be0*/  HMMA.16816.F32 R8, R148.reuse, R144, R8 ;  /* 0x000000909408723c */ /* 0x050fe80000001808 */
[----:B------:R-:W-:Y:S01]  /*3bf0*/  @P0 IMAD R133, R0, 0x80, R133 ;  /* 0x0000008000850824 */ /* 0x000fe200078e0285 */
[----:B------:R-:W-:Y:S01]  /*3c00*/  PLOP3.LUT P0, PT, PT, PT, UP1, 0x80, 0x8 ;  /* 0x000000000008781c */ /* 0x000fe20003f0f018 */
[C---:B------:R-:W-:Y:S01]  /*3c10*/  VIADD R0, R232.reuse, 0xffffffe9 ;  /* 0xffffffe9e8007836 */ /* 0x040fe20000000000 */
[----:B------:R-:W-:Y:S01]  /*3c20*/  IABS R3, R3 ;  /* 0x0000000300037213 */ /* 0x000fe20000000000 */
[-C--:B------:R-:W-:Y:S03]  /*3c30*/  HMMA.16816.F32 R12, R148, R146.reuse, R12 ;  /* 0x00000092940c723c */ /* 0x080fe6000000180c */
[----:B------:R-:W-:Y:S01]  /*3c40*/  IABS R0, R0 ;  /* 0x0000000000007213 */ /* 0x000fe20000000000 */
[C---:B------:R-:W-:Y:S01]  /*3c50*/  @P4 VIADD R134, R133.reuse, 0x1 ;  /* 0x0000000185864836 */ /* 0x040fe20000000000 */
[----:B------:R-:W-:Y:S01]  /*3c60*/  @P6 ISETP.GE.AND P6, PT, R133, UR39, PT ;  /* 0x0000002785006c0c */ /* 0x000fe2000bfc6270 */
[----:B------:R-:W-:Y:S01]  /*3c70*/  VIADD R144, R232, 0xffffffe1 ;  /* 0xffffffe1e8907836 */ /* 0x000fe20000000000 */
[----:B------:R-:W-:Y:S01]  /*3c80*/  I2FP.F32.S32 R135, R0 ;  /* 0x0000000000877245 */ /* 0x000fe20000201400 */
[C---:B------:R-:W-:Y:S01]  /*3c90*/  HMMA.16816.F32 R16, R136.reuse, R146, R16 ;  /* 0x000000928810723c */ /* 0x040fe20000001810 */
[----:B------:R-:W-:Y:S03]  /*3ca0*/  PLOP3.LUT P4, PT, PT, PT, UP1, 0x80, 0x8 ;  /* 0x000000000008781c */ /* 0x000fe60003f8f018 */
[----:B------:R-:W-:Y:S02]  /*3cb0*/  I2FP.F32.S32 R146, R3 ;  /* 0x0000000300927245 */ /* 0x000fe40000201400 */
[----:B------:R-:W-:Y:S02]  /*3cc0*/  @P5 ISETP.GE.AND P5, PT, R134, UR39, PT ;  /* 0x0000002786005c0c */ /* 0x000fe4000bfa6270 */
[-C--:B---3--:R-:W-:Y:S03]  /*3cd0*/  HMMA.16816.F32 R20, R136, R156.reuse, R20 ;  /* 0x0000009c8814723c */ /* 0x088fe60000001814 */
[----:B------:R-:W-:Y:S02]  /*3ce0*/  IABS R0, R2 ;  /* 0x0000000200007213 */ /* 0x000fe40000000000 */
[----:B------:R-:W-:Y:S01]  /*3cf0*/  IABS R2, R132 ;  /* 0x0000008400027213 */ /* 0x000fe20000000000 */
[C---:B------:R-:W-:Y:S01]  /*3d00*/  VIADD R132, R232.reuse, 0xfffffff0 ;  /* 0xfffffff0e8847836 */ /* 0x040fe20000000000 */
[----:B------:R-:W-:Y:S01]  /*3d10*/  I2FP.F32.S32 R3, R0 ;  /* 0x0000000000037245 */ /* 0x000fe20000201400 */
[C---:B------:R-:W-:Y:S04]  /*3d20*/  HMMA.16816.F32 R24, R148.reuse, R156, R24 ;  /* 0x0000009c9418723c */ /* 0x040fe80000001818 */
[----:B------:R-:W-:Y:S01]  /*3d30*/  I2FP.F32.S32 R0, R2 ;  /* 0x0000000200007245 */ /* 0x000fe20000201400 */
[C---:B------:R-:W-:Y:S03]  /*3d40*/  VIADD R2, R232.reuse, 0xffffffe8 ;  /* 0xffffffe8e8027836 */ /* 0x040fe60000000000 */
[-C--:B------:R-:W-:Y:S08]  /*3d50*/  HMMA.16816.F32 R28, R148, R158.reuse, R28 ;  /* 0x0000009e941c723c */ /* 0x080ff0000000181c */
[----:B------:R-:W-:Y:S04]  /*3d60*/  HMMA.16816.F32 R32, R136, R158, R32 ;  /* 0x0000009e8820723c */ /* 0x000fe80000001820 */
[----:B------:R-:W-:Y:S04]  /*3d70*/  VIADD R136, R232, 0x10 ;  /* 0x00000010e8887836 */ /* 0x000fe80000000000 */
[-C--:B------:R-:W-:Y:S08]  /*3d80*/  HMMA.16816.F32 R4, R140, R152.reuse, R4 ;  /* 0x000000988c04723c */ /* 0x080ff00000001804 */
[C---:B------:R-:W-:Y:S08]  /*3d90*/  HMMA.16816.F32 R8, R160.reuse, R152, R8 ;  /* 0x00000098a008723c */ /* 0x040ff00000001808 */
[-C--:B------:R-:W-:Y:S03]  /*3da0*/  HMMA.16816.F32 R12, R160, R154.reuse, R12 ;  /* 0x0000009aa00c723c */ /* 0x080fe6000000180c */
[----:B------:R-:W-:Y:S01]  /*3db0*/  FFMA.FTZ R6, R146, -UR5, R6 ;  /* 0x8000000592067c23 */ /* 0x000fe20008010006 */
[----:B------:R-:W-:Y:S04]  /*3dc0*/  FFMA.FTZ R4, R135, -UR5, R4 ;  /* 0x8000000587047c23 */ /* 0x000fe80008010004 */
[C---:B------:R-:W-:Y:S04]  /*3dd0*/  HMMA.16816.F32 R16, R140.reuse, R154, R16 ;  /* 0x0000009a8c10723c */ /* 0x040fe80000001810 */
[----:B------:R-:W-:Y:S01]  /*3de0*/  FFMA.FTZ R10, R3, -UR5, R10 ;  /* 0x80000005030a7c23 */ /* 0x000fe2000801000a */
[----:B------:R-:W-:Y:S01]  /*3df0*/  IABS R3, R2 ;  /* 0x0000000200037213 */ /* 0x000fe20000000000 */
[----:B------:R-:W-:Y:S01]  /*3e00*/  FFMA.FTZ R8, R0, -UR5, R8 ;  /* 0x8000000500087c23 */ /* 0x000fe20008010008 */
[----:B------:R-:W-:Y:S01]  /*3e10*/  IABS R2, R132 ;  /* 0x0000008400027213 */ /* 0x000fe20000000000 */
[----:B-----5:R-:W-:Y:S01]  /*3e20*/  FMUL.FTZ R132, R250, 1.4426950216293334961 ;  /* 0x3fb8aa3bfa847820 */ /* 0x020fe20000410000 */
[----:B------:R-:W-:Y:S02]  /*3e30*/  @P0 FSEL R6, R6, -INF , !P6 ;  /* 0xff80000006060808 */ /* 0x000fe40007000000 */
[----:B------:R-:W-:Y:S01]  /*3e40*/  FSETP.NEU.FTZ.AND P0, PT, R250, -INF , PT ;  /* 0xff800000fa00780b */ /* 0x000fe20003f1d000 */
[----:B------:R-:W-:Y:S01]  /*3e50*/  FFMA.FTZ R14, R0, -UR5, R14 ;  /* 0x80000005000e7c23 */ /* 0x000fe2000801000e */
[----:B------:R-:W-:Y:S01]  /*3e60*/  I2FP.F32.S32 R138, R3 ;  /* 0x00000003008a7245 */ /* 0x000fe20000201400 */
[----:B------:R-:W-:Y:S01]  /*3e70*/  FMUL.FTZ R3, R249, 1.4426950216293334961 ;  /* 0x3fb8aa3bf9037820 */ /* 0x000fe20000410000 */
[----:B------:R-:W-:Y:S01]  /*3e80*/  FSEL R132, R132, RZ, P0 ;  /* 0x000000ff84847208 */ /* 0x000fe20000000000 */
[----:B------:R-:W-:Y:S01]  /*3e90*/  VIADD R0, R232, 0x1 ;  /* 0x00000001e8007836 */ /* 0x000fe20000000000 */
[----:B------:R-:W-:Y:S01]  /*3ea0*/  @P4 FSEL R8, R8, -INF , !P6 ;  /* 0xff80000008084808 */ /* 0x000fe20007000000 */
[C---:B------:R-:W-:Y:S01]  /*3eb0*/  FFMA.FTZ R5, R138.reuse, -UR5, R5 ;  /* 0x800000058a057c23 */ /* 0x040fe20008010005 */
[----:B------:R-:W-:Y:S01]  /*3ec0*/  PLOP3.LUT P0, PT, PT, PT, UP1, 0x80, 0x8 ;  /* 0x000000000008781c */ /* 0x000fe20003f0f018 */
[----:B------:R-:W-:Y:S01]  /*3ed0*/  FFMA.FTZ R18, R135, -UR5, R18 ;  /* 0x8000000587127c23 */ /* 0x000fe20008010012 */
[----:B------:R-:W-:Y:S01]  /*3ee0*/  FSETP.NEU.FTZ.AND P4, PT, R249, -INF , PT ;  /* 0xff800000f900780b */ /* 0x000fe20003f9d000 */
[----:B------:R-:W-:Y:S01]  /*3ef0*/  FFMA.FTZ R19, R138, -UR5, R19 ;  /* 0x800000058a137c23 */ /* 0x000fe20008010013 */
[----:B------:R-:W-:Y:S02]  /*3f00*/  @P3 FSEL R4, R4, -INF , !P6 ;  /* 0xff80000004043808 */ /* 0x000fe40007000000 */
[----:B------:R-:W-:Y:S02]  /*3f10*/  FSEL R3, R3, RZ, P4 ;  /* 0x000000ff03037208 */ /* 0x000fe40002000000 */
[----:B------:R-:W-:Y:S01]  /*3f20*/  PLOP3.LUT P3, PT, PT, PT, UP1, 0x80, 0x8 ;  /* 0x000000000008781c */ /* 0x000fe20003f6f018 */
[--C-:B------:R-:W-:Y:S01]  /*3f30*/  FFMA.FTZ R4, R4, UR10, -R132.reuse ;  /* 0x0000000a04047c23 */ /* 0x100fe20008010884 */
[----:B------:R-:W-:Y:S01]  /*3f40*/  PLOP3.LUT P4, PT, PT, PT, UP1, 0x80, 0x8 ;  /* 0x000000000008781c */ /* 0x000fe20003f8f018 */
[----:B------:R-:W-:Y:S01]  /*3f50*/  FFMA.FTZ R6, R6, UR10, -R3 ;  /* 0x0000000a06067c23 */ /* 0x000fe20008010803 */
[----:B------:R-:W-:Y:S01]  /*3f60*/  I2FP.F32.S32 R145, R2 ;  /* 0x0000000200917245 */ /* 0x000fe20000201400 */
[----:B------:R-:W-:Y:S01]  /*3f70*/  VIADD R2, R232, 0x8 ;  /* 0x00000008e8027836 */ /* 0x000fe20000000000 */
[----:B------:R-:W-:Y:S01]  /*3f80*/  @P0 FSEL R5, R5, -INF , !P5 ;  /* 0xff80000005050808 */ /* 0x000fe20006800000 */
[----:B------:R-:W-:Y:S01]  /*3f90*/  MUFU.EX2 R157, R4 ;  /* 0x00000004009d7308 */ /* 0x000fe20000000800 */
[----:B------:R-:W-:Y:S01]  /*3fa0*/  PLOP3.LUT P0, PT, PT, PT, UP1, 0x80, 0x8 ;  /* 0x000000000008781c */ /* 0x000fe20003f0f018 */
[----:B------:R-:W-:Y:S01]  /*3fb0*/  FFMA.FTZ R7, R145, -UR5, R7 ;  /* 0x8000000591077c23 */ /* 0x000fe20008010007 */
[----:B------:R-:W-:Y:S01]  /*3fc0*/  IABS R134, R2 ;  /* 0x0000000200867213 */ /* 0x000fe20000000000 */
[----:B------:R-:W-:Y:S01]  /*3fd0*/  FFMA.FTZ R5, R5, UR10, -R132 ;  /* 0x0000000a05057c23 */ /* 0x000fe20008010884 */
[----:B------:R-:W-:Y:S02]  /*3fe0*/  IABS R2, R136 ;  /* 0x0000008800027213 */ /* 0x000fe40000000000 */
[----:B------:R-:W-:Y:S03]  /*3ff0*/  I2FP.F32.S32 R134, R134 ;  /* 0x0000008600867245 */ /* 0x000fe60000201400 */
[----:B------:R-:W-:Y:S01]  /*4000*/  MUFU.EX2 R150, R5 ;  /* 0x0000000500967308 */ /* 0x000fe20000000800 */
[----:B------:R-:W-:Y:S02]  /*4010*/  @P3 FSEL R10, R10, -INF , !P6 ;  /* 0xff8000000a0a3808 */ /* 0x000fe40007000000 */
[----:B------:R-:W-:Y:S01]  /*4020*/  @P4 FSEL R7, R7, -INF , !P5 ;  /* 0xff80000007074808 */ /* 0x000fe20006800000 */
[C---:B------:R-:W-:Y:S01]  /*4030*/  FFMA.FTZ R9, R134.reuse, -UR5, R9 ;  /* 0x8000000586097c23 */ /* 0x040fe20008010009 */
[----:B------:R-:W-:Y:S01]  /*4040*/  PLOP3.LUT P6, PT, PT, PT, UP1, 0x80, 0x8 ;  /* 0x000000000008781c */ /* 0x000fe20003fcf018 */
[----:B------:R-:W-:Y:S01]  /*4050*/  FFMA.FTZ R15, R134, -UR5, R15 ;  /* 0x80000005860f7c23 */ /* 0x000fe2000801000f */
[----:B------:R-:W-:Y:S01]  /*4060*/  PLOP3.LUT P3, PT, PT, PT, UP1, 0x80, 0x8 ;  /* 0x000000000008781c */ /* 0x000fe20003f6f018 */
[----:B------:R-:W-:Y:S01]  /*4070*/  FFMA.FTZ R7, R7, UR10, -R3 ;  /* 0x0000000a07077c23 */ /* 0x000fe20008010803 */
[----:B------:R-:W-:Y:S01]  /*4080*/  I2FP.F32.S32 R2, R2 ;  /* 0x0000000200027245 */ /* 0x000fe20000201400 */
[----:B------:R-:W-:Y:S01]  /*4090*/  MUFU.EX2 R158, R6 ;  /* 0x00000006009e7308 */ /* 0x000fe20000000800 */
[----:B------:R-:W-:Y:S02]  /*40a0*/  @P0 FSEL R9, R9, -INF , !P5 ;  /* 0xff80000009090808 */ /* 0x000fe40006800000 */
[----:B------:R-:W-:Y:S01]  /*40b0*/  FSETP.NEU.FTZ.AND P0, PT, R248, -INF , PT ;  /* 0xff800000f800780b */ /* 0x000fe20003f1d000 */
[----:B------:R-:W-:Y:S01]  /*40c0*/  FFMA.FTZ R11, R2, -UR5, R11 ;  /* 0x80000005020b7c23 */ /* 0x000fe2000801000b */
[----:B------:R-:W-:Y:S01]  /*40d0*/  FMUL.FTZ R2, R248, 1.4426950216293334961 ;  /* 0x3fb8aa3bf8027820 */ /* 0x000fe20000410000 */
[----:B------:R-:W-:Y:S04]  /*40e0*/  PLOP3.LUT P4, PT, PT, PT, UP1, 0x80, 0x8 ;  /* 0x000000000008781c */ /* 0x000fe80003f8f018 */
[----:B------:R1:W2:Y:S01]  /*40f0*/  MUFU.EX2 R148, R7 ;  /* 0x0000000700947308 */ /* 0x0002a20000000800 */
[C---:B------:R-:W-:Y:S01]  /*4100*/  @P6 VIADD R139, R133.reuse, 0x9 ;  /* 0x00000009858b6836 */ /* 0x040fe20000000000 */
[----:B------:R-:W-:Y:S01]  /*4110*/  FSEL R2, R2, RZ, P0 ;  /* 0x000000ff02027208 */ /* 0x000fe20000000000 */
[----:B------:R-:W-:Y:S01]  /*4120*/  @P3 VIADD R137, R133, 0x8 ;  /* 0x0000000885893836 */ /* 0x000fe20000000000 */
[----:B------:R-:W-:Y:S02]  /*4130*/  PLOP3.LUT P6, PT, PT, PT, UP1, 0x80, 0x8 ;  /* 0x000000000008781c */ /* 0x000fe40003fcf018 */
[----:B------:R-:W-:Y:S01]  /*4140*/  PLOP3.LUT P3, PT, PT, PT, UP1, 0x80, 0x8 ;  /* 0x000000000008781c */ /* 0x000fe20003f6f018 */
[--C-:B------:R-:W-:Y:S01]  /*4150*/  FFMA.FTZ R9, R9, UR10, -R2.reuse ;  /* 0x0000000a09097c23 */ /* 0x100fe20008010802 */
[----:B------:R-:W-:Y:S01]  /*4160*/  IABS R0, R0 ;  /* 0x0000000000007213 */ /* 0x000fe20000000000 */
[----:B------:R-:W-:Y:S01]  /*4170*/  FFMA.FTZ R8, R8, UR10, -R2 ;  /* 0x0000000a08087c23 */ /* 0x000fe20008010802 */
[----:B------:R-:W-:Y:S01]  /*4180*/  IABS R136, R232 ;  /* 0x000000e800887213 */ /* 0x000fe20000000000 */
[----:B------:R3:W-:Y:S01]  /*4190*/  MUFU.EX2 R167, R9 ;  /* 0x0000000900a77308 */ /* 0x0007e20000000800 */
[----:B------:R-:W-:Y:S02]  /*41a0*/  @P4 FSEL R11, R11, -INF , !P5 ;  /* 0xff8000000b0b4808 */ /* 0x000fe40006800000 */
[----:B------:R-:W-:Y:S02]  /*41b0*/  PLOP3.LUT P5, PT, PT, PT, UP1, 0x80, 0x8 ;  /* 0x000000000008781c */ /* 0x000fe40003faf018 */
[----:B------:R-:W-:Y:S01]  /*41c0*/  PLOP3.LUT P0, PT, PT, PT, UP1, 0x80, 0x8 ;  /* 0x000000000008781c */ /* 0x000fe20003f0f018 */
[----:B-1----:R-:W1:Y:S01]  /*41d0*/  LDSM.16.M88.4 R4, [R227+0xd400] ;  /* 0x00d40000e304783b */ /* 0x002e620000000200 */
[----:B------:R-:W-:Y:S01]  /*41e0*/  @P6 ISETP.GE.AND P6, PT, R139, UR39, PT ;  /* 0x000000278b006c0c */ /* 0x000fe2000bfc6270 */
[----:B------:R-:W-:Y:S01]  /*41f0*/  FMUL.FTZ R139, R247, 1.4426950216293334961 ;  /* 0x3fb8aa3bf78b7820 */ /* 0x000fe20000410000 */
[----:B------:R-:W-:Y:S01]  /*4200*/  @P3 ISETP.GE.AND P3, PT, R137, UR39, PT ;  /* 0x0000002789003c0c */ /* 0x000fe2000bf66270 */
[----:B------:R4:W-:Y:S01]  /*4210*/  MUFU.EX2 R168, R8 ;  /* 0x0000000800a87308 */ /* 0x0009e20000000800 */
[----:B------:R-:W-:Y:S02]  /*4220*/  I2FP.F32.S32 R137, R0 ;  /* 0x0000000000897245 */ /* 0x000fe40000201400 */
[----:B------:R-:W-:Y:S02]  /*4230*/  I2FP.F32.S32 R136, R136 ;  /* 0x0000008800887245 */ /* 0x000fe40000201400 */
[----:B------:R-:W-:Y:S01]  /*4240*/  FSETP.NEU.FTZ.AND P4, PT, R247, -INF , PT ;  /* 0xff800000f700780b */ /* 0x000fe20003f9d000 */
[----:B------:R-:W-:Y:S01]  /*4250*/  FFMA.FTZ R12, R137, -UR5, R12 ;  /* 0x80000005890c7c23 */ /* 0x000fe2000801000c */
[----:B---3--:R-:W-:Y:S01]  /*4260*/  IABS R9, R144 ;  /* 0x0000009000097213 */ /* 0x008fe20000000000 */
[----:B------:R-:W-:Y:S01]  /*4270*/  FFMA.FTZ R13, R136, -UR5, R13 ;  /* 0x80000005880d7c23 */ /* 0x000fe2000801000d */
[----:B------:R-:W-:Y:S02]  /*4280*/  FSEL R0, R139, RZ, P4 ;  /* 0x000000ff8b007208 */ /* 0x000fe40002000000 */
[----:B------:R-:W-:Y:S02]  /*4290*/  PLOP3.LUT P4, PT, PT, PT, UP1, 0x80, 0x8 ;  /* 0x000000000008781c */ /* 0x000fe40003f8f018 */
[----:B------:R-:W-:Y:S01]  /*42a0*/  @P5 FSEL R12, R12, -INF , !P3 ;  /* 0xff8000000c0c5808 */ /* 0x000fe20005800000 */
[--C-:B------:R-:W-:Y:S01]  /*42b0*/  FFMA.FTZ R11, R11, UR10, -R0.reuse ;  /* 0x0000000a0b0b7c23 */ /* 0x100fe20008010800 */
[----:B------:R-:W-:Y:S01]  /*42c0*/  @P0 FSEL R13, R13, -INF , !P6 ;  /* 0xff8000000d0d0808 */ /* 0x000fe20007000000 */
[----:B------:R-:W-:Y:S01]  /*42d0*/  FFMA.FTZ R10, R10, UR10, -R0 ;  /* 0x0000000a0a0a7c23 */ /* 0x000fe20008010800 */
[----:B------:R-:W-:Y:S01]  /*42e0*/  PLOP3.LUT P5, PT, PT, PT, UP1, 0x80, 0x8 ;  /* 0x000000000008781c */ /* 0x000fe20003faf018 */
[----:B------:R3:W-:Y:S01]  /*42f0*/  MUFU.EX2 R169, R11 ;  /* 0x0000000b00a97308 */ /* 0x0007e20000000800 */
[----:B------:R-:W-:Y:S01]  /*4300*/  PLOP3.LUT P0, PT, PT, PT, UP1, 0x80, 0x8 ;  /* 0x000000000008781c */ /* 0x000fe20003f0f018 */
[----:B----4-:R-:W-:Y:S01]  /*4310*/  VIADD R8, R232, 0xffffffe0 ;  /* 0xffffffe0e8087836 */ /* 0x010fe20000000000 */
[----:B------:R-:W-:Y:S01]  /*4320*/  I2FP.F32.S32 R9, R9 ;  /* 0x0000000900097245 */ /* 0x000fe20000201400 */
[--C-:B------:R-:W-:Y:S01]  /*4330*/  FFMA.FTZ R12, R12, UR10, -R2.reuse ;  /* 0x0000000a0c0c7c23 */ /* 0x100fe20008010802 */
[----:B------:R-:W-:Y:S01]  /*4340*/  FFMA.FTZ R13, R13, UR10, -R2 ;  /* 0x0000000a0d0d7c23 */ /* 0x000fe20008010802 */
[----:B------:R-:W-:Y:S02]  /*4350*/  @P4 FSEL R14, R14, -INF , !P3 ;  /* 0xff8000000e0e4808 */ /* 0x000fe40005800000 */
[----:B------:R-:W-:Y:S01]  /*4360*/  PLOP3.LUT P4, PT, PT, PT, UP1, 0x80, 0x8 ;  /* 0x000000000008781c */ /* 0x000fe20003f8f018 */
[----:B------:R-:W-:Y:S01]  /*4370*/  FFMA.FTZ R16, R9, -UR5, R16 ;  /* 0x8000000509107c23 */ /* 0x000fe20008010010 */
[----:B------:R4:W-:Y:S01]  /*4380*/  MUFU.EX2 R170, R10 ;  /* 0x0000000a00aa7308 */ /* 0x0009e20000000800 */
[----:B------:R-:W-:Y:S01]  /*4390*/  FFMA.FTZ R14, R14, UR10, -R0 ;  /* 0x0000000a0e0e7c23 */ /* 0x000fe20008010800 */
[----:B------:R-:W-:Y:S02]  /*43a0*/  IABS R8, R8 ;  /* 0x0000000800087213 */ /* 0x000fe40000000000 */
[----:B------:R-:W-:Y:S02]  /*43b0*/  @P5 FSEL R16, R16, -INF , !P3 ;  /* 0xff80000010105808 */ /* 0x000fe40005800000 */
[----:B------:R-:W-:Y:S01]  /*43c0*/  @P0 FSEL R18, R18, -INF , !P3 ;  /* 0xff80000012120808 */ /* 0x000fe20005800000 */
[-C--:B-1----:R-:W-:Y:S01]  /*43d0*/  HMMA.16816.F32 R20, R140, R4.reuse, R20 ;  /* 0x000000048c14723c */ /* 0x082fe20000001814 */
[----:B------:R-:W-:Y:S02]  /*43e0*/  PLOP3.LUT P0, PT, PT, PT, UP1, 0x80, 0x8 ;  /* 0x000000000008781c */ /* 0x000fe40003f0f018 */
[----:B------:R-:W-:Y:S01]  /*43f0*/  MUFU.EX2 R164, R12 ;  /* 0x0000000c00a47308 */ /* 0x000fe20000000800 */
[----:B------:R-:W-:Y:S01]  /*4400*/  PLOP3.LUT P5, PT, PT, PT, UP1, 0x80, 0x8 ;  /* 0x000000000008781c */ /* 0x000fe20003faf018 */
[C---:B---3--:R-:W-:Y:S01]  /*4410*/  @P4 VIADD R11, R133.reuse, 0x10 ;  /* 0x00000010850b4836 */ /* 0x048fe20000000000 */
[----:B------:R-:W-:Y:S01]  /*4420*/  PLOP3.LUT P4, PT, PT, PT, UP1, 0x80, 0x8 ;  /* 0x000000000008781c */ /* 0x000fe20003f8f018 */
[----:B------:R-:W-:Y:S01]  /*4430*/  FFMA.FTZ R16, R16, UR10, -R132 ;  /* 0x0000000a10107c23 */ /* 0x000fe20008010884 */
[----:B------:R-:W-:Y:S01]  /*4440*/  I2FP.F32.S32 R8, R8 ;  /* 0x0000000800087245 */ /* 0x000fe20000201400 */
[C---:B------:R-:W-:Y:S01]  /*4450*/  HMMA.16816.F32 R24, R160.reuse, R4, R24 ;  /* 0x00000004a018723c */ /* 0x040fe20000001818 */
[----:B------:R-:W-:Y:S03]  /*4460*/  PLOP3.LUT P3, PT, PT, PT, UP1, 0x80, 0x8 ;  /* 0x000000000008781c */ /* 0x000fe60003f6f018 */
[----:B------:R-:W-:Y:S01]  /*4470*/  MUFU.EX2 R243, R16 ;  /* 0x0000001000f37308 */ /* 0x000fe20000000800 */
[----:B------:R-:W-:Y:S01]  /*4480*/  FFMA.FTZ R17, R8, -UR5, R17 ;  /* 0x8000000508117c23 */ /* 0x000fe20008010011 */
[----:B------:R-:W-:Y:S02]  /*4490*/  VIADD R5, R232, 0xfffffff9 ;  /* 0xfffffff9e8057836 */ /* 0x000fe40000000000 */
[----:B------:R-:W-:Y:S01]  /*44a0*/  FFMA.FTZ R18, R18, UR10, -R3 ;  /* 0x0000000a12127c23 */ /* 0x000fe20008010803 */
[----:B----4-:R-:W-:Y:S01]  /*44b0*/  @P0 VIADD R10, R133, 0x11 ;  /* 0x00000011850a0836 */ /* 0x010fe20000000000 */
[-C--:B------:R-:W-:Y:S01]  /*44c0*/  HMMA.16816.F32 R28, R160, R6.reuse, R28 ;  /* 0x00000006a01c723c */ /* 0x080fe2000000181c */
[----:B------:R-:W-:Y:S03]  /*44d0*/  PLOP3.LUT P0, PT, PT, PT, UP1, 0x80, 0x8 ;  /* 0x000000000008781c */ /* 0x000fe60003f0f018 */
[----:B------:R-:W-:Y:S01]  /*44e0*/  MUFU.EX2 R245, R18 ;  /* 0x0000001200f57308 */ /* 0x000fe20000000800 */
[----:B------:R-:W-:Y:S01]  /*44f0*/  @P5 FSEL R15, R15, -INF , !P6 ;  /* 0xff8000000f0f5808 */ /* 0x000fe20007000000 */
[----:B------:R-:W-:Y:S01]  /*4500*/  FFMA.FTZ R22, R9, -UR5, R22 ;  /* 0x8000000509167c23 */ /* 0x000fe20008010016 */
[----:B------:R-:W-:Y:S01]  /*4510*/  PLOP3.LUT P5, PT, PT, PT, UP1, 0x80, 0x8 ;  /* 0x000000000008781c */ /* 0x000fe20003faf018 */
[----:B------:R-:W-:Y:S01]  /*4520*/  VIADD R9, R232, 0xffffffd9 ;  /* 0xffffffd9e8097836 */ /* 0x000fe20000000000 */
[----:B------:R-:W-:Y:S01]  /*4530*/  @P4 ISETP.GE.AND P4, PT, R10, UR39, PT ;  /* 0x000000270a004c0c */ /* 0x000fe2000bf86270 */
[----:B------:R-:W-:Y:S04]  /*4540*/  HMMA.16816.F32 R32, R140, R6, R32 ;  /* 0x000000068c20723c */ /* 0x000fe80000001820 */
[----:B------:R-:W-:Y:S01]  /*4550*/  MUFU.EX2 R159, R13 ;  /* 0x0000000d009f7308 */ /* 0x000fe20000000800 */
[----:B------:R-:W-:Y:S01]  /*4560*/  VIADD R10, R232, 0xffffffd8 ;  /* 0xffffffd8e80a7836 */ /* 0x000fe20000000000 */
[----:B------:R-:W-:Y:S01]  /*4570*/  IABS R9, R9 ;  /* 0x0000000900097213 */ /* 0x000fe20000000000 */
[----:B------:R-:W-:Y:S01]  /*4580*/  FFMA.FTZ R23, R8, -UR5, R23 ;  /* 0x8000000508177c23 */ /* 0x000fe20008010017 */
[----:B------:R-:W-:Y:S01]  /*4590*/  @P0 FSEL R19, R19, -INF , !P6 ;  /* 0xff80000013130808 */ /* 0x000fe20007000000 */
[----:B------:R-:W-:Y:S01]  /*45a0*/  VIADD R4, R232, 0xfffffff8 ;  /* 0xfffffff8e8047836 */ /* 0x000fe20000000000 */
[----:B------:R-:W-:Y:S01]  /*45b0*/  IABS R10, R10 ;  /* 0x0000000a000a7213 */ /* 0x000fe20000000000 */
[----:B------:R-:W-:Y:S01]  /*45c0*/  FFMA.FTZ R26, R137, -UR5, R26 ;  /* 0x80000005891a7c23 */ /* 0x000fe2000801001a */
[----:B------:R-:W-:Y:S01]  /*45d0*/  @P5 FSEL R17, R17, -INF , !P6 ;  /* 0xff80000011115808 */ /* 0x000fe20007000000 */
[----:B------:R-:W-:Y:S01]  /*45e0*/  FFMA.FTZ R27, R136, -UR5, R27 ;  /* 0x80000005881b7c23 */ /* 0x000fe2000801001b */
[----:B------:R-:W-:Y:S01]  /*45f0*/  PLOP3.LUT P5, PT, PT, PT, UP1, 0x80, 0x8 ;  /* 0x000000000008781c */ /* 0x000fe20003faf018 */
[----:B------:R-:W-:Y:S01]  /*4600*/  FFMA.FTZ R28, R146, -UR5, R28 ;  /* 0x80000005921c7c23 */ /* 0x000fe2000801001c */
[----:B------:R-:W-:Y:S01]  /*4610*/  PLOP3.LUT P0, PT, PT, PT, UP1, 0x80, 0x8 ;  /* 0x000000000008781c */ /* 0x000fe20003f0f018 */
[----:B------:R-:W-:Y:S01]  /*4620*/  FFMA.FTZ R29, R145, -UR5, R29 ;  /* 0x80000005911d7c23 */ /* 0x000fe2000801001d */
[----:B------:R-:W-:Y:S01]  /*4630*/  I2FP.F32.S32 R10, R10 ;  /* 0x0000000a000a7245 */ /* 0x000fe20000201400 */
[C---:B------:R-:W-:Y:S01]  /*4640*/  VIADD R6, R232.reuse, 0xffffffd1 ;  /* 0xffffffd1e8067836 */ /* 0x040fe20000000000 */
[----:B------:R-:W-:Y:S01]  /*4650*/  PLOP3.LUT P6, PT, PT, PT, UP1, 0x80, 0x8 ;  /* 0x000000000008781c */ /* 0x000fe20003fcf018 */
[----:B------:R-:W-:Y:S01]  /*4660*/  VIADD R7, R232, 0xffffffd0 ;  /* 0xffffffd0e8077836 */ /* 0x000fe20000000000 */
[----:B------:R-:W-:Y:S01]  /*4670*/  I2FP.F32.S32 R9, R9 ;  /* 0x0000000900097245 */ /* 0x000fe20000201400 */
[----:B------:R-:W-:Y:S01]  /*4680*/  FFMA.FTZ R21, R10, -UR5, R21 ;  /* 0x800000050a157c23 */ /* 0x000fe20008010015 */
[----:B------:R-:W-:Y:S01]  /*4690*/  @P3 ISETP.GE.AND P3, PT, R11, UR39, PT ;  /* 0x000000270b003c0c */ /* 0x000fe2000bf66270 */
[----:B------:R-:W-:Y:S01]  /*46a0*/  FFMA.FTZ R17, R17, UR10, -R132 ;  /* 0x0000000a11117c23 */ /* 0x000fe20008010884 */
[----:B------:R-:W-:Y:S01]  /*46b0*/  IABS R5, R5 ;  /* 0x0000000500057213 */ /* 0x000fe20000000000 */
[----:B------:R-:W-:Y:S01]  /*46c0*/  @P5 VIADD R8, R133, 0x18 ;  /* 0x0000001885085836 */ /* 0x000fe20000000000 */
[----:B------:R-:W-:Y:S01]  /*46d0*/  PLOP3.LUT P5, PT, PT, PT, UP1, 0x80, 0x8 ;  /* 0x000000000008781c */ /* 0x000fe20003faf018 */
[----:B------:R-:W-:Y:S01]  /*46e0*/  FFMA.FTZ R20, R9, -UR5, R20 ;  /* 0x8000000509147c23 */ /* 0x000fe20008010014 */
[----:B------:R-:W-:Y:S01]  /*46f0*/  @P0 FSEL R21, R21, -INF , !P4 ;  /* 0xff80000015150808 */ /* 0x000fe20006000000 */
[----:B------:R-:W1:Y:S01]  /*4700*/  MUFU.EX2 R236, R17 ;  /* 0x0000001100ec7308 */ /* 0x000e620000000800 */
[----:B------:R-:W-:Y:S01]  /*4710*/  PLOP3.LUT P0, PT, PT, PT, UP1, 0x80, 0x8 ;  /* 0x000000000008781c */ /* 0x000fe20003f0f018 */
[----:B------:R-:W-:Y:S01]  /*4720*/  FFMA.FTZ R34, R9, -UR5, R34 ;  /* 0x8000000509227c23 */ /* 0x000fe20008010022 */
[----:B------:R-:W-:Y:S01]  /*4730*/  @P6 FSEL R20, R20, -INF , !P3 ;  /* 0xff80000014146808 */ /* 0x000fe20005800000 */
[----:B------:R-:W-:Y:S01]  /*4740*/  FFMA.FTZ R35, R10, -UR5, R35 ;  /* 0x800000050a237c23 */ /* 0x000fe20008010023 */
[----:B------:R-:W-:Y:S01]  /*4750*/  PLOP3.LUT P6, PT, PT, PT, UP1, 0x80, 0x8 ;  /* 0x000000000008781c */ /* 0x000fe20003fcf018 */
[----:B------:R-:W-:Y:S01]  /*4760*/  FFMA.FTZ R19, R19, UR10, -R3 ;  /* 0x0000000a13137c23 */ /* 0x000fe20008010803 */
[----:B------:R-:W-:Y:S01]  /*4770*/  I2FP.F32.S32 R5, R5 ;  /* 0x0000000500057245 */ /* 0x000fe20000201400 */
[----:B------:R-:W-:Y:S01]  /*4780*/  FFMA.FTZ R15, R15, UR10, -R0 ;  /* 0x0000000a0f0f7c23 */ /* 0x000fe20008010800 */
[----:B------:R-:W-:Y:S01]  /*4790*/  IABS R4, R4 ;  /* 0x0000000400047213 */ /* 0x000fe20000000000 */
[----:B------:R-:W-:Y:S01]  /*47a0*/  @P5 VIADD R133, R133, 0x19 ;  /* 0x0000001985855836 */ /* 0x000fe20000000000 */
[----:B------:R-:W-:Y:S01]  /*47b0*/  PLOP3.LUT P5, PT, PT, PT, UP1, 0x80, 0x8 ;  /* 0x000000000008781c */ /* 0x000fe20003faf018 */
[C---:B------:R-:W-:Y:S01]  /*47c0*/  FFMA.FTZ R24, R5.reuse, -UR5, R24 ;  /* 0x8000000505187c23 */ /* 0x040fe20008010018 */
[----:B------:R-:W-:Y:S01]  /*47d0*/  I2FP.F32.S32 R4, R4 ;  /* 0x0000000400047245 */ /* 0x000fe20000201400 */
[----:B------:R-:W-:Y:S01]  /*47e0*/  FFMA.FTZ R30, R5, -UR5, R30 ;  /* 0x80000005051e7c23 */ /* 0x000fe2000801001e */
[----:B------:R-:W-:Y:S01]  /*47f0*/  @P0 FSEL R23, R23, -INF , !P4 ;  /* 0xff80000017170808 */ /* 0x000fe20006000000 */
[----:B------:R-:W-:Y:S01]  /*4800*/  MUFU.EX2 R244, R19 ;  /* 0x0000001300f47308 */ /* 0x000fe20000000800 */
[----:B------:R-:W-:Y:S01]  /*4810*/  PLOP3.LUT P0, PT, PT, PT, UP1, 0x80, 0x8 ;  /* 0x000000000008781c */ /* 0x000fe20003f0f018 */
[----:B------:R-:W-:Y:S01]  /*4820*/  FFMA.FTZ R25, R4, -UR5, R25 ;  /* 0x8000000504197c23 */ /* 0x000fe20008010019 */
[----:B------:R-:W-:Y:S01]  /*4830*/  @P6 FSEL R22, R22, -INF , !P3 ;  /* 0xff80000016166808 */ /* 0x000fe20005800000 */
[----:B------:R-:W-:Y:S01]  /*4840*/  FFMA.FTZ R31, R4, -UR5, R31 ;  /* 0x80000005041f7c23 */ /* 0x000fe2000801001f */
[----:B------:R-:W-:Y:S01]  /*4850*/  PLOP3.LUT P6, PT, PT, PT, UP1, 0x80, 0x8 ;  /* 0x000000000008781c */ /* 0x000fe20003fcf018 */
[--C-:B------:R-:W-:Y:S01]  /*4860*/  FFMA.FTZ R23, R23, UR10, -R3.reuse ;  /* 0x0000000a17177c23 */ /* 0x100fe20008010803 */
[----:B------:R-:W-:Y:S01]  /*4870*/  IABS R6, R6 ;  /* 0x0000000600067213 */ /* 0x000fe20000000000 */
[----:B------:R-:W-:Y:S01]  /*4880*/  FFMA.FTZ R22, R22, UR10, -R3 ;  /* 0x0000000a16167c23 */ /* 0x000fe20008010803 */
[----:B------:R-:W-:Y:S01]  /*4890*/  @P5 FSEL R24, R24, -INF , !P3 ;  /* 0xff80000018185808 */ /* 0x000fe20005800000 */
[----:B------:R-:W-:Y:S01]  /*48a0*/  MUFU.EX2 R166, R14 ;  /* 0x0000000e00a67308 */ /* 0x000fe20000000800 */
[----:B------:R-:W-:Y:S01]  /*48b0*/  PLOP3.LUT P5, PT, PT, PT, UP1, 0x80, 0x8 ;  /* 0x000000000008781c */ /* 0x000fe20003faf018 */
[----:B------:R-:W-:Y:S01]  /*48c0*/  FFMA.FTZ R20, R20, UR10, -R132 ;  /* 0x0000000a14147c23 */ /* 0x000fe20008010884 */
[----:B------:R-:W-:Y:S01]  /*48d0*/  I2FP.F32.S32 R6, R6 ;  /* 0x0000000600067245 */ /* 0x000fe20000201400 */
[----:B------:R-:W-:Y:S01]  /*48e0*/  FFMA.FTZ R24, R24, UR10, -R2 ;  /* 0x0000000a18187c23 */ /* 0x000fe20008010802 */
[----:B------:R-:W-:Y:S01]  /*48f0*/  @P0 FSEL R26, R26, -INF , !P3 ;  /* 0xff8000001a1a0808 */ /* 0x000fe20005800000 */
[----:B------:R-:W-:Y:S01]  /*4900*/  FFMA.FTZ R21, R21, UR10, -R132 ;  /* 0x0000000a15157c23 */ /* 0x000fe20008010884 */
[----:B------:R-:W-:Y:S01]  /*4910*/  PLOP3.LUT P3, PT, PT, PT, UP1, 0x80, 0x8 ;  /* 0x000000000008781c */ /* 0x000fe20003f6f018 */
[----:B------:R-:W-:Y:S01]  /*4920*/  FFMA.FTZ R32, R6, -UR5, R32 ;  /* 0x8000000506207c23 */ /* 0x000fe20008010020 */
[----:B------:R-:W-:Y:S01]  /*4930*/  @P6 FSEL R25, R25, -INF , !P4 ;  /* 0xff80000019196808 */ /* 0x000fe20006000000 */
[----:B------:R-:W3:Y:S01]  /*4940*/  MUFU.EX2 R165, R15 ;  /* 0x0000000f00a57308 */ /* 0x000ee20000000800 */
[----:B------:R-:W-:Y:S01]  /*4950*/  PLOP3.LUT P6, PT, PT, PT, UP1, 0x80, 0x8 ;  /* 0x000000000008781c */ /* 0x000fe20003fcf018 */
[----:B------:R-:W-:Y:S01]  /*4960*/  FFMA.FTZ R26, R26, UR10, -R0 ;  /* 0x0000000a1a1a7c23 */ /* 0x000fe20008010800 */
[----:B------:R-:W-:Y:S01]  /*4970*/  PLOP3.LUT P0, PT, PT, PT, UP1, 0x80, 0x8 ;  /* 0x000000000008781c */ /* 0x000fe20003f0f018 */
[----:B------:R-:W-:Y:S01]  /*4980*/  FFMA.FTZ R25, R25, UR10, -R2 ;  /* 0x0000000a19197c23 */ /* 0x000fe20008010802 */
[----:B------:R-:W-:Y:S01]  /*4990*/  @P5 ISETP.GE.AND P5, PT, R8, UR39, PT ;  /* 0x0000002708005c0c */ /* 0x000fe2000bfa6270 */
[----:B------:R-:W-:Y:S01]  /*49a0*/  IMAD.SHL.U32 R163, R231, 0x8, RZ ;  /* 0x00000008e7a37824 */ /* 0x000fe200078e00ff */
[----:B------:R-:W-:Y:S03]  /*49b0*/  IABS R7, R7 ;  /* 0x0000000700077213 */ /* 0x000fe60000000000 */
[----:B------:R-:W-:Y:S01]  /*49c0*/  MUFU.EX2 R174, R20 ;  /* 0x0000001400ae7308 */ /* 0x000fe20000000800 */
[----:B------:R-:W-:Y:S02]  /*49d0*/  LEA R142, R251, UR4, 0x1 ;  /* 0x00000004fb8e7c11 */ /* 0x000fe4000f8e08ff */
[----:B------:R-:W-:Y:S02]  /*49e0*/  @P3 FSEL R27, R27, -INF , !P4 ;  /* 0xff8000001b1b3808 */ /* 0x000fe40006000000 */
[----:B------:R-:W-:Y:S01]  /*49f0*/  PLOP3.LUT P3, PT, PT, PT, UP1, 0x80, 0x8 ;  /* 0x000000000008781c */ /* 0x000fe20003f6f018 */
[----:B------:R-:W-:Y:S01]  /*4a00*/  IMAD.IADD R143, R252, 0x1, R142 ;  /* 0x00000001fc8f7824 */ /* 0x000fe200078e028e */
[----:B------:R-:W-:Y:S03]  /*4a10*/  @P6 ISETP.GE.AND P6, PT, R133, UR39, PT ;  /* 0x0000002785006c0c */ /* 0x000fe6000bfc6270 */
[----:B------:R-:W4:Y:S01]  /*4a20*/  MUFU.EX2 R172, R21 ;  /* 0x0000001500ac7308 */ /* 0x000f220000000800 */
[----:B------:R-:W-:Y:S01]  /*4a30*/  @P0 FSEL R28, R28, -INF , !P5 ;  /* 0xff8000001c1c0808 */ /* 0x000fe20006800000 */
[----:B------:R-:W-:Y:S01]  /*4a40*/  FFMA.FTZ R27, R27, UR10, -R0 ;  /* 0x0000000a1b1b7c23 */ /* 0x000fe20008010800 */
[----:B------:R-:W-:Y:S01]  /*4a50*/  PLOP3.LUT P0, PT, PT, PT, UP1, 0x80, 0x8 ;  /* 0x000000000008781c */ /* 0x000fe20003f0f018 */
[----:B------:R-:W-:Y:S01]  /*4a60*/  VIADD R144, R142, 0x13020 ;  /* 0x000130208e907836 */ /* 0x000fe20000000000 */
[----:B------:R-:W-:Y:S01]  /*4a70*/  I2FP.F32.S32 R6, R7 ;  /* 0x0000000700067245 */ /* 0x000fe20000201400 */
[--C-:B------:R-:W-:Y:S01]  /*4a80*/  FFMA.FTZ R28, R28, UR10, -R2.reuse ;  /* 0x0000000a1c1c7c23 */ /* 0x100fe20008010802 */
[----:B--2---:R-:W-:Y:S03]  /*4a90*/  F2FP.F16.F32.PACK_AB R5, R148, R158 ;  /* 0x0000009e9405723e */ /* 0x004fe600000000ff */
[----:B------:R-:W-:Y:S01]  /*4aa0*/  MUFU.EX2 R175, R22 ;  /* 0x0000001600af7308 */ /* 0x000fe20000000800 */
[----:B-1----:R-:W-:Y:S01]  /*4ab0*/  F2FP.F16.F32.PACK_AB R4, R236, R243 ;  /* 0x000000f3ec04723e */ /* 0x002fe200000000ff */
[----:B------:R-:W-:Y:S01]  /*4ac0*/  FFMA.FTZ R33, R6, -UR5, R33 ;  /* 0x8000000506217c23 */ /* 0x000fe20008010021 */
[----:B------:R-:W-:Y:S01]  /*4ad0*/  @P3 FSEL R29, R29, -INF , !P6 ;  /* 0xff8000001d1d3808 */ /* 0x000fe20007000000 */
[----:B------:R1:W-:Y:S01]  /*4ae0*/  STS [R142+0x13400], R5 ;  /* 0x013400058e007388 */ /* 0x0003e20000000800 */
[----:B------:R-:W-:Y:S01]  /*4af0*/  PLOP3.LUT P3, PT, PT, PT, UP1, 0x80, 0x8 ;  /* 0x000000000008781c */ /* 0x000fe20003f6f018 */
[----:B------:R-:W-:Y:S01]  /*4b00*/  VIADD R145, R142, 0x13000 ;  /* 0x000130008e917836 */ /* 0x000fe20000000000 */
[----:B------:R-:W-:Y:S01]  /*4b10*/  PLOP3.LUT P4, PT, PT, PT, UP1, 0x80, 0x8 ;  /* 0x000000000008781c */ /* 0x000fe20003f8f018 */
[----:B------:R-:W-:Y:S01]  /*4b20*/  FFMA.FTZ R2, R29, UR10, -R2 ;  /* 0x0000000a1d027c23 */ /* 0x000fe20008010802 */
[----:B------:R-:W-:Y:S01]  /*4b30*/  @P0 FSEL R33, R33, -INF , !P6 ;  /* 0xff80000021210808 */ /* 0x000fe20007000000 */
[----:B------:R-:W-:Y:S01]  /*4b40*/  MUFU.EX2 R173, R23 ;  /* 0x0000001700ad7308 */ /* 0x000fe20000000800 */
[----:B------:R-:W-:Y:S02]  /*4b50*/  PLOP3.LUT P0, PT, PT, PT, UP1, 0x80, 0x8 ;  /* 0x000000000008781c */ /* 0x000fe40003f0f018 */
[----:B---3--:R-:W-:Y:S02]  /*4b60*/  F2FP.F16.F32.PACK_AB R7, R165, R166 ;  /* 0x000000a6a507723e */ /* 0x008fe400000000ff */
[----:B----4-:R-:W-:Y:S05]  /*4b70*/  F2FP.F16.F32.PACK_AB R6, R172, R174 ;  /* 0x000000aeac06723e */ /* 0x010fea00000000ff */
[----:B------:R2:W-:Y:S01]  /*4b80*/  MUFU.EX2 R149, R2 ;  /* 0x0000000200957308 */ /* 0x0005e20000000800 */
[----:B------:R-:W-:Y:S02]  /*4b90*/  @P3 FSEL R34, R34, -INF , !P5 ;  /* 0xff80000022223808 */ /* 0x000fe40006800000 */
[----:B------:R-:W-:Y:S02]  /*4ba0*/  @P4 FSEL R32, R32, -INF , !P5 ;  /* 0xff80000020204808 */ /* 0x000fe40006800000 */
[----:B------:R-:W-:Y:S01]  /*4bb0*/  PLOP3.LUT P4, PT, PT, PT, UP1, 0x80, 0x8 ;  /* 0x000000000008781c */ /* 0x000fe20003f8f018 */
[--C-:B------:R-:W-:Y:S01]  /*4bc0*/  FFMA.FTZ R34, R34, UR10, -R3.reuse ;  /* 0x0000000a22227c23 */ /* 0x100fe20008010803 */
[----:B------:R-:W-:Y:S01]  /*4bd0*/  @P0 FSEL R35, R35, -INF , !P6 ;  /* 0xff80000023230808 */ /* 0x000fe20007000000 */
[--C-:B------:R-:W-:Y:S01]  /*4be0*/  FFMA.FTZ R32, R32, UR10, -R132.reuse ;  /* 0x0000000a20207c23 */ /* 0x100fe20008010884 */
[----:B------:R-:W-:Y:S01]  /*4bf0*/  PLOP3.LUT P3, PT, PT, PT, UP1, 0x80, 0x8 ;  /* 0x000000000008781c */ /* 0x000fe20003f6f018 */
[----:B------:R-:W-:Y:S01]  /*4c00*/  FFMA.FTZ R132, R33, UR10, -R132 ;  /* 0x0000000a21847c23 */ /* 0x000fe20008010884 */
[----:B-1----:R-:W-:Y:S01]  /*4c10*/  F2FP.F16.F32.PACK_AB R5, R167, R168 ;  /* 0x000000a8a705723e */ /* 0x002fe200000000ff */
[----:B------:R-:W-:Y:S01]  /*4c20*/  FFMA.FTZ R3, R35, UR10, -R3 ;  /* 0x0000000a23037c23 */ /* 0x000fe20008010803 */
[----:B------:R-:W-:Y:S01]  /*4c30*/  MUFU.EX2 R161, R32 ;  /* 0x0000002000a17308 */ /* 0x000fe20000000800 */
[----:B--2---:R-:W-:Y:S04]  /*4c40*/  F2FP.F16.F32.PACK_AB R2, R150, R157 ;  /* 0x0000009d9602723e */ /* 0x004fe800000000ff */
[----:B------:R-:W-:Y:S05]  /*4c50*/  @P4 FSEL R30, R30, -INF , !P5 ;  /* 0xff8000001e1e4808 */ /* 0x000fea0006800000 */
[----:B------:R1:W-:Y:S01]  /*4c60*/  MUFU.EX2 R162, R3 ;  /* 0x0000000300a27308 */ /* 0x0003e20000000800 */
[----:B------:R2:W-:Y:S01]  /*4c70*/  STS [R142+0x13000], R2 ;  /* 0x013000028e007388 */ /* 0x0005e20000000800 */
[----:B------:R-:W-:Y:S01]  /*4c80*/  @P3 FSEL R31, R31, -INF , !P6 ;  /* 0xff8000001f1f3808 */ /* 0x000fe20007000000 */
[--C-:B------:R-:W-:Y:S02]  /*4c90*/  FFMA.FTZ R30, R30, UR10, -R0.reuse ;  /* 0x0000000a1e1e7c23 */ /* 0x100fe40008010800 */
[----:B------:R3:W-:Y:S02]  /*4ca0*/  STS [R143+0x13000], R4 ;  /* 0x013000048f007388 */ /* 0x0007e40000000800 */
[----:B------:R-:W-:Y:S03]  /*4cb0*/  FFMA.FTZ R0, R31, UR10, -R0 ;  /* 0x0000000a1f007c23 */ /* 0x000fe60008010800 */
[----:B------:R-:W-:Y:S10]  /*4cc0*/  MUFU.EX2 R160, R132 ;  /* 0x0000008400a07308 */ /* 0x000ff40000000800 */
[----:B------:R-:W4:Y:S01]  /*4cd0*/  MUFU.EX2 R171, R34 ;  /* 0x0000002200ab7308 */ /* 0x000f220000000800 */
[----:B-1----:R-:W-:Y:S09]  /*4ce0*/  F2FP.F16.F32.PACK_AB R3, R159, R164 ;  /* 0x000000a49f03723e */ /* 0x002ff200000000ff */
[----:B------:R4:W-:Y:S01]  /*4cf0*/  MUFU.EX2 R146, R0 ;  /* 0x0000000000927308 */ /* 0x0009e20000000800 */
[----:B--2---:R-:W-:Y:S02]  /*4d00*/  F2FP.F16.F32.PACK_AB R2, R244, R245 ;  /* 0x000000f5f402723e */ /* 0x004fe400000000ff */
[----:B---3--:R-:W-:Y:S03]  /*4d10*/  F2FP.F16.F32.PACK_AB R4, R169, R170 ;  /* 0x000000aaa904723e */ /* 0x008fe600000000ff */
[----:B------:R1:W-:Y:S04]  /*4d20*/  STS [R143+0x13400], R2 ;  /* 0x013400028f007388 */ /* 0x0003e80000000800 */
[----:B------:R-:W-:Y:S01]  /*4d30*/  MUFU.EX2 R156, R24 ;  /* 0x00000018009c7308 */ /* 0x000fe20000000800 */
[----:B------:R2:W-:Y:S04]  /*4d40*/  STS [R142+0x14000], R5 ;  /* 0x014000058e007388 */ /* 0x0005e80000000800 */
[----:B------:R3:W-:Y:S05]  /*4d50*/  STS [R142+0x14400], R4 ;  /* 0x014400048e007388 */ /* 0x0007ea0000000800 */
[----:B------:R-:W3:Y:S01]  /*4d60*/  MUFU.EX2 R152, R25 ;  /* 0x0000001900987308 */ /* 0x000ee20000000800 */
[----:B----4-:R-:W-:Y:S01]  /*4d70*/  F2FP.F16.F32.PACK_AB R0, R162, R171 ;  /* 0x000000aba200723e */ /* 0x010fe200000000ff */
[----:B------:R4:W-:Y:S04]  /*4d80*/  STS [R143+0x14000], R3 ;  /* 0x014000038f007388 */ /* 0x0009e80000000800 */
[----:B------:R4:W-:Y:S04]  /*4d90*/  STS [R143+0x14400], R7 ;  /* 0x014400078f007388 */ /* 0x0009e80000000800 */
[----:B------:R-:W-:Y:S01]  /*4da0*/  MUFU.EX2 R155, R26 ;  /* 0x0000001a009b7308 */ /* 0x000fe20000000800 */
[----:B-1----:R-:W-:Y:S09]  /*4db0*/  IMAD.MOV.U32 R2, RZ, RZ, R144 ;  /* 0x000000ffff027224 */ /* 0x002ff200078e0090 */
[----:B------:R-:W1:Y:S01]  /*4dc0*/  MUFU.EX2 R153, R27 ;  /* 0x0000001b00997308 */ /* 0x000e620000000800 */
[----:B------:R-:W-:Y:S01]  /*4dd0*/  @P2 VIADD R2, R145, 0xffffffe0 ;  /* 0xffffffe091022836 */ /* 0x000fe20000000000 */
[----:B--2---:R-:W-:Y:S04]  /*4de0*/  F2FP.F16.F32.PACK_AB R5, R173, R175 ;  /* 0x000000afad05723e */ /* 0x004fe800000000ff */
[----:B------:R1:W-:Y:S01]  /*4df0*/  STS [R2], R6 ;  /* 0x0000000602007388 */ /* 0x0003e20000000800 */
[----:B---3--:R-:W-:Y:S03]  /*4e00*/  F2FP.F16.F32.PACK_AB R4, R160, R161 ;  /* 0x000000a1a004723e */ /* 0x008fe600000000ff */
[----:B------:R-:W2:Y:S01]  /*4e10*/  MUFU.EX2 R151, R28 ;  /* 0x0000001c00977308 */ /* 0x000ea20000000800 */
[----:B------:R2:W-:Y:S01]  /*4e20*/  STS [R2+0x400], R5 ;  /* 0x0004000502007388 */ /* 0x0005e20000000800 */
[----:B----4-:R-:W-:Y:S01]  /*4e30*/  IMAD.IADD R3, R252, 0x1, R2 ;  /* 0x00000001fc037824 */ /* 0x010fe200078e0202 */
[----:B------:R-:W-:Y:S04]  /*4e40*/  F2FP.F16.F32.PACK_AB R7, R152, R156 ;  /* 0x0000009c9807723e */ /* 0x000fe800000000ff */
[----:B------:R3:W-:Y:S03]  /*4e50*/  STS [R3], R4 ;  /* 0x0000000403007388 */ /* 0x0007e60000000800 */
[----:B------:R-:W3:Y:S01]  /*4e60*/  MUFU.EX2 R147, R30 ;  /* 0x0000001e00937308 */ /* 0x000ee20000000800 */
        /* <DEDUP_REMOVED lines=9> */
[----:B------:R-:W3:Y:S08]  /*4f00*/  LDSM.16.M88.4 R32, [R0+0x6000] ;  /* 0x006000000020783b */ /* 0x000ef00000000200 */
[----:B------:R-:W4:Y:S01]  /*4f10*/  LDSM.16.M88.4 R28, [R0+0x6800] ;  /* 0x00680000001c783b */ /* 0x000f220000000200 */
[C---:B-1----:R-:W-:Y:S02]  /*4f20*/  VIADD R2, R0.reuse, 0x6020 ;  /* 0x0000602000027836 */ /* 0x042fe40000000000 */
[----:B--2---:R-:W-:Y:S04]  /*4f30*/  VIADD R3, R0, 0x6000 ;  /* 0x0000600000037836 */ /* 0x004fe80000000000 */
[----:B------:R-:W-:Y:S05]  /*4f40*/  @P1 VIADD R2, R3, 0xffffffe0 ;  /* 0xffffffe003021836 */ /* 0x000fea0000000000 */
[----:B------:R-:W1:Y:S08]  /*4f50*/  LDSM.16.M88.4 R132, [R2] ;  /* 0x000000000284783b */ /* 0x000e700000000200 */
[----:B------:R-:W2:Y:S01]  /*4f60*/  LDSM.16.M88.4 R136, [R2+0x800] ;  /* 0x000800000288783b */ /* 0x000ea20000000200 */
[-C--:B---3--:R-:W-:Y:S08]  /*4f70*/  HMMA.16816.F32 R4, R32, R176.reuse, RZ ;  /* 0x000000b02004723c */ /* 0x088ff000000018ff */
[C---:B----4-:R-:W-:Y:S08]  /*4f80*/  HMMA.16816.F32 R8, R28.reuse, R176, RZ ;  /* 0x000000b01c08723c */ /* 0x050ff000000018ff */
[-C--:B------:R-:W-:Y:S08]  /*4f90*/  HMMA.16816.F32 R12, R28, R178.reuse, RZ ;  /* 0x000000b21c0c723c */ /* 0x080ff000000018ff */
[C---:B------:R-:W-:Y:S08]  /*4fa0*/  HMMA.16816.F32 R16, R32.reuse, R178, RZ ;  /* 0x000000b22010723c */ /* 0x040ff000000018ff */
[-C--:B------:R-:W-:Y:S08]  /*4fb0*/  HMMA.16816.F32 R20, R32, R180.reuse, RZ ;  /* 0x000000b42014723c */ /* 0x080ff000000018ff */
[C---:B------:R-:W-:Y:S08]  /*4fc0*/  HMMA.16816.F32 R24, R28.reuse, R180, RZ ;  /* 0x000000b41c18723c */ /* 0x040ff000000018ff */
[-C--:B------:R-:W-:Y:S08]  /*4fd0*/  HMMA.16816.F32 R28, R28, R182.reuse, RZ ;  /* 0x000000b61c1c723c */ /* 0x080ff000000018ff */
[----:B------:R-:W-:Y:S08]  /*4fe0*/  HMMA.16816.F32 R32, R32, R182, RZ ;  /* 0x000000b62020723c */ /* 0x000ff000000018ff */
[-C--:B-1----:R-:W-:Y:S08]  /*4ff0*/  HMMA.16816.F32 R4, R132, R184.reuse, R4 ;  /* 0x000000b88404723c */ /* 0x082ff00000001804 */
[C---:B--2---:R-:W-:Y:S08]  /*5000*/  HMMA.16816.F32 R8, R136.reuse, R184, R8 ;  /* 0x000000b88808723c */ /* 0x044ff00000001808 */
[-C--:B------:R-:W-:Y:S08]  /*5010*/  HMMA.16816.F32 R12, R136, R186.reuse, R12 ;  /* 0x000000ba880c723c */ /* 0x080ff0000000180c */
[C---:B------:R-:W-:Y:S08]  /*5020*/  HMMA.16816.F32 R16, R132.reuse, R186, R16 ;  /* 0x000000ba8410723c */ /* 0x040ff00000001810 */
[-C--:B------:R-:W-:Y:S08]  /*5030*/  HMMA.16816.F32 R20, R132, R188.reuse, R20 ;  /* 0x000000bc8414723c */ /* 0x080ff00000001814 */
[C---:B------:R-:W-:Y:S08]  /*5040*/  HMMA.16816.F32 R24, R136.reuse, R188, R24 ;  /* 0x000000bc8818723c */ /* 0x040ff00000001818 */
[-C--:B------:R-:W-:Y:S01]  /*5050*/  HMMA.16816.F32 R28, R136, R190.reuse, R28 ;  /* 0x000000be881c723c */ /* 0x080fe2000000181c */
[----:B------:R-:W-:Y:S07]  /*5060*/  LDSM.16.M88.4 R136, [R0+0x7800] ;  /* 0x007800000088783b */ /* 0x000fee0000000200 */
[----:B------:R-:W-:Y:S01]  /*5070*/  HMMA.16816.F32 R32, R132, R190, R32 ;  /* 0x000000be8420723c */ /* 0x000fe20000001820 */
[----:B------:R-:W1:Y:S07]  /*5080*/  LDSM.16.M88.4 R132, [R0+0x7000] ;  /* 0x007000000084783b */ /* 0x000e6e0000000200 */
[-C--:B-1----:R-:W-:Y:S08]  /*5090*/  HMMA.16816.F32 R4, R132, R192.reuse, R4 ;  /* 0x000000c08404723c */ /* 0x082ff00000001804 */
[C---:B------:R-:W-:Y:S08]  /*50a0*/  HMMA.16816.F32 R8, R136.reuse, R192, R8 ;  /* 0x000000c08808723c */ /* 0x040ff00000001808 */
        /* <DEDUP_REMOVED lines=25> */
[----:B------:R-:W-:Y:S02]  /*5240*/  IMAD.U32 R136, RZ, RZ, UR14 ;  /* 0x0000000eff887e24 */ /* 0x000fe4000f8e00ff */
[----:B------:R-:W-:Y:S03]  /*5250*/  IMAD.U32 R137, RZ, RZ, UR15 ;  /* 0x0000000fff897e24 */ /* 0x000fe6000f8e00ff */
[C---:B------:R-:W-:Y:S02]  /*5260*/  LEA R140, P0, R242.reuse, R136, 0x2 ;  /* 0x00000088f28c7211 */ /* 0x040fe400078010ff */
[----:B------:R-:W-:Y:S01]  /*5270*/  HMMA.16816.F32 R32, R132, R214, R32 ;  /* 0x000000d68420723c */ /* 0x000fe20000001820 */
[----:B------:R-:W1:Y:S03]  /*5280*/  LDSM.16.M88.4 R132, [R2+0x2000] ;  /* 0x002000000284783b */ /* 0x000e660000000200 */
[----:B------:R-:W-:Y:S05]  /*5290*/  LEA.HI.X R141, R242, R137, RZ, 0x2, P0 ;  /* 0x00000089f28d7211 */ /* 0x000fea00000f14ff */
[----:B------:R-:W2:Y:S04]  /*52a0*/  LDG.E R139, desc[UR40][R140.64] ;  /* 0x000000288c8b7981 */ /* 0x000ea8000c1e1900 */
[----:B------:R-:W3:Y:S04]  /*52b0*/  LDG.E R138, desc[UR40][R140.64+0x20] ;  /* 0x000020288c8a7981 */ /* 0x000ee8000c1e1900 */
[----:B------:R-:W5:Y:S04]  /*52c0*/  LDG.E R137, desc[UR40][R140.64+0x80] ;  /* 0x000080288c897981 */ /* 0x000f68000c1e1900 */
[----:B------:R4:W5:Y:S01]  /*52d0*/  LDG.E R136, desc[UR40][R140.64+0xa0] ;  /* 0x0000a0288c887981 */ /* 0x000962000c1e1900 */
[-C--:B-1----:R-:W-:Y:S11]  /*52e0*/  HMMA.16816.F32 R4, R132, R216.reuse, R4 ;  /* 0x000000d88404723c */ /* 0x082ff60000001804 */
[----:B------:R-:W-:Y:S08]  /*52f0*/  @!UPT UIADD3 URZ, UPT, UPT, URZ, URZ, URZ ;  /* 0x000000fffffff290 */ /* 0x000ff0000fffe0ff */
[C---:B--2---:R-:W-:Y:S01]  /*5300*/  FADD.FTZ R4, -R139.reuse, R4 ;  /* 0x000000048b047221 */ /* 0x044fe20000010100 */
[----:B------:R-:W-:Y:S01]  /*5310*/  FADD.FTZ R5, -R139, R5 ;  /* 0x000000058b057221 */ /* 0x000fe20000010100 */
[C---:B---3--:R-:W-:Y:S01]  /*5320*/  FADD.FTZ R6, -R138.reuse, R6 ;  /* 0x000000068a067221 */ /* 0x048fe20000010100 */
[----:B------:R-:W-:Y:S01]  /*5330*/  FADD.FTZ R7, -R138, R7 ;  /* 0x000000078a077221 */ /* 0x000fe20000010100 */
[----:B------:R-:W-:Y:S01]  /*5340*/  FMUL.FTZ R157, R157, R4 ;  /* 0x000000049d9d7220 */ /* 0x000fe20000410000 */
[----:B------:R-:W-:Y:S01]  /*5350*/  FMUL.FTZ R154, R150, R5 ;  /* 0x00000005969a7220 */ /* 0x000fe20000410000 */
[----:B------:R-:W-:Y:S01]  /*5360*/  FMUL.FTZ R158, R158, R6 ;  /* 0x000000069e9e7220 */ /* 0x000fe20000410000 */
[----:B----4-:R-:W-:Y:S01]  /*5370*/  FMUL.FTZ R140, R148, R7 ;  /* 0x00000007948c7220 */ /* 0x010fe20000410000 */
[--C-:B------:R-:W-:Y:S01]  /*5380*/  SHF.R.U32.HI R150, RZ, 0x1, R231.reuse ;  /* 0x00000001ff967819 */ /* 0x100fe200000116e7 */
[----:B------:R1:W2:Y:S01]  /*5390*/  LDSM.16.M88.4 R4, [R2+0x2800] ;  /* 0x002800000204783b */ /* 0x0002a20000000200 */
[----:B------:R-:W-:Y:S02]  /*53a0*/  IMAD.SHL.U32 R148, R231, 0x40, RZ ;  /* 0x00000040e7947824 */ /* 0x000fe400078e00ff */
[----:B------:R-:W-:Y:S03]  /*53b0*/  LOP3.LUT R3, R150, 0x30, RZ, 0xc0, !PT ;  /* 0x0000003096037812 */ /* 0x000fe600078ec0ff */
[----:B------:R-:W-:Y:S02]  /*53c0*/  LOP3.LUT R0, R148, 0x400, RZ, 0xc0, !PT ;  /* 0x0000040094007812 */ /* 0x000fe400078ec0ff */
[----:B------:R-:W-:Y:S04]  /*53d0*/  LOP3.LUT R3, R3, 0x8, R231, 0xf8, !PT ;  /* 0x0000000803037812 */ /* 0x000fe800078ef8e7 */
[----:B------:R-:W-:Y:S04]  /*53e0*/  LOP3.LUT R3, R3, 0x1c0, R148, 0xf8, !PT ;  /* 0x000001c003037812 */ /* 0x000fe800078ef894 */
[----:B------:R-:W-:Y:S05]  /*53f0*/  LOP3.LUT R3, R3, 0x38, R163, 0x78, !PT ;  /* 0x0000003803037812 */ /* 0x000fea00078e78a3 */
[----:B------:R-:W-:Y:S02]  /*5400*/  IMAD R3, R3, 0x2, R0 ;  /* 0x0000000203037824 */ /* 0x000fe400078e0200 */
[----:B-1----:R-:W-:Y:S02]  /*5410*/  IMAD.MOV.U32 R2, RZ, RZ, R144 ;  /* 0x000000ffff027224 */ /* 0x002fe400078e0090 */
[----:B------:R-:W-:Y:S01]  /*5420*/  @P2 VIADD R2, R145, 0xffffffe0 ;  /* 0xffffffe091022836 */ /* 0x000fe20000000000 */
[C---:B--2---:R-:W-:Y:S08]  /*5430*/  HMMA.16816.F32 R8, R4.reuse, R216, R8 ;  /* 0x000000d80408723c */ /* 0x044ff00000001808 */
[-C--:B------:R-:W-:Y:S08]  /*5440*/  HMMA.16816.F32 R12, R4, R218.reuse, R12 ;  /* 0x000000da040c723c */ /* 0x080ff0000000180c */
[C---:B------:R-:W-:Y:S08]  /*5450*/  HMMA.16816.F32 R16, R132.reuse, R218, R16 ;  /* 0x000000da8410723c */ /* 0x040ff00000001810 */
[-C--:B------:R-:W-:Y:S08]  /*5460*/  HMMA.16816.F32 R20, R132, R220.reuse, R20 ;  /* 0x000000dc8414723c */ /* 0x080ff00000001814 */
[C---:B------:R-:W-:Y:S04]  /*5470*/  HMMA.16816.F32 R24, R4.reuse, R220, R24 ;  /* 0x000000dc0418723c */ /* 0x040fe80000001818 */
[----:B------:R-:W-:Y:S01]  /*5480*/  FADD.FTZ R19, -R138, R19 ;  /* 0x000000138a137221 */ /* 0x000fe20000010100 */
[C---:B------:R-:W-:Y:S03]  /*5490*/  FADD.FTZ R16, -R139.reuse, R16 ;  /* 0x000000108b107221 */ /* 0x040fe60000010100 */
[-C--:B------:R-:W-:Y:S03]  /*54a0*/  HMMA.16816.F32 R28, R4, R222.reuse, R28 ;  /* 0x000000de041c723c */ /* 0x080fe6000000181c */
[C---:B------:R-:W-:Y:S01]  /*54b0*/  FADD.FTZ R7, -R139.reuse, R20 ;  /* 0x000000148b077221 */ /* 0x040fe20000010100 */
[C---:B------:R-:W-:Y:S01]  /*54c0*/  FADD.FTZ R6, -R139.reuse, R17 ;  /* 0x000000118b067221 */ /* 0x040fe20000010100 */
[----:B------:R-:W-:Y:S01]  /*54d0*/  FADD.FTZ R20, -R139, R21 ;  /* 0x000000158b147221 */ /* 0x000fe20000010100 */
[----:B------:R-:W-:Y:S01]  /*54e0*/  FMUL.FTZ R16, R243, R16 ;  /* 0x00000010f3107220 */ /* 0x000fe20000410000 */
[----:B------:R-:W-:Y:S01]  /*54f0*/  FMUL.FTZ R7, R174, R7 ;  /* 0x00000007ae077220 */ /* 0x000fe20000410000 */
[----:B------:R-:W-:Y:S04]  /*5500*/  HMMA.16816.F32 R32, R132, R222, R32 ;  /* 0x000000de8420723c */ /* 0x000fe80000001820 */
[----:B------:R-:W-:Y:S01]  /*5510*/  FMUL.FTZ R6, R236, R6 ;  /* 0x00000006ec067220 */ /* 0x000fe20000410000 */
[----:B------:R-:W-:Y:S01]  /*5520*/  FMUL.FTZ R20, R172, R20 ;  /* 0x00000014ac147220 */ /* 0x000fe20000410000 */
[----:B------:R-:W-:Y:S01]  /*5530*/  FADD.FTZ R17, -R138, R23 ;  /* 0x000000178a117221 */ /* 0x000fe20000010100 */
[----:B------:R-:W-:Y:S02]  /*5540*/  F2FP.F16.F32.PACK_AB R4, R154, R157 ;  /* 0x0000009d9a04723e */ /* 0x000fe400000000ff */
[----:B------:R-:W-:Y:S01]  /*5550*/  F2FP.F16.F32.PACK_AB R6, R6, R16 ;  /* 0x000000100606723e */ /* 0x000fe200000000ff */
[----:B------:R-:W-:Y:S01]  /*5560*/  FMUL.FTZ R17, R173, R17 ;  /* 0x00000011ad117220 */ /* 0x000fe20000410000 */
[----:B------:R-:W-:Y:S08]  /*5570*/  F2FP.F16.F32.PACK_AB R20, R20, R7 ;  /* 0x000000071414723e */ /* 0x000ff000000000ff */
[C---:B------:R-:W-:Y:S01]  /*5580*/  FADD.FTZ R5, -R139.reuse, R32 ;  /* 0x000000208b057221 */ /* 0x040fe20000010100 */
[----:B------:R-:W-:Y:S01]  /*5590*/  FADD.FTZ R0, -R139, R33 ;  /* 0x000000218b007221 */ /* 0x000fe20000010100 */
[----:B------:R-:W-:Y:S01]  /*55a0*/  FMUL.FTZ R32, R244, R19 ;  /* 0x00000013f4207220 */ /* 0x000fe20000410000 */
[----:B------:R-:W-:Y:S01]  /*55b0*/  FADD.FTZ R19, -R138, R22 ;  /* 0x000000168a137221 */ /* 0x000fe20000010100 */
[----:B------:R-:W-:Y:S01]  /*55c0*/  FMUL.FTZ R5, R161, R5 ;  /* 0x00000005a1057220 */ /* 0x000fe20000410000 */
[----:B------:R-:W-:Y:S01]  /*55d0*/  FMUL.FTZ R0, R160, R0 ;  /* 0x00000000a0007220 */ /* 0x000fe20000410000 */
[C---:B------:R-:W-:Y:S01]  /*55e0*/  FADD.FTZ R33, -R138.reuse, R18 ;  /* 0x000000128a217221 */ /* 0x040fe20000010100 */
[C---:B------:R-:W-:Y:S01]  /*55f0*/  FADD.FTZ R22, -R138.reuse, R34 ;  /* 0x000000228a167221 */ /* 0x040fe20000010100 */
[----:B------:R-:W-:Y:S01]  /*5600*/  FADD.FTZ R21, -R138, R35 ;  /* 0x000000238a157221 */ /* 0x000fe20000010100 */
[----:B------:R-:W-:Y:S01]  /*5610*/  FMUL.FTZ R19, R175, R19 ;  /* 0x00000013af137220 */ /* 0x000fe20000410000 */
[----:B------:R-:W-:Y:S01]  /*5620*/  F2FP.F16.F32.PACK_AB R18, R0, R5 ;  /* 0x000000050012723e */ /* 0x000fe200000000ff */
[----:B------:R-:W-:Y:S01]  /*5630*/  FMUL.FTZ R33, R245, R33 ;  /* 0x00000021f5217220 */ /* 0x000fe20000410000 */
[----:B------:R-:W-:Y:S01]  /*5640*/  F2FP.F16.F32.PACK_AB R5, R140, R158 ;  /* 0x0000009e8c05723e */ /* 0x000fe200000000ff */
[----:B------:R-:W-:Y:S01]  /*5650*/  FMUL.FTZ R22, R171, R22 ;  /* 0x00000016ab167220 */ /* 0x000fe20000410000 */
[----:B------:R-:W-:Y:S01]  /*5660*/  FMUL.FTZ R21, R162, R21 ;  /* 0x00000015a2157220 */ /* 0x000fe20000410000 */
[----:B------:R-:W-:Y:S06]  /*5670*/  BRA.U !UP2, `(.L_x_217) ;  /* 0x000000010a9c7547 */ /* 0x000fec000b800000 */
[----:B------:R-:W-:Y:S01]  /*5680*/  IADD3 R7, P0, PT, RZ, -UR37, RZ ;  /* 0x80000025ff077c10 */ /* 0x000fe2000ff1e0ff */
[----:B------:R-:W-:Y:S01]  /*5690*/  IMAD.SHL.U32 R34, R231, 0x8, RZ ;  /* 0x00000008e7227824 */ /* 0x000fe200078e00ff */
[----:B------:R-:W-:Y:S03]  /*56a0*/  ULOP3.LUT UR17, UR47, 0x1, URZ, 0xc0, !UPT ;  /* 0x000000012f117892 */ /* 0x000fe6000f8ec0ff */
[----:B------:R-:W-:Y:S01]  /*56b0*/  IMAD.X R0, RZ, RZ, ~UR11, P0 ;  /* 0x8000000bff007e24 */ /* 0x000fe200080e06ff */
[----:B------:R-:W-:Y:S01]  /*56c0*/  LOP3.LUT R34, R34, 0x18, RZ, 0xc0, !PT ;  /* 0x0000001822227812 */ /* 0x000fe200078ec0ff */
[----:B------:R-:W-:Y:S03]  /*56d0*/  UISETP.NE.U32.AND UP0, UPT, UR17, 0x1, UPT ;  /* 0x000000011100788c */ /* 0x000fe6000bf05070 */
[----:B------:R-:W-:Y:S01]  /*56e0*/  SHF.R.S64 R16, R7, 0x1f, R0 ;  /* 0x0000001f07107819 */ /* 0x000fe20000001000 */
[----:B------:R-:W-:Y:S01]  /*56f0*/  USEL UR17, UR36, 0x3000, !UP0 ;  /* 0x0000300024117887 */ /* 0x000fe2000c000000 */
[----:B------:R-:W-:Y:S02]  /*5700*/  ISETP.GE.AND P4, PT, R34, UR8, PT ;  /* 0x0000000822007c0c */ /* 0x000fe4000bf86270 */
[----:B------:R-:W-:Y:S02]  /*5710*/  IADD3 R16, P5, PT, R240, R16, RZ ;  /* 0x00000010f0107210 */ /* 0x000fe40007fbe0ff */
[----:B------:R-:W-:Y:S01]  /*5720*/  LOP3.LUT R23, R34, 0x20, RZ, 0xfc, !PT ;  /* 0x0000002022177812 */ /* 0x000fe200078efcff */
[----:B------:R-:W-:Y:S01]  /*5730*/  VIADD R237, R237, UR17 ;  /* 0x00000011eded7c36 */ /* 0x000fe20008000000 */
[----:B------:R-:W-:Y:S01]  /*5740*/  LEA.HI.X.SX32 R0, R0, R241, 0x1, P5 ;  /* 0x000000f100007211 */ /* 0x000fe200028f0eff */
[----:B------:R-:W-:Y:S01]  /*5750*/  IMAD.MOV.U32 R240, RZ, RZ, R16 ;  /* 0x000000fffff07224 */ /* 0x000fe200078e0010 */
[----:B------:R-:W-:Y:S01]  /*5760*/  ISETP.GE.AND P3, PT, R23, UR8, PT ;  /* 0x0000000817007c0c */ /* 0x000fe2000bf66270 */
[----:B------:R-:W-:Y:S01]  /*5770*/  VIADD R233, R233, UR17 ;  /* 0x00000011e9e97c36 */ /* 0x000fe20008000000 */
[----:B------:R-:W-:Y:S01]  /*5780*/  LOP3.LUT R7, R34, 0x40, RZ, 0xfc, !PT ;  /* 0x0000004022077812 */ /* 0x000fe200078efcff */
[----:B------:R-:W-:Y:S02]  /*5790*/  IMAD.MOV.U32 R241, RZ, RZ, R0 ;  /* 0x000000fffff17224 */ /* 0x000fe400078e0000 */
[----:B------:R-:W-:Y:S01]  /*57a0*/  VIADD R225, R225, UR17 ;  /* 0x00000011e1e17c36 */ /* 0x000fe20008000000 */
[----:B------:R-:W-:Y:S02]  /*57b0*/  ISETP.GE.AND P0, PT, R7, UR8, PT ;  /* 0x0000000807007c0c */ /* 0x000fe4000bf06270 */
        /* <DEDUP_REMOVED lines=19> */
.L_x_217:
        /* <DEDUP_REMOVED lines=13> */
[C---:B------:R-:W-:Y:S01]  /*59c0*/  FADD.FTZ R24, -R137.reuse, R24 ;  /* 0x0000001889187221 */ /* 0x040fe20000010100 */
[----:B------:R-:W-:Y:S01]  /*59d0*/  FADD.FTZ R25, -R137, R25 ;  /* 0x0000001989197221 */ /* 0x000fe20000010100 */
[----:B------:R-:W-:Y:S01]  /*59e0*/  FMUL.FTZ R14, R166, R14 ;  /* 0x0000000ea60e7220 */ /* 0x000fe20000410000 */
[C---:B------:R-:W-:Y:S01]  /*59f0*/  FADD.FTZ R26, -R136.reuse, R26 ;  /* 0x0000001a881a7221 */ /* 0x040fe20000010100 */
[----:B------:R-:W-:Y:S01]  /*5a00*/  FADD.FTZ R27, -R136, R27 ;  /* 0x0000001b881b7221 */ /* 0x000fe20000010100 */
[----:B------:R-:W-:Y:S01]  /*5a10*/  F2FP.F16.F32.PACK_AB R16, R17, R19 ;  /* 0x000000131110723e */ /* 0x000fe200000000ff */
[C---:B------:R-:W-:Y:S01]  /*5a20*/  FADD.FTZ R28, -R137.reuse, R28 ;  /* 0x0000001c891c7221 */ /* 0x040fe20000010100 */
[----:B------:R-:W-:Y:S01]  /*5a30*/  FADD.FTZ R29, -R137, R29 ;  /* 0x0000001d891d7221 */ /* 0x000fe20000010100 */
[----:B------:R-:W-:Y:S01]  /*5a40*/  FMUL.FTZ R24, R156, R24 ;  /* 0x000000189c187220 */ /* 0x000fe20000410000 */
[----:B------:R-:W-:Y:S01]  /*5a50*/  FMUL.FTZ R9, R152, R25 ;  /* 0x0000001998097220 */ /* 0x000fe20000410000 */
[C---:B------:R-:W-:Y:S01]  /*5a60*/  FADD.FTZ R30, -R136.reuse, R30 ;  /* 0x0000001e881e7221 */ /* 0x040fe20000010100 */
[----:B------:R-:W-:Y:S01]  /*5a70*/  FADD.FTZ R31, -R136, R31 ;  /* 0x0000001f881f7221 */ /* 0x000fe20000010100 */
[----:B--2---:R-:W-:Y:S01]  /*5a80*/  F2FP.F16.F32.PACK_AB R4, R32, R33 ;  /* 0x000000212004723e */ /* 0x004fe200000000ff */
[----:B------:R-:W-:Y:S01]  /*5a90*/  FMUL.FTZ R26, R155, R26 ;  /* 0x0000001a9b1a7220 */ /* 0x000fe20000410000 */
[----:B------:R-:W-:Y:S01]  /*5aa0*/  FMUL.FTZ R7, R153, R27 ;  /* 0x0000001b99077220 */ /* 0x000fe20000410000 */
[----:B------:R-:W-:Y:S01]  /*5ab0*/  F2FP.F16.F32.PACK_AB R17, R21, R22 ;  /* 0x000000161511723e */ /* 0x000fe200000000ff */
[----:B---3--:R-:W-:Y:S01]  /*5ac0*/  FMUL.FTZ R5, R164, R12 ;  /* 0x0000000ca4057220 */ /* 0x008fe20000410000 */
[----:B------:R2:W-:Y:S01]  /*5ad0*/  STS [R143+0xf400], R4 ;  /* 0x00f400048f007388 */ /* 0x0005e20000000800 */
[----:B------:R-:W-:Y:S01]  /*5ae0*/  FMUL.FTZ R28, R151, R28 ;  /* 0x0000001c971c7220 */ /* 0x000fe20000410000 */
[----:B------:R-:W-:Y:S01]  /*5af0*/  FMUL.FTZ R12, R149, R29 ;  /* 0x0000001d950c7220 */ /* 0x000fe20000410000 */
[----:B----4-:R-:W-:Y:S01]  /*5b00*/  FMUL.FTZ R6, R168, R8 ;  /* 0x00000008a8067220 */ /* 0x010fe20000410000 */
[----:B------:R-:W-:Y:S01]  /*5b10*/  FMUL.FTZ R8, R159, R13 ;  /* 0x0000000d9f087220 */ /* 0x000fe20000410000 */
[----:B------:R-:W-:Y:S01]  /*5b20*/  FMUL.FTZ R30, R147, R30 ;  /* 0x0000001e931e7220 */ /* 0x000fe20000410000 */
[----:B------:R-:W-:Y:S01]  /*5b30*/  F2FP.F16.F32.PACK_AB R9, R9, R24 ;  /* 0x000000180909723e */ /* 0x000fe200000000ff */
[----:B------:R-:W-:Y:S01]  /*5b40*/  IMAD R236, R246, UR9, RZ ;  /* 0x00000009f6ec7c24 */ /* 0x000fe2000f8e02ff */
[----:B------:R-:W-:Y:S01]  /*5b50*/  F2FP.F16.F32.PACK_AB R0, R0, R6 ;  /* 0x000000060000723e */ /* 0x000fe200000000ff */
[----:B------:R-:W-:Y:S01]  /*5b60*/  FMUL.FTZ R6, R146, R31 ;  /* 0x0000001f92067220 */ /* 0x000fe20000410000 */
[----:B------:R-:W-:Y:S01]  /*5b70*/  F2FP.F16.F32.PACK_AB R8, R8, R5 ;  /* 0x000000050808723e */ /* 0x000fe200000000ff */
[----:B------:R-:W-:Y:S01]  /*5b80*/  FMUL.FTZ R5, R165, R15 ;  /* 0x0000000fa5057220 */ /* 0x000fe20000410000 */
[----:B------:R-:W-:Y:S01]  /*5b90*/  F2FP.F16.F32.PACK_AB R7, R7, R26 ;  /* 0x0000001a0707723e */ /* 0x000fe200000000ff */
[----:B------:R3:W-:Y:S01]  /*5ba0*/  STS [R142+0x10000], R0 ;  /* 0x010000008e007388 */ /* 0x0007e20000000800 */
        /* <DEDUP_REMOVED lines=110> */
[C---:B------:R-:W-:Y:S02]  /*6290*/  ISETP.GE.AND P4, PT, R7.reuse, UR8, PT ;  /* 0x0000000807007c0c */ /* 0x040fe4000bf86270 */
[C---:B------:R-:W-:Y:S02]  /*62a0*/  LOP3.LUT R8, R7.reuse, 0x20, RZ, 0xfc, !PT ;  /* 0x0000002007087812 */ /* 0x040fe400078efcff */
[----:B------:R-:W-:Y:S02]  /*62b0*/  LOP3.LUT R7, R7, 0x40, RZ, 0xfc, !PT ;  /* 0x0000004007077812 */ /* 0x000fe400078efcff */
[----:B------:R-:W-:Y:S02]  /*62c0*/  SHF.R.S64 R6, R5, 0x1f, R4 ;  /* 0x0000001f05067819 */ /* 0x000fe40000001004 */
[----:B------:R-:W-:Y:S02]  /*62d0*/  ISETP.GE.AND P0, PT, R7, UR8, PT ;  /* 0x0000000807007c0c */ /* 0x000fe4000bf06270 */
[----:B------:R-:W-:Y:S02]  /*62e0*/  IADD3 R7, P5, PT, R238, R6, RZ ;  /* 0x00000006ee077210 */ /* 0x000fe40007fbe0ff */
[----:B------:R-:W-:Y:S02]  /*62f0*/  LOP3.LUT R5, R9, 0x18, R231, 0x78, !PT ;  /* 0x0000001809057812 */ /* 0x000fe400078e78e7 */
[----:B------:R-:W-:Y:S01]  /*6300*/  LEA.HI.X.SX32 R6, R4, R239, 0x1, P5 ;  /* 0x000000ef04067211 */ /* 0x000fe200028f0eff */
[----:B------:R-:W-:Y:S01]  /*6310*/  IMAD.MOV.U32 R238, RZ, RZ, R7 ;  /* 0x000000ffffee7224 */ /* 0x000fe200078e0007 */
[----:B------:R-:W-:Y:S02]  /*6320*/  LOP3.LUT R5, R5, 0x1f20, R163, 0xf8, !PT ;  /* 0x00001f2005057812 */ /* 0x000fe400078ef8a3 */
[----:B------:R-:W-:Y:S01]  /*6330*/  ISETP.GE.AND P3, PT, R8, UR8, PT ;  /* 0x0000000808007c0c */ /* 0x000fe2000bf66270 */
[----:B------:R-:W-:Y:S01]  /*6340*/  IMAD.MOV.U32 R239, RZ, RZ, R6 ;  /* 0x000000ffffef7224 */ /* 0x000fe200078e0006 */
[----:B------:R-:W-:Y:S05]  /*6350*/  LEA R4, R5, UR4, 0x1 ;  /* 0x0000000405047c11 */ /* 0x000fea000f8e08ff */
        /* <DEDUP_REMOVED lines=16> */
.L_x_218:
        /* <DEDUP_REMOVED lines=10> */
[----:B------:R-:W-:Y:S01]  /*6500*/  VIADD R232, R232, 0xffffffc0 ;  /* 0xffffffc0e8e87836 */ /* 0x000fe20000000000 */
[----:B------:R-:W-:Y:S01]  /*6510*/  @UP2 UIADD3 UR14, UP0, UPT, UR14, -0x100, URZ ;  /* 0xffffff000e0e2890 */ /* 0x000fe2000ff1e0ff */
        /* <DEDUP_REMOVED lines=412> */
.L_x_220:
[----:B------:R-:W2:Y:S01]  /*7ee0*/  LDCU.64 UR10, c[0x0][0x5c0] ;  /* 0x0000b800ff0a77ac */ /* 0x000ea20008000a00 */
[----:B------:R-:W-:-:S04]  /*7ef0*/  UIADD3 UR5, UPT, UPT, UR42, UR44, URZ ;  /* 0x0000002c2a057290 */ /* 0x000fc8000fffe0ff */
[----:B--2---:R-:W-:Y:S02]  /*7f00*/  UIMAD.WIDE.U32 UR18, UR5, UR10, URZ ;  /* 0x0000000a051272a5 */ /* 0x004fe4000f8e00ff */
[----:B------:R-:W-:-:S04]  /*7f10*/  UIMAD UR5, UR5, UR11, URZ ;  /* 0x0000000b050572a4 */ /* 0x000fc8000f8e02ff */
[----:B------:R-:W-:-:S06]  /*7f20*/  UIADD3 UR5, UPT, UPT, UR19, UR5, URZ ;  /* 0x0000000513057290 */ /* 0x000fcc000fffe0ff */
[----:B-1----:R-:W-:Y:S02]  /*7f30*/  MOV R4, UR5 ;  /* 0x0000000500047c02 */ /* 0x002fe40008000f00 */
.L_x_221:
        /* <DEDUP_REMOVED lines=12> */
.L_x_222:
[----:B------:R-:W1:Y:S01]  /*8000*/  LDCU.64 UR8, c[0x0][0x5c8] ;  /* 0x0000b900ff0877ac */ /* 0x000e620008000a00 */
[----:B------:R-:W-:-:S04]  /*8010*/  UIADD3 UR5, UPT, UPT, UR42, UR44, URZ ;  /* 0x0000002c2a057290 */ /* 0x000fc8000fffe0ff */
[----:B-1----:R-:W-:Y:S02]  /*8020*/  UIMAD.WIDE.U32 UR20, UR5, UR8, URZ ;  /* 0x00000008051472a5 */ /* 0x002fe4000f8e00ff */
[----:B------:R-:W-:-:S04]  /*8030*/  UIMAD UR5, UR5, UR9, URZ ;  /* 0x00000009050572a4 */ /* 0x000fc8000f8e02ff */
[----:B------:R-:W-:-:S06]  /*8040*/  UIADD3 UR5, UPT, UPT, UR21, UR5, URZ ;  /* 0x0000000515057290 */ /* 0x000fcc000fffe0ff */
[----:B------:R-:W-:-:S07]  /*8050*/  MOV R23, UR5 ;  /* 0x0000000500177c02 */ /* 0x000fce0008000f00 */
.L_x_223:
[----:B------:R-:W-:Y:S01]  /*8060*/  BAR.SYNC.DEFER_BLOCKING 0x0 ;  /* 0x0000000000007b1d */ /* 0x000fe20000010000 */
[----:B------:R-:W-:Y:S01]  /*8070*/  LOP3.LUT R0, R163, 0xd8, RZ, 0xc0, !PT ;  /* 0x000000d8a3007812 */ /* 0x000fe200078ec0ff */
[----:B------:R-:W-:Y:S01]  /*8080*/  USHF.L.U32 UR5, UR45, 0x7, URZ ;  /* 0x000000072d057899 */ /* 0x000fe200080006ff */
[----:B------:R-:W-:Y:S02]  /*8090*/  IMAD.U32 R56, RZ, RZ, UR8 ;  /* 0x00000008ff387e24 */ /* 0x000fe4000f8e00ff */
[----:B------:R-:W-:Y:S01]  /*80a0*/  LOP3.LUT R0, R0, 0x18, R231, 0x78, !PT ;  /* 0x0000001800007812 */ /* 0x000fe200078e78e7 */
[----:B------:R-:W-:Y:S02]  /*80b0*/  USHF.R.S32.HI UR16, URZ, 0x1f, UR5 ;  /* 0x0000001fff107899 */ /* 0x000fe40008011405 */
[----:B------:R-:W1:Y:S01]  /*80c0*/  LDC.64 R8, c[0x0][0x5d8] ;  /* 0x00017600ff087b82 */ /* 0x000e620000000a00 */
[----:B------:R-:W-:Y:S01]  /*80d0*/  UIMAD.WIDE.U32 UR22, UR5, UR10, URZ ;  /* 0x0000000a051672a5 */ /* 0x000fe2000f8e00ff */
[----:B------:R-:W-:Y:S01]  /*80e0*/  LOP3.LUT R0, R0, 0x1f20, R163, 0xf8, !PT ;  /* 0x00001f2000007812 */ /* 0x000fe200078ef8a3 */
[----:B------:R-:W-:Y:S01]  /*80f0*/  UIMAD UR14, UR16, UR10, URZ ;  /* 0x0000000a100e72a4 */ /* 0x000fe2000f8e02ff */
[----:B------:R-:W-:Y:S01]  /*8100*/  SHF.R.U32.HI R231, RZ, 0x2, R231 ;  /* 0x00000002ffe77819 */ /* 0x000fe200000116e7 */
[----:B------:R-:W-:Y:S01]  /*8110*/  BSSY.RECONVERGENT B0, `(.L_x_224) ;  /* 0x0000030000007945 */ /* 0x000fe20003800200 */
[----:B------:R-:W-:Y:S01]  /*8120*/  LEA R0, R0, UR4, 0x1 ;  /* 0x0000000400007c11 */ /* 0x000fe2000f8e08ff */
[----:B------:R-:W-:Y:S01]  /*8130*/  UIMAD UR14, UR5, UR11, UR14 ;  /* 0x0000000b050e72a4 */ /* 0x000fe2000f8e020e */
[----:B------:R-:W-:Y:S01]  /*8140*/  IMAD.U32 R3, RZ, RZ, UR23 ;  /* 0x00000017ff037e24 */ /* 0x000fe2000f8e00ff */
[----:B------:R-:W2:Y:S01]  /*8150*/  LDC.64 R58, c[0x0][0x5e0] ;  /* 0x00017800ff3a7b82 */ /* 0x000ea20000000a00 */
[----:B------:R-:W-:-:S03]  /*8160*/  IMAD.U32 R2, RZ, RZ, UR22 ;  /* 0x00000016ff027e24 */ /* 0x000fc6000f8e00ff */
[----:B------:R-:W-:Y:S01]  /*8170*/  IMAD.U32 R3, RZ, RZ, UR14 ;  /* 0x0000000eff037e24 */ /* 0x000fe2000f8e00ff */
[----:B------:R-:W-:Y:S01]  /*8180*/  USHF.L.U32 UR14, UR45, 0x7, URZ ;  /* 0x000000072d0e7899 */ /* 0x000fe200080006ff */
[----:B------:R-:W-:Y:S01]  /*8190*/  LOP3.LUT R2, R2, 0x18, R163, 0xf8, !PT ;  /* 0x0000001802027812 */ /* 0x000fe200078ef8a3 */
[----:B------:R3:W4:Y:S02]  /*81a0*/  LDS.128 R28, [R0+0xa000] ;  /* 0x00a00000001c7984 */ /* 0x0007240000000c00 */
[----:B------:R-:W-:Y:S01]  /*81b0*/  UIADD3 UR39, UPT, UPT, -UR14, UR39, URZ ;  /* 0x000000270e277290 */ /* 0x000fe2000fffe1ff */
[----:B------:R-:W-:Y:S01]  /*81c0*/  IADD3 R2, P0, PT, R2, UR18, RZ ;  /* 0x0000001202027c10 */ /* 0x000fe2000ff1e0ff */
[----:B------:R3:W2:Y:S01]  /*81d0*/  LDS.128 R24, [R0+0xc000] ;  /* 0x00c0000000187984 */ /* 0x0006a20000000c00 */
[----:B------:R-:W-:-:S03]  /*81e0*/  LOP3.LUT R163, R163, 0x18, RZ, 0xc0, !PT ;  /* 0x00000018a3a37812 */ /* 0x000fc600078ec0ff */
[C---:B------:R-:W-:Y:S01]  /*81f0*/  ISETP.GE.AND P3, PT, R231.reuse, UR39, PT ;  /* 0x00000027e7007c0c */ /* 0x040fe2000bf66270 */
[----:B------:R3:W2:Y:S01]  /*8200*/  LDS.128 R40, [R0+0xf000] ;  /* 0x00f0000000287984 */ /* 0x0006a20000000c00 */
[----:B------:R-:W-:Y:S01]  /*8210*/  IADD3.X R3, PT, PT, R4, UR23, R3, P0, !PT ;  /* 0x0000001704037c10 */ /* 0x000fe200087fe403 */
[C---:B------:R-:W-:Y:S01]  /*8220*/  VIADD R4, R231.reuse, 0x40 ;  /* 0x00000040e7047836 */ /* 0x040fe20000000000 */
[----:B------:R-:W-:Y:S01]  /*8230*/  IADD3 R21, P0, PT, R231, 0x40, RZ ;  /* 0x00000040e7157810 */ /* 0x000fe20007f1e0ff */
[----:B------:R3:W2:Y:S01]  /*8240*/  LDS.128 R52, [R0+0x10000] ;  /* 0x0100000000347984 */ /* 0x0006a20000000c00 */
[C---:B------:R-:W-:Y:S01]  /*8250*/  LOP3.LUT R60, R163.reuse, 0x40, RZ, 0xfc, !PT ;  /* 0x00000040a33c7812 */ /* 0x040fe200078efcff */
[----:B-1----:R-:W-:Y:S01]  /*8260*/  IMAD.WIDE.U32 R6, R8, UR26, R2 ;  /* 0x0000001a08067c25 */ /* 0x002fe2000f8e0002 */
[----:B------:R-:W-:Y:S01]  /*8270*/  ISETP.GE.AND P5, PT, R4, UR39, PT ;  /* 0x0000002704007c0c */ /* 0x000fe2000bfa6270 */
[----:B------:R3:W1:Y:S01]  /*8280*/  LDS.128 R36, [R0+0x11000] ;  /* 0x0110000000247984 */ /* 0x0006620000000c00 */
[----:B------:R-:W-:Y:S01]  /*8290*/  LOP3.LUT R57, R163, 0x20, RZ, 0xfc, !PT ;  /* 0x00000020a3397812 */ /* 0x000fe200078efcff */
[----:B------:R-:W-:-:S02]  /*82a0*/  IMAD R20, R9, UR26, R7 ;  /* 0x0000001a09147c24 */ /* 0x000fc4000f8e0207 */
[----:B------:R3:W1:Y:S01]  /*82b0*/  LDS.128 R48, [R0+0x12000] ;  /* 0x0120000000307984 */ /* 0x0006620000000c00 */
[----:B------:R-:W-:-:S03]  /*82c0*/  IMAD.X R22, RZ, RZ, RZ, P0 ;  /* 0x000000ffff167224 */ /* 0x000fc600000e06ff */
[----:B------:R3:W1:Y:S04]  /*82d0*/  LDS.128 R32, [R0+0x13000] ;  /* 0x0130000000207984 */ /* 0x0006680000000c00 */
[----:B------:R3:W1:Y:S01]  /*82e0*/  LDS.128 R44, [R0+0x14000] ;  /* 0x01400000002c7984 */ /* 0x0006620000000c00 */
[----:B----4-:R-:W-:Y:S05]  /*82f0*/  @P3 BRA `(.L_x_225) ;  /* 0x0000000000443947 */ /* 0x010fea0003800000 */
[----:B------:R-:W4:Y:S01]  /*8300*/  LDCU UR17, c[0x0][0x440] ;  /* 0x00008800ff1177ac */ /* 0x000f220008000800 */
[----:B------:R-:W2:Y:S01]  /*8310*/  LDS.128 R16, [R0+0xb000] ;  /* 0x00b0000000107984 */ /* 0x000ea20000000c00 */
[----:B------:R-:W-:Y:S01]  /*8320*/  IMAD.MOV.U32 R2, RZ, RZ, R6 ;  /* 0x000000ffff027224 */ /* 0x000fe200078e0006 */
[----:B------:R-:W3:Y:S02]  /*8330*/  LDCU.64 UR14, c[0x0][0x560] ;  /* 0x0000ac00ff0e77ac */ /* 0x000ee40008000a00 */
[----:B------:R-:W1:Y:S01]  /*8340*/  LDS.128 R12, [R0+0xd000] ;  /* 0x00d00000000c7984 */ /* 0x000e620000000c00 */
[----:B------:R-:W-:Y:S02]  /*8350*/  IMAD.MOV.U32 R3, RZ, RZ, R20 ;  /* 0x000000ffff037224 */ /* 0x000fe400078e0014 */
[----:B------:R-:W-:-:S04]  /*8360*/  IMAD.WIDE.U32 R4, R231, UR10, R2 ;  /* 0x0000000ae7047c25 */ /* 0x000fc8000f8e0002 */
[----:B------:R-:W-:Y:S01]  /*8370*/  IMAD R3, R231, UR11, R5 ;  /* 0x0000000be7037c24 */ /* 0x000fe2000f8e0205 */
[----:B----4-:R-:W-:Y:S02]  /*8380*/  ISETP.GE.AND P2, PT, R163, UR17, PT ;  /* 0x00000011a3007c0c */ /* 0x010fe4000bf46270 */
[----:B------:R-:W-:Y:S02]  /*8390*/  ISETP.GE.AND P1, PT, R57, UR17, PT ;  /* 0x0000001139007c0c */ /* 0x000fe4000bf26270 */
[----:B------:R-:W-:Y:S02]  /*83a0*/  ISETP.GE.AND P0, PT, R60, UR17, PT ;  /* 0x000000113c007c0c */ /* 0x000fe4000bf06270 */
[----:B---3--:R-:W-:-:S04]  /*83b0*/  LEA R2, P4, R4, UR14, 0x1 ;  /* 0x0000000e04027c11 */ /* 0x008fc8000f8808ff */
[----:B------:R-:W-:-:S03]  /*83c0*/  LEA.HI.X R3, R4, UR15, R3, 0x1, P4 ;  /* 0x0000000f04037c11 */ /* 0x000fc6000a0f0c03 */
[----:B------:R-:W3:Y:S04]  /*83d0*/  @!P2 LDS.128 R8, [R0+0x9000] ;  /* 0x009000000008a984 */ /* 0x000ee80000000c00 */
[----:B--2---:R4:W-:Y:S04]  /*83e0*/  @!P1 STG.E.128 desc[UR40][R2.64+0x40], R16 ;  /* 0x0000401002009986 */ /* 0x0049e8000c101d28 */
[----:B-1----:R4:W-:Y:S04]  /*83f0*/  @!P0 STG.E.128 desc[UR40][R2.64+0x80], R12 ;  /* 0x0000800c02008986 */ /* 0x0029e8000c101d28 */
[----:B---3--:R4:W-:Y:S02]  /*8400*/  @!P2 STG.E.128 desc[UR40][R2.64], R8 ;  /* 0x000000080200a986 */ /* 0x0089e4000c101d28 */
.L_x_225:
[----:B------:R-:W-:Y:S05]  /*8410*/  BSYNC.RECONVERGENT B0 ;  /* 0x0000000000007941 */ /* 0x000fea0003800200 */
.L_x_224:
[----:B----4-:R4:W1:Y:S01]  /*8420*/  LDS.128 R8, [R0+0xe000] ;  /* 0x00e0000000087984 */ /* 0x0108620000000c00 */
[----:B------:R-:W-:Y:S04]  /*8430*/  BSSY.RECONVERGENT B0, `(.L_x_226) ;  /* 0x0000012000007945 */ /* 0x000fe80003800200 */
[----:B------:R-:W-:Y:S05]  /*8440*/  @P5 BRA `(.L_x_227) ;  /* 0x0000000000405947 */ /* 0x000fea0003800000 */
[----:B------:R-:W2:Y:S01]  /*8450*/  LDCU UR17, c[0x0][0x440] ;  /* 0x00008800ff1177ac */ /* 0x000ea20008000800 */
[----:B------:R-:W-:Y:S01]  /*8460*/  MOV R3, R20 ;  /* 0x0000001400037202 */ /* 0x000fe20000000f00 */
[----:B---34-:R-:W-:Y:S01]  /*8470*/  IMAD R0, R22, UR10, RZ ;  /* 0x0000000a16007c24 */ /* 0x018fe2000f8e02ff */
[----:B------:R-:W3:Y:S01]  /*8480*/  LDCU.64 UR14, c[0x0][0x560] ;  /* 0x0000ac00ff0e77ac */ /* 0x000ee20008000a00 */
[----:B------:R-:W-:Y:S02]  /*8490*/  IMAD.MOV.U32 R2, RZ, RZ, R6 ;  /* 0x000000ffff027224 */ /* 0x000fe400078e0006 */
        /* <DEDUP_REMOVED lines=10> */
[----:B-1----:R2:W-:Y:S02]  /*8540*/  @!P0 STG.E.128 desc[UR40][R2.64+0x80], R8 ;  /* 0x0000800802008986 */ /* 0x0025e4000c101d28 */
.L_x_227:
[----:B------:R-:W-:Y:S05]  /*8550*/  BSYNC.RECONVERGENT B0 ;  /* 0x0000000000007941 */ /* 0x000fea0003800200 */
.L_x_226:
[----:B--2---:R-:W-:Y:S01]  /*8560*/  MOV R2, R163 ;  /* 0x000000a300027202 */ /* 0x004fe20000000f00 */
        /* <DEDUP_REMOVED lines=8> */
[----:B---34-:R-:W-:Y:S01]  /*85f0*/  IMAD R0, R59, UR26, R5 ;  /* 0x0000001a3b007c24 */ /* 0x018fe2000f8e0205 */
[----:B------:R-:W-:Y:S06]  /*8600*/  @P3 BRA `(.L_x_229) ;  /* 0x0000000000383947 */ /* 0x000fec0003800000 */
[----:B------:R-:W2:Y:S01]  /*8610*/  LDCU UR5, c[0x0][0x440] ;  /* 0x00008800ff0577ac */ /* 0x000ea20008000800 */
[----:B------:R-:W-:Y:S02]  /*8620*/  IMAD.MOV.U32 R2, RZ, RZ, R4 ;  /* 0x000000ffff027224 */ /* 0x000fe400078e0004 */
[----:B------:R-:W-:Y:S01]  /*8630*/  IMAD.MOV.U32 R3, RZ, RZ, R0 ;  /* 0x000000ffff037224 */ /* 0x000fe200078e0000 */
[----:B------:R-:W3:Y:S01]  /*8640*/  LDCU.64 UR10, c[0x0][0x568] ;  /* 0x0000ad00ff0a77ac */ /* 0x000ee20008000a00 */
[----:B------:R-:W-:-:S04]  /*8650*/  IMAD.WIDE.U32 R6, R231, UR8, R2 ;  /* 0x00000008e7067c25 */ /* 0x000fc8000f8e0002 */
[----:B------:R-:W-:Y:S01]  /*8660*/  IMAD R3, R231, UR9, R7 ;  /* 0x00000009e7037c24 */ /* 0x000fe2000f8e0207 */
[----:B--2---:R-:W-:Y:S02]  /*8670*/  ISETP.GE.AND P2, PT, R163, UR5, PT ;  /* 0x00000005a3007c0c */ /* 0x004fe4000bf46270 */
[----:B------:R-:W-:Y:S02]  /*8680*/  ISETP.GE.AND P1, PT, R57, UR5, PT ;  /* 0x0000000539007c0c */ /* 0x000fe4000bf26270 */
[----:B------:R-:W-:Y:S02]  /*8690*/  ISETP.GE.AND P0, PT, R60, UR5, PT ;  /* 0x000000053c007c0c */ /* 0x000fe4000bf06270 */
[----:B---3--:R-:W-:-:S04]  /*86a0*/  LEA R2, P3, R6, UR10, 0x1 ;  /* 0x0000000a06027c11 */ /* 0x008fc8000f8608ff */
[----:B------:R-:W-:-:S05]  /*86b0*/  LEA.HI.X R3, R6, UR11, R3, 0x1, P3 ;  /* 0x0000000b06037c11 */ /* 0x000fca00098f0c03 */
[----:B------:R2:W-:Y:S04]  /*86c0*/  @!P2 STG.E.128 desc[UR40][R2.64], R40 ;  /* 0x000000280200a986 */ /* 0x0005e8000c101d28 */
[----:B-1----:R2:W-:Y:S04]  /*86d0*/  @!P1 STG.E.128 desc[UR40][R2.64+0x40], R36 ;  /* 0x0000402402009986 */ /* 0x0025e8000c101d28 */
[----:B------:R2:W-:Y:S02]  /*86e0*/  @!P0 STG.E.128 desc[UR40][R2.64+0x80], R32 ;  /* 0x0000802002008986 */ /* 0x0005e4000c101d28 */
.L_x_229:
[----:B------:R-:W-:Y:S05]  /*86f0*/  BSYNC.RECONVERGENT B0 ;  /* 0x0000000000007941 */ /* 0x000fea0003800200 */
.L_x_228:
[----:B------:R-:W-:Y:S05]  /*8700*/  @P5 BRA `(.L_x_194) ;  /* 0x0000000000405947 */ /* 0x000fea0003800000 */
[----:B------:R-:W3:Y:S01]  /*8710*/  LDCU UR5, c[0x0][0x440] ;  /* 0x00008800ff0577ac */ /* 0x000ee20008000800 */
[----:B--2---:R-:W-:Y:S01]  /*8720*/  MOV R3, R0 ;  /* 0x0000000000037202 */ /* 0x004fe20000000f00 */
[----:B------:R-:W-:Y:S01]  /*8730*/  IMAD R6, R22, UR8, RZ ;  /* 0x0000000816067c24 */ /* 0x000fe2000f8e02ff */
[----:B------:R-:W2:Y:S01]  /*8740*/  LDCU.64 UR10, c[0x0][0x568] ;  /* 0x0000ad00ff0a77ac */ /* 0x000ea20008000a00 */
[----:B------:R-:W-:Y:S02]  /*8750*/  IMAD.MOV.U32 R2, RZ, RZ, R4 ;  /* 0x000000ffff027224 */ /* 0x000fe400078e0004 */
[C---:B------:R-:W-:Y:S02]  /*8760*/  IMAD R0, R21.reuse, UR9, R6 ;  /* 0x0000000915007c24 */ /* 0x040fe4000f8e0206 */
[----:B------:R-:W-:-:S04]  /*8770*/  IMAD.WIDE.U32 R4, R21, UR8, R2 ;  /* 0x0000000815047c25 */ /* 0x000fc8000f8e0002 */
[----:B------:R-:W-:Y:S01]  /*8780*/  IMAD.IADD R0, R0, 0x1, R5 ;  /* 0x0000000100007824 */ /* 0x000fe200078e0205 */
[----:B---3--:R-:W-:Y:S02]  /*8790*/  ISETP.GE.AND P2, PT, R163, UR5, PT ;  /* 0x00000005a3007c0c */ /* 0x008fe4000bf46270 */
[----:B------:R-:W-:Y:S02]  /*87a0*/  ISETP.GE.AND P1, PT, R57, UR5, PT ;  /* 0x0000000539007c0c */ /* 0x000fe4000bf26270 */
[----:B------:R-:W-:Y:S02]  /*87b0*/  ISETP.GE.AND P0, PT, R60, UR5, PT ;  /* 0x000000053c007c0c */ /* 0x000fe4000bf06270 */
[----:B--2---:R-:W-:-:S04]  /*87c0*/  LEA R2, P3, R4, UR10, 0x1 ;  /* 0x0000000a04027c11 */ /* 0x004fc8000f8608ff */
[----:B------:R-:W-:-:S05]  /*87d0*/  LEA.HI.X R3, R4, UR11, R0, 0x1, P3 ;  /* 0x0000000b04037c11 */ /* 0x000fca00098f0c00 */
[----:B------:R3:W-:Y:S04]  /*87e0*/  @!P2 STG.E.128 desc[UR40][R2.64], R52 ;  /* 0x000000340200a986 */ /* 0x0007e8000c101d28 */
[----:B-1----:R3:W-:Y:S04]  /*87f0*/  @!P1 STG.E.128 desc[UR40][R2.64+0x40], R48 ;  /* 0x0000403002009986 */ /* 0x0027e8000c101d28 */
[----:B------:R3:W-:Y:S02]  /*8800*/  @!P0 STG.E.128 desc[UR40][R2.64+0x80], R44 ;  /* 0x0000802c02008986 */ /* 0x0007e4000c101d28 */
.L_x_194:
[----:B------:R-:W-:Y:S05]  /*8810*/  BSYNC.RECONVERGENT B1 ;  /* 0x0000000000017941 */ /* 0x000fea0003800200 */
.L_x_172:
[----:B------:R-:W4:Y:S01]  /*8820*/  LDCU UR8, c[0x0][0x438] ;  /* 0x00008700ff0877ac */ /* 0x000f220008000800 */
[----:B------:R-:W1:Y:S01]  /*8830*/  LDCU UR9, c[0x0][0x370] ;  /* 0x00006e00ff0977ac */ /* 0x000e620008000800 */
[----:B------:R-:W-:Y:S01]  /*8840*/  UMOV UR10, UR25 ;  /* 0x00000019000a7c82 */ /* 0x000fe20008000000 */
[----:B----4-:R-:W-:-:S04]  /*8850*/  UIADD3 UR8, UPT, UPT, UR8, 0x7f, URZ ;  /* 0x0000007f08087890 */ /* 0x010fc8000fffe0ff */
[----:B------:R-:W-:Y:S02]  /*8860*/  USHF.R.S32.HI UR5, URZ, 0x1f, UR8 ;  /* 0x0000001fff057899 */ /* 0x000fe40008011408 */
[----:B-1----:R-:W-:Y:S02]  /*8870*/  UIADD3 UR45, UPT, UPT, UR9, UR45, URZ ;  /* 0x0000002d092d7290 */ /* 0x002fe4000fffe0ff */
[----:B------:R-:W-:-:S04]  /*8880*/  ULEA.HI UR5, UR5, UR8, URZ, 0x7 ;  /* 0x0000000805057291 */ /* 0x000fc8000f8f38ff */
[----:B------:R-:W-:-:S04]  /*8890*/  USHF.R.S32.HI UR5, URZ, 0x7, UR5 ;  /* 0x00000007ff057899 */ /* 0x000fc80008011405 */
[----:B------:R-:W-:-:S09]  /*88a0*/  UISETP.GE.AND UP0, UPT, UR45, UR5, UPT ;  /* 0x000000052d00728c */ /* 0x000fd2000bf06270 */
[----:B------:R-:W-:Y:S05]  /*88b0*/  BRA.U !UP0, `(.L_x_230) ;  /* 0xffffff7908a47547 */ /* 0x000fea000b83ffff */
[----:B------:R-:W-:Y:S05]  /*88c0*/  EXIT ;  /* 0x000000000000794d */ /* 0x000fea0003800000 */
.L_x_231:
        /* <DEDUP_REMOVED lines=11> */
.L_x_1712:


//--------------------- .text._ZN5flash44flash_bwd_dq_dk_dv_loop_seqk_parallel_kernelI23Flash_bwd_kernel_traitsILi96ELi64ELi128ELi8ELi2ELi4ELi4ELb1ELb0EN7cutlass6half_tE19Flash_kernel_traitsILi96ELi64ELi128ELi8ES3_EELb0ELb0ELb1ELb0ELb0ELb1ELb0EEEvNS_16Flash_bwd_paramsE --------------------------
	.section	.text._ZN5flash44flash_bwd_dq_dk_dv_loop_seqk_parallel_kernelI23Flash_bwd_kernel_traitsILi96ELi64ELi128ELi8ELi2ELi4ELi4ELb1ELb0EN7cutlass6half_tE19Flash_kernel_traitsILi96ELi64ELi128ELi8ES3_EELb0ELb0ELb1ELb0ELb0ELb1ELb0EEEvNS_16Flash_bwd_paramsE,"ax",@progbits
	.align	128
        .global         _ZN5flash44flash_bwd_dq_dk_dv_loop_seqk_parallel_kernelI23Flash_bwd_kernel_traitsILi96ELi64ELi128ELi8ELi2ELi4ELi4ELb1ELb0EN7cutlass6half_tE19Flash_kernel_traitsILi96ELi64ELi128ELi8ES3_EELb0ELb0ELb1ELb0ELb0ELb1ELb0EEEvNS_16Flash_bwd_paramsE
        .type           _ZN5flash44flash_bwd_dq_dk_dv_loop_seqk_parallel_kernelI23Flash_bwd_kernel_traitsILi96ELi64ELi128ELi8ELi2ELi4ELi4ELb1ELb0EN7cutlass6half_tE19Flash_kernel_traitsILi96ELi64ELi128ELi8ES3_EELb0ELb0ELb1ELb0ELb0ELb1ELb0EEEvNS_16Flash_bwd_paramsE,@function
        .size           _ZN5flash44flash_bwd_dq_dk_dv_loop_seqk_parallel_kernelI23Flash_bwd_kernel_traitsILi96ELi64ELi128ELi8ELi2ELi4ELi4ELb1ELb0EN7cutlass6half_tE19Flash_kernel_traitsILi96ELi64ELi128ELi8ES3_EELb0ELb0ELb1ELb0ELb0ELb1ELb0EEEvNS_16Flash_bwd_paramsE,(.L_x_1713 - _ZN5flash44flash_bwd_dq_dk_dv_loop_seqk_parallel_kernelI23Flash_bwd_kernel_traitsILi96ELi64ELi128ELi8ELi2ELi4ELi4ELb1ELb0EN7cutlass6half_tE19Flash_kernel_traitsILi96ELi64ELi128ELi8ES3_EELb0ELb0ELb1ELb0ELb0ELb1ELb0EEEvNS_16Flash_bwd_paramsE)
        .other          _ZN5flash44flash_bwd_dq_dk_dv_loop_seqk_parallel_kernelI23Flash_bwd_kernel_traitsILi96ELi64ELi128ELi8ELi2ELi4ELi4ELb1ELb0EN7cutlass6half_tE19Flash_kernel_traitsILi96ELi64ELi128ELi8ES3_EELb0ELb0ELb1ELb0ELb0ELb1ELb0EEEvNS_16Flash_bwd_paramsE,@"STO_CUDA_ENTRY STV_DEFAULT"
_ZN5flash44flash_bwd_dq_dk_dv_loop_seqk_parallel_kernelI23Flash_bwd_kernel_traitsILi96ELi64ELi128ELi8ELi2ELi4ELi4ELb1ELb0EN7cutlass6half_tE19Flash_kernel_traitsILi96ELi64ELi128ELi8ES3_EELb0ELb0ELb1ELb0ELb0ELb1ELb0EEEvNS_16Flash_bwd_paramsE:
.text._ZN5flash44flash_bwd_dq_dk_dv_loop_seqk_parallel_kernelI23Flash_bwd_kernel_traitsILi96ELi64ELi128ELi8ELi2ELi4ELi4ELb1ELb0EN7cutlass6half_tE19Flash_kernel_traitsILi96ELi64ELi128ELi8ES3_EELb0ELb0ELb1ELb0ELb0ELb1ELb0EEEvNS_16Flash_bwd_paramsE:
        /* <DEDUP_REMOVED lines=52> */
.L_x_270:
        /* <DEDUP_REMOVED lines=49> */
.L_x_232:
        /* <DEDUP_REMOVED lines=15> */
[----:B------:R-:W-:-:S04]  /*0740*/  UIADD3 UR9, UPT, UPT, UR9, 0x3f, URZ ;  /* 0x0000003f09097890 */ /* 0x000fc8000fffe0ff */
[----:B------:R-:W-:-:S04]  /*0750*/  USHF.R.S32.HI UR8, URZ, 0x1f, UR9 ;  /* 0x0000001fff087899 */ /* 0x000fc80008011409 */
[----:B------:R-:W-:-:S04]  /*0760*/  ULEA.HI UR8, UR8, UR9, URZ, 0x6 ;  /* 0x0000000908087291 */ /* 0x000fc8000f8f30ff */
[----:B------:R-:W-:-:S04]  /*0770*/  USHF.R.S32.HI UR8, URZ, 0x6, UR8 ;  /* 0x00000006ff087899 */ /* 0x000fc80008011408 */
[----:B------:R-:W-:-:S04]  /*0780*/  UISETP.LT.AND UP0, UPT, UR10, UR8, UPT ;  /* 0x000000080a00728c */ /* 0x000fc8000bf01270 */
[----:B------:R-:W-:Y:S01]  /*0790*/  USEL UR45, UR10, UR8, UP0 ;  /* 0x000000080a2d7287 */ /* 0x000fe20008000000 */
[----:B------:R-:W1:Y:S02]  /*07a0*/  @!UP1 LDCU.64 UR10, c[0x0][0x398] ;  /* 0x00007300ff0a97ac */ /* 0x000e640008000a00 */
[----:B------:R-:W2:Y:S01]  /*07b0*/  @UP1 LDCU.64 UR8, c[0x0][0x3b0] ;  /* 0x00007600ff0817ac */ /* 0x000ea20008000a00 */
[----:B------:R-:W-:Y:S02]  /*07c0*/  ULEA UR22, UR45, 0xffffffc0, 0x6 ;  /* 0xffffffc02d167891 */ /* 0x000fe4000f8e30ff */
[----:B-1----:R-:W-:Y:S02]  /*07d0*/  @!UP1 UIMAD.WIDE.U32 UR52, UR44, UR10, URZ ;  /* 0x0000000a2c3492a5 */ /* 0x002fe4000f8e00ff */
[----:B--2---:R-:W-:Y:S02]  /*07e0*/  @UP1 UIMAD.WIDE.U32 UR16, UR14, UR8, URZ ;  /* 0x000000080e1012a5 */ /* 0x004fe4000f8e00ff */
[----:B------:R-:W-:-:S02]  /*07f0*/  @!UP1 UIMAD UR23, UR44, UR11, UR53 ;  /* 0x0000000b2c1792a4 */ /* 0x000fc4000f8e0235 */
[----:B------:R-:W-:Y:S02]  /*0800*/  @UP1 UIMAD UR23, UR14, UR9, UR17 ;  /* 0x000000090e1712a4 */ /* 0x000fe4000f8e0211 */
[----:B------:R-:W-:Y:S01]  /*0810*/  USHF.R.S32.HI UR53, URZ, 0x1f, UR22 ;  /* 0x0000001fff357899 */ /* 0x000fe20008011416 */
        /* <DEDUP_REMOVED lines=14> */
.L_x_234:
[----:B------:R-:W1:Y:S01]  /*0900*/  LDCU.64 UR18, c[0x0][0x3b8] ;  /* 0x00007700ff1277ac */ /* 0x000e620008000a00 */
[----:B------:R-:W-:-:S04]  /*0910*/  UIADD3 UR8, UPT, UPT, UR40, UR42, URZ ;  /* 0x0000002a28087290 */ /* 0x000fc8000fffe0ff */
[----:B-1----:R-:W-:Y:S02]  /*0920*/  UIMAD.WIDE.U32 UR46, UR8, UR18, URZ ;  /* 0x00000012082e72a5 */ /* 0x002fe4000f8e00ff */
[----:B------:R-:W-:-:S04]  /*0930*/  UIMAD UR8, UR8, UR19, URZ ;  /* 0x00000013080872a4 */ /* 0x000fc8000f8e02ff */
[----:B------:R-:W-:-:S06]  /*0940*/  UIADD3 UR8, UPT, UPT, UR47, UR8, URZ ;  /* 0x000000082f087290 */ /* 0x000fcc000fffe0ff */
[----:B------:R-:W-:-:S07]  /*0950*/  MOV R17, UR8 ;  /* 0x0000000800117c02 */ /* 0x000fce0008000f00 */
.L_x_235:
        /* <DEDUP_REMOVED lines=43> */
.L_x_236:
[----:B------:R-:W1:Y:S01]  /*0c10*/  LDCU.64 UR16, c[0x0][0x3c0] ;  /* 0x00007800ff1077ac */ /* 0x000e620008000a00 */
[----:B------:R-:W-:-:S04]  /*0c20*/  UIADD3 UR8, UPT, UPT, UR40, UR42, URZ ;  /* 0x0000002a28087290 */ /* 0x000fc8000fffe0ff */
[----:B-1----:R-:W-:Y:S02]  /*0c30*/  UIMAD.WIDE.U32 UR48, UR8, UR16, URZ ;  /* 0x00000010083072a5 */ /* 0x002fe4000f8e00ff */
[----:B------:R-:W-:-:S04]  /*0c40*/  UIMAD UR8, UR8, UR17, URZ ;  /* 0x00000011080872a4 */ /* 0x000fc8000f8e02ff */
[----:B------:R-:W-:-:S06]  /*0c50*/  UIADD3 UR8, UPT, UPT, UR49, UR8, URZ ;  /* 0x0000000831087290 */ /* 0x000fcc000fffe0ff */
[----:B------:R-:W-:-:S07]  /*0c60*/  MOV R16, UR8 ;  /* 0x0000000800107c02 */ /* 0x000fce0008000f00 */
.L_x_237:
        /* <DEDUP_REMOVED lines=28> */
.L_x_238:
[----:B------:R-:W-:Y:S02]  /*0e30*/  UIMAD.WIDE.U32 UR10, UR50, UR14, URZ ;  /* 0x0000000e320a72a5 */ /* 0x000fe4000f8e00ff */
[----:B------:R-:W-:-:S04]  /*0e40*/  UIMAD UR8, UR51, UR14, URZ ;  /* 0x0000000e330872a4 */ /* 0x000fc8000f8e02ff */
[----:B------:R-:W-:-:S12]  /*0e50*/  UIADD3 UR8, UPT, UPT, UR11, UR8, URZ ;  /* 0x000000080b087290 */ /* 0x000fd8000fffe0ff */
.L_x_239:
        /* <DEDUP_REMOVED lines=20> */
.L_x_240:
[----:B------:R-:W1:Y:S01]  /*0fa0*/  LDCU UR57, c[0x0][0x434] ;  /* 0x00008680ff3977ac */ /* 0x000e620008000800 */
[----:B------:R-:W-:-:S04]  /*0fb0*/  UIMAD UR9, UR44, UR60, UR28 ;  /* 0x0000003c2c0972a4 */ /* 0x000fc8000f8e021c */
[----:B-1----:R-:W-:Y:S02]  /*0fc0*/  UIMAD UR57, UR9, UR57, URZ ;  /* 0x00000039093972a4 */ /* 0x002fe4000f8e02ff */
.L_x_241:
        /* <DEDUP_REMOVED lines=11> */
.L_x_242:
[----:B------:R-:W1:Y:S01]  /*1080*/  LDCU UR56, c[0x0][0x444] ;  /* 0x00008880ff3877ac */ /* 0x000e620008000800 */
[----:B------:R-:W-:-:S04]  /*1090*/  UIMAD UR9, UR44, UR60, UR28 ;  /* 0x0000003c2c0972a4 */ /* 0x000fc8000f8e021c */
[----:B-1----:R-:W-:-:S12]  /*10a0*/  UIMAD UR56, UR9, UR56, URZ ;  /* 0x00000038093872a4 */ /* 0x002fd8000f8e02ff */
.L_x_243:
        /* <DEDUP_REMOVED lines=9> */
[----:B------:R-:W-:Y:S01]  /*1140*/  UIADD3.X UR54, UPT, UPT, UR54, UR8, UR9, UP1, UP0 ;  /* 0x0000000836367290 */ /* 0x000fe20008fe0409 */
[----:B------:R-:W5:Y:S01]  /*1150*/  LDCU.64 UR20, c[0x0][0x3c8] ;  /* 0x00007900ff1477ac */ /* 0x000f620008000a00 */
[----:B-1----:R-:W-:-:S02]  /*1160*/  UIADD3 UR51, UPT, UPT, UR37, UR51, URZ ;  /* 0x0000003325337290 */ /* 0x002fc4000fffe0ff */
[----:B------:R-:W-:Y:S02]  /*1170*/  ULEA UR56, UR50, UR56, 0x6 ;  /* 0x0000003832387291 */ /* 0x000fe4000f8e30ff */
[----:B------:R-:W-:Y:S02]  /*1180*/  UIADD3 UR9, UPT, UPT, UR5, -0x80, -UR51 ;  /* 0xffffff8005097890 */ /* 0x000fe4000fffe833 */
[----:B------:R-:W-:Y:S02]  /*1190*/  ULEA UR57, UR50, UR57, 0x6 ;  /* 0x0000003932397291 */ /* 0x000fe4000f8e30ff */
[----:B------:R-:W-:Y:S01]  /*11a0*/  USHF.R.S32.HI UR8, URZ, 0x1f, UR9 ;  /* 0x0000001fff087899 */ /* 0x000fe20008011409 */
[----:B----4-:R-:W-:Y:S01]  /*11b0*/  IMAD.U32 R4, RZ, RZ, UR14 ;  /* 0x0000000eff047e24 */ /* 0x010fe2000f8e00ff */
[----:B------:R-:W-:Y:S02]  /*11c0*/  UIMAD UR62, UR53, UR14, URZ ;  /* 0x0000000e353e72a4 */ /* 0x000fe4000f8e02ff */
[----:B------:R-:W-:-:S02]  /*11d0*/  ULEA.HI UR8, UR8, UR9, URZ, 0x6 ;  /* 0x0000000908087291 */ /* 0x000fc4000f8f30ff */
[----:B------:R-:W-:Y:S01]  /*11e0*/  UIMAD UR62, UR22, UR15, UR62 ;  /* 0x0000000f163e72a4 */ /* 0x000fe2000f8e023e */
[C---:B--2---:R-:W-:Y:S01]  /*11f0*/  IMAD.SHL.U32 R20, R22.reuse, 0x8, RZ ;  /* 0x0000000816147824 */ /* 0x044fe200078e00ff */
[----:B------:R-:W-:Y:S01]  /*1200*/  USHF.R.S32.HI UR49, URZ, 0x6, UR8 ;  /* 0x00000006ff317899 */ /* 0x000fe20008011408 */
[----:B-----5:R-:W-:Y:S01]  /*1210*/  IMAD.U32 R6, RZ, RZ, UR20 ;  /* 0x00000014ff067e24 */ /* 0x020fe2000f8e00ff */
[----:B------:R-:W-:Y:S02]  /*1220*/  LOP3.LUT R12, R22, 0x1f, RZ, 0xc0, !PT ;  /* 0x0000001f160c7812 */ /* 0x000fe400078ec0ff */
[----:B------:R-:W-:Y:S01]  /*1230*/  LOP3.LUT R8, R20, 0x18, RZ, 0xc0, !PT ;  /* 0x0000001814087812 */ /* 0x000fe200078ec0ff */
[----:B------:R-:W-:Y:S01]  /*1240*/  UISETP.LT.AND UP0, UPT, URZ, UR49, UPT ;  /* 0x00000031ff00728c */ /* 0x000fe2000bf01270 */
[----:B------:R-:W-:Y:S01]  /*1250*/  MOV R0, UR62 ;  /* 0x0000003e00007c02 */ /* 0x000fe20008000f00 */
[----:B------:R-:W1:Y:S01]  /*1260*/  LDCU.128 UR8, c[0x0][0x590] ;  /* 0x0000b200ff0877ac */ /* 0x000e620008000c00 */
[----:B------:R-:W-:Y:S01]  /*1270*/  IADD3 R2, P0, PT, R8, UR64, RZ ;  /* 0x0000004008027c10 */ /* 0x000fe2000ff1e0ff */
[----:B------:R-:W-:Y:S01]  /*1280*/  IMAD.WIDE.U32 R4, R4, UR22, R8 ;  /* 0x0000001604047c25 */ /* 0x000fe2000f8e0008 */
[----:B------:R-:W-:Y:S01]  /*1290*/  SHF.R.U32.HI R21, RZ, 0x2, R22 ;  /* 0x00000002ff157819 */ /* 0x000fe20000011616 */
[----:B------:R-:W-:-:S02]  /*12a0*/  USEL UR49, URZ, UR49, !UP0 ;  /* 0x00000031ff317287 */ /* 0x000fc4000c000000 */
[----:B------:R-:W-:Y:S01]  /*12b0*/  IMAD.X R3, RZ, RZ, UR61, P0 ;  /* 0x0000003dff037e24 */ /* 0x000fe200080e06ff */
[----:B------:R-:W-:Y:S01]  /*12c0*/  IADD3 R4, P1, PT, R4, UR52, RZ ;  /* 0x0000003404047c10 */ /* 0x000fe2000ff3e0ff */
[----:B------:R-:W-:Y:S01]  /*12d0*/  UIMAD UR52, UR60, UR59, URZ ;  /* 0x0000003b3c3472a4 */ /* 0x000fe2000f8e02ff */
[----:B------:R-:W2:Y:S02]  /*12e0*/  LDCU.64 UR60, c[0x0][0x5e8] ;  /* 0x0000bd00ff3c77ac */ /* 0x000ea40008000a00 */
[----:B------:R-:W-:Y:S01]  /*12f0*/  IADD3.X R5, PT, PT, R5, UR23, R0, P1, !PT ;  /* 0x0000001705057c10 */ /* 0x000fe20008ffe400 */
[----:B------:R-:W-:Y:S01]  /*1300*/  IMAD.U32 R0, RZ, RZ, UR21 ;  /* 0x00000015ff007e24 */ /* 0x000fe2000f8e00ff */
[----:B------:R-:W4:Y:S01]  /*1310*/  LDCU.64 UR20, c[0x0][0x550] ;  /* 0x0000aa00ff1477ac */ /* 0x000f220008000a00 */
[----:B-1----:R-:W-:Y:S01]  /*1320*/  IMAD.U32 R7, RZ, RZ, UR8 ;  /* 0x00000008ff077e24 */ /* 0x002fe2000f8e00ff */
[----:B------:R-:W-:Y:S01]  /*1330*/  UIMAD UR53, UR53, UR8, URZ ;  /* 0x00000008353572a4 */ /* 0x000fe2000f8e02ff */
[----:B------:R-:W1:Y:S02]  /*1340*/  LDCU.64 UR58, c[0x0][0x420] ;  /* 0x00008400ff3a77ac */ /* 0x000e640008000a00 */
[----:B------:R-:W-:Y:S01]  /*1350*/  IMAD.WIDE.U32 R2, R7, UR22, R2 ;  /* 0x0000001607027c25 */ /* 0x000fe2000f8e0002 */
[----:B------:R-:W-:-:S03]  /*1360*/  UIMAD UR22, UR22, UR9, UR53 ;  /* 0x00000009161672a4 */ /* 0x000fc6000f8e0235 */
[----:B------:R-:W-:Y:S01]  /*1370*/  IMAD.WIDE.U32 R6, R6, UR28, R4 ;  /* 0x0000001c06067c25 */ /* 0x000fe2000f8e0004 */
[----:B------:R-:W-:Y:S01]  /*1380*/  SHF.R.U32.HI R5, RZ, 0x5, R22 ;  /* 0x00000005ff057819 */ /* 0x000fe20000011616 */
[----:B------:R-:W-:Y:S02]  /*1390*/  USHF.L.U32 UR53, UR52, 0x6, URZ ;  /* 0x0000000634357899 */ /* 0x000fe400080006ff */
[----:B------:R-:W-:Y:S01]  /*13a0*/  IMAD.U32 R4, RZ, RZ, UR10 ;  /* 0x0000000aff047e24 */ /* 0x000fe2000f8e00ff */
[----:B------:R-:W-:Y:S01]  /*13b0*/  IADD3 R3, PT, PT, R3, UR22, RZ ;  /* 0x0000001603037c10 */ /* 0x000fe2000fffe0ff */
[----:B------:R-:W-:Y:S01]  /*13c0*/  IMAD R12, R5, UR52, R12 ;  /* 0x00000034050c7c24 */ /* 0x000fe2000f8e020c */
[----:B------:R-:W-:Y:S01]  /*13d0*/  UISETP.GT.AND UP0, UPT, UR45, UR49, UPT ;  /* 0x000000312d00728c */ /* 0x000fe2000bf04270 */
[----:B------:R-:W-:Y:S01]  /*13e0*/  IMAD R7, R0, UR28, R7 ;  /* 0x0000001c00077c24 */ /* 0x000fe2000f8e0207 */
[----:B------:R-:W-:Y:S01]  /*13f0*/  MOV R0, UR11 ;  /* 0x0000000b00007c02 */ /* 0x000fe20008000f00 */
[----:B------:R-:W-:Y:S01]  /*1400*/  IMAD.WIDE.U32 R4, R4, UR28, R2 ;  /* 0x0000001c04047c25 */ /* 0x000fe2000f8e0002 */
[----:B------:R-:W5:Y:S03]  /*1410*/  LDCU.64 UR10, c[0x0][0x570] ;  /* 0x0000ae00ff0a77ac */ /* 0x000f660008000a00 */
[----:B---3--:R-:W-:Y:S01]  /*1420*/  IMAD.WIDE.U32 R2, R14, UR26, RZ ;  /* 0x0000001a0e027c25 */ /* 0x008fe2000f8e00ff */
[----:B------:R-:W3:Y:S02]  /*1430*/  LDCU.64 UR22, c[0x0][0x380] ;  /* 0x00007000ff1677ac */ /* 0x000ee40008000a00 */
[----:B------:R-:W-:Y:S01]  /*1440*/  SEL R11, R2, RZ, P4 ;  /* 0x000000ff020b7207 */ /* 0x000fe20002000000 */
[----:B------:R-:W-:Y:S01]  /*1450*/  IMAD R2, R15, UR26, R3 ;  /* 0x0000001a0f027c24 */ /* 0x000fe2000f8e0203 */
[----:B--2---:R-:W-:Y:S01]  /*1460*/  UIMAD.WIDE UR60, UR56, 0x4, UR60 ;  /* 0x00000004383c78a5 */ /* 0x004fe2000f8e023c */
[----:B------:R-:W-:Y:S01]  /*1470*/  IMAD R3, R0, UR28, R5 ;  /* 0x0000001c00037c24 */ /* 0x000fe2000f8e0205 */
[----:B------:R-:W-:Y:S01]  /*1480*/  IADD3 R13, P1, P0, R12, UR55, R11 ;  /* 0x000000370c0d7c10 */ /* 0x000fe2000f83e00b */
[----:B------:R-:W-:Y:S01]  /*1490*/  IMAD.U32 R11, RZ, RZ, UR53 ;  /* 0x00000035ff0b7e24 */ /* 0x000fe2000f8e00ff */
[----:B------:R-:W-:Y:S01]  /*14a0*/  SHF.R.S32.HI R5, RZ, 0x1f, R12 ;  /* 0x0000001fff057819 */ /* 0x000fe2000001140c */
[----:B-1----:R-:W-:Y:S01]  /*14b0*/  UIMAD.WIDE UR58, UR57, 0x4, UR58 ;  /* 0x00000004393a78a5 */ /* 0x002fe2000f8e023a */
[----:B------:R-:W-:Y:S01]  /*14c0*/  SEL R0, R2, RZ, P4 ;  /* 0x000000ff02007207 */ /* 0x000fe20002000000 */
[----:B------:R-:W-:-:S03]  /*14d0*/  IMAD.MOV.U32 R2, RZ, RZ, R4 ;  /* 0x000000ffff027224 */ /* 0x000fc600078e0004 */
[----:B------:R-:W-:Y:S01]  /*14e0*/  IADD3.X R12, PT, PT, R5, UR54, R0, P1, P0 ;  /* 0x00000036050c7c10 */ /* 0x000fe20008fe0400 */
[----:B------:R-:W-:Y:S01]  /*14f0*/  IMAD.WIDE.U32 R4, R21, UR14, R6 ;  /* 0x0000000e15047c25 */ /* 0x000fe2000f8e0006 */
[----:B------:R-:W-:-:S03]  /*1500*/  IADD3 R0, P0, PT, R13, UR53, RZ ;  /* 0x000000350d007c10 */ /* 0x000fc6000ff1e0ff */
[----:B------:R-:W-:Y:S01]  /*1510*/  IMAD.WIDE.U32 R2, R21, UR8, R2 ;  /* 0x0000000815027c25 */ /* 0x000fe2000f8e0002 */
[----:B------:R-:W-:Y:S02]  /*1520*/  LEA.HI.X.SX32 R7, R11, R12, 0x1, P0 ;  /* 0x0000000c0b077211 */ /* 0x000fe400000f0eff */
[----:B-----5:R-:W-:Y:S01]  /*1530*/  LEA R234, P0, R0, UR10, 0x2 ;  /* 0x0000000a00ea7c11 */ /* 0x020fe2000f8010ff */
[C---:B------:R-:W-:Y:S01]  /*1540*/  IMAD R6, R21.reuse, UR9, R3 ;  /* 0x0000000915067c24 */ /* 0x040fe2000f8e0203 */
[----:B---3--:R-:W-:Y:S01]  /*1550*/  LEA R238, P2, R4, UR22, 0x1 ;  /* 0x0000001604ee7c11 */ /* 0x008fe2000f8408ff */
        /* <DEDUP_REMOVED lines=21> */
.L_x_245:
[----:B------:R-:W1:Y:S01]  /*16b0*/  LDCU.64 UR10, c[0x0][0x5c0] ;  /* 0x0000b800ff0a77ac */ /* 0x000e620008000a00 */
[----:B------:R-:W-:-:S04]  /*16c0*/  UIADD3 UR5, UPT, UPT, UR40, UR42, URZ ;  /* 0x0000002a28057290 */ /* 0x000fc8000fffe0ff */
[----:B-1----:R-:W-:Y:S02]  /*16d0*/  UIMAD.WIDE.U32 UR18, UR5, UR10, URZ ;  /* 0x0000000a051272a5 */ /* 0x002fe4000f8e00ff */
[----:B------:R-:W-:-:S04]  /*16e0*/  UIMAD UR5, UR5, UR11, URZ ;  /* 0x0000000b050572a4 */ /* 0x000fc8000f8e02ff */
[----:B------:R-:W-:-:S06]  /*16f0*/  UIADD3 UR5, UPT, UPT, UR19, UR5, URZ ;  /* 0x0000000513057290 */ /* 0x000fcc000fffe0ff */
[----:B------:R-:W-:Y:S02]  /*1700*/  MOV R0, UR5 ;  /* 0x0000000500007c02 */ /* 0x000fe40008000f00 */
.L_x_246:
        /* <DEDUP_REMOVED lines=12> */
.L_x_247:
[----:B------:R-:W1:Y:S01]  /*17d0*/  LDCU.64 UR8, c[0x0][0x5c8] ;  /* 0x0000b900ff0877ac */ /* 0x000e620008000a00 */
[----:B------:R-:W-:-:S04]  /*17e0*/  UIADD3 UR40, UPT, UPT, UR40, UR42, URZ ;  /* 0x0000002a28287290 */ /* 0x000fc8000fffe0ff */
[----:B-1----:R-:W-:Y:S02]  /*17f0*/  UIMAD.WIDE.U32 UR16, UR40, UR8, URZ ;  /* 0x00000008281072a5 */ /* 0x002fe4000f8e00ff */
[----:B------:R-:W-:-:S04]  /*1800*/  UIMAD UR40, UR40, UR9, URZ ;  /* 0x00000009282872a4 */ /* 0x000fc8000f8e02ff */
[----:B------:R-:W-:-:S06]  /*1810*/  UIADD3 UR40, UPT, UPT, UR17, UR40, URZ ;  /* 0x0000002811287290 */ /* 0x000fcc000fffe0ff */
[----:B------:R-:W-:Y:S02]  /*1820*/  MOV R10, UR40 ;  /* 0x00000028000a7c02 */ /* 0x000fe40008000f00 */
.L_x_248:
        /* <DEDUP_REMOVED lines=26> */
.L_x_250:
[----:B------:R-:W-:Y:S05]  /*19d0*/  BSYNC.RECONVERGENT B0 ;  /* 0x0000000000007941 */ /* 0x000fea0003800200 */
.L_x_249:
        /* <DEDUP_REMOVED lines=13> */
.L_x_252:
[----:B------:R-:W-:Y:S05]  /*1ab0*/  BSYNC.RECONVERGENT B0 ;  /* 0x0000000000007941 */ /* 0x000fea0003800200 */
.L_x_251:
        /* <DEDUP_REMOVED lines=23> */
.L_x_254:
[----:B------:R-:W-:Y:S05]  /*1c30*/  BSYNC.RECONVERGENT B0 ;  /* 0x0000000000007941 */ /* 0x000fea0003800200 */
.L_x_253:
        /* <DEDUP_REMOVED lines=13> */
.L_x_244:
        /* <DEDUP_REMOVED lines=15> */
[----:B------:R-:W-:Y:S01]  /*1e00*/  IMAD.MOV.U32 R251, RZ, RZ, 0x7f800000 ;  /* 0x7f800000fffb7424 */ /* 0x000fe200078e00ff */
[----:B------:R-:W-:Y:S01]  /*1e10*/  LOP3.LUT R240, R23, 0x10, RZ, 0xc0, !PT ;  /* 0x0000001017f07812 */ /* 0x000fe200078ec0ff */
[----:B------:R-:W-:Y:S01]  /*1e20*/  UIMAD UR47, UR31, UR19, UR47 ;  /* 0x000000131f2f72a4 */ /* 0x000fe2000f8e022f */
[----:B------:R-:W-:Y:S01]  /*1e30*/  IADD3.X R3, PT, PT, R16, UR14, R3, P0, !PT ;  /* 0x0000000e10037c10 */ /* 0x000fe200087fe403 */
[----:B------:R-:W3:Y:S01]  /*1e40*/  @!P6 LDC.64 R14, c[0x0][0x390] ;  /* 0x0000e400ff0eeb82 */ /* 0x000ee20000000a00 */
        /* <DEDUP_REMOVED lines=22> */
[----:B------:R-:W4:Y:S02]  /*1fb0*/  LDCU UR15, c[0x0][0x3b0] ;  /* 0x00007600ff0f77ac */ /* 0x000f240008000800 */
[----:B------:R-:W-:-:S02]  /*1fc0*/  IMAD R11, R10, UR9, R4 ;  /* 0x000000090a0b7c24 */ /* 0x000fc4000f8e0204 */
[----:B------:R-:W-:Y:S02]  /*1fd0*/  @!P5 IMAD.MOV.U32 R4, RZ, RZ, R2 ;  /* 0x000000ffff04d224 */ /* 0x000fe400078e0002 */
[----:B------:R-:W-:Y:S02]  /*1fe0*/  IMAD.MOV.U32 R250, RZ, RZ, 0x7f800000 ;  /* 0x7f800000fffa7424 */ /* 0x000fe400078e00ff */
[----:B------:R-:W-:Y:S02]  /*1ff0*/  IMAD.MOV.U32 R249, RZ, RZ, 0x7f800000 ;  /* 0x7f800000fff97424 */ /* 0x000fe400078e00ff */
[----:B------:R-:W-:Y:S02]  /*2000*/  IMAD.MOV.U32 R248, RZ, RZ, 0x7f800000 ;  /* 0x7f800000fff87424 */ /* 0x000fe400078e00ff */
[----:B------:R-:W-:Y:S01]  /*2010*/  IMAD.MOV.U32 R224, RZ, RZ, 0x20 ;  /* 0x00000020ffe07424 */ /* 0x000fe200078e00ff */
[----:B------:R-:W-:Y:S01]  /*2020*/  CS2R R126, SRZ ;  /* 0x00000000007e7805 */ /* 0x000fe2000001ff00 */
[----:B------:R-:W-:Y:S01]  /*2030*/  IMAD.WIDE.U32 R6, R10, UR8, R6 ;  /* 0x000000080a067c25 */ /* 0x000fe2000f8e0006 */
[----:B---3--:R-:W-:Y:S01]  /*2040*/  @!P6 LEA R10, P0, R8, R14, 0x1 ;  /* 0x0000000e080ae211 */ /* 0x008fe200078008ff */
[----:B------:R-:W-:-:S02]  /*2050*/  ULOP3.LUT UR8, UR50, 0x80000001, URZ, 0xc0, !UPT ;  /* 0x8000000132087892 */ /* 0x000fc4000f8ec0ff */
[----:B------:R-:W-:Y:S01]  /*2060*/  @!P6 IMAD R2, R21, UR17, R9 ;  /* 0x000000111502ec24 */ /* 0x000fe2000f8e0209 */
[----:B------:R-:W-:Y:S01]  /*2070*/  CS2R R124, SRZ ;  /* 0x00000000007c7805 */ /* 0x000fe2000001ff00 */
[----:B------:R-:W-:Y:S01]  /*2080*/  @!P5 IMAD.MOV.U32 R5, RZ, RZ, R3 ;  /* 0x000000ffff05d224 */ /* 0x000fe200078e0003 */
[----:B------:R-:W-:Y:S01]  /*2090*/  UISETP.NE.AND UP0, UPT, UR8, 0x1, UPT ;  /* 0x000000010800788c */ /* 0x000fe2000bf05270 */
[----:B------:R-:W-:Y:S01]  /*20a0*/  @!P5 IMAD R0, R12, UR16, RZ ;  /* 0x000000100c00dc24 */ /* 0x000fe2000f8e02ff */
[----:B------:R-:W-:Y:S01]  /*20b0*/  CS2R R130, SRZ ;  /* 0x0000000000827805 */ /* 0x000fe2000001ff00 */
[----:B------:R-:W-:Y:S01]  /*20c0*/  IMAD.IADD R3, R7, 0x1, R11 ;  /* 0x0000000107037824 */ /* 0x000fe200078e020b */
[----:B------:R-:W-:Y:S01]  /*20d0*/  @!P6 LEA.HI.X R11, R8, R15, R2, 0x1, P0 ;  /* 0x0000000f080be211 */ /* 0x000fe200000f0c02 */
[C---:B------:R-:W-:Y:S01]  /*20e0*/  @!P5 IMAD R9, R13.reuse, UR17, R0 ;  /* 0x000000110d09dc24 */ /* 0x040fe2000f8e0200 */
[----:B------:R-:W3:Y:S01]  /*20f0*/  @!P5 LDC.64 R14, c[0x0][0x388] ;  /* 0x0000e200ff0edb82 */ /* 0x000ee20000000a00 */
[----:B------:R-:W-:Y:S01]  /*2100*/  @!P5 IMAD.WIDE.U32 R4, R13, UR16, R4 ;  /* 0x000000100d04dc25 */ /* 0x000fe2000f8e0004 */
[----:B------:R-:W-:Y:S01]  /*2110*/  USEL UR8, URZ, 0x3000, UP0 ;  /* 0x00003000ff087887 */ /* 0x000fe20008000000 */
[----:B------:R-:W4:Y:S02]  /*2120*/  LDCU UR16, c[0x0][0x590] ;  /* 0x0000b200ff1077ac */ /* 0x000f240008000800 */
[----:B------:R-:W-:Y:S01]  /*2130*/  @!P5 IMAD R0, R12, UR18, RZ ;  /* 0x000000120c00dc24 */ /* 0x000fe2000f8e02ff */
[----:B-1----:R-:W-:Y:S01]  /*2140*/  @!P5 LEA R8, P0, R4, R16, 0x1 ;  /* 0x000000100408d211 */ /* 0x002fe200078008ff */
        /* <DEDUP_REMOVED lines=23> */
[C---:B---3--:R-:W-:Y:S01]  /*22c0*/  @!P5 LEA R2, P0, R6.reuse, R14, 0x1 ;  /* 0x0000000e0602d211 */ /* 0x048fe200078008ff */
[----:B------:R-:W-:Y:S01]  /*22d0*/  @P6 STS.128 [R0+0xf000], RZ ;  /* 0x00f000ff00006388 */ /* 0x000fe20000000c00 */
[----:B------:R-:W-:Y:S01]  /*22e0*/  @!P5 IMAD.IADD R3, R7, 0x1, R12 ;  /* 0x000000010703d824 */ /* 0x000fe200078e020c */
[----:B------:R-:W-:Y:S01]  /*22f0*/  CS2R R110, SRZ ;  /* 0x00000000006e7805 */ /* 0x000fe2000001ff00 */
[----:B------:R-:W-:Y:S01]  /*2300*/  IMAD.MOV.U32 R225, RZ, RZ, 0x20 ;  /* 0x00000020ffe17424 */ /* 0x000fe200078e00ff */
[----:B------:R-:W-:Y:S01]  /*2310*/  @P6 STS.128 [R0+0x11000], RZ ;  /* 0x011000ff00006388 */ /* 0x000fe20000000c00 */
[----:B------:R-:W-:Y:S01]  /*2320*/  IMAD.MOV.U32 R252, RZ, RZ, 0x4 ;  /* 0x00000004fffc7424 */ /* 0x000fe200078e00ff */
[----:B------:R-:W-:-:S02]  /*2330*/  @!P5 LEA.HI.X R3, R6, R15, R3, 0x1, P0 ;  /* 0x0000000f0603d211 */ /* 0x000fc400000f0c03 */
[----:B------:R-:W-:Y:S01]  /*2340*/  CS2R R108, SRZ ;  /* 0x00000000006c7805 */ /* 0x000fe2000001ff00 */
[----:B------:R-:W-:Y:S01]  /*2350*/  @P6 STS.128 [R0+0x13000], RZ ;  /* 0x013000ff00006388 */ /* 0x000fe20000000c00 */
[----:B------:R-:W-:Y:S02]  /*2360*/  ISETP.GE.AND P0, PT, R240, UR14, PT ;  /* 0x0000000ef0007c0c */ /* 0x000fe4000bf06270 */
[----:B------:R-:W-:Y:S02]  /*2370*/  CS2R R114, SRZ ;  /* 0x0000000000727805 */ /* 0x000fe4000001ff00 */
[----:B------:R-:W-:Y:S01]  /*2380*/  CS2R R112, SRZ ;  /* 0x0000000000707805 */ /* 0x000fe2000001ff00 */
[----:B------:R-:W-:Y:S01]  /*2390*/  @P5 STS.128 [R0+0x10000], RZ ;  /* 0x010000ff00005388 */ /* 0x000fe20000000c00 */
[----:B------:R-:W-:Y:S02]  /*23a0*/  CS2R R106, SRZ ;  /* 0x00000000006a7805 */ /* 0x000fe4000001ff00 */
[----:B------:R-:W-:-:S02]  /*23b0*/  CS2R R104, SRZ ;  /* 0x0000000000687805 */ /* 0x000fc4000001ff00 */
[----:B------:R-:W-:Y:S01]  /*23c0*/  CS2R R102, SRZ ;  /* 0x0000000000667805 */ /* 0x000fe2000001ff00 */
[----:B------:R-:W-:Y:S01]  /*23d0*/  @P5 STS.128 [R0+0x12000], RZ ;  /* 0x012000ff00005388 */ /* 0x000fe20000000c00 */
[----:B------:R-:W-:Y:S02]  /*23e0*/  CS2R R100, SRZ ;  /* 0x0000000000647805 */ /* 0x000fe4000001ff00 */
[----:B------:R-:W-:Y:S02]  /*23f0*/  CS2R R94, SRZ ;  /* 0x00000000005e7805 */ /* 0x000fe4000001ff00 */
[----:B------:R-:W-:Y:S01]  /*2400*/  CS2R R92, SRZ ;  /* 0x00000000005c7805 */ /* 0x000fe2000001ff00 */
[----:B------:R-:W-:Y:S01]  /*2410*/  @P5 STS.128 [R0+0x14000], RZ ;  /* 0x014000ff00005388 */ /* 0x000fe20000000c00 */
[C---:B------:R-:W-:Y:S01]  /*2420*/  IMAD.SHL.U32 R6, R22.reuse, 0x20, RZ ;  /* 0x0000002016067824 */ /* 0x040fe200078e00ff */
[----:B------:R-:W-:Y:S01]  /*2430*/  CS2R R98, SRZ ;  /* 0x0000000000627805 */ /* 0x000fe2000001ff00 */
[----:B------:R-:W-:Y:S01]  /*2440*/  IMAD.SHL.U32 R7, R22, 0x4, RZ ;  /* 0x0000000416077824 */ /* 0x000fe200078e00ff */
[----:B------:R-:W-:Y:S01]  /*2450*/  @!PT LDS RZ, [RZ] ;  /* 0x00000000fffff984 */ /* 0x000fe20000000800 */
[----:B------:R-:W-:Y:S01]  /*2460*/  @!PT LDS RZ, [RZ] ;  /* 0x00000000fffff984 */ /* 0x000fe20000000800 */
[----:B------:R-:W-:Y:S01]  /*2470*/  @!PT LDS RZ, [RZ] ;  /* 0x00000000fffff984 */ /* 0x000fe20000000800 */
        /* <DEDUP_REMOVED lines=12> */
[----:B------:R-:W0:Y:S01]  /*2540*/  LDGDEPBAR ;  /* 0x00000000000079af */ /* 0x000e220000000000 */
        /* <DEDUP_REMOVED lines=25> */
[----:B------:R-:W-:Y:S01]  /*26e0*/  CS2R R36, SRZ ;  /* 0x0000000000247805 */ /* 0x000fe2000001ff00 */
[----:B------:R-:W-:Y:S01]  /*26f0*/  UIADD3 UR5, UPT, UPT, -UR51, UR5, URZ ;  /* 0x0000000533057290 */ /* 0x000fe2000fffe1ff */
[----:B------:R-:W-:Y:S01]  /*2700*/  @!PT LDS RZ, [RZ] ;  /* 0x00000000fffff984 */ /* 0x000fe20000000800 */
[----:B------:R-:W-:Y:S01]  /*2710*/  @!PT LDS RZ, [RZ] ;  /* 0x00000000fffff984 */ /* 0x000fe20000000800 */
[----:B------:R-:W-:Y:S01]  /*2720*/  @!PT LDS RZ, [RZ] ;  /* 0x00000000fffff984 */ /* 0x000fe20000000800 */
[----:B------:R-:W-:Y:S01]  /*2730*/  @!P4 LDGSTS.E.BYPASS.LTC128B.128 [R233], desc[UR38][R238.64] ;  /* 0x00000000eee9cfae */ /* 0x000fe2000b981a26 */
[----:B------:R-:W-:Y:S01]  /*2740*/  USHF.L.U32 UR52, UR52, 0x3, URZ ;  /* 0x0000000334347899 */ /* 0x000fe200080006ff */
[----:B------:R-:W1:Y:S02]  /*2750*/  LDCU UR11, c[0x0][0x504] ;  /* 0x0000a080ff0b77ac */ /* 0x000e640008000800 */
[----:B------:R-:W-:Y:S01]  /*2760*/  @!P4 LDGSTS.E.BYPASS.LTC128B.128 [R233+0x1000], desc[UR38][R238.64+0x40] ;  /* 0x01000040eee9cfae */ /* 0x000fe2000b981a26 */
[----:B------:R-:W2:Y:S03]  /*2770*/  LDCU UR10, c[0x0][0x508] ;  /* 0x0000a100ff0a77ac */ /* 0x000ea60008000800 */
[----:B------:R-:W-:Y:S01]  /*2780*/  @!P4 LDGSTS.E.BYPASS.LTC128B.128 [R233+0x2000], desc[UR38][R238.64+0x80] ;  /* 0x02000080eee9cfae */ /* 0x000fe2000b981a26 */
[----:B------:R-:W3:Y:S03]  /*2790*/  LDCU UR9, c[0x0][0x3e0] ;  /* 0x00007c00ff0977ac */ /* 0x000ee60008000800 */
[----:B------:R-:W-:Y:S01]  /*27a0*/  @P4 STS.128 [R233], RZ ;  /* 0x000000ffe9004388 */ /* 0x000fe20000000c00 */
[----:B------:R-:W1:Y:S03]  /*27b0*/  LDCU UR14, c[0x0][0x45c] ;  /* 0x00008b80ff0e77ac */ /* 0x000e660008000800 */
        /* <DEDUP_REMOVED lines=14> */
[----:B----4-:R-:W-:-:S03]  /*28a0*/  IMAD.MOV.U32 R4, RZ, RZ, 0x4 ;  /* 0x00000004ff047424 */ /* 0x010fc600078e00ff */
[----:B------:R-:W-:Y:S01]  /*28b0*/  @!PT LDS RZ, [RZ] ;  /* 0x00000000fffff984 */ /* 0x000fe20000000800 */
[----:B------:R-:W-:Y:S01]  /*28c0*/  @!PT LDS RZ, [RZ] ;  /* 0x00000000fffff984 */ /* 0x000fe20000000800 */
[----:B------:R-:W-:Y:S01]  /*28d0*/  @!PT LDS RZ, [RZ] ;  /* 0x00000000fffff984 */ /* 0x000fe20000000800 */
[----:B------:R-:W-:Y:S04]  /*28e0*/  @!P5 LDGSTS.E.BYPASS.LTC128B.128 [R0+0xa000], desc[UR38][R2.64] ;  /* 0x0a0000000200dfae */ /* 0x000fe8000b981a26 */
[----:B------:R-:W-:Y:S04]  /*28f0*/  @!P5 LDGSTS.E.BYPASS.LTC128B.128 [R0+0xc000], desc[UR38][R2.64+0x40] ;  /* 0x0c0000400200dfae */ /* 0x000fe8000b981a26 */
[----:B------:R4:W-:Y:S04]  /*2900*/  @!P5 LDGSTS.E.BYPASS.LTC128B.128 [R0+0xe000], desc[UR38][R2.64+0x80] ;  /* 0x0e0000800200dfae */ /* 0x0009e8000b981a26 */
[----:B------:R-:W0:Y:S01]  /*2910*/  LDGDEPBAR ;  /* 0x00000000000079af */ /* 0x000e220000000000 */
[----:B------:R-:W-:-:S04]  /*2920*/  LOP3.LUT R7, R7, 0x18, RZ, 0xc0, !PT ;  /* 0x0000001807077812 */ /* 0x000fc800078ec0ff */
[----:B------:R-:W-:Y:S01]  /*2930*/  LOP3.LUT R5, R7, 0xc0, R6, 0xf8, !PT ;  /* 0x000000c007057812 */ /* 0x000fe200078ef806 */
[----:B----4-:R-:W-:Y:S01]  /*2940*/  IMAD.WIDE.U32 R2, R240, R4, UR58 ;  /* 0x0000003af0027e25 */ /* 0x010fe2000f8e0004 */
[----:B--2---:R-:W-:Y:S01]  /*2950*/  LOP3.LUT R0, R6, 0x20, RZ, 0xc0, !PT ;  /* 0x0000002006007812 */ /* 0x004fe200078ec0ff */
[----:B------:R-:W-:-:S04]  /*2960*/  DEPBAR.LE SB0, 0x1 ;  /* 0x000080400000791a */ /* 0x000fc80000000000 */
[----:B------:R-:W-:Y:S01]  /*2970*/  IMAD.SHL.U32 R4, R22, 0x10, RZ ;  /* 0x0000001016047824 */ /* 0x000fe200078e00ff */
[----:B------:R-:W5:Y:S04]  /*2980*/  @!P0 LDG.E R251, desc[UR38][R2.64] ;  /* 0x0000002602fb8981 */ /* 0x000f68000c1e1900 */
[----:B------:R-:W5:Y:S01]  /*2990*/  @!P3 LDG.E R250, desc[UR38][R2.64+0x20] ;  /* 0x0000202602fab981 */ /* 0x000f62000c1e1900 */
[----:B------:R-:W-:-:S03]  /*29a0*/  LOP3.LUT R0, R0, 0x3c00, R4, 0xf8, !PT ;  /* 0x00003c0000007812 */ /* 0x000fc600078ef804 */
[----:B------:R-:W5:Y:S04]  /*29b0*/  @!P2 LDG.E R249, desc[UR38][R2.64+0x80] ;  /* 0x0000802602f9a981 */ /* 0x000f68000c1e1900 */
[----:B------:R2:W5:Y:S01]  /*29c0*/  @!P1 LDG.E R248, desc[UR38][R2.64+0xa0] ;  /* 0x0000a02602f89981 */ /* 0x000562000c1e1900 */
[----:B------:R-:W-:Y:S01]  /*29d0*/  LOP3.LUT R0, R0, 0x100, R4, 0xf8, !PT ;  /* 0x0000010000007812 */ /* 0x000fe200078ef804 */
[----:B------:R-:W-:Y:S01]  /*29e0*/  USHF.L.U32 UR15, UR15, 0x6, URZ ;  /* 0x000000060f0f7899 */ /* 0x000fe200080006ff */
[----:B------:R-:W-:Y:S01]  /*29f0*/  BAR.SYNC.DEFER_BLOCKING 0x0 ;  /* 0x0000000000007b1d */ /* 0x000fe20000010000 */
[----:B------:R-:W-:Y:S01]  /*2a00*/  LOP3.LUT P0, RZ, R22, 0x4, RZ, 0xc0, !PT ;  /* 0x0000000416ff7812 */ /* 0x000fe2000780c0ff */
[----:B------:R-:W-:Y:S01]  /*2a10*/  USHF.L.U32 UR16, UR16, 0x6, URZ ;  /* 0x0000000610107899 */ /* 0x000fe200080006ff */
[----:B------:R-:W-:-:S02]  /*2a20*/  LOP3.LUT R8, R6, 0x120, RZ, 0xc0, !PT ;  /* 0x0000012006087812 */ /* 0x000fc400078ec0ff */
[----:B------:R-:W-:Y:S02]  /*2a30*/  SEL R224, R224, 0xffffffe0, !P0 ;  /* 0xffffffe0e0e07807 */ /* 0x000fe40004000000 */
[----:B------:R-:W-:Y:S02]  /*2a40*/  LOP3.LUT R4, R8, 0x200, R4, 0xf8, !PT ;  /* 0x0000020008047812 */ /* 0x000fe400078ef804 */
[--C-:B--2---:R-:W-:Y:S02]  /*2a50*/  SHF.R.U32.HI R2, RZ, 0x4, R22.reuse ;  /* 0x00000004ff027819 */ /* 0x104fe40000011616 */
[----:B------:R-:W-:Y:S02]  /*2a60*/  LOP3.LUT R3, R5, 0x8, R22, 0x78, !PT ;  /* 0x0000000805037812 */ /* 0x000fe400078e7816 */
[----:B------:R-:W-:Y:S02]  /*2a70*/  LOP3.LUT R2, R2, 0x8, RZ, 0xc0, !PT ;  /* 0x0000000802027812 */ /* 0x000fe400078ec0ff */
[----:B------:R-:W-:-:S02]  /*2a80*/  LOP3.LUT R0, R0, R3, RZ, 0xfc, !PT ;  /* 0x0000000300007212 */ /* 0x000fc400078efcff */
[----:B------:R-:W-:Y:S02]  /*2a90*/  LOP3.LUT R2, R2, 0x10, R22, 0xf8, !PT ;  /* 0x0000001002027812 */ /* 0x000fe400078ef816 */
[----:B------:R-:W-:Y:S02]  /*2aa0*/  LEA R222, R0, UR6, 0x1 ;  /* 0x0000000600de7c11 */ /* 0x000fe4000f8e08ff */
[----:B------:R-:W-:Y:S02]  /*2ab0*/  LOP3.LUT R2, R2, 0xc0, R6, 0xf8, !PT ;  /* 0x000000c002027812 */ /* 0x000fe400078ef806 */
[----:B------:R-:W-:Y:S01]  /*2ac0*/  LOP3.LUT R3, R5, 0x8, R23, 0x78, !PT ;  /* 0x0000000805037812 */ /* 0x000fe200078e7817 */
[----:B------:R-:W-:Y:S01]  /*2ad0*/  VIADD R216, R222, 0xf020 ;  /* 0x0000f020ded87836 */ /* 0x000fe20000000000 */
[----:B------:R-:W-:Y:S01]  /*2ae0*/  LOP3.LUT R0, R2, R7, RZ, 0x3c, !PT ;  /* 0x0000000702007212 */ /* 0x000fe200078e3cff */
[----:B------:R-:W-:Y:S01]  /*2af0*/  VIADD R2, R222, 0xf000 ;  /* 0x0000f000de027836 */ /* 0x000fe20000000000 */
[----:B------:R2:W4:Y:S01]  /*2b00*/  LDSM.16.M88.4 R172, [R222+0xf000] ;  /* 0x00f00000deac783b */ /* 0x0005220000000200 */
[----:B------:R-:W-:Y:S01]  /*2b10*/  LOP3.LUT R3, R4, R3, RZ, 0xfc, !PT ;  /* 0x0000000304037212 */ /* 0x000fe200078efcff */
[----:B------:R-:W-:Y:S01]  /*2b20*/  IMAD.IADD R223, R222, 0x1, R224 ;  /* 0x00000001dedf7824 */ /* 0x000fe200078e02e0 */
[----:B------:R-:W-:Y:S01]  /*2b30*/  LOP3.LUT R0, R0, 0x120, R6, 0xf8, !PT ;  /* 0x0000012000007812 */ /* 0x000fe200078ef806 */
[----:B------:R-:W-:Y:S01]  /*2b40*/  @P0 VIADD R216, R2, 0xffffffe0 ;  /* 0xffffffe002d80836 */ /* 0x000fe20000000000 */
[----:B------:R2:W1:Y:S01]  /*2b50*/  LDSM.16.M88.4 R176, [R222+0xf400] ;  /* 0x00f40000deb0783b */ /* 0x0004620000000200 */
[----:B------:R-:W-:-:S02]  /*2b60*/  LEA R221, R3, UR6, 0x1 ;  /* 0x0000000603dd7c11 */ /* 0x000fc4000f8e08ff */
[----:B------:R-:W-:Y:S01]  /*2b70*/  LEA R220, R0, UR6, 0x1 ;  /* 0x0000000600dc7c11 */ /* 0x000fe2000f8e08ff */
[----:B------:R2:W1:Y:S02]  /*2b80*/  LDSM.16.M88.4 R180, [R216] ;  /* 0x00000000d8b4783b */ /* 0x0004640000000200 */
[----:B------:R-:W-:Y:S02]  /*2b90*/  VIADD R221, R221, UR8 ;  /* 0x00000008dddd7c36 */ /* 0x000fe40008000000 */
[----:B------:R2:W1:Y:S01]  /*2ba0*/  LDSM.16.M88.4 R184, [R216+0x400] ;  /* 0x00040000d8b8783b */ /* 0x0004620000000200 */
[----:B------:R-:W-:-:S03]  /*2bb0*/  VIADD R220, R220, UR8 ;  /* 0x00000008dcdc7c36 */ /* 0x000fc60008000000 */
[----:B------:R2:W1:Y:S04]  /*2bc0*/  LDSM.16.M88.4 R196, [R216+0x2000] ;  /* 0x00200000d8c4783b */ /* 0x0004680000000200 */
[----:B------:R2:W1:Y:S04]  /*2bd0*/  LDSM.16.M88.4 R200, [R216+0x2400] ;  /* 0x00240000d8c8783b */ /* 0x0004680000000200 */
[----:B------:R2:W1:Y:S04]  /*2be0*/  LDSM.16.M88.4 R212, [R216+0x4000] ;  /* 0x00400000d8d4783b */ /* 0x0004680000000200 */
[----:B------:R-:W1:Y:S04]  /*2bf0*/  LDSM.16.M88.4 R216, [R216+0x4400] ;  /* 0x00440000d8d8783b */ /* 0x000e680000000200 */
[----:B------:R2:W1:Y:S04]  /*2c00*/  LDSM.16.M88.4 R188, [R222+0x11000] ;  /* 0x01100000debc783b */ /* 0x0004680000000200 */
[----:B------:R2:W1:Y:S04]  /*2c10*/  LDSM.16.M88.4 R192, [R222+0x11400] ;  /* 0x01140000dec0783b */ /* 0x0004680000000200 */
[----:B------:R2:W1:Y:S04]  /*2c20*/  LDSM.16.M88.4 R204, [R222+0x13000] ;  /* 0x01300000decc783b */ /* 0x0004680000000200 */
[----:B---34-:R2:W1:Y:S02]  /*2c30*/  LDSM.16.M88.4 R208, [R222+0x13400] ;  /* 0x01340000ded0783b */ /* 0x0184640000000200 */
.L_x_260:
[----:B------:R-:W0:Y:S01]  /*2c40*/  LDGDEPBAR ;  /* 0x00000000000079af */ /* 0x000e220000000000 */
[----:B------:R-:W-:Y:S01]  /*2c50*/  IMAD.IADD R0, R221, 0x1, R224 ;  /* 0x00000001dd007824 */ /* 0x000fe200078e02e0 */
[----:B------:R-:W-:Y:S01]  /*2c60*/  MOV R3, UR61 ;  /* 0x0000003d00037c02 */ /* 0x000fe20008000f00 */
[----:B------:R-:W-:Y:S01]  /*2c70*/  IMAD.U32 R2, RZ, RZ, UR60 ;  /* 0x0000003cff027e24 */ /* 0x000fe2000f8e00ff */
[----:B------:R-:W-:Y:S04]  /*2c80*/  USHF.L.U32 UR17, UR50, 0x6, URZ ;  /* 0x0000000632117899 */ /* 0x000fe800080006ff */
[C---:B------:R-:W-:Y:S01]  /*2c90*/  LEA R2, P0, R240.reuse, R2, 0x2 ;  /* 0x00000002f0027211 */ /* 0x040fe200078010ff */
[----:B------:R-:W-:Y:S03]  /*2ca0*/  UISETP.GE.AND UP0, UPT, UR17, UR5, UPT ;  /* 0x000000051100728c */ /* 0x000fe6000bf06270 */
[----:B------:R-:W-:Y:S01]  /*2cb0*/  LEA.HI.X R3, R240, R3, RZ, 0x2, P0 ;  /* 0x00000003f0037211 */ /* 0x000fe200000f14ff */
[----:B------:R-:W-:Y:S04]  /*2cc0*/  DEPBAR.LE SB0, 0x0 ;  /* 0x000080000000791a */ /* 0x000fe80000000000 */
[----:B------:R-:W-:Y:S06]  /*2cd0*/  BAR.SYNC.DEFER_BLOCKING 0x0 ;  /* 0x0000000000007b1d */ /* 0x000fec0000010000 */
[----:B------:R-:W-:Y:S05]  /*2ce0*/  LDSM.16.M88.4 R32, [R221] ;  /* 0x00000000dd20783b */ /* 0x000fea0000000200 */
[----:B------:R-:W3:Y:S05]  /*2cf0*/  LDSM.16.M88.4 R16, [R222+0x9000] ;  /* 0x00900000de10783b */ /* 0x000eea0000000200 */
[----:B------:R-:W4:Y:S05]  /*2d00*/  LDSM.16.M88.4 R28, [R221+0x800] ;  /* 0x00080000dd1c783b */ /* 0x000f2a0000000200 */
[----:B------:R-:W2:Y:S05]  /*2d10*/  LDSM.16.M88.4 R132, [R222+0x9400] ;  /* 0x00940000de84783b */ /* 0x000eaa0000000200 */
[----:B------:R-:W-:Y:S05]  /*2d20*/  LDSM.16.M88.4 R136, [R0] ;  /* 0x000000000088783b */ /* 0x000fea0000000200 */
[----:B------:R-:W1:Y:S05]  /*2d30*/  LDSM.16.M88.4 R140, [R223+0x9000] ;  /* 0x00900000df8c783b */ /* 0x000e6a0000000200 */
[----:B------:R-:W1:Y:S05]  /*2d40*/  LDSM.16.M88.4 R144, [R0+0x800] ;  /* 0x000800000090783b */ /* 0x000e6a0000000200 */
[----:B------:R-:W1:Y:S05]  /*2d50*/  LDSM.16.M88.4 R148, [R223+0x9400] ;  /* 0x00940000df94783b */ /* 0x000e6a0000000200 */
[----:B------:R-:W-:Y:S01]  /*2d60*/  LDSM.16.M88.4 R152, [R221+0x1000] ;  /* 0x00100000dd98783b */ /* 0x000fe20000000200 */
[-C--:B---3--:R-:W-:Y:S04]  /*2d70*/  HMMA.16816.F32 R4, R32, R16.reuse, RZ ;  /* 0x000000102004723c */ /* 0x088fe800000018ff */
[----:B------:R-:W3:Y:S05]  /*2d80*/  LDSM.16.M88.4 R156, [R222+0xb000] ;  /* 0x00b00000de9c783b */ /* 0x000eea0000000200 */
[----:B------:R-:W3:Y:S01]  /*2d90*/  LDSM.16.M88.4 R160, [R221+0x1800] ;  /* 0x00180000dda0783b */ /* 0x000ee20000000200 */
[C---:B----4-:R-:W-:Y:S04]  /*2da0*/  HMMA.16816.F32 R8, R28.reuse, R16, RZ ;  /* 0x000000101c08723c */ /* 0x050fe800000018ff */
[----:B------:R-:W4:Y:S04]  /*2db0*/  LDSM.16.M88.4 R164, [R222+0xb400] ;  /* 0x00b40000dea4783b */ /* 0x000f280000000200 */
[-C--:B------:R-:W-:Y:S01]  /*2dc0*/  HMMA.16816.F32 R12, R28, R18.reuse, RZ ;  /* 0x000000121c0c723c */ /* 0x080fe200000018ff */
[----:B------:R-:W-:Y:S05]  /*2dd0*/  LDSM.16.M88.4 R168, [R0+0x1800] ;  /* 0x0018000000a8783b */ /* 0x000fea0000000200 */
[----:B-----5:R1:W5:Y:S02]  /*2de0*/  LDG.E R229, desc[UR38][R2.64] ;  /* 0x0000002602e57981 */ /* 0x020364000c1e1900 */
[C---:B------:R-:W-:Y:S03]  /*2df0*/  HMMA.16816.F32 R16, R32.reuse, R18, RZ ;  /* 0x000000122010723c */ /* 0x040fe600000018ff */
[----:B------:R1:W5:Y:S05]  /*2e00*/  LDG.E R228, desc[UR38][R2.64+0x20] ;  /* 0x0000202602e47981 */ /* 0x00036a000c1e1900 */
[----:B------:R1:W5:Y:S01]  /*2e10*/  LDG.E R227, desc[UR38][R2.64+0x80] ;  /* 0x0000802602e37981 */ /* 0x000362000c1e1900 */
[-C--:B--2---:R-:W-:Y:S04]  /*2e20*/  HMMA.16816.F32 R20, R32, R132.reuse, RZ ;  /* 0x000000842014723c */ /* 0x084fe800000018ff */
[----:B------:R2:W5:Y:S04]  /*2e30*/  LDG.E R226, desc[UR38][R2.64+0xa0] ;  /* 0x0000a02602e27981 */ /* 0x000568000c1e1900 */
[C---:B------:R-:W-:Y:S08]  /*2e40*/  HMMA.16816.F32 R24, R28.reuse, R132, RZ ;  /* 0x000000841c18723c */ /* 0x040ff000000018ff */
[-C--:B------:R-:W-:Y:S08]  /*2e50*/  HMMA.16816.F32 R28, R28, R134.reuse, RZ ;  /* 0x000000861c1c723c */ /* 0x080ff000000018ff */
[----:B------:R-:W-:Y:S01]  /*2e60*/  HMMA.16816.F32 R32, R32, R134, RZ ;  /* 0x000000862020723c */ /* 0x000fe200000018ff */
        /* <DEDUP_REMOVED lines=8> */
[-C--:B------:R-:W-:Y:S01]  /*2ef0*/  HMMA.16816.F32 R28, R144, R150.reuse, R28 ;  /* 0x00000096901c723c */ /* 0x080fe2000000181c */
[----:B------:R-:W2:Y:S07]  /*2f00*/  LDSM.16.M88.4 R144, [R223+0xb400] ;  /* 0x00b40000df90783b */ /* 0x000eae0000000200 */
[----:B------:R-:W-:Y:S01]  /*2f10*/  HMMA.16816.F32 R32, R136, R150, R32 ;  /* 0x000000968820723c */ /* 0x000fe20000001820 */
[----:B------:R-:W-:Y:S05]  /*2f20*/  LDSM.16.M88.4 R136, [R221+0x2000] ;  /* 0x00200000dd88783b */ /* 0x000fea0000000200 */
[----:B------:R-:W2:Y:S02]  /*2f30*/  LDSM.16.M88.4 R148, [R222+0xd000] ;  /* 0x00d00000de94783b */ /* 0x000ea40000000200 */
        /* <DEDUP_REMOVED lines=8> */
[----:B------:R-:W-:Y:S07]  /*2fc0*/  LDSM.16.M88.4 R160, [R223+0xd000] ;  /* 0x00d00000dfa0783b */ /* 0x000fee0000000200 */
[----:B------:R-:W-:Y:S01]  /*2fd0*/  HMMA.16816.F32 R32, R152, R166, R32 ;  /* 0x000000a69820723c */ /* 0x000fe20000001820 */
[----:B------:R-:W4:Y:S05]  /*2fe0*/  LDSM.16.M88.4 R152, [R222+0xd400] ;  /* 0x00d40000de98783b */ /* 0x000f2a0000000200 */
[----:B------:R-:W-:Y:S02]  /*2ff0*/  LDSM.16.M88.4 R164, [R0+0x2800] ;  /* 0x0028000000a4783b */ /* 0x000fe40000000200 */
[-C--:B-1----:R-:W-:Y:S08]  /*3000*/  HMMA.16816.F32 R4, R132, R140.reuse, R4 ;  /* 0x0000008c8404723c */ /* 0x082ff00000001804 */
[C---:B------:R-:W-:Y:S08]  /*3010*/  HMMA.16816.F32 R8, R168.reuse, R140, R8 ;  /* 0x0000008ca808723c */ /* 0x040ff00000001808 */
[-C--:B------:R-:W-:Y:S08]  /*3020*/  HMMA.16816.F32 R12, R168, R142.reuse, R12 ;  /* 0x0000008ea80c723c */ /* 0x080ff0000000180c */
[C---:B------:R-:W-:Y:S01]  /*3030*/  HMMA.16816.F32 R16, R132.reuse, R142, R16 ;  /* 0x0000008e8410723c */ /* 0x040fe20000001810 */
[----:B------:R-:W1:Y:S07]  /*3040*/  LDSM.16.M88.4 R140, [R0+0x2000] ;  /* 0x00200000008c783b */ /* 0x000e6e0000000200 */
[-C--:B--2---:R-:W-:Y:S08]  /*3050*/  HMMA.16816.F32 R20, R132, R144.reuse, R20 ;  /* 0x000000908414723c */ /* 0x084ff00000001814 */
[C---:B------:R-:W-:Y:S08]  /*3060*/  HMMA.16816.F32 R24, R168.reuse, R144, R24 ;  /* 0x00000090a818723c */ /* 0x040ff00000001818 */
[-C--:B------:R-:W-:Y:S01]  /*3070*/  HMMA.16816.F32 R28, R168, R146.reuse, R28 ;  /* 0x00000092a81c723c */ /* 0x080fe2000000181c */
[----:B------:R-:W2:Y:S07]  /*3080*/  LDSM.16.M88.4 R168, [R223+0xd400] ;  /* 0x00d40000dfa8783b */ /* 0x000eae0000000200 */
[----:B------:R-:W-:Y:S08]  /*3090*/  HMMA.16816.F32 R32, R132, R146, R32 ;  /* 0x000000928420723c */ /* 0x000ff00000001820 */
[-C--:B------:R-:W-:Y:S08]  /*30a0*/  HMMA.16816.F32 R4, R136, R148.reuse, R4 ;  /* 0x000000948804723c */ /* 0x080ff00000001804 */
[C---:B---3--:R-:W-:Y:S08]  /*30b0*/  HMMA.16816.F32 R8, R156.reuse, R148, R8 ;  /* 0x000000949c08723c */ /* 0x048ff00000001808 */
[-C--:B------:R-:W-:Y:S08]  /*30c0*/  HMMA.16816.F32 R12, R156, R150.reuse, R12 ;  /* 0x000000969c0c723c */ /* 0x080ff0000000180c */
[C---:B------:R-:W-:Y:S08]  /*30d0*/  HMMA.16816.F32 R16, R136.reuse, R150, R16 ;  /* 0x000000968810723c */ /* 0x040ff00000001810 */
[-C--:B----4-:R-:W-:Y:S08]  /*30e0*/  HMMA.16816.F32 R20, R136, R152.reuse, R20 ;  /* 0x000000988814723c */ /* 0x090ff00000001814 */
[C---:B------:R-:W-:Y:S08]  /*30f0*/  HMMA.16816.F32 R24, R156.reuse, R152, R24 ;  /* 0x000000989c18723c */ /* 0x040ff00000001818 */
[-C--:B------:R-:W-:Y:S08]  /*3100*/  HMMA.16816.F32 R28, R156, R154.reuse, R28 ;  /* 0x0000009a9c1c723c */ /* 0x080ff0000000181c */
[----:B------:R-:W-:Y:S08]  /*3110*/  HMMA.16816.F32 R32, R136, R154, R32 ;  /* 0x0000009a8820723c */ /* 0x000ff00000001820 */
[-C--:B-1----:R-:W-:Y:S08]  /*3120*/  HMMA.16816.F32 R4, R140, R160.reuse, R4 ;  /* 0x000000a08c04723c */ /* 0x082ff00000001804 */
        /* <DEDUP_REMOVED lines=9> */
[----:B------:R-:W-:Y:S02]  /*31c0*/  USHF.L.U32 UR8, UR43, 0x7, URZ ;  /* 0x000000072b087899 */ /* 0x000fe400080006ff */
[----:B------:R-:W-:Y:S02]  /*31d0*/  UIADD3 UR19, UPT, UPT, UR17, 0x40, URZ ;  /* 0x0000004011137890 */ /* 0x000fe4000fffe0ff */
[----:B------:R-:W-:Y:S02]  /*31e0*/  UIADD3 UR18, UPT, UPT, UR8, UR41, URZ ;  /* 0x0000002908127290 */ /* 0x000fe4000fffe0ff */
[----:B------:R-:W-:Y:S02]  /*31f0*/  UIADD3 UR8, UPT, UPT, UR8, 0x80, URZ ;  /* 0x0000008008087890 */ /* 0x000fe4000fffe0ff */
[----:B------:R-:W-:Y:S04]  /*3200*/  UIADD3 UR18, UPT, UPT, UR18, 0x80, URZ ;  /* 0x0000008012127890 */ /* 0x000fe8000fffe0ff */
[----:B------:R-:W-:Y:S01]  /*3210*/  UIADD3 UR18, UPT, UPT, UR18, UR11, -UR37 ;  /* 0x0000000b12127290 */ /* 0x000fe2000fffe825 */
[----:B------:R-:W-:Y:S03]  /*3220*/  IMAD.U32 R0, RZ, RZ, UR8 ;  /* 0x00000008ff007e24 */ /* 0x000fe6000f8e00ff */
[----:B------:R-:W-:Y:S02]  /*3230*/  UIADD3 UR18, UPT, UPT, UR18, -0x80, URZ ;  /* 0xffffff8012127890 */ /* 0x000fe4000fffe0ff */
[----:B------:R-:W-:Y:S02]  /*3240*/  ISETP.LT.AND P0, PT, R0, UR37, PT ;  /* 0x0000002500007c0c */ /* 0x000fe4000bf01270 */
[----:B------:R-:W-:Y:S06]  /*3250*/  UISETP.GE.AND UP0, UPT, UR19, UR18, UPT ;  /* 0x000000121300728c */ /* 0x000fec000bf06270 */
[----:B------:R-:W-:Y:S11]  /*3260*/  PLOP3.LUT P1, PT, PT, PT, UP0, 0x80, 0x8 ;  /* 0x000000000008781c */ /* 0x000ff60003f2f008 */
[----:B------:R-:W-:Y:S02]  /*3270*/  @!UPT UIADD3 URZ, UPT, UPT, URZ, URZ, URZ ;  /* 0x000000fffffff290 */ /* 0x000fe4000fffe0ff */
[----:B------:R-:W-:Y:S05]  /*3280*/  @!P1 BRA P0, `(.L_x_257) ;  /* 0x00000008007c9947 */ /* 0x000fea0000000000 */
.L_x_256:
[----:B------:R-:W1:Y:S01]  /*3290*/  S2R R0, SR_TID.X ;  /* 0x0000000000007919 */ /* 0x000e620000002100 */
[----:B------:R-:W-:Y:S01]  /*32a0*/  UIADD3 UR8, UPT, UPT, UR37, UR10, -UR41 ;  /* 0x0000000a25087290 */ /* 0x000fe2000fffe829 */
[----:B------:R-:W-:Y:S01]  /*32b0*/  VIADD R143, R240, UR17 ;  /* 0x00000011f08f7c36 */ /* 0x000fe20008000000 */
[----:B------:R-:W-:Y:S01]  /*32c0*/  UIADD3 UR17, UPT, UPT, UR37, -UR11, -UR41 ;  /* 0x8000000b25117290 */ /* 0x000fe2000fffe829 */
[----:B------:R-:W-:Y:S02]  /*32d0*/  IMAD.MOV.U32 R142, RZ, RZ, 0x1 ;  /* 0x00000001ff8e7424 */ /* 0x000fe400078e00ff */
[----:B------:R-:W-:Y:S02]  /*32e0*/  IMAD.MOV.U32 R134, RZ, RZ, 0x9 ;  /* 0x00000009ff867424 */ /* 0x000fe400078e00ff */
[C---:B------:R-:W-:Y:S02]  /*32f0*/  VIADD R132, R143.reuse, UR8 ;  /* 0x000000088f847c36 */ /* 0x040fe40008000000 */
[----:B------:R-:W-:Y:S02]  /*3300*/  VIADD R143, R143, UR17 ;  /* 0x000000118f8f7c36 */ /* 0x000fe40008000000 */
[----:B------:R-:W-:Y:S01]  /*3310*/  IMAD.MOV.U32 R133, RZ, RZ, 0x21 ;  /* 0x00000021ff857424 */ /* 0x000fe200078e00ff */
[C---:B------:R-:W-:Y:S01]  /*3320*/  VIADDMNMX R142, R132.reuse, R142, UR37, PT ;  /* 0x00000025848e7e46 */ /* 0x040fe2000b80018e */
[----:B------:R-:W-:Y:S01]  /*3330*/  IMAD.MOV.U32 R135, RZ, RZ, 0x29 ;  /* 0x00000029ff877424 */ /* 0x000fe200078e00ff */
[C---:B------:R-:W-:Y:S02]  /*3340*/  VIADDMNMX R134, R132.reuse, R134, UR37, PT ;  /* 0x0000002584867e46 */ /* 0x040fe4000b800186 */
[C---:B------:R-:W-:Y:S02]  /*3350*/  VIADDMNMX R133, R132.reuse, R133, UR37, PT ;  /* 0x0000002584857e46 */ /* 0x040fe4000b800185 */
[----:B------:R-:W-:Y:S02]  /*3360*/  VIADDMNMX R132, R132, R135, UR37, PT ;  /* 0x0000002584847e46 */ /* 0x000fe4000b800187 */
[----:B-1----:R-:W-:Y:S01]  /*3370*/  SHF.R.U32.HI R3, RZ, 0x1, R0 ;  /* 0x00000001ff037819 */ /* 0x002fe20000011600 */
[----:B------:R-:W-:Y:S02]  /*3380*/  IMAD.SHL.U32 R2, R0, 0x2, RZ ;  /* 0x0000000200027824 */ /* 0x000fe400078e00ff */
[----:B------:R-:W-:Y:S03]  /*3390*/  IMAD.U32 R0, RZ, RZ, UR43 ;  /* 0x0000002bff007e24 */ /* 0x000fe6000f8e00ff */
[----:B------:R-:W-:Y:S04]  /*33a0*/  LOP3.LUT R2, R2, 0x6, RZ, 0xc0, !PT ;  /* 0x0000000602027812 */ /* 0x000fe800078ec0ff */
[----:B------:R-:W-:Y:S02]  /*33b0*/  LOP3.LUT R2, R2, 0x1e0, R3, 0xf8, !PT ;  /* 0x000001e002027812 */ /* 0x000fe400078ef803 */
[----:B------:R-:W-:Y:S03]  /*33c0*/  VIMNMX R3, PT, PT, RZ, R143, !PT ;  /* 0x0000008fff037248 */ /* 0x000fe60007fe0100 */
[----:B------:R-:W-:Y:S01]  /*33d0*/  IMAD R0, R0, 0x80, R2 ;  /* 0x0000008000007824 */ /* 0x000fe200078e0202 */
[----:B------:R-:W-:Y:S03]  /*33e0*/  VIADDMNMX R2, R143, 0x8, RZ, !PT ;  /* 0x000000088f027846 */ /* 0x000fe600078001ff */
[C---:B------:R-:W-:Y:S01]  /*33f0*/  VIADD R141, R0.reuse, 0x1 ;  /* 0x00000001008d7836 */ /* 0x040fe20000000000 */
[CC--:B------:R-:W-:Y:S01]  /*3400*/  ISETP.GE.AND P3, PT, R0.reuse, R3.reuse, PT ;  /* 0x000000030000720c */ /* 0x0c0fe20003f66270 */
[C---:B------:R-:W-:Y:S01]  /*3410*/  VIADD R140, R0.reuse, 0x8 ;  /* 0x00000008008c7836 */ /* 0x040fe20000000000 */
[CC--:B------:R-:W-:Y:S01]  /*3420*/  ISETP.GE.AND P1, PT, R0.reuse, R2.reuse, PT ;  /* 0x000000020000720c */ /* 0x0c0fe20003f26270 */
[C---:B------:R-:W-:Y:S01]  /*3430*/  VIADD R139, R0.reuse, 0x9 ;  /* 0x00000009008b7836 */ /* 0x040fe20000000000 */
[-C--:B------:R-:W-:Y:S01]  /*3440*/  ISETP.GE.AND P2, PT, R141, R3.reuse, PT ;  /* 0x000000038d00720c */ /* 0x080fe20003f46270 */
[----:B------:R-:W-:Y:S01]  /*3450*/  VIADD R138, R0, 0x10 ;  /* 0x00000010008a7836 */ /* 0x000fe20000000000 */
[----:B------:R-:W-:Y:S01]  /*3460*/  FSEL R4, R4, -INF , P3 ;  /* 0xff80000004047808 */ /* 0x000fe20001800000 */
[C---:B------:R-:W-:Y:S01]  /*3470*/  VIADD R137, R0.reuse, 0x11 ;  /* 0x0000001100897836 */ /* 0x040fe20000000000 */
[----:B------:R-:W-:Y:S01]  /*3480*/  FSEL R5, R5, -INF , P2 ;  /* 0xff80000005057808 */ /* 0x000fe20001000000 */
[C---:B------:R-:W-:Y:S01]  /*3490*/  VIADD R136, R0.reuse, 0x18 ;  /* 0x0000001800887836 */ /* 0x040fe20000000000 */
[-C--:B------:R-:W-:Y:S01]  /*34a0*/  ISETP.GE.AND P0, PT, R141, R2.reuse, PT ;  /* 0x000000028d00720c */ /* 0x080fe20003f06270 */
[----:B------:R-:W-:Y:S01]  /*34b0*/  VIADD R135, R0, 0x19 ;  /* 0x0000001900877836 */ /* 0x000fe20000000000 */
[CC--:B------:R-:W-:Y:S02]  /*34c0*/  ISETP.GE.AND P4, PT, R140.reuse, R3.reuse, PT ;  /* 0x000000038c00720c */ /* 0x0c0fe40003f86270 */
[-C--:B------:R-:W-:Y:S02]  /*34d0*/  ISETP.GE.AND P3, PT, R139, R3.reuse, PT ;  /* 0x000000038b00720c */ /* 0x080fe40003f66270 */
[-C--:B------:R-:W-:Y:S02]  /*34e0*/  ISETP.GE.AND P2, PT, R140, R2.reuse, PT ;  /* 0x000000028c00720c */ /* 0x080fe40003f46270 */
        /* <DEDUP_REMOVED lines=8> */
[-C--:B------:R-:W-:Y:S02]  /*3570*/  ISETP.GE.AND P5, PT, R136, R3.reuse, PT ;  /* 0x000000038800720c */ /* 0x080fe40003fa6270 */
[----:B------:R-:W-:Y:S02]  /*3580*/  ISETP.GE.AND P4, PT, R135, R3, PT ;  /* 0x000000038700720c */ /* 0x000fe40003f86270 */
[-C--:B------:R-:W-:Y:S02]  /*3590*/  ISETP.GE.AND P3, PT, R138, R2.reuse, PT ;  /* 0x000000028a00720c */ /* 0x080fe40003f66270 */
[-C--:B------:R-:W-:Y:S02]  /*35a0*/  ISETP.GE.AND P2, PT, R137, R2.reuse, PT ;  /* 0x000000028900720c */ /* 0x080fe40003f46270 */
[----:B------:R-:W-:Y:S02]  /*35b0*/  VIADDMNMX R3, R143, 0x20, RZ, !PT ;  /* 0x000000208f037846 */ /* 0x000fe400078001ff */
[----:B------:R-:W-:Y:S02]  /*35c0*/  FSEL R19, R19, -INF , P1 ;  /* 0xff80000013137808 */ /* 0x000fe40000800000 */
[----:B------:R-:W-:Y:S02]  /*35d0*/  FSEL R20, R20, -INF , P0 ;  /* 0xff80000014147808 */ /* 0x000fe40000000000 */
[----:B------:R-:W-:Y:S02]  /*35e0*/  FSEL R22, R22, -INF , P3 ;  /* 0xff80000016167808 */ /* 0x000fe40001800000 */
[----:B------:R-:W-:Y:S02]  /*35f0*/  FSEL R23, R23, -INF , P2 ;  /* 0xff80000017177808 */ /* 0x000fe40001000000 */
        /* <DEDUP_REMOVED lines=104> */
.L_x_257:
[C---:B------:R-:W-:Y:S01]  /*3c80*/  FMUL.FTZ R3, R251.reuse, 1.4426950216293334961 ;  /* 0x3fb8aa3bfb037820 */ /* 0x040fe20000410000 */
[----:B------:R-:W-:Y:S01]  /*3c90*/  FSETP.NEU.FTZ.AND P0, PT, R251, -INF , PT ;  /* 0xff800000fb00780b */ /* 0x000fe20003f1d000 */
[----:B------:R-:W1:Y:S01]  /*3ca0*/  S2R R163, SR_TID.X ;  /* 0x0000000000a37919 */ /* 0x000e620000002100 */
[C---:B------:R-:W-:Y:S01]  /*3cb0*/  FMUL.FTZ R2, R250.reuse, 1.4426950216293334961 ;  /* 0x3fb8aa3bfa027820 */ /* 0x040fe20000410000 */
[----:B------:R-:W-:Y:S01]  /*3cc0*/  FMUL.FTZ R0, R249, 1.4426950216293334961 ;  /* 0x3fb8aa3bf9007820 */ /* 0x000fe20000410000 */
[----:B------:R-:W-:Y:S01]  /*3cd0*/  FSEL R3, R3, RZ, P0 ;  /* 0x000000ff03037208 */ /* 0x000fe20000000000 */
[----:B------:R-:W-:Y:S01]  /*3ce0*/  UISETP.GT.AND UP0, UPT, UR50, UR49, UPT ;  /* 0x000000313200728c */ /* 0x000fe2000bf04270 */
[----:B------:R-:W-:Y:S03]  /*3cf0*/  FSETP.NEU.FTZ.AND P0, PT, R250, -INF , PT ;  /* 0xff800000fa00780b */ /* 0x000fe60003f1d000 */
[--C-:B------:R-:W-:Y:S01]  /*3d00*/  FFMA.FTZ R4, R4, UR14, -R3.reuse ;  /* 0x0000000e04047c23 */ /* 0x100fe20008010803 */
[----:B------:R-:W-:Y:S01]  /*3d10*/  FSEL R2, R2, RZ, P0 ;  /* 0x000000ff02027208 */ /* 0x000fe20000000000 */
[--C-:B------:R-:W-:Y:S01]  /*3d20*/  FFMA.FTZ R32, R32, UR14, -R3.reuse ;  /* 0x0000000e20207c23 */ /* 0x100fe20008010803 */
[--C-:B------:R-:W-:Y:S01]  /*3d30*/  FFMA.FTZ R5, R5, UR14, -R3.reuse ;  /* 0x0000000e05057c23 */ /* 0x100fe20008010803 */
[----:B------:R-:W-:Y:S01]  /*3d40*/  MUFU.EX2 R160, R4 ;  /* 0x0000000400a07308 */ /* 0x000fe20000000800 */
[--C-:B------:R-:W-:Y:S01]  /*3d50*/  FFMA.FTZ R16, R16, UR14, -R3.reuse ;  /* 0x0000000e10107c23 */ /* 0x100fe20008010803 */
        /* <DEDUP_REMOVED lines=8> */
[--C-:B------:R-:W-:Y:S01]  /*3de0*/  FFMA.FTZ R17, R17, UR14, -R3.reuse ;  /* 0x0000000e11117c23 */ /* 0x100fe20008010803 */
[--C-:B------:R-:W-:Y:S01]  /*3df0*/  FFMA.FTZ R20, R20, UR14, -R3.reuse ;  /* 0x0000000e14147c23 */ /* 0x100fe20008010803 */
[--C-:B------:R-:W-:Y:S01]  /*3e00*/  FFMA.FTZ R21, R21, UR14, -R3.reuse ;  /* 0x0000000e15157c23 */ /* 0x100fe20008010803 */
[----:B------:R-:W-:Y:S01]  /*3e10*/  FFMA.FTZ R3, R33, UR14, -R3 ;  /* 0x0000000e21037c23 */ /* 0x000fe20008010803 */
[----:B------:R-:W-:Y:S01]  /*3e20*/  MUFU.EX2 R244, R2 ;  /* 0x0000000200f47308 */ /* 0x000fe20000000800 */
[----:B------:R-:W-:Y:S04]  /*3e30*/  FSETP.NEU.FTZ.AND P0, PT, R249, -INF , PT ;  /* 0xff800000f900780b */ /* 0x000fe80003f1d000 */
[----:B------:R-:W-:Y:S02]  /*3e40*/  FSEL R0, R0, RZ, P0 ;  /* 0x000000ff00007208 */ /* 0x000fe40000000000 */
[----:B------:R-:W-:Y:S03]  /*3e50*/  FSETP.NEU.FTZ.AND P0, PT, R248, -INF , PT ;  /* 0xff800000f800780b */ /* 0x000fe60003f1d000 */
[----:B------:R-:W-:Y:S01]  /*3e60*/  MUFU.EX2 R152, R7 ;  /* 0x0000000700987308 */ /* 0x000fe20000000800 */
[--C-:B------:R-:W-:Y:S01]  /*3e70*/  FFMA.FTZ R28, R28, UR14, -R0.reuse ;  /* 0x0000000e1c1c7c23 */ /* 0x100fe20008010800 */
[--C-:B------:R-:W-:Y:S01]  /*3e80*/  FFMA.FTZ R29, R29, UR14, -R0.reuse ;  /* 0x0000000e1d1d7c23 */ /* 0x100fe20008010800 */
[--C-:B------:R-:W-:Y:S01]  /*3e90*/  FFMA.FTZ R8, R8, UR14, -R0.reuse ;  /* 0x0000000e08087c23 */ /* 0x100fe20008010800 */
[--C-:B------:R-:W-:Y:S01]  /*3ea0*/  FFMA.FTZ R9, R9, UR14, -R0.reuse ;  /* 0x0000000e09097c23 */ /* 0x100fe20008010800 */
[--C-:B------:R-:W-:Y:S01]  /*3eb0*/  FFMA.FTZ R12, R12, UR14, -R0.reuse ;  /* 0x0000000e0c0c7c23 */ /* 0x100fe20008010800 */
[--C-:B------:R-:W-:Y:S04]  /*3ec0*/  FFMA.FTZ R13, R13, UR14, -R0.reuse ;  /* 0x0000000e0d0d7c23 */ /* 0x100fe80008010800 */
[----:B------:R-:W-:Y:S01]  /*3ed0*/  MUFU.EX2 R246, R3 ;  /* 0x0000000300f67308 */ /* 0x000fe20000000800 */
[--C-:B------:R-:W-:Y:S01]  /*3ee0*/  FFMA.FTZ R24, R24, UR14, -R0.reuse ;  /* 0x0000000e18187c23 */ /* 0x100fe20008010800 */
[----:B------:R-:W-:Y:S08]  /*3ef0*/  FFMA.FTZ R25, R25, UR14, -R0 ;  /* 0x0000000e19197c23 */ /* 0x000ff00008010800 */
[----:B------:R-:W2:Y:S10]  /*3f00*/  MUFU.EX2 R157, R5 ;  /* 0x00000005009d7308 */ /* 0x000eb40000000800 */
[----:B------:R3:W-:Y:S10]  /*3f10*/  MUFU.EX2 R155, R6 ;  /* 0x00000006009b7308 */ /* 0x0007f40000000800 */
[----:B------:R4:W-:Y:S10]  /*3f20*/  MUFU.EX2 R149, R9 ;  /* 0x0000000900957308 */ /* 0x0009f40000000800 */
[----:B------:R-:W-:Y:S01]  /*3f30*/  MUFU.EX2 R243, R16 ;  /* 0x0000001000f37308 */ /* 0x000fe20000000800 */
[----:B---3--:R-:W-:Y:S05]  /*3f40*/  FMUL.FTZ R6, R248, 1.4426950216293334961 ;  /* 0x3fb8aa3bf8067820 */ /* 0x008fea0000410000 */
[----:B------:R-:W-:Y:S04]  /*3f50*/  FSEL R6, R6, RZ, P0 ;  /* 0x000000ff06067208 */ /* 0x000fe80000000000 */
[----:B------:R-:W-:Y:S01]  /*3f60*/  MUFU.EX2 R241, R17 ;  /* 0x0000001100f17308 */ /* 0x000fe20000000800 */
[----:B----4-:R-:W-:Y:S01]  /*3f70*/  MOV R9, 0x10 ;  /* 0x0000001000097802 */ /* 0x010fe20000000f00 */
[--C-:B------:R-:W-:Y:S01]  /*3f80*/  FFMA.FTZ R10, R10, UR14, -R6.reuse ;  /* 0x0000000e0a0a7c23 */ /* 0x100fe20008010806 */
[--C-:B------:R-:W-:Y:S01]  /*3f90*/  FFMA.FTZ R11, R11, UR14, -R6.reuse ;  /* 0x0000000e0b0b7c23 */ /* 0x100fe20008010806 */
[--C-:B------:R-:W-:Y:S01]  /*3fa0*/  FFMA.FTZ R14, R14, UR14, -R6.reuse ;  /* 0x0000000e0e0e7c23 */ /* 0x100fe20008010806 */
[--C-:B------:R-:W-:Y:S01]  /*3fb0*/  FFMA.FTZ R15, R15, UR14, -R6.reuse ;  /* 0x0000000e0f0f7c23 */ /* 0x100fe20008010806 */
[--C-:B------:R-:W-:Y:S04]  /*3fc0*/  FFMA.FTZ R30, R30, UR14, -R6.reuse ;  /* 0x0000000e1e1e7c23 */ /* 0x100fe80008010806 */
[----:B------:R-:W-:Y:S01]  /*3fd0*/  MUFU.EX2 R232, R18 ;  /* 0x0000001200e87308 */ /* 0x000fe20000000800 */
[--C-:B------:R-:W-:Y:S01]  /*3fe0*/  FFMA.FTZ R26, R26, UR14, -R6.reuse ;  /* 0x0000000e1a1a7c23 */ /* 0x100fe20008010806 */
[--C-:B------:R-:W-:Y:S01]  /*3ff0*/  FFMA.FTZ R27, R27, UR14, -R6.reuse ;  /* 0x0000000e1b1b7c23 */ /* 0x100fe20008010806 */
[----:B------:R-:W-:Y:S07]  /*4000*/  FFMA.FTZ R6, R31, UR14, -R6 ;  /* 0x0000000e1f067c23 */ /* 0x000fee0008010806 */
[----:B------:R-:W3:Y:S10]  /*4010*/  MUFU.EX2 R242, R19 ;  /* 0x0000001300f27308 */ /* 0x000ef40000000800 */
[----:B------:R-:W4:Y:S10]  /*4020*/  MUFU.EX2 R150, R8 ;  /* 0x0000000800967308 */ /* 0x000f340000000800 */
        /* <DEDUP_REMOVED lines=10> */
[----:B------:R4:W-:Y:S10]  /*40d0*/  MUFU.EX2 R153, R6 ;  /* 0x0000000600997308 */ /* 0x0009f40000000800 */
[----:B------:R-:W4:Y:S10]  /*40e0*/  MUFU.EX2 R247, R32 ;  /* 0x0000002000f77308 */ /* 0x000f340000000800 */
[----:B------:R-:W4:Y:S10]  /*40f0*/  MUFU.EX2 R245, R34 ;  /* 0x0000002200f57308 */ /* 0x000f340000000800 */
[----:B------:R-:W-:Y:S10]  /*4100*/  MUFU.EX2 R170, R24 ;  /* 0x0000001800aa7308 */ /* 0x000ff40000000800 */
[----:B------:R-:W4:Y:S10]  /*4110*/  MUFU.EX2 R168, R25 ;  /* 0x0000001900a87308 */ /* 0x000f340000000800 */
[----:B------:R-:W-:Y:S10]  /*4120*/  MUFU.EX2 R167, R26 ;  /* 0x0000001a00a77308 */ /* 0x000ff40000000800 */
[----:B------:R-:W4:Y:S10]  /*4130*/  MUFU.EX2 R166, R27 ;  /* 0x0000001b00a67308 */ /* 0x000f340000000800 */
[----:B------:R-:W-:Y:S10]  /*4140*/  MUFU.EX2 R162, R28 ;  /* 0x0000001c00a27308 */ /* 0x000ff40000000800 */
[----:B------:R-:W4:Y:S10]  /*4150*/  MUFU.EX2 R161, R29 ;  /* 0x0000001d00a17308 */ /* 0x000f340000000800 */
[----:B------:R-:W4:Y:S01]  /*4160*/  MUFU.EX2 R159, R30 ;  /* 0x0000001e009f7308 */ /* 0x000f220000000800 */
[C---:B-1----:R-:W-:Y:S02]  /*4170*/  SHF.L.U32 R4, R163.reuse, 0x4, RZ ;  /* 0x00000004a3047819 */ /* 0x042fe400000006ff */
[C---:B------:R-:W-:Y:S02]  /*4180*/  SHF.L.U32 R2, R163.reuse, 0x5, RZ ;  /* 0x00000005a3027819 */ /* 0x040fe400000006ff */
[----:B------:R-:W-:Y:S02]  /*4190*/  SHF.L.U32 R7, R163, 0x1, RZ ;  /* 0x00000001a3077819 */ /* 0x000fe400000006ff */
[----:B------:R-:W-:Y:S02]  /*41a0*/  LOP3.LUT R144, R4, 0x1c0, RZ, 0xc0, !PT ;  /* 0x000001c004907812 */ /* 0x000fe400078ec0ff */
[----:B------:R-:W-:Y:S02]  /*41b0*/  LOP3.LUT R3, R2, 0x7400, RZ, 0xc0, !PT ;  /* 0x0000740002037812 */ /* 0x000fe400078ec0ff */
[--C-:B------:R-:W-:Y:S02]  /*41c0*/  LOP3.LUT R144, R144, 0x38, R7.reuse, 0xf8, !PT ;  /* 0x0000003890907812 */ /* 0x100fe400078ef807 */
[----:B------:R-:W-:Y:S02]  /*41d0*/  LOP3.LUT R7, R3, 0x6, R7, 0xf8, !PT ;  /* 0x0000000603077812 */ /* 0x000fe400078ef807 */
[----:B------:R-:W-:Y:S02]  /*41e0*/  SHF.R.U32.HI R3, RZ, 0x1, R163 ;  /* 0x00000001ff037819 */ /* 0x000fe400000116a3 */
[----:B------:R-:W-:Y:S02]  /*41f0*/  SHF.L.U32 R5, R163, 0x2, RZ ;  /* 0x00000002a3057819 */ /* 0x000fe400000006ff */
[----:B------:R-:W-:Y:S02]  /*4200*/  LOP3.LUT R0, R2, 0xc0, RZ, 0xc0, !PT ;  /* 0x000000c002007812 */ /* 0x000fe400078ec0ff */
[----:B------:R-:W-:Y:S02]  /*4210*/  LOP3.LUT R144, R144, 0x20, R3, 0x78, !PT ;  /* 0x0000002090907812 */ /* 0x000fe400078e7803 */
[----:B------:R-:W-:Y:S02]  /*4220*/  LOP3.LUT R0, R0, 0x18, R5, 0xf8, !PT ;  /* 0x0000001800007812 */ /* 0x000fe400078ef805 */
[----:B------:R-:W-:Y:S02]  /*4230*/  LOP3.LUT R144, R7, R144, RZ, 0xfc, !PT ;  /* 0x0000009007907212 */ /* 0x000fe400078efcff */
[----:B------:R-:W-:Y:S02]  /*4240*/  LOP3.LUT R0, R0, 0x8, R3, 0x78, !PT ;  /* 0x0000000800007812 */ /* 0x000fe400078e7803 */
[----:B--2---:R-:W-:Y:S02]  /*4250*/  F2FP.F16.F32.PACK_AB R3, R157, R160 ;  /* 0x000000a09d03723e */ /* 0x004fe400000000ff */
[----:B------:R-:W-:Y:S02]  /*4260*/  LEA R144, R144, UR4, 0x1 ;  /* 0x0000000490907c11 */ /* 0x000fe4000f8e08ff */
[C---:B------:R-:W-:Y:S02]  /*4270*/  LOP3.LUT P2, RZ, R163.reuse, 0x4, RZ, 0xc0, !PT ;  /* 0x00000004a3ff7812 */ /* 0x040fe4000784c0ff */
[----:B------:R-:W-:Y:S01]  /*4280*/  LOP3.LUT P0, RZ, R163, 0x8, RZ, 0xc0, !PT ;  /* 0x00000008a3ff7812 */ /* 0x000fe2000780c0ff */
[----:B------:R1:W-:Y:S01]  /*4290*/  STS [R144+0x13000], R3 ;  /* 0x0130000390007388 */ /* 0x0003e20000000800 */
[----:B------:R-:W-:Y:S02]  /*42a0*/  SEL R9, R9, 0xfffffff0, !P2 ;  /* 0xfffffff009097807 */ /* 0x000fe40005000000 */
[----:B------:R-:W-:Y:S02]  /*42b0*/  LOP3.LUT R2, R2, 0x120, RZ, 0xc0, !PT ;  /* 0x0000012002027812 */ /* 0x000fe400078ec0ff */
[----:B------:R-:W-:Y:S02]  /*42c0*/  IADD3 R145, PT, PT, R9, R144, RZ ;  /* 0x0000009009917210 */ /* 0x000fe40007ffe0ff */
[----:B------:R-:W-:Y:S02]  /*42d0*/  LOP3.LUT R2, R2, 0x200, R4, 0xf8, !PT ;  /* 0x0000020002027812 */ /* 0x000fe400078ef804 */
[----:B------:R-:W-:Y:S02]  /*42e0*/  IADD3 R4, PT, PT, R144, 0x13000, RZ ;  /* 0x0001300090047810 */ /* 0x000fe40007ffe0ff */
[----:B---3--:R-:W-:Y:S02]  /*42f0*/  F2FP.F16.F32.PACK_AB R5, R242, R232 ;  /* 0x000000e8f205723e */ /* 0x008fe400000000ff */
[----:B------:R-:W-:Y:S02]  /*4300*/  LOP3.LUT R0, R2, R0, RZ, 0xfc, !PT ;  /* 0x0000000002007212 */ /* 0x000fe400078efcff */
[----:B------:R-:W-:Y:S02]  /*4310*/  IADD3 R2, PT, PT, R144, 0x13020, RZ ;  /* 0x0001302090027810 */ /* 0x000fe40007ffe0ff */
[----:B------:R-:W-:Y:S02]  /*4320*/  @P0 IADD3 R2, PT, PT, R4, -0x20, RZ ;  /* 0xffffffe004020810 */ /* 0x000fe40007ffe0ff */
[----:B----4-:R-:W-:Y:S02]  /*4330*/  F2FP.F16.F32.PACK_AB R7, R149, R150 ;  /* 0x000000969507723e */ /* 0x010fe400000000ff */
[----:B------:R-:W-:Y:S02]  /*4340*/  F2FP.F16.F32.PACK_AB R4, R146, R147 ;  /* 0x000000939204723e */ /* 0x000fe400000000ff */
[----:B------:R-:W-:Y:S02]  /*4350*/  F2FP.F16.F32.PACK_AB R8, R151, R154 ;  /* 0x0000009a9708723e */ /* 0x000fe400000000ff */
[----:B-1----:R-:W-:Y:S02]  /*4360*/  F2FP.F16.F32.PACK_AB R3, R152, R155 ;  /* 0x0000009b9803723e */ /* 0x002fe400000000ff */
[----:B------:R-:W-:Y:S02]  /*4370*/  F2FP.F16.F32.PACK_AB R6, R230, R231 ;  /* 0x000000e7e606723e */ /* 0x000fe400000000ff */
[----:B------:R-:W-:Y:S01]  /*4380*/  LEA R0, R0, UR4, 0x1 ;  /* 0x0000000400007c11 */ /* 0x000fe2000f8e08ff */
[----:B------:R1:W-:Y:S01]  /*4390*/  STS [R144+0x13400], R3 ;  /* 0x0134000390007388 */ /* 0x0003e20000000800 */
[--C-:B------:R-:W-:Y:S02]  /*43a0*/  SHF.R.U32.HI R165, RZ, 0x1, R163.reuse ;  /* 0x00000001ffa57819 */ /* 0x100fe400000116a3 */
[----:B------:R-:W-:Y:S01]  /*43b0*/  IADD3 R140, PT, PT, R0, 0x6020, RZ ;  /* 0x00006020008c7810 */ /* 0x000fe20007ffe0ff */
[----:B------:R2:W-:Y:S01]  /*43c0*/  STS [R145+0x13400], R5 ;  /* 0x0134000591007388 */ /* 0x0005e20000000800 */
[C---:B------:R-:W-:Y:S02]  /*43d0*/  SHF.L.U32 R148, R163.reuse, 0x6, RZ ;  /* 0x00000006a3947819 */ /* 0x040fe400000006ff */
[----:B------:R-:W-:Y:S02]  /*43e0*/  SHF.L.U32 R164, R163, 0x3, RZ ;  /* 0x00000003a3a47819 */ /* 0x000fe400000006ff */
[----:B-1----:R-:W-:Y:S02]  /*43f0*/  F2FP.F16.F32.PACK_AB R3, R241, R243 ;  /* 0x000000f3f103723e */ /* 0x002fe400000000ff */
[----:B--2---:R-:W-:Y:S03]  /*4400*/  F2FP.F16.F32.PACK_AB R5, R246, R247 ;  /* 0x000000f7f605723e */ /* 0x004fe600000000ff */
[----:B------:R1:W-:Y:S04]  /*4410*/  STS [R145+0x13000], R3 ;  /* 0x0130000391007388 */ /* 0x0003e80000000800 */
[----:B------:R2:W-:Y:S04]  /*4420*/  STS [R144+0x14000], R7 ;  /* 0x0140000790007388 */ /* 0x0005e80000000800 */
[----:B------:R3:W-:Y:S04]  /*4430*/  STS [R144+0x14400], R4 ;  /* 0x0144000490007388 */ /* 0x0007e80000000800 */
[----:B------:R-:W-:Y:S01]  /*4440*/  STS [R145+0x14400], R8 ;  /* 0x0144000891007388 */ /* 0x000fe20000000800 */
[----:B-1----:R-:W-:Y:S02]  /*4450*/  F2FP.F16.F32.PACK_AB R3, R156, R158 ;  /* 0x0000009e9c03723e */ /* 0x002fe400000000ff */
[----:B--2---:R-:W-:Y:S03]  /*4460*/  F2FP.F16.F32.PACK_AB R7, R169, R171 ;  /* 0x000000aba907723e */ /* 0x004fe600000000ff */
[----:B------:R1:W-:Y:S01]  /*4470*/  STS [R145+0x14000], R3 ;  /* 0x0140000391007388 */ /* 0x0003e20000000800 */
[----:B---3--:R-:W-:Y:S03]  /*4480*/  F2FP.F16.F32.PACK_AB R4, R244, R245 ;  /* 0x000000f5f404723e */ /* 0x008fe600000000ff */
[----:B------:R2:W-:Y:S04]  /*4490*/  STS [R2], R7 ;  /* 0x0000000702007388 */ /* 0x0005e80000000800 */
[----:B------:R3:W-:Y:S01]  /*44a0*/  STS [R2+0x400], R6 ;  /* 0x0004000602007388 */ /* 0x0007e20000000800 */
[----:B-1----:R-:W-:Y:S02]  /*44b0*/  IADD3 R3, PT, PT, R9, R2, RZ ;  /* 0x0000000209037210 */ /* 0x002fe40007ffe0ff */
[----:B--2---:R-:W-:Y:S03]  /*44c0*/  F2FP.F16.F32.PACK_AB R7, R168, R170 ;  /* 0x000000aaa807723e */ /* 0x004fe600000000ff */
[----:B------:R1:W-:Y:S01]  /*44d0*/  STS [R3], R5 ;  /* 0x0000000503007388 */ /* 0x0003e20000000800 */
[----:B---3--:R-:W-:Y:S03]  /*44e0*/  F2FP.F16.F32.PACK_AB R6, R166, R167 ;  /* 0x000000a7a606723e */ /* 0x008fe600000000ff */
[----:B------:R2:W-:Y:S04]  /*44f0*/  STS [R3+0x400], R4 ;  /* 0x0004000403007388 */ /* 0x0005e80000000800 */
[----:B------:R-:W-:Y:S04]  /*4500*/  STS [R2+0x1000], R7 ;  /* 0x0010000702007388 */ /* 0x000fe80000000800 */
[----:B------:R-:W-:Y:S01]  /*4510*/  STS [R2+0x1400], R6 ;  /* 0x0014000602007388 */ /* 0x000fe20000000800 */
[----:B-1----:R-:W-:Y:S02]  /*4520*/  F2FP.F16.F32.PACK_AB R5, R161, R162 ;  /* 0x000000a2a105723e */ /* 0x002fe400000000ff */
[----:B--2---:R-:W-:Y:S03]  /*4530*/  F2FP.F16.F32.PACK_AB R4, R153, R159 ;  /* 0x0000009f9904723e */ /* 0x004fe600000000ff */
[----:B------:R-:W-:Y:S04]  /*4540*/  STS [R3+0x1000], R5 ;  /* 0x0010000503007388 */ /* 0x000fe80000000800 */
[----:B------:R1:W-:Y:S04]  /*4550*/  STS [R3+0x1400], R4 ;  /* 0x0014000403007388 */ /* 0x0003e80000000800 */
[----:B------:R-:W2:Y:S08]  /*4560*/  LDSM.16.M88.4 R32, [R0+0x6000] ;  /* 0x006000000020783b */ /* 0x000eb00000000200 */
[----:B------:R-:W3:Y:S01]  /*4570*/  LDSM.16.M88.4 R28, [R0+0x6800] ;  /* 0x00680000001c783b */ /* 0x000ee20000000200 */
[----:B-1----:R-:W-:Y:S04]  /*4580*/  IADD3 R3, PT, PT, R0, 0x6000, RZ ;  /* 0x0000600000037810 */ /* 0x002fe80007ffe0ff */
[----:B------:R-:W-:Y:S02]  /*4590*/  @P2 IADD3 R140, PT, PT, R3, -0x20, RZ ;  /* 0xffffffe0038c2810 */ /* 0x000fe40007ffe0ff */
[----:B------:R-:W-:Y:S03]  /*45a0*/  LOP3.LUT R3, R165, 0x30, RZ, 0xc0, !PT ;  /* 0x00000030a5037812 */ /* 0x000fe600078ec0ff */
        /* <DEDUP_REMOVED lines=44> */
[----:B------:R-:W-:Y:S01]  /*4870*/  LEA R3, R3, R0, 0x1 ;  /* 0x0000000003037211 */ /* 0x000fe200078e08ff */
        /* <DEDUP_REMOVED lines=12> */
[-C--:B------:R-:W-:Y:S03]  /*4940*/  HMMA.16816.F32 R12, R140, R214.reuse, R12 ;  /* 0x000000d68c0c723c */ /* 0x080fe6000000180c */
[C---:B-----5:R-:W-:Y:S01]  /*4950*/  FADD.FTZ R4, -R229.reuse, R4 ;  /* 0x00000004e5047221 */ /* 0x060fe20000010100 */
[----:B------:R-:W-:Y:S01]  /*4960*/  FADD.FTZ R5, -R229, R5 ;  /* 0x00000005e5057221 */ /* 0x000fe20000010100 */
[C---:B------:R-:W-:Y:S01]  /*4970*/  FADD.FTZ R6, -R228.reuse, R6 ;  /* 0x00000006e4067221 */ /* 0x040fe20000010100 */
[----:B------:R-:W-:Y:S01]  /*4980*/  FADD.FTZ R7, -R228, R7 ;  /* 0x00000007e4077221 */ /* 0x000fe20000010100 */
[----:B------:R-:W-:Y:S01]  /*4990*/  FMUL.FTZ R4, R160, R4 ;  /* 0x00000004a0047220 */ /* 0x000fe20000410000 */
[C---:B------:R-:W-:Y:S04]  /*49a0*/  HMMA.16816.F32 R16, R132.reuse, R214, R16 ;  /* 0x000000d68410723c */ /* 0x040fe80000001810 */
[----:B------:R-:W-:Y:S01]  /*49b0*/  FMUL.FTZ R5, R157, R5 ;  /* 0x000000059d057220 */ /* 0x000fe20000410000 */
[C---:B------:R-:W-:Y:S01]  /*49c0*/  FADD.FTZ R8, -R227.reuse, R8 ;  /* 0x00000008e3087221 */ /* 0x040fe20000010100 */
[C---:B------:R-:W-:Y:S01]  /*49d0*/  FADD.FTZ R9, -R227.reuse, R9 ;  /* 0x00000009e3097221 */ /* 0x040fe20000010100 */
[C---:B------:R-:W-:Y:S01]  /*49e0*/  FADD.FTZ R10, -R226.reuse, R10 ;  /* 0x0000000ae20a7221 */ /* 0x040fe20000010100 */
[-C--:B------:R-:W-:Y:S03]  /*49f0*/  HMMA.16816.F32 R20, R132, R216.reuse, R20 ;  /* 0x000000d88414723c */ /* 0x080fe60000001814 */
[----:B------:R-:W-:Y:S01]  /*4a00*/  FADD.FTZ R11, -R226, R11 ;  /* 0x0000000be20b7221 */ /* 0x000fe20000010100 */
[C---:B------:R-:W-:Y:S01]  /*4a10*/  FADD.FTZ R12, -R227.reuse, R12 ;  /* 0x0000000ce30c7221 */ /* 0x040fe20000010100 */
[----:B------:R-:W-:Y:S01]  /*4a20*/  FADD.FTZ R13, -R227, R13 ;  /* 0x0000000de30d7221 */ /* 0x000fe20000010100 */
[----:B------:R-:W-:Y:S01]  /*4a30*/  F2FP.F16.F32.PACK_AB R138, R5, R4 ;  /* 0x00000004058a723e */ /* 0x000fe200000000ff */
[----:B------:R-:W-:Y:S01]  /*4a40*/  FMUL.FTZ R6, R155, R6 ;  /* 0x000000069b067220 */ /* 0x000fe20000410000 */
[C---:B------:R-:W-:Y:S04]  /*4a50*/  HMMA.16816.F32 R24, R140.reuse, R216, R24 ;  /* 0x000000d88c18723c */ /* 0x040fe80000001818 */
[----:B------:R-:W-:Y:S01]  /*4a60*/  FMUL.FTZ R7, R152, R7 ;  /* 0x0000000798077220 */ /* 0x000fe20000410000 */
[----:B------:R-:W-:Y:S01]  /*4a70*/  FMUL.FTZ R8, R150, R8 ;  /* 0x0000000896087220 */ /* 0x000fe20000410000 */
[----:B------:R-:W-:Y:S01]  /*4a80*/  FMUL.FTZ R9, R149, R9 ;  /* 0x0000000995097220 */ /* 0x000fe20000410000 */
[----:B------:R-:W-:Y:S01]  /*4a90*/  FMUL.FTZ R10, R147, R10 ;  /* 0x0000000a930a7220 */ /* 0x000fe20000410000 */
[-C--:B------:R-:W-:Y:S03]  /*4aa0*/  HMMA.16816.F32 R28, R140, R218.reuse, R28 ;  /* 0x000000da8c1c723c */ /* 0x080fe6000000181c */
[----:B------:R-:W-:Y:S01]  /*4ab0*/  FMUL.FTZ R11, R146, R11 ;  /* 0x0000000b920b7220 */ /* 0x000fe20000410000 */
[----:B------:R-:W-:Y:S01]  /*4ac0*/  FADD.FTZ R14, -R226, R14 ;  /* 0x0000000ee20e7221 */ /* 0x000fe20000010100 */
[----:B------:R-:W-:Y:S01]  /*4ad0*/  FMUL.FTZ R12, R158, R12 ;  /* 0x0000000c9e0c7220 */ /* 0x000fe20000410000 */
[----:B------:R-:W-:Y:S01]  /*4ae0*/  FMUL.FTZ R5, R156, R13 ;  /* 0x0000000d9c057220 */ /* 0x000fe20000410000 */
[----:B------:R-:W-:Y:S01]  /*4af0*/  FADD.FTZ R15, -R226, R15 ;  /* 0x0000000fe20f7221 */ /* 0x000fe20000010100 */
[----:B------:R-:W-:Y:S04]  /*4b00*/  HMMA.16816.F32 R32, R132, R218, R32 ;  /* 0x000000da8420723c */ /* 0x000fe80000001820 */
        /* <DEDUP_REMOVED lines=8> */
[C---:B------:R-:W-:Y:S01]  /*4b90*/  FADD.FTZ R24, -R227.reuse, R24 ;  /* 0x00000018e3187221 */ /* 0x040fe20000010100 */
[C---:B------:R-:W-:Y:S01]  /*4ba0*/  FADD.FTZ R25, -R227.reuse, R25 ;  /* 0x00000019e3197221 */ /* 0x040fe20000010100 */
[C---:B------:R-:W-:Y:S01]  /*4bb0*/  FADD.FTZ R26, -R226.reuse, R26 ;  /* 0x0000001ae21a7221 */ /* 0x040fe20000010100 */
[C---:B------:R-:W-:Y:S01]  /*4bc0*/  FADD.FTZ R27, -R226.reuse, R27 ;  /* 0x0000001be21b7221 */ /* 0x040fe20000010100 */
[----:B------:R-:W-:Y:S01]  /*4bd0*/  FADD.FTZ R28, -R227, R28 ;  /* 0x0000001ce31c7221 */ /* 0x000fe20000010100 */
[----:B------:R-:W-:Y:S01]  /*4be0*/  F2FP.F16.F32.PACK_AB R139, R7, R6 ;  /* 0x00000006078b723e */ /* 0x000fe200000000ff */
[----:B------:R-:W-:Y:S01]  /*4bf0*/  FADD.FTZ R29, -R227, R29 ;  /* 0x0000001de31d7221 */ /* 0x000fe20000010100 */
[C---:B------:R-:W-:Y:S01]  /*4c00*/  FADD.FTZ R30, -R226.reuse, R30 ;  /* 0x0000001ee21e7221 */ /* 0x040fe20000010100 */
[----:B------:R-:W-:Y:S01]  /*4c10*/  F2FP.F16.F32.PACK_AB R136, R9, R8 ;  /* 0x000000080988723e */ /* 0x000fe200000000ff */
[----:B------:R-:W-:Y:S01]  /*4c20*/  FADD.FTZ R31, -R226, R31 ;  /* 0x0000001fe21f7221 */ /* 0x000fe20000010100 */
[----:B------:R-:W-:Y:S01]  /*4c30*/  FADD.FTZ R32, -R229, R32 ;  /* 0x00000020e5207221 */ /* 0x000fe20000010100 */
[----:B------:R-:W-:Y:S01]  /*4c40*/  F2FP.F16.F32.PACK_AB R137, R11, R10 ;  /* 0x0000000a0b89723e */ /* 0x000fe200000000ff */
[----:B------:R-:W-:Y:S01]  /*4c50*/  FADD.FTZ R33, -R229, R33 ;  /* 0x00000021e5217221 */ /* 0x000fe20000010100 */
[C---:B------:R-:W-:Y:S01]  /*4c60*/  FADD.FTZ R34, -R228.reuse, R34 ;  /* 0x00000022e4227221 */ /* 0x040fe20000010100 */
[----:B------:R-:W-:Y:S01]  /*4c70*/  FADD.FTZ R35, -R228, R35 ;  /* 0x00000023e4237221 */ /* 0x000fe20000010100 */
[----:B------:R-:W-:Y:S01]  /*4c80*/  FMUL.FTZ R0, R154, R14 ;  /* 0x0000000e9a007220 */ /* 0x000fe20000410000 */
[----:B------:R-:W-:Y:S01]  /*4c90*/  F2FP.F16.F32.PACK_AB R14, R5, R12 ;  /* 0x0000000c050e723e */ /* 0x000fe200000000ff */
        /* <DEDUP_REMOVED lines=52> */
.L_x_258:
[----:B------:R-:W-:Y:S01]  /*4fe0*/  STS [R144+0xf000], R138 ;  /* 0x00f0008a90007388 */ /* 0x000fe20000000800 */
[--C-:B------:R-:W-:Y:S01]  /*4ff0*/  SHF.R.U32.HI R0, RZ, 0x4, R163.reuse ;  /* 0x00000004ff007819 */ /* 0x100fe200000116a3 */
[C---:B------:R-:W-:Y:S01]  /*5000*/  IMAD.SHL.U32 R149, R163.reuse, 0x20, RZ ;  /* 0x00000020a3957824 */ /* 0x040fe200078e00ff */
[----:B------:R-:W2:Y:S02]  /*5010*/  LDC R232, c[0x0][0x44c] ;  /* 0x00011300ffe87b82 */ /* 0x000ea40000000800 */
[----:B------:R-:W-:Y:S01]  /*5020*/  STS [R144+0xf400], R139 ;  /* 0x00f4008b90007388 */ /* 0x000fe20000000800 */
[----:B------:R-:W-:Y:S01]  /*5030*/  LOP3.LUT R166, R0, 0x8, RZ, 0xc0, !PT ;  /* 0x0000000800a67812 */ /* 0x000fe200078ec0ff */
[----:B------:R-:W-:Y:S03]  /*5040*/  IMAD.SHL.U32 R167, R163, 0x4, RZ ;  /* 0x00000004a3a77824 */ /* 0x000fe600078e00ff */
[----:B------:R3:W-:Y:S01]  /*5050*/  STS [R145+0xf400], R4 ;  /* 0x00f4000491007388 */ /* 0x0007e20000000800 */
[----:B------:R-:W-:Y:S04]  /*5060*/  LOP3.LUT R0, R166, 0x10, R163, 0xf8, !PT ;  /* 0x00000010a6007812 */ /* 0x000fe800078ef8a3 */
[----:B------:R-:W-:Y:S01]  /*5070*/  STS [R145+0xf000], R13 ;  /* 0x00f0000d91007388 */ /* 0x000fe20000000800 */
[----:B------:R-:W-:Y:S04]  /*5080*/  LOP3.LUT R0, R0, 0xc0, R149, 0xf8, !PT ;  /* 0x000000c000007812 */ /* 0x000fe800078ef895 */
[----:B------:R-:W-:Y:S01]  /*5090*/  STS [R144+0x10000], R136 ;  /* 0x0100008890007388 */ /* 0x000fe20000000800 */
[----:B------:R-:W-:Y:S04]  /*50a0*/  LOP3.LUT R0, R0, 0x18, R167, 0x78, !PT ;  /* 0x0000001800007812 */ /* 0x000fe800078e78a7 */
[----:B------:R-:W-:Y:S01]  /*50b0*/  STS [R144+0x10400], R137 ;  /* 0x0104008990007388 */ /* 0x000fe20000000800 */
[----:B------:R-:W-:Y:S04]  /*50c0*/  LOP3.LUT R0, R0, 0x120, R149, 0xf8, !PT ;  /* 0x0000012000007812 */ /* 0x000fe800078ef895 */
[----:B------:R-:W-:Y:S01]  /*50d0*/  STS [R145+0x10000], R14 ;  /* 0x0100000e91007388 */ /* 0x000fe20000000800 */
[----:B------:R-:W-:Y:S01]  /*50e0*/  LEA R0, R0, UR4, 0x1 ;  /* 0x0000000400007c11 */ /* 0x000fe2000f8e08ff */
[----:B--2---:R-:W-:Y:S03]  /*50f0*/  IMAD R232, R232, UR9, RZ ;  /* 0x00000009e8e87c24 */ /* 0x004fe6000f8e02ff */
[----:B------:R-:W-:Y:S05]  /*5100*/  STS [R145+0x10400], R15 ;  /* 0x0104000f91007388 */ /* 0x000fea0000000800 */
[----:B------:R-:W-:Y:S01]  /*5110*/  STS [R2+-0x4000], R12 ;  /* 0xffc0000c02007388 */ /* 0x000fe20000000800 */
[----:B---3--:R-:W-:Y:S04]  /*5120*/  IMAD.MOV.U32 R4, RZ, RZ, 0x10 ;  /* 0x00000010ff047424 */ /* 0x008fe800078e00ff */
[----:B------:R-:W-:Y:S01]  /*5130*/  STS [R2+-0x3c00], R11 ;  /* 0xffc4000b02007388 */ /* 0x000fe20000000800 */
[----:B------:R-:W-:Y:S05]  /*5140*/  SEL R4, R4, 0xfffffff0, !P2 ;  /* 0xfffffff004047807 */ /* 0x000fea0005000000 */
[----:B------:R-:W-:Y:S05]  /*5150*/  IMAD.IADD R4, R4, 0x1, R2 ;  /* 0x0000000104047824 */ /* 0x000fea00078e0202 */
[----:B------:R-:W-:Y:S05]  /*5160*/  STS [R4+-0x4000], R5 ;  /* 0xffc0000504007388 */ /* 0x000fea0000000800 */
[----:B------:R-:W-:Y:S05]  /*5170*/  STS [R4+-0x3c00], R6 ;  /* 0xffc4000604007388 */ /* 0x000fea0000000800 */
[----:B------:R-:W-:Y:S05]  /*5180*/  STS [R2+-0x3000], R8 ;  /* 0xffd0000802007388 */ /* 0x000fea0000000800 */
[----:B------:R2:W-:Y:S05]  /*5190*/  STS [R2+-0x2c00], R7 ;  /* 0xffd4000702007388 */ /* 0x0005ea0000000800 */
[----:B------:R-:W-:Y:S05]  /*51a0*/  STS [R4+-0x3000], R10 ;  /* 0xffd0000a04007388 */ /* 0x000fea0000000800 */
[----:B------:R-:W-:Y:S01]  /*51b0*/  STS [R4+-0x2c00], R9 ;  /* 0xffd4000904007388 */ /* 0x000fe20000000800 */
[----:B------:R-:W-:Y:S01]  /*51c0*/  BAR.SYNC.DEFER_BLOCKING 0x0 ;  /* 0x0000000000007b1d */ /* 0x000fe20000010000 */
[----:B--2---:R-:W-:Y:S05]  /*51d0*/  IMAD.U32 R2, R232, -0x40, RZ ;  /* 0xffffffc0e8027824 */ /* 0x004fea00078e00ff */
[----:B------:R-:W-:Y:S05]  /*51e0*/  LDSM.16.MT88.4 R4, [R3+UR4+0x13000] ;  /* 0x013000040304783b */ /* 0x000fea0008004200 */
[----:B------:R-:W2:Y:S05]  /*51f0*/  LDSM.16.MT88.4 R8, [R0+0x6000] ;  /* 0x006000000008783b */ /* 0x000eaa0000004200 */
[----:B------:R-:W3:Y:S05]  /*5200*/  LDSM.16.MT88.4 R12, [R3+UR4+0x15000] ;  /* 0x01500004030c783b */ /* 0x000eea0008004200 */
[----:B------:R-:W4:Y:S05]  /*5210*/  LDSM.16.MT88.4 R16, [R0+0x7000] ;  /* 0x007000000010783b */ /* 0x000f2a0000004200 */
[----:B------:R-:W5:Y:S05]  /*5220*/  LDSM.16.MT88.4 R20, [R0+0x8000] ;  /* 0x008000000014783b */ /* 0x000f6a0000004200 */
        /* <DEDUP_REMOVED lines=22> */
[----:B------:R-:W3:Y:S05]  /*5390*/  LDSM.16.MT88.4 R4, [R3+UR4+0x14000] ;  /* 0x014000040304783b */ /* 0x000eea0008004200 */
[----:B------:R-:W4:Y:S02]  /*53a0*/  LDSM.16.MT88.4 R20, [R0+0x7800] ;  /* 0x007800000014783b */ /* 0x000f240000004200 */
        /* <DEDUP_REMOVED lines=28> */
[C---:B------:R-:W-:Y:S04]  /*5570*/  LEA R5, P0, R2.reuse, R234, 0x2 ;  /* 0x000000ea02057211 */ /* 0x040fe800078010ff */
[-C--:B-----5:R-:W-:Y:S05]  /*5580*/  HMMA.16816.F32 R36, R132, R136.reuse, R36 ;  /* 0x000000888424723c */ /* 0x0a0fea0000001824 */
[----:B------:R-:W-:Y:S01]  /*5590*/  LEA.HI.X.SX32 R4, R2, R235, 0x2, P0 ;  /* 0x000000eb02047211 */ /* 0x000fe200000f16ff */
[----:B------:R-:W-:Y:S01]  /*55a0*/  IMAD.MOV.U32 R234, RZ, RZ, R5 ;  /* 0x000000ffffea7224 */ /* 0x000fe200078e0005 */
[----:B------:R-:W-:Y:S01]  /*55b0*/  LOP3.LUT R2, R148, 0x1c0, RZ, 0xc0, !PT ;  /* 0x000001c094027812 */ /* 0x000fe200078ec0ff */
[C---:B------:R-:W-:Y:S04]  /*55c0*/  HMMA.16816.F32 R40, R140.reuse, R136, R40 ;  /* 0x000000888c28723c */ /* 0x040fe80000001828 */
[----:B------:R-:W-:Y:S04]  /*55d0*/  IMAD.MOV.U32 R235, RZ, RZ, R4 ;  /* 0x000000ffffeb7224 */ /* 0x000fe800078e0004 */
        /* <DEDUP_REMOVED lines=30> */
.L_x_259:
[----:B-1----:R-:W-:Y:S01]  /*57c0*/  LOP3.LUT R4, R148, 0x200, RZ, 0xc0, !PT ;  /* 0x0000020094047812 */ /* 0x002fe200078ec0ff */
[----:B------:R-:W-:Y:S01]  /*57d0*/  LDSM.16.MT88.4 R8, [R0+0x9000] ;  /* 0x009000000008783b */ /* 0x000fe20000004200 */
[----:B------:R-:W-:Y:S01]  /*57e0*/  LOP3.LUT R2, R2, 0x38, R164, 0xf8, !PT ;  /* 0x0000003802027812 */ /* 0x000fe200078ef8a4 */
[----:B------:R-:W-:Y:S01]  /*57f0*/  IMAD.U32 R226, RZ, RZ, UR52 ;  /* 0x00000034ffe27e24 */ /* 0x000fe2000f8e00ff */
[----:B------:R-:W-:Y:S01]  /*5800*/  LOP3.LUT R4, R4, 0xc00, R149, 0xf8, !PT ;  /* 0x00000c0004047812 */ /* 0x000fe200078ef895 */
[----:B------:R-:W-:Y:S01]  /*5810*/  LDSM.16.MT88.4 R16, [R0+0xb000] ;  /* 0x00b000000010783b */ /* 0x000fe20000004200 */
[----:B------:R-:W-:Y:S01]  /*5820*/  LOP3.LUT R2, R2, 0x8, R165, 0x78, !PT ;  /* 0x0000000802027812 */ /* 0x000fe200078e78a5 */
[----:B------:R-:W-:Y:S01]  /*5830*/  @UP0 UIADD3 UR18, UP1, UPT, UR58, -0x100, URZ ;  /* 0xffffff003a120890 */ /* 0x000fe2000ff3e0ff */
[----:B------:R-:W-:Y:S01]  /*5840*/  LOP3.LUT P0, RZ, R163, 0x2, RZ, 0xc0, !PT ;  /* 0x00000002a3ff7812 */ /* 0x000fe2000780c0ff */
[----:B------:R-:W-:Y:S01]  /*5850*/  LDSM.16.MT88.4 R28, [R0+0xd000] ;  /* 0x00d00000001c783b */ /* 0x000fe20000004200 */
[----:B------:R-:W-:Y:S01]  /*5860*/  LOP3.LUT R2, R4, R2, RZ, 0xfc, !PT ;  /* 0x0000000204027212 */ /* 0x000fe200078efcff */
[----:B------:R-:W-:Y:S01]  /*5870*/  @UP0 UIADD3.X UR17, UPT, UPT, UR59, -0x1, URZ, UP1, !UPT ;  /* 0xffffffff3b110890 */ /* 0x000fe20008ffe4ff */
[----:B------:R-:W-:Y:S01]  /*5880*/  SEL R162, R225, 0xffffffe0, !P0 ;  /* 0xffffffe0e1a27807 */ /* 0x000fe20004000000 */
[----:B------:R-:W-:Y:S01]  /*5890*/  LDSM.16.MT88.4 R132, [R0+0x9400] ;  /* 0x009400000084783b */ /* 0x000fe20000004200 */
[----:B------:R-:W-:Y:S01]  /*58a0*/  LEA R2, R2, UR4, 0x1 ;  /* 0x0000000402027c11 */ /* 0x000fe2000f8e08ff */
[----:B------:R-:W-:Y:S01]  /*58b0*/  @UP0 UIADD3 UR60, UP1, UPT, UR60, -0x100, URZ ;  /* 0xffffff003c3c0890 */ /* 0x000fe2000ff3e0ff */
[----:B------:R-:W-:Y:S01]  /*58c0*/  LEA R226, P0, R226, R234, 0x2 ;  /* 0x000000eae2e27211 */ /* 0x000fe200078010ff */
[----:B------:R-:W-:Y:S01]  /*58d0*/  LDSM.16.MT88.4 R136, [R0+0xb400] ;  /* 0x00b400000088783b */ /* 0x000fe20000004200 */
[----:B------:R-:W-:Y:S01]  /*58e0*/  ULOP3.LUT UR8, UR50, 0x1, URZ, 0xc0, !UPT ;  /* 0x0000000132087892 */ /* 0x000fe2000f8ec0ff */
[C---:B------:R-:W-:Y:S01]  /*58f0*/  IMAD.IADD R161, R2.reuse, 0x1, R162 ;  /* 0x0000000102a17824 */ /* 0x040fe200078e02a2 */
[----:B------:R-:W-:Y:S01]  /*5900*/  @UP0 UIADD3.X UR61, UPT, UPT, UR61, -0x1, URZ, UP1, !UPT ;  /* 0xffffffff3d3d0890 */ /* 0x000fe20008ffe4ff */
[----:B------:R-:W1:Y:S01]  /*5910*/  LDSM.16.M88.4 R24, [R2+0xf000] ;  /* 0x00f000000218783b */ /* 0x000e620000000200 */
[C---:B------:R-:W-:Y:S01]  /*5920*/  VIADD R160, R2.reuse, 0xf040 ;  /* 0x0000f04002a07836 */ /* 0x040fe20000000000 */
[----:B------:R-:W-:Y:S02]  /*5930*/  UISETP.NE.U32.AND UP1, UPT, UR8, 0x1, UPT ;  /* 0x000000010800788c */ /* 0x000fe4000bf25070 */
[----:B------:R-:W2:Y:S04]  /*5940*/  LDSM.16.M88.4 R32, [R161+0xf000] ;  /* 0x00f00000a120783b */ /* 0x000ea80000000200 */
[----:B------:R-:W3:Y:S01]  /*5950*/  LDSM.16.MT88.4 R140, [R0+0xd400] ;  /* 0x00d40000008c783b */ /* 0x000ee20000004200 */
[----:B------:R-:W-:Y:S03]  /*5960*/  PLOP3.LUT P1, PT, PT, PT, UP1, 0x80, 0x8 ;  /* 0x000000000008781c */ /* 0x000fe60003f2f018 */
[----:B------:R-:W-:Y:S04]  /*5970*/  LDSM.16.MT88.4 R144, [R0+0x9800] ;  /* 0x009800000090783b */ /* 0x000fe80000004200 */
        /* <DEDUP_REMOVED lines=53> */
[C---:B------:R-:W-:Y:S08]  /*5cd0*/  HMMA.16816.F32 R16, R144.reuse, R158, R16 ;  /* 0x0000009e9010723c */ /* 0x040ff00000001810 */
[C---:B-1----:R-:W-:Y:S08]  /*5ce0*/  HMMA.16816.F32 R20, R144.reuse, R28, R20 ;  /* 0x0000001c9014723c */ /* 0x042ff00000001814 */
[----:B------:R-:W-:Y:S01]  /*5cf0*/  HMMA.16816.F32 R24, R144, R30, R24 ;  /* 0x0000001e9018723c */ /* 0x000fe20000001818 */
[----:B------:R-:W1:Y:S07]  /*5d00*/  LDSM.16.MT88.4 R28, [R0+0xe400] ;  /* 0x00e40000001c783b */ /* 0x000e6e0000004200 */
        /* <DEDUP_REMOVED lines=8> */
[C---:B------:R-:W-:Y:S02]  /*5d90*/  LEA.HI.X.SX32 R161, R232.reuse, R169, 0x5, P0 ;  /* 0x000000a9e8a17211 */ /* 0x040fe400000f2eff */
[C---:B------:R-:W-:Y:S03]  /*5da0*/  LEA R158, P0, R232.reuse, R160, 0x5 ;  /* 0x000000a0e89e7211 */ /* 0x040fe600078028ff */
[----:B------:R-:W-:Y:S01]  /*5db0*/  HMMA.16816.F32 R24, R32, R30, R24 ;  /* 0x0000001e2018723c */ /* 0x000fe20000001818 */
[----:B------:R-:W1:Y:S02]  /*5dc0*/  LDSM.16.MT88.4 R28, [R0+0xe800] ;  /* 0x00e80000001c783b */ /* 0x000e640000004200 */
[C---:B------:R-:W-:Y:S02]  /*5dd0*/  LEA.HI.X.SX32 R159, R232.reuse, R161, 0x5, P0 ;  /* 0x000000a1e89f7211 */ /* 0x040fe400000f2eff */
[----:B------:R-:W-:Y:S01]  /*5de0*/  LDSM.16.M88.4 R32, [R162+0x2000] ;  /* 0x00200000a220783b */ /* 0x000fe20000000200 */
[C---:B------:R-:W-:Y:S02]  /*5df0*/  LEA R156, P0, R232.reuse, R158, 0x5 ;  /* 0x0000009ee89c7211 */ /* 0x040fe400078028ff */
[C---:B----4-:R-:W-:Y:S05]  /*5e00*/  HMMA.16816.F32 R4, R132.reuse, R140, R4 ;  /* 0x0000008c8404723c */ /* 0x050fea0000001804 */
[C---:B------:R-:W-:Y:S02]  /*5e10*/  LEA.HI.X.SX32 R157, R232.reuse, R159, 0x5, P0 ;  /* 0x0000009fe89d7211 */ /* 0x040fe400000f2eff */
[C---:B------:R-:W-:Y:S01]  /*5e20*/  LEA R228, P0, R232.reuse, R156, 0x5 ;  /* 0x0000009ce8e47211 */ /* 0x040fe200078028ff */
[C---:B------:R-:W-:Y:S01]  /*5e30*/  HMMA.16816.F32 R8, R132.reuse, R142, R8 ;  /* 0x0000008e8408723c */ /* 0x040fe20000001808 */
[----:B------:R-:W2:Y:S02]  /*5e40*/  LDSM.16.MT88.4 R140, [R0+0xac00] ;  /* 0x00ac0000008c783b */ /* 0x000ea40000004200 */
[C---:B------:R-:W-:Y:S05]  /*5e50*/  LEA.HI.X.SX32 R229, R232.reuse, R157, 0x5, P0 ;  /* 0x0000009de8e57211 */ /* 0x040fea00000f2eff */
[C---:B---3--:R-:W-:Y:S03]  /*5e60*/  HMMA.16816.F32 R12, R132.reuse, R136, R12 ;  /* 0x00000088840c723c */ /* 0x048fe6000000180c */
[C---:B------:R-:W-:Y:S05]  /*5e70*/  IMAD.WIDE R230, R232.reuse, -0xc0, R228 ;  /* 0xffffff40e8e67825 */ /* 0x040fea00078e02e4 */
[C---:B------:R-:W-:Y:S01]  /*5e80*/  HMMA.16816.F32 R16, R132.reuse, R138, R16 ;  /* 0x0000008a8410723c */ /* 0x040fe20000001810 */
[----:B------:R-:W3:Y:S02]  /*5e90*/  LDSM.16.MT88.4 R136, [R0+0xcc00] ;  /* 0x00cc00000088783b */ /* 0x000ee40000004200 */
[C---:B------:R-:W-:Y:S04]  /*5ea0*/  LEA R152, P0, R232.reuse, R230, 0x5 ;  /* 0x000000e6e8987211 */ /* 0x040fe800078028ff */
[C---:B------:R-:W-:Y:S01]  /*5eb0*/  LEA.HI.X.SX32 R153, R232.reuse, R231, 0x5, P0 ;  /* 0x000000e7e8997211 */ /* 0x040fe200000f2eff */
[C---:B-1----:R-:W-:Y:S03]  /*5ec0*/  HMMA.16816.F32 R20, R132.reuse, R28, R20 ;  /* 0x0000001c8414723c */ /* 0x042fe60000001814 */
[C---:B------:R-:W-:Y:S04]  /*5ed0*/  LEA R150, P0, R232.reuse, R152, 0x5 ;  /* 0x00000098e8967211 */ /* 0x040fe800078028ff */
[C---:B------:R-:W-:Y:S01]  /*5ee0*/  LEA.HI.X.SX32 R151, R232.reuse, R153, 0x5, P0 ;  /* 0x00000099e8977211 */ /* 0x040fe200000f2eff */
[----:B------:R-:W-:Y:S01]  /*5ef0*/  HMMA.16816.F32 R24, R132, R30, R24 ;  /* 0x0000001e8418723c */ /* 0x000fe20000001818 */
[----:B------:R1:W4:Y:S02]  /*5f00*/  LDSM.16.MT88.4 R28, [R0+0xec00] ;  /* 0x00ec0000001c783b */ /* 0x0003240000004200 */
[C---:B------:R-:W-:Y:S04]  /*5f10*/  LEA R148, P0, R232.reuse, R150, 0x5 ;  /* 0x00000096e8947211 */ /* 0x040fe800078028ff */
[C---:B------:R-:W-:Y:S01]  /*5f20*/  LEA.HI.X.SX32 R149, R232.reuse, R151, 0x5, P0 ;  /* 0x00000097e8957211 */ /* 0x040fe200000f2eff */
[C---:B--2---:R-:W-:Y:S05]  /*5f30*/  HMMA.16816.F32 R4, R32.reuse, R140, R4 ;  /* 0x0000008c2004723c */ /* 0x044fea0000001804 */
[C---:B------:R-:W-:Y:S03]  /*5f40*/  LEA R146, P0, R232.reuse, R148, 0x5 ;  /* 0x00000094e8927211 */ /* 0x040fe600078028ff */
[C---:B------:R-:W-:Y:S03]  /*5f50*/  HMMA.16816.F32 R8, R32.reuse, R142, R8 ;  /* 0x0000008e2008723c */ /* 0x040fe60000001808 */
[C---:B------:R-:W-:Y:S02]  /*5f60*/  LEA.HI.X.SX32 R147, R232.reuse, R149, 0x5, P0 ;  /* 0x00000095e8937211 */ /* 0x040fe400000f2eff */
[C---:B------:R-:W-:Y:S03]  /*5f70*/  LEA R144, P0, R232.reuse, R146, 0x5 ;  /* 0x00000092e8907211 */ /* 0x040fe600078028ff */
[C---:B---3--:R-:W-:Y:S03]  /*5f80*/  HMMA.16816.F32 R12, R32.reuse, R136, R12 ;  /* 0x00000088200c723c */ /* 0x048fe6000000180c */
[----:B-1----:R-:W-:Y:S02]  /*5f90*/  @P2 SHF.R.U32.HI R0, RZ, 0x2, R163 ;  /* 0x00000002ff002819 */ /* 0x002fe400000116a3 */
[C---:B------:R-:W-:Y:S02]  /*5fa0*/  LEA.HI.X.SX32 R145, R232.reuse, R147, 0x5, P0 ;  /* 0x00000093e8917211 */ /* 0x040fe400000f2eff */
        /* <DEDUP_REMOVED lines=8> */
[C---:B----4-:R-:W-:Y:S01]  /*6030*/  HMMA.16816.F32 R20, R32.reuse, R28, R20 ;  /* 0x0000001c2014723c */ /* 0x050fe20000001814 */
[----:B------:R-:W5:Y:S01]  /*6040*/  @P2 LDG.E R251, desc[UR38][R132.64+-0x100] ;  /* 0xffff002684fb2981 */ /* 0x000f62000c1e1900 */
[----:B------:R-:W-:Y:S01]  /*6050*/  UIADD3 UR50, UPT, UPT, UR50, -0x1, URZ ;  /* 0xffffffff32327890 */ /* 0x000fe2000fffe0ff */
[----:B------:R-:W-:Y:S02]  /*6060*/  IMAD.WIDE R142, R232, -0xc0, R154 ;  /* 0xffffff40e88e7825 */ /* 0x000fe400078e029a */
[----:B------:R-:W5:Y:S02]  /*6070*/  @P2 LDG.E R250, desc[UR38][R132.64+-0xe0] ;  /* 0xffff202684fa2981 */ /* 0x000f64000c1e1900 */
[----:B------:R-:W-:Y:S01]  /*6080*/  VIADD R0, R220, 0xffffd000 ;  /* 0xffffd000dc007836 */ /* 0x000fe20000000000 */
[----:B------:R-:W-:Y:S01]  /*6090*/  HMMA.16816.F32 R24, R32, R30, R24 ;  /* 0x0000001e2018723c */ /* 0x000fe20000001818 */
[----:B------:R-:W5:Y:S02]  /*60a0*/  @P2 LDG.E R249, desc[UR38][R132.64+-0x80] ;  /* 0xffff802684f92981 */ /* 0x000f64000c1e1900 */
[----:B------:R-:W-:Y:S01]  /*60b0*/  LEA R140, P0, R232, R142, 0x5 ;  /* 0x0000008ee88c7211 */ /* 0x000fe200078028ff */
[----:B------:R-:W-:Y:S01]  /*60c0*/  @P1 VIADD R0, R220, 0x3000 ;  /* 0x00003000dc001836 */ /* 0x000fe20000000000 */
[----:B------:R1:W5:Y:S02]  /*60d0*/  @P2 LDG.E R248, desc[UR38][R132.64+-0x60] ;  /* 0xffffa02684f82981 */ /* 0x000364000c1e1900 */
[C---:B------:R-:W-:Y:S02]  /*60e0*/  LEA.HI.X.SX32 R141, R232.reuse, R143, 0x5, P0 ;  /* 0x0000008fe88d7211 */ /* 0x040fe400000f2eff */
[----:B------:R2:W-:Y:S01]  /*60f0*/  REDG.E.ADD.F32.FTZ.RN.STRONG.GPU desc[UR38][R234.64], R4 ;  /* 0x00000004ea0079a6 */ /* 0x0005e2000c12f326 */
[C---:B------:R-:W-:Y:S03]  /*6100*/  LEA R136, P0, R232.reuse, R140, 0x5 ;  /* 0x0000008ce8887211 */ /* 0x040fe600078028ff */
[----:B------:R3:W-:Y:S01]  /*6110*/  REDG.E.ADD.F32.FTZ.RN.STRONG.GPU desc[UR38][R226.64], R5 ;  /* 0x00000005e20079a6 */ /* 0x0007e2000c12f326 */
[C---:B------:R-:W-:Y:S02]  /*6120*/  LEA.HI.X.SX32 R137, R232.reuse, R141, 0x5, P0 ;  /* 0x0000008de8897211 */ /* 0x040fe400000f2eff */
[C---:B------:R-:W-:Y:S01]  /*6130*/  LEA R134, P0, R232.reuse, R136, 0x5 ;  /* 0x00000088e8867211 */ /* 0x040fe200078028ff */
[----:B------:R4:W-:Y:S03]  /*6140*/  REDG.E.ADD.F32.FTZ.RN.STRONG.GPU desc[UR38][R170.64], R6 ;  /* 0x00000006aa0079a6 */ /* 0x0009e6000c12f326 */
[C---:B------:R-:W-:Y:S01]  /*6150*/  LEA.HI.X.SX32 R135, R232.reuse, R137, 0x5, P0 ;  /* 0x00000089e8877211 */ /* 0x040fe200000f2eff */
[----:B------:R1:W-:Y:S01]  /*6160*/  REDG.E.ADD.F32.FTZ.RN.STRONG.GPU desc[UR38][R168.64], R7 ;  /* 0x00000007a80079a6 */ /* 0x0003e2000c12f326 */
[C---:B------:R-:W-:Y:S03]  /*6170*/  LEA R28, P0, R232.reuse, R134, 0x5 ;  /* 0x00000086e81c7211 */ /* 0x040fe600078028ff */
[----:B------:R-:W-:Y:S01]  /*6180*/  REDG.E.ADD.F32.FTZ.RN.STRONG.GPU desc[UR38][R160.64], R8 ;  /* 0x00000008a00079a6 */ /* 0x000fe2000c12f326 */
[C---:B------:R-:W-:Y:S03]  /*6190*/  LEA.HI.X.SX32 R29, R232.reuse, R135, 0x5, P0 ;  /* 0x00000087e81d7211 */ /* 0x040fe600000f2eff */
[----:B------:R-:W-:Y:S04]  /*61a0*/  REDG.E.ADD.F32.FTZ.RN.STRONG.GPU desc[UR38][R158.64], R9 ;  /* 0x000000099e0079a6 */ /* 0x000fe8000c12f326 */
[----:B------:R-:W-:Y:S01]  /*61b0*/  REDG.E.ADD.F32.FTZ.RN.STRONG.GPU desc[UR38][R156.64], R10 ;  /* 0x0000000a9c0079a6 */ /* 0x000fe2000c12f326 */
[C---:B--2---:R-:W-:Y:S03]  /*61c0*/  LEA R4, P0, R232.reuse, R28, 0x5 ;  /* 0x0000001ce8047211 */ /* 0x044fe600078028ff */
[----:B------:R-:W-:Y:S01]  /*61d0*/  REDG.E.ADD.F32.FTZ.RN.STRONG.GPU desc[UR38][R228.64], R11 ;  /* 0x0000000be40079a6 */ /* 0x000fe2000c12f326 */
[C---:B---3--:R-:W-:Y:S03]  /*61e0*/  LEA.HI.X.SX32 R5, R232.reuse, R29, 0x5, P0 ;  /* 0x0000001de8057211 */ /* 0x048fe600000f2eff */
[----:B------:R-:W-:Y:S01]  /*61f0*/  REDG.E.ADD.F32.FTZ.RN.STRONG.GPU desc[UR38][R234.64+0x80], R12 ;  /* 0x0000800cea0079a6 */ /* 0x000fe2000c12f326 */
[C---:B----4-:R-:W-:Y:S03]  /*6200*/  LEA R6, P0, R232.reuse, R4, 0x5 ;  /* 0x00000004e8067211 */ /* 0x050fe600078028ff */
[----:B------:R-:W-:Y:S01]  /*6210*/  REDG.E.ADD.F32.FTZ.RN.STRONG.GPU desc[UR38][R230.64+0x80], R13 ;  /* 0x0000800de60079a6 */ /* 0x000fe2000c12f326 */
[----:B-1----:R-:W-:Y:S03]  /*6220*/  LEA.HI.X.SX32 R7, R232, R5, 0x5, P0 ;  /* 0x00000005e8077211 */ /* 0x002fe600000f2eff */
        /* <DEDUP_REMOVED lines=95> */
[----:B------:R-:W-:-:S02]  /*6820*/  F2FP.F16.F32.PACK_AB R36, R37, R36 ;  /* 0x000000242524723e */ /* 0x000fc400000000ff */
        /* <DEDUP_REMOVED lines=164> */
.L_x_261:
        /* <DEDUP_REMOVED lines=11> */
[----:B------:R-:W-:Y:S06]  /*7320*/  BRA `(.L_x_263) ;  /* 0x0000000000187947 */ /* 0x000fec0003800000 */
.L_x_262:
[----:B------:R-:W2:Y:S01]  /*7330*/  LDCU.64 UR8, c[0x0][0x5c8] ;  /* 0x0000b900ff0877ac */ /* 0x000ea20008000a00 */
[----:B------:R-:W-:-:S04]  /*7340*/  UIADD3 UR5, UPT, UPT, UR40, UR42, URZ ;  /* 0x0000002a28057290 */ /* 0x000fc8000fffe0ff */
[----:B--2---:R-:W-:Y:S02]  /*7350*/  UIMAD.WIDE.U32 UR20, UR5, UR8, URZ ;  /* 0x00000008051472a5 */ /* 0x004fe4000f8e00ff */
[----:B------:R-:W-:-:S04]  /*7360*/  UIMAD UR5, UR5, UR9, URZ ;  /* 0x00000009050572a4 */ /* 0x000fc8000f8e02ff */
[----:B------:R-:W-:-:S06]  /*7370*/  UIADD3 UR5, UPT, UPT, UR21, UR5, URZ ;  /* 0x0000000515057290 */ /* 0x000fcc000fffe0ff */
[----:B-1----:R-:W-:-:S07]  /*7380*/  MOV R23, UR5 ;  /* 0x0000000500177c02 */ /* 0x002fce0008000f00 */
.L_x_263:
        /* <DEDUP_REMOVED lines=12> */
[----:B------:R-:W-:Y:S01]  /*7450*/  IMAD.U32 R2, RZ, RZ, UR22 ;  /* 0x00000016ff027e24 */ /* 0x000fe2000f8e00ff */
[----:B------:R-:W-:Y:S01]  /*7460*/  LEA R0, R0, UR4, 0x1 ;  /* 0x0000000400007c11 */ /* 0x000fe2000f8e08ff */
[----:B------:R-:W-:Y:S01]  /*7470*/  UIMAD UR14, UR16, UR10, URZ ;  /* 0x0000000a100e72a4 */ /* 0x000fe2000f8e02ff */
[----:B------:R-:W2:Y:S01]  /*7480*/  LDC.64 R58, c[0x0][0x5e0] ;  /* 0x00017800ff3a7b82 */ /* 0x000ea20000000a00 */
[C---:B------:R-:W-:Y:S01]  /*7490*/  ISETP.GE.AND P1, PT, R163.reuse, UR37, PT ;  /* 0x00000025a3007c0c */ /* 0x040fe2000bf26270 */
[----:B------:R-:W-:Y:S01]  /*74a0*/  IMAD.U32 R3, RZ, RZ, UR23 ;  /* 0x00000017ff037e24 */ /* 0x000fe2000f8e00ff */
[----:B------:R-:W-:Y:S01]  /*74b0*/  UIMAD UR14, UR5, UR11, UR14 ;  /* 0x0000000b050e72a4 */ /* 0x000fe2000f8e020e */
[----:B------:R-:W-:Y:S01]  /*74c0*/  LOP3.LUT R4, R2, 0x18, R164, 0xf8, !PT ;  /* 0x0000001802047812 */ /* 0x000fe200078ef8a4 */
[----:B------:R-:W-:Y:S01]  /*74d0*/  VIADD R5, R163, 0x40 ;  /* 0x00000040a3057836 */ /* 0x000fe20000000000 */
[----:B------:R-:W-:Y:S01]  /*74e0*/  BSSY.RECONVERGENT B0, `(.L_x_264) ;  /* 0x0000020000007945 */ /* 0x000fe20003800200 */
[----:B------:R-:W-:Y:S01]  /*74f0*/  LOP3.LUT R164, R164, 0x18, RZ, 0xc0, !PT ;  /* 0x00000018a4a47812 */ /* 0x000fe200078ec0ff */
[----:B------:R3:W4:Y:S01]  /*7500*/  LDS.128 R28, [R0+0xa000] ;  /* 0x00a00000001c7984 */ /* 0x0007220000000c00 */
[----:B------:R-:W-:Y:S01]  /*7510*/  IADD3 R2, P0, PT, R4, UR18, RZ ;  /* 0x0000001204027c10 */ /* 0x000fe2000ff1e0ff */
[----:B------:R-:W-:Y:S01]  /*7520*/  IMAD.U32 R4, RZ, RZ, UR14 ;  /* 0x0000000eff047e24 */ /* 0x000fe2000f8e00ff */
[----:B------:R-:W-:Y:S01]  /*7530*/  ISETP.GE.AND P2, PT, R5, UR37, PT ;  /* 0x0000002505007c0c */ /* 0x000fe2000bf46270 */
[----:B------:R3:W2:Y:S03]  /*7540*/  LDS.128 R24, [R0+0xc000] ;  /* 0x00c0000000187984 */ /* 0x0006a60000000c00 */
[----:B------:R-:W-:Y:S01]  /*7550*/  IADD3.X R3, PT, PT, R3, UR17, R4, P0, !PT ;  /* 0x0000001103037c10 */ /* 0x000fe200087fe404 */
[----:B------:R3:W2:Y:S01]  /*7560*/  LDS.128 R40, [R0+0xf000] ;  /* 0x00f0000000287984 */ /* 0x0006a20000000c00 */
[----:B------:R-:W-:-:S03]  /*7570*/  IADD3 R21, P0, PT, R163, 0x40, RZ ;  /* 0x00000040a3157810 */ /* 0x000fc60007f1e0ff */
[----:B------:R3:W2:Y:S01]  /*7580*/  LDS.128 R52, [R0+0x10000] ;  /* 0x0100000000347984 */ /* 0x0006a20000000c00 */
[----:B-1----:R-:W-:-:S03]  /*7590*/  IMAD.WIDE.U32 R6, R8, UR25, R2 ;  /* 0x0000001908067c25 */ /* 0x002fc6000f8e0002 */
[----:B------:R3:W1:Y:S01]  /*75a0*/  LDS.128 R36, [R0+0x11000] ;  /* 0x0110000000247984 */ /* 0x0006620000000c00 */
[----:B------:R-:W-:Y:S02]  /*75b0*/  IMAD.X R22, RZ, RZ, RZ, P0 ;  /* 0x000000ffff167224 */ /* 0x000fe400000e06ff */
[----:B------:R-:W-:Y:S01]  /*75c0*/  IMAD R20, R9, UR25, R7 ;  /* 0x0000001909147c24 */ /* 0x000fe2000f8e0207 */
[----:B------:R3:W1:Y:S04]  /*75d0*/  LDS.128 R48, [R0+0x12000] ;  /* 0x0120000000307984 */ /* 0x0006680000000c00 */
[----:B------:R3:W1:Y:S04]  /*75e0*/  LDS.128 R32, [R0+0x13000] ;  /* 0x0130000000207984 */ /* 0x0006680000000c00 */
[----:B------:R3:W1:Y:S01]  /*75f0*/  LDS.128 R44, [R0+0x14000] ;  /* 0x01400000002c7984 */ /* 0x0006620000000c00 */
[----:B----4-:R-:W-:Y:S05]  /*7600*/  @P1 BRA `(.L_x_265) ;  /* 0x0000000000341947 */ /* 0x010fea0003800000 */
[----:B------:R-:W4:Y:S01]  /*7610*/  LDS.128 R12, [R0+0xb000] ;  /* 0x00b00000000c7984 */ /* 0x000f220000000c00 */
[----:B------:R-:W2:Y:S01]  /*7620*/  LDCU.64 UR14, c[0x0][0x560] ;  /* 0x0000ac00ff0e77ac */ /* 0x000ea20008000a00 */
[----:B------:R-:W-:Y:S02]  /*7630*/  MOV R2, R6 ;  /* 0x0000000600027202 */ /* 0x000fe40000000f00 */
[----:B------:R-:W3:Y:S01]  /*7640*/  LDS.128 R8, [R0+0x9000] ;  /* 0x0090000000087984 */ /* 0x000ee20000000c00 */
[----:B------:R-:W-:-:S03]  /*7650*/  MOV R3, R20 ;  /* 0x0000001400037202 */ /* 0x000fc60000000f00 */
[----:B------:R-:W1:Y:S01]  /*7660*/  LDS.128 R16, [R0+0xd000] ;  /* 0x00d0000000107984 */ /* 0x000e620000000c00 */
[----:B------:R-:W-:-:S04]  /*7670*/  IMAD.WIDE.U32 R4, R163, UR10, R2 ;  /* 0x0000000aa3047c25 */ /* 0x000fc8000f8e0002 */
[----:B------:R-:W-:Y:S01]  /*7680*/  IMAD R3, R163, UR11, R5 ;  /* 0x0000000ba3037c24 */ /* 0x000fe2000f8e0205 */
[----:B--2---:R-:W-:-:S04]  /*7690*/  LEA R2, P0, R4, UR14, 0x1 ;  /* 0x0000000e04027c11 */ /* 0x004fc8000f8008ff */
[----:B------:R-:W-:-:S05]  /*76a0*/  LEA.HI.X R3, R4, UR15, R3, 0x1, P0 ;  /* 0x0000000f04037c11 */ /* 0x000fca00080f0c03 */
[----:B----4-:R4:W-:Y:S04]  /*76b0*/  STG.E.128 desc[UR38][R2.64+0x40], R12 ;  /* 0x0000400c02007986 */ /* 0x0109e8000c101d26 */
[----:B---3--:R4:W-:Y:S04]  /*76c0*/  STG.E.128 desc[UR38][R2.64], R8 ;  /* 0x0000000802007986 */ /* 0x0089e8000c101d26 */
[----:B-1----:R4:W-:Y:S02]  /*76d0*/  STG.E.128 desc[UR38][R2.64+0x80], R16 ;  /* 0x0000801002007986 */ /* 0x0029e4000c101d26 */
.L_x_265:
[----:B------:R-:W-:Y:S05]  /*76e0*/  BSYNC.RECONVERGENT B0 ;  /* 0x0000000000007941 */ /* 0x000fea0003800200 */
.L_x_264:
[----:B----4-:R4:W1:Y:S01]  /*76f0*/  LDS.128 R8, [R0+0xe000] ;  /* 0x00e0000000087984 */ /* 0x0108620000000c00 */
[----:B------:R-:W-:Y:S04]  /*7700*/  BSSY.RECONVERGENT B0, `(.L_x_266) ;  /* 0x000000e000007945 */ /* 0x000fe80003800200 */
[----:B------:R-:W-:Y:S05]  /*7710*/  @P2 BRA `(.L_x_267) ;  /* 0x0000000000302947 */ /* 0x000fea0003800000 */
[----:B------:R-:W2:Y:S01]  /*7720*/  LDCU.64 UR14, c[0x0][0x560] ;  /* 0x0000ac00ff0e77ac */ /* 0x000ea20008000a00 */
[----:B------:R-:W-:Y:S01]  /*7730*/  MOV R2, R6 ;  /* 0x0000000600027202 */ /* 0x000fe20000000f00 */
[----:B---34-:R-:W-:Y:S01]  /*7740*/  IMAD R0, R22, UR10, RZ ;  /* 0x0000000a16007c24 */ /* 0x018fe2000f8e02ff */
        /* <DEDUP_REMOVED lines=8> */
[----:B-1----:R2:W-:Y:S02]  /*77d0*/  STG.E.128 desc[UR38][R2.64+0x80], R8 ;  /* 0x0000800802007986 */ /* 0x0025e4000c101d26 */
.L_x_267:
[----:B------:R-:W-:Y:S05]  /*77e0*/  BSYNC.RECONVERGENT B0 ;  /* 0x0000000000007941 */ /* 0x000fea0003800200 */
.L_x_266:
        /* <DEDUP_REMOVED lines=11> */
[----:B------:R-:W2:Y:S01]  /*78a0*/  LDCU.64 UR10, c[0x0][0x568] ;  /* 0x0000ad00ff0a77ac */ /* 0x000ea20008000a00 */
[----:B------:R-:W-:Y:S02]  /*78b0*/  MOV R2, R4 ;  /* 0x0000000400027202 */ /* 0x000fe40000000f00 */
[----:B------:R-:W-:-:S03]  /*78c0*/  MOV R3, R0 ;  /* 0x0000000000037202 */ /* 0x000fc60000000f00 */
[----:B------:R-:W-:-:S04]  /*78d0*/  IMAD.WIDE.U32 R6, R163, UR8, R2 ;  /* 0x00000008a3067c25 */ /* 0x000fc8000f8e0002 */
[----:B------:R-:W-:Y:S01]  /*78e0*/  IMAD R3, R163, UR9, R7 ;  /* 0x00000009a3037c24 */ /* 0x000fe2000f8e0207 */
[----:B--2---:R-:W-:-:S04]  /*78f0*/  LEA R2, P0, R6, UR10, 0x1 ;  /* 0x0000000a06027c11 */ /* 0x004fc8000f8008ff */
[----:B------:R-:W-:-:S05]  /*7900*/  LEA.HI.X R3, R6, UR11, R3, 0x1, P0 ;  /* 0x0000000b06037c11 */ /* 0x000fca00080f0c03 */
[----:B------:R2:W-:Y:S04]  /*7910*/  STG.E.128 desc[UR38][R2.64], R40 ;  /* 0x0000002802007986 */ /* 0x0005e8000c101d26 */
[----:B-1----:R2:W-:Y:S04]  /*7920*/  STG.E.128 desc[UR38][R2.64+0x40], R36 ;  /* 0x0000402402007986 */ /* 0x0025e8000c101d26 */
[----:B------:R2:W-:Y:S02]  /*7930*/  STG.E.128 desc[UR38][R2.64+0x80], R32 ;  /* 0x0000802002007986 */ /* 0x0005e4000c101d26 */
.L_x_269:
[----:B------:R-:W-:Y:S05]  /*7940*/  BSYNC.RECONVERGENT B0 ;  /* 0x0000000000007941 */ /* 0x000fea0003800200 */
.L_x_268:
[----:B------:R-:W-:Y:S05]  /*7950*/  @P2 BRA `(.L_x_255) ;  /* 0x0000000000302947 */ /* 0x000fea0003800000 */
[----:B------:R-:W3:Y:S01]  /*7960*/  LDCU.64 UR10, c[0x0][0x568] ;  /* 0x0000ad00ff0a77ac */ /* 0x000ee20008000a00 */
[----:B--2---:R-:W-:Y:S01]  /*7970*/  MOV R2, R4 ;  /* 0x0000000400027202 */ /* 0x004fe20000000f00 */
[----:B------:R-:W-:Y:S01]  /*7980*/  IMAD R6, R22, UR8, RZ ;  /* 0x0000000816067c24 */ /* 0x000fe2000f8e02ff */
[----:B------:R-:W-:-:S03]  /*7990*/  MOV R3, R0 ;  /* 0x0000000000037202 */ /* 0x000fc60000000f00 */
[C---:B------:R-:W-:Y:S02]  /*79a0*/  IMAD R0, R21.reuse, UR9, R6 ;  /* 0x0000000915007c24 */ /* 0x040fe4000f8e0206 */
[----:B------:R-:W-:-:S05]  /*79b0*/  IMAD.WIDE.U32 R4, R21, UR8, R2 ;  /* 0x0000000815047c25 */ /* 0x000fca000f8e0002 */
[----:B------:R-:W-:Y:S02]  /*79c0*/  IADD3 R0, PT, PT, R0, R5, RZ ;  /* 0x0000000500007210 */ /* 0x000fe40007ffe0ff */
[----:B---3--:R-:W-:-:S04]  /*79d0*/  LEA R2, P0, R4, UR10, 0x1 ;  /* 0x0000000a04027c11 */ /* 0x008fc8000f8008ff */
[----:B------:R-:W-:-:S05]  /*79e0*/  LEA.HI.X R3, R4, UR11, R0, 0x1, P0 ;  /* 0x0000000b04037c11 */ /* 0x000fca00080f0c00 */
[----:B------:R3:W-:Y:S04]  /*79f0*/  STG.E.128 desc[UR38][R2.64], R52 ;  /* 0x0000003402007986 */ /* 0x0007e8000c101d26 */
[----:B-1----:R3:W-:Y:S04]  /*7a00*/  STG.E.128 desc[UR38][R2.64+0x40], R48 ;  /* 0x0000403002007986 */ /* 0x0027e8000c101d26 */
[----:B------:R3:W-:Y:S02]  /*7a10*/  STG.E.128 desc[UR38][R2.64+0x80], R44 ;  /* 0x0000802c02007986 */ /* 0x0007e4000c101d26 */
.L_x_255:
[----:B------:R-:W-:Y:S05]  /*7a20*/  BSYNC.RECONVERGENT B1 ;  /* 0x0000000000017941 */ /* 0x000fea0003800200 */
.L_x_233:
[----:B------:R-:W1:Y:S01]  /*7a30*/  LDCU UR8, c[0x0][0x438] ;  /* 0x00008700ff0877ac */ /* 0x000e620008000800 */
[----:B------:R-:W4:Y:S01]  /*7a40*/  LDCU UR9, c[0x0][0x370] ;  /* 0x00006e00ff0977ac */ /* 0x000f220008000800 */
[----:B------:R-:W-:Y:S01]  /*7a50*/  UMOV UR10, UR24 ;  /* 0x00000018000a7c82 */ /* 0x000fe20008000000 */
[----:B-1----:R-:W-:-:S04]  /*7a60*/  UIADD3 UR8, UPT, UPT, UR8, 0x7f, URZ ;  /* 0x0000007f08087890 */ /* 0x002fc8000fffe0ff */
[----:B------:R-:W-:Y:S02]  /*7a70*/  USHF.R.S32.HI UR5, URZ, 0x1f, UR8 ;  /* 0x0000001fff057899 */ /* 0x000fe40008011408 */
[----:B----4-:R-:W-:Y:S02]  /*7a80*/  UIADD3 UR43, UPT, UPT, UR9, UR43, URZ ;  /* 0x0000002b092b7290 */ /* 0x010fe4000fffe0ff */
[----:B------:R-:W-:-:S04]  /*7a90*/  ULEA.HI UR5, UR5, UR8, URZ, 0x7 ;  /* 0x0000000805057291 */ /* 0x000fc8000f8f38ff */
[----:B------:R-:W-:-:S04]  /*7aa0*/  USHF.R.S32.HI UR5, URZ, 0x7, UR5 ;  /* 0x00000007ff057899 */ /* 0x000fc80008011405 */
[----:B------:R-:W-:-:S09]  /*7ab0*/  UISETP.GE.AND UP0, UPT, UR43, UR5, UPT ;  /* 0x000000052b00728c */ /* 0x000fd2000bf06270 */
[----:B------:R-:W-:Y:S05]  /*7ac0*/  BRA.U !UP0, `(.L_x_270) ;  /* 0xffffff89081c7547 */ /* 0x000fea000b83ffff */
[----:B------:R-:W-:Y:S05]  /*7ad0*/  EXIT ;  /* 0x000000000000794d */ /* 0x000fea0003800000 */
.L_x_271:
        /* <DEDUP_REMOVED lines=10> */
.L_x_1713:


//--------------------- .text._ZN5flash44flash_bwd_dq_dk_dv_loop_seqk_parallel_kernelI23Flash_bwd_kernel_traitsILi96ELi64ELi128ELi8ELi2ELi4ELi4ELb1ELb0EN7cutlass6half_tE19Flash_kernel_traitsILi96ELi64ELi128ELi8ES3_EELb0ELb0ELb1ELb1ELb0ELb0ELb0EEEvNS_16Flash_bwd_paramsE --------------------------
	.section	.text._ZN5flash44flash_bwd_dq_dk_dv_loop_seqk_parallel_kernelI23Flash_bwd_kernel_traitsILi96ELi64ELi128ELi8ELi2ELi4ELi4ELb1ELb0EN7cutlass6half_tE19Flash_kernel_traitsILi96ELi64ELi128ELi8ES3_EELb0ELb0ELb1ELb1ELb0ELb0ELb0EEEvNS_16Flash_bwd_paramsE,"ax",@progbits
	.align	128
        .global         _ZN5flash44flash_bwd_dq_dk_dv_loop_seqk_parallel_kernelI23Flash_bwd_kernel_traitsILi96ELi64ELi128ELi8ELi2ELi4ELi4ELb1ELb0EN7cutlass6half_tE19Flash_kernel_traitsILi96ELi64ELi128ELi8ES3_EELb0ELb0ELb1ELb1ELb0ELb0ELb0EEEvNS_16Flash_bwd_paramsE
        .type           _ZN5flash44flash_bwd_dq_dk_dv_loop_seqk_parallel_kernelI23Flash_bwd_kernel_traitsILi96ELi64ELi128ELi8ELi2ELi4ELi4ELb1ELb0EN7cutlass6half_tE19Flash_kernel_traitsILi96ELi64ELi128ELi8ES3_EELb0ELb0ELb1ELb1ELb0ELb0ELb0EEEvNS_16Flash_bwd_paramsE,@function
        .size           _ZN5flash44flash_bwd_dq_dk_dv_loop_seqk_parallel_kernelI23Flash_bwd_kernel_traitsILi96ELi64ELi128ELi8ELi2ELi4ELi4ELb1ELb0EN7cutlass6half_tE19Flash_kernel_traitsILi96ELi64ELi128ELi8ES3_EELb0ELb0ELb1ELb1ELb0ELb0ELb0EEEvNS_16Flash_bwd_paramsE,(.L_x_1714 - _ZN5flash44flash_bwd_dq_dk_dv_loop_seqk_parallel_kernelI23Flash_bwd_kernel_traitsILi96ELi64ELi128ELi8ELi2ELi4ELi4ELb1ELb0EN7cutlass6half_tE19Flash_kernel_traitsILi96ELi64ELi128ELi8ES3_EELb0ELb0ELb1ELb1ELb0ELb0ELb0EEEvNS_16Flash_bwd_paramsE)
        .other          _ZN5flash44flash_bwd_dq_dk_dv_loop_seqk_parallel_kernelI23Flash_bwd_kernel_traitsILi96ELi64ELi128ELi8ELi2ELi4ELi4ELb1ELb0EN7cutlass6half_tE19Flash_kernel_traitsILi96ELi64ELi128ELi8ES3_EELb0ELb0ELb1ELb1ELb0ELb0ELb0EEEvNS_16Flash_bwd_paramsE,@"STO_CUDA_ENTRY STV_DEFAULT"
_ZN5flash44flash_bwd_dq_dk_dv_loop_seqk_parallel_kernelI23Flash_bwd_kernel_traitsILi96ELi64ELi128ELi8ELi2ELi4ELi4ELb1ELb0EN7cutlass6half_tE19Flash_kernel_traitsILi96ELi64ELi128ELi8ES3_EELb0ELb0ELb1ELb1ELb0ELb0ELb0EEEvNS_16Flash_bwd_paramsE:
.text._ZN5flash44flash_bwd_dq_dk_dv_loop_seqk_parallel_kernelI23Flash_bwd_kernel_traitsILi96ELi64ELi128ELi8ELi2ELi4ELi4ELb1ELb0EN7cutlass6half_tE19Flash_kernel_traitsILi96ELi64ELi128ELi8ES3_EELb0ELb0ELb1ELb1ELb0ELb0ELb0EEEvNS_16Flash_bwd_paramsE:
        /* <DEDUP_REMOVED lines=39> */
[----:B------:R-:W-:Y:S02]  /*0270*/  UP2UR UR31, UPR, URZ, 0x8 ;  /* 0x00000008ff1f7883 */ /* 0x000fe40008000000 */
[----:B------:R-:W4:Y:S01]  /*0280*/  S2UR UR26, SR_CTAID.Z ;  /* 0x00000000001a79c3 */ /* 0x000f220000002700 */
        /* <DEDUP_REMOVED lines=10> */
.L_x_332:
[----:B-1----:R-:W1:Y:S01]  /*0330*/  LDCU.64 UR8, c[0x0][0x478] ;  /* 0x00008f00ff0877ac */ /* 0x002e620008000a00 */
[----:B------:R-:W-:Y:S02]  /*0340*/  PLOP3.LUT P1, PT, PT, PT, UP3, 0x80, 0x8 ;  /* 0x000000000008781c */ /* 0x000fe40003f2f038 */
[----:B------:R-:W-:Y:S01]  /*0350*/  PLOP3.LUT P4, PT, PT, PT, UP5, 0x80, 0x8 ;  /* 0x000000000008781c */ /* 0x000fe20003f8f058 */
[----:B------:R-:W-:Y:S01]  /*0360*/  @UP3 ULEA UR14, UP0, UR29, UR12, 0x2 ;  /* 0x0000000c1d0e3291 */ /* 0x000fe2000f8010ff */
[----:B------:R-:W-:Y:S01]  /*0370*/  PLOP3.LUT P2, PT, PT, PT, UP4, 0x80, 0x8 ;  /* 0x000000000008781c */ /* 0x000fe20003f4f048 */
[----:B------:R-:W-:Y:S02]  /*0380*/  UISETP.NE.AND UP2, UPT, UR32, URZ, UPT ;  /* 0x000000ff2000728c */ /* 0x000fe4000bf45270 */
[----:B------:R-:W-:Y:S02]  /*0390*/  @UP3 ULEA.HI.X UR15, UR29, UR13, URZ, 0x2, UP0 ;  /* 0x0000000d1d0f3291 */ /* 0x000fe400080f14ff */
[----:B--2---:R-:W-:-:S02]  /*03a0*/  IMAD.U32 R10, RZ, RZ, UR14 ;  /* 0x0000000eff0a7e24 */ /* 0x004fc4000f8e00ff */
[----:B------:R-:W-:Y:S02]  /*03b0*/  PLOP3.LUT P3, PT, PT, PT, UP2, 0x80, 0x8 ;  /* 0x000000000008781c */ /* 0x000fe40003f6f028 */
[----:B------:R-:W-:Y:S01]  /*03c0*/  IMAD.U32 R11, RZ, RZ, UR15 ;  /* 0x0000000fff0b7e24 */ /* 0x000fe2000f8e00ff */
[----:B------:R-:W-:Y:S02]  /*03d0*/  UIMAD.WIDE.U32 UR14, UR29, 0x4, UR34 ;  /* 0x000000041d0e78a5 */ /* 0x000fe4000f8e0022 */
[----:B-1----:R-:W-:Y:S02]  /*03e0*/  UISETP.NE.U32.AND UP0, UPT, UR8, URZ, UPT ;  /* 0x000000ff0800728c */ /* 0x002fe4000bf05070 */
[----:B------:R-:W2:Y:S02]  /*03f0*/  @P1 LDG.E R3, desc[UR40][R10.64] ;  /* 0x000000280a031981 */ /* 0x000ea4000c1e1900 */
[----:B------:R-:W-:-:S04]  /*0400*/  UISETP.NE.AND.EX UP0, UPT, UR9, URZ, UPT, UP0 ;  /* 0x000000ff0900728c */ /* 0x000fc8000bf05300 */
[----:B-----5:R-:W5:Y:S02]  /*0410*/  @!P3 LDG.E R4, desc[UR40][R240.64] ;  /* 0x00000028f004b981 */ /* 0x020f64000c1e1900 */
[----:B------:R-:W-:-:S05]  /*0420*/  PLOP3.LUT P0, PT, PT, PT, UP0, 0x80, 0x8 ;  /* 0x000000000008781c */ /* 0x000fca0003f0f008 */
[----:B------:R-:W-:Y:S01]  /*0430*/  @UP0 ULEA UR16, UP1, UR29, UR8, 0x2 ;  /* 0x000000081d100291 */ /* 0x000fe2000f8210ff */
[----:B------:R-:W-:Y:S01]  /*0440*/  IMAD.U32 R6, RZ, RZ, UR14 ;  /* 0x0000000eff067e24 */ /* 0x000fe2000f8e00ff */
[----:B------:R-:W1:Y:S02]  /*0450*/  @!UP0 LDCU UR5, c[0x0][0x43c] ;  /* 0x00008780ff0587ac */ /* 0x000e640008000800 */
[----:B------:R-:W-:Y:S02]  /*0460*/  @UP0 ULEA.HI.X UR17, UR29, UR9, URZ, 0x2, UP1 ;  /* 0x000000091d110291 */ /* 0x000fe400088f14ff */
[----:B------:R-:W-:Y:S01]  /*0470*/  IMAD.U32 R8, RZ, RZ, UR16 ;  /* 0x00000010ff087e24 */ /* 0x000fe2000f8e00ff */
[----:B------:R-:W3:Y:S01]  /*0480*/  @!UP0 LDCU.64 UR8, c[0x0][0x488] ;  /* 0x00009100ff0887ac */ /* 0x000ee20008000a00 */
[----:B------:R-:W-:Y:S02]  /*0490*/  IMAD.U32 R7, RZ, RZ, UR15 ;  /* 0x0000000fff077e24 */ /* 0x000fe4000f8e00ff */
[----:B------:R-:W-:-:S03]  /*04a0*/  IMAD.U32 R9, RZ, RZ, UR17 ;  /* 0x00000011ff097e24 */ /* 0x000fc6000f8e00ff */
[----:B------:R-:W4:Y:S04]  /*04b0*/  @P4 LDG.E R5, desc[UR40][R6.64] ;  /* 0x0000002806054981 */ /* 0x000f28000c1e1900 */
[----:B------:R-:W4:Y:S04]  /*04c0*/  @P0 LDG.E R0, desc[UR40][R8.64] ;  /* 0x0000002808000981 */ /* 0x000f28000c1e1900 */
[----:B------:R-:W4:Y:S01]  /*04d0*/  @P2 LDG.E R2, desc[UR40][R6.64+0x4] ;  /* 0x0000042806022981 */ /* 0x000f22000c1e1900 */
[----:B---3--:R-:W-:-:S04]  /*04e0*/  @!UP0 UISETP.NE.U32.AND UP1, UPT, UR8, URZ, UPT ;  /* 0x000000ff0800828c */ /* 0x008fc8000bf25070 */
[----:B------:R-:W-:Y:S01]  /*04f0*/  @!UP0 UISETP.NE.AND.EX UP1, UPT, UR9, URZ, UPT, UP1 ;  /* 0x000000ff0900828c */ /* 0x000fe2000bf25310 */
[----:B------:R-:W-:Y:S01]  /*0500*/  UMOV UR42, URZ ;  /* 0x000000ff002a7c82 */ /* 0x000fe20008000000 */
[----:B------:R-:W-:Y:S02]  /*0510*/  UMOV UR14, 0xffffffff ;  /* 0xffffffff000e7882 */ /* 0x000fe40000000000 */
[----:B-1----:R-:W-:Y:S01]  /*0520*/  @!UP0 USEL UR8, UR5, URZ, UP1 ;  /* 0x000000ff05088287 */ /* 0x002fe20008800000 */
[----:B------:R-:W-:Y:S01]  /*0530*/  UMOV UR44, 0xffffffff ;  /* 0xffffffff002c7882 */ /* 0x000fe20000000000 */
[----:B------:R-:W-:Y:S01]  /*0540*/  USHF.L.U32 UR51, UR45, 0x7, URZ ;  /* 0x000000072d337899 */ /* 0x000fe200080006ff */
[----:B--2---:R-:W-:Y:S02]  /*0550*/  @P1 R2UR UR42, R3 ;  /* 0x00000000032a12ca */ /* 0x004fe400000e0000 */
[----:B-----5:R-:W-:Y:S02]  /*0560*/  @!P3 R2UR UR44, R4 ;  /* 0x00000000042cb2ca */ /* 0x020fe400000e0000 */
[----:B----4-:R-:W-:-:S02]  /*0570*/  @P4 R2UR UR14, R5 ;  /* 0x00000000050e42ca */ /* 0x010fc400000e0000 */
[----:B------:R-:W-:Y:S02]  /*0580*/  @P0 R2UR UR39, R0 ;  /* 0x00000000002702ca */ /* 0x000fe400000e0000 */
[----:B------:R-:W-:-:S11]  /*0590*/  @P2 R2UR UR5, R2 ;  /* 0x00000000020522ca */ /* 0x000fd600000e0000 */
[----:B------:R-:W-:Y:S01]  /*05a0*/  @UP0 UIADD3 UR39, UPT, UPT, UR39, -UR42, URZ ;  /* 0x8000002a27270290 */ /* 0x000fe2000fffe0ff */
[----:B------:R-:W-:Y:S11]  /*05b0*/  BRA.U !UP6, `(.L_x_272) ;  /* 0x000000010e1c7547 */ /* 0x000ff6000b800000 */
[----:B------:R-:W-:-:S06]  /*05c0*/  UISETP.NE.AND UP1, UPT, UR31, URZ, UPT ;  /* 0x000000ff1f00728c */ /* 0x000fcc000bf25270 */
[----:B------:R-:W-:-:S13]  /*05d0*/  PLOP3.LUT P0, PT, PT, PT, UP1, 0x80, 0x8 ;  /* 0x000000000008781c */ /* 0x000fda0003f0f018 */
[----:B------:R-:W2:Y:S04]  /*05e0*/  @P0 LDG.E R0, desc[UR40][R240.64+0x4] ;  /* 0x00000428f0000981 */ /* 0x000ea8000c1e1900 */
[----:B------:R-:W3:Y:S01]  /*05f0*/  @!P0 LDG.E R2, desc[UR40][R240.64] ;  /* 0x00000028f0028981 */ /* 0x000ee2000c1e1900 */
[----:B--2---:R-:W-:-:S13]  /*0600*/  @P0 R2UR UR10, R0 ;  /* 0x00000000000a02ca */ /* 0x004fda00000e0000 */
[----:B------:R-:W-:-:S07]  /*0610*/  @UP1 UIADD3 UR10, UPT, UPT, UR10, -UR44, URZ ;  /* 0x8000002c0a0a1290 */ /* 0x000fce000fffe0ff */
[----:B---3--:R-:W-:-:S15]  /*0620*/  @!P0 R2UR UR10, R2 ;  /* 0x00000000020a82ca */ /* 0x008fde00000e0000 */
.L_x_272:
        /* <DEDUP_REMOVED lines=43> */
[----:B------:R-:W-:Y:S05]  /*08e0*/  BRA `(.L_x_275) ;  /* 0x00000000001c7947 */ /* 0x000fea0003800000 */
.L_x_274:
[----:B------:R-:W1:Y:S01]  /*08f0*/  LDCU.64 UR18, c[0x0][0x3b8] ;  /* 0x00007700ff1277ac */ /* 0x000e620008000a00 */
[----:B------:R-:W-:-:S04]  /*0900*/  UIADD3 UR8, UPT, UPT, UR42, UR44, URZ ;  /* 0x0000002c2a087290 */ /* 0x000fc8000fffe0ff */
[----:B-1----:R-:W-:Y:S02]  /*0910*/  UIMAD.WIDE.U32 UR10, UR8, UR18, URZ ;  /* 0x00000012080a72a5 */ /* 0x002fe4000f8e00ff */
[----:B------:R-:W-:-:S04]  /*0920*/  UIMAD UR8, UR8, UR19, URZ ;  /* 0x00000013080872a4 */ /* 0x000fc8000f8e02ff */
[----:B------:R-:W-:Y:S01]  /*0930*/  UIADD3 UR8, UPT, UPT, UR11, UR8, URZ ;  /* 0x000000080b087290 */ /* 0x000fe2000fffe0ff */
[----:B------:R-:W-:-:S05]  /*0940*/  UMOV UR52, UR10 ;  /* 0x0000000a00347c82 */ /* 0x000fca0008000000 */
[----:B------:R-:W-:Y:S02]  /*0950*/  MOV R4, UR8 ;  /* 0x0000000800047c02 */ /* 0x000fe40008000f00 */
.L_x_275:
[----:B------:R-:W1:Y:S01]  /*0960*/  LDC R0, c[0x0][0x3e8] ;  /* 0x0000fa00ff007b82 */ /* 0x000e620000000800 */
[----:B------:R-:W2:Y:S01]  /*0970*/  S2R R2, SR_CTAID.Z ;  /* 0x0000000000027919 */ /* 0x000ea20000002700 */
[----:B------:R-:W-:Y:S01]  /*0980*/  MOV R6, RZ ;  /* 0x000000ff00067202 */ /* 0x000fe20000000f00 */
[----:B------:R-:W-:Y:S01]  /*0990*/  USHF.R.S32.HI UR50, URZ, 0x1f, UR51 ;  /* 0x0000001fff327899 */ /* 0x000fe20008011433 */
[----:B-1----:R-:W-:-:S04]  /*09a0*/  IABS R5, R0 ;  /* 0x0000000000057213 */ /* 0x002fc80000000000 */
[----:B------:R-:W1:Y:S01]  /*09b0*/  I2F.RP R8, R5 ;  /* 0x0000000500087306 */ /* 0x000e620000209400 */
[----:B--2---:R-:W-:-:S07]  /*09c0*/  IABS R2, R2 ;  /* 0x0000000200027213 */ /* 0x004fce0000000000 */
[----:B-1----:R-:W1:Y:S02]  /*09d0*/  MUFU.RCP R7, R8 ;  /* 0x0000000800077308 */ /* 0x002e640000001000 */
[----:B-1----:R-:W-:-:S06]  /*09e0*/  VIADD R7, R7, 0xffffffe ;  /* 0x0ffffffe07077836 */ /* 0x002fcc0000000000 */
[----:B------:R-:W1:Y:S02]  /*09f0*/  F2I.FTZ.U32.TRUNC.NTZ R7, R7 ;  /* 0x0000000700077305 */ /* 0x000e64000021f000 */
[----:B-1----:R-:W-:-:S04]  /*0a00*/  IMAD.MOV R3, RZ, RZ, -R7 ;  /* 0x000000ffff037224 */ /* 0x002fc800078e0a07 */
        /* <DEDUP_REMOVED lines=32> */
.L_x_276:
[----:B------:R-:W1:Y:S01]  /*0c10*/  LDCU.64 UR16, c[0x0][0x3c0] ;  /* 0x00007800ff1077ac */ /* 0x000e620008000a00 */
[----:B------:R-:W-:-:S04]  /*0c20*/  UIADD3 UR8, UPT, UPT, UR42, UR44, URZ ;  /* 0x0000002c2a087290 */ /* 0x000fc8000fffe0ff */
[----:B-1----:R-:W-:Y:S02]  /*0c30*/  UIMAD.WIDE.U32 UR10, UR8, UR16, URZ ;  /* 0x00000010080a72a5 */ /* 0x002fe4000f8e00ff */
[----:B------:R-:W-:-:S04]  /*0c40*/  UIMAD UR8, UR8, UR17, URZ ;  /* 0x00000011080872a4 */ /* 0x000fc8000f8e02ff */
[----:B------:R-:W-:Y:S01]  /*0c50*/  UIADD3 UR8, UPT, UPT, UR11, UR8, URZ ;  /* 0x000000080b087290 */ /* 0x000fe2000fffe0ff */
[----:B------:R-:W-:-:S05]  /*0c60*/  UMOV UR54, UR10 ;  /* 0x0000000a00367c82 */ /* 0x000fca0008000000 */
[----:B------:R-:W-:-:S07]  /*0c70*/  MOV R0, UR8 ;  /* 0x0000000800007c02 */ /* 0x000fce0008000f00 */
.L_x_277:
        /* <DEDUP_REMOVED lines=28> */
.L_x_278:
[----:B------:R-:W-:Y:S02]  /*0e40*/  UIMAD.WIDE.U32 UR10, UR46, UR14, URZ ;  /* 0x0000000e2e0a72a5 */ /* 0x000fe4000f8e00ff */
[----:B------:R-:W-:-:S04]  /*0e50*/  UIMAD UR8, UR47, UR14, URZ ;  /* 0x0000000e2f0872a4 */ /* 0x000fc8000f8e02ff */
[----:B------:R-:W-:-:S12]  /*0e60*/  UIADD3 UR8, UPT, UPT, UR11, UR8, URZ ;  /* 0x000000080b087290 */ /* 0x000fd8000fffe0ff */
.L_x_279:
        /* <DEDUP_REMOVED lines=21> */
.L_x_280:
[----:B------:R-:W1:Y:S01]  /*0fc0*/  LDCU UR59, c[0x0][0x434] ;  /* 0x00008680ff3b77ac */ /* 0x000e620008000800 */
[----:B------:R-:W-:-:S04]  /*0fd0*/  UIMAD UR9, UR29, UR62, UR30 ;  /* 0x0000003e1d0972a4 */ /* 0x000fc8000f8e021e */
[----:B-1----:R-:W-:Y:S02]  /*0fe0*/  UIMAD UR59, UR9, UR59, URZ ;  /* 0x0000003b093b72a4 */ /* 0x002fe4000f8e02ff */
.L_x_281:
        /* <DEDUP_REMOVED lines=11> */
.L_x_282:
[----:B------:R-:W1:Y:S01]  /*10a0*/  LDCU UR58, c[0x0][0x444] ;  /* 0x00008880ff3a77ac */ /* 0x000e620008000800 */
[----:B------:R-:W-:-:S04]  /*10b0*/  UIMAD UR9, UR29, UR62, UR30 ;  /* 0x0000003e1d0972a4 */ /* 0x000fc8000f8e021e */
[----:B-1----:R-:W-:-:S12]  /*10c0*/  UIMAD UR58, UR9, UR58, URZ ;  /* 0x0000003a093a72a4 */ /* 0x002fd8000f8e02ff */
.L_x_283:
        /* <DEDUP_REMOVED lines=20> */
[----:B--2---:R-:W-:Y:S01]  /*1210*/  IMAD.SHL.U32 R11, R15, 0x8, RZ ;  /* 0x000000080f0b7824 */ /* 0x004fe200078e00ff */
[----:B------:R-:W-:Y:S01]  /*1220*/  USHF.R.S32.HI UR46, URZ, 0x6, UR8 ;  /* 0x00000006ff2e7899 */ /* 0x000fe20008011408 */
[----:B-----5:R-:W-:Y:S01]  /*1230*/  IMAD.U32 R20, RZ, RZ, UR20 ;  /* 0x00000014ff147e24 */ /* 0x020fe2000f8e00ff */
[----:B------:R-:W-:Y:S01]  /*1240*/  MOV R18, UR21 ;  /* 0x0000001500127c02 */ /* 0x000fe20008000f00 */
[----:B------:R-:W1:Y:S01]  /*1250*/  LDCU.64 UR20, c[0x0][0x550] ;  /* 0x0000aa00ff1477ac */ /* 0x000e620008000a00 */
[----:B------:R-:W-:Y:S01]  /*1260*/  LOP3.LUT R16, R11, 0x18, RZ, 0xc0, !PT ;  /* 0x000000180b107812 */ /* 0x000fe200078ec0ff */
[----:B------:R-:W-:Y:S02]  /*1270*/  IMAD.U32 R5, RZ, RZ, UR64 ;  /* 0x00000040ff057e24 */ /* 0x000fe4000f8e00ff */
[----:B------:R-:W2:Y:S01]  /*1280*/  LDCU.128 UR8, c[0x0][0x590] ;  /* 0x0000b200ff0877ac */ /* 0x000ea20008000c00 */
[----:B------:R-:W-:Y:S01]  /*1290*/  IADD3 R12, P0, PT, R16, UR66, RZ ;  /* 0x00000042100c7c10 */ /* 0x000fe2000ff1e0ff */
[----:B------:R-:W-:Y:S01]  /*12a0*/  IMAD.WIDE.U32 R8, R9, UR22, R16 ;  /* 0x0000001609087c25 */ /* 0x000fe2000f8e0010 */
[----:B------:R-:W-:-:S02]  /*12b0*/  UISETP.LT.AND UP0, UPT, URZ, UR46, UPT ;  /* 0x0000002eff00728c */ /* 0x000fc4000bf01270 */
[----:B------:R-:W-:Y:S02]  /*12c0*/  IADD3.X R13, PT, PT, RZ, UR63, RZ, P0, !PT ;  /* 0x0000003fff0d7c10 */ /* 0x000fe400087fe4ff */
[----:B------:R-:W-:Y:S01]  /*12d0*/  IADD3 R8, P1, PT, R8, UR48, RZ ;  /* 0x0000003008087c10 */ /* 0x000fe2000ff3e0ff */
[----:B------:R-:W-:Y:S02]  /*12e0*/  UIMAD UR48, UR62, UR61, URZ ;  /* 0x0000003d3e3072a4 */ /* 0x000fe4000f8e02ff */
[----:B------:R-:W-:Y:S01]  /*12f0*/  USEL UR46, URZ, UR46, !UP0 ;  /* 0x0000002eff2e7287 */ /* 0x000fe2000c000000 */
[----:B------:R-:W-:Y:S01]  /*1300*/  IADD3.X R9, PT, PT, R9, UR23, R5, P1, !PT ;  /* 0x0000001709097c10 */ /* 0x000fe20008ffe405 */
[----:B------:R-:W4:Y:S01]  /*1310*/  LDCU.64 UR62, c[0x0][0x5e8] ;  /* 0x0000bd00ff3e77ac */ /* 0x000f220008000a00 */
[----:B------:R-:W-:Y:S01]  /*1320*/  LOP3.LUT R5, R15, 0x1f, RZ, 0xc0, !PT ;  /* 0x0000001f0f057812 */ /* 0x000fe200078ec0ff */
[----:B------:R-:W-:Y:S01]  /*1330*/  IMAD.WIDE.U32 R20, R20, UR30, R8 ;  /* 0x0000001e14147c25 */ /* 0x000fe2000f8e0008 */
[----:B------:R-:W-:Y:S01]  /*1340*/  SHF.R.U32.HI R8, RZ, 0x5, R15 ;  /* 0x00000005ff087819 */ /* 0x000fe2000001160f */
[----:B--2---:R-:W-:-:S02]  /*1350*/  UIMAD UR55, UR55, UR8, URZ ;  /* 0x00000008373772a4 */ /* 0x004fc4000f8e02ff */
[----:B------:R-:W-:Y:S01]  /*1360*/  IMAD.U32 R22, RZ, RZ, UR8 ;  /* 0x00000008ff167e24 */ /* 0x000fe2000f8e00ff */
[----:B------:R-:W2:Y:S01]  /*1370*/  LDCU.64 UR60, c[0x0][0x420] ;  /* 0x00008400ff3c77ac */ /* 0x000ea20008000a00 */
[----:B------:R-:W-:Y:S02]  /*1380*/  IMAD R5, R8, UR48, R5 ;  /* 0x0000003008057c24 */ /* 0x000fe4000f8e0205 */
[----:B------:R-:W-:Y:S01]  /*1390*/  IMAD.WIDE.U32 R22, R22, UR22, R12 ;  /* 0x0000001616167c25 */ /* 0x000fe2000f8e000c */
[----:B------:R-:W-:Y:S02]  /*13a0*/  UIMAD UR22, UR22, UR9, UR55 ;  /* 0x00000009161672a4 */ /* 0x000fe4000f8e0237 */
[----:B------:R-:W-:Y:S01]  /*13b0*/  USHF.L.U32 UR55, UR48, 0x6, URZ ;  /* 0x0000000630377899 */ /* 0x000fe200080006ff */
[----:B------:R-:W-:Y:S01]  /*13c0*/  IMAD.U32 R12, RZ, RZ, UR10 ;  /* 0x0000000aff0c7e24 */ /* 0x000fe2000f8e00ff */
[----:B------:R-:W-:Y:S01]  /*13d0*/  SHF.R.S32.HI R14, RZ, 0x1f, R5 ;  /* 0x0000001fff0e7819 */ /* 0x000fe20000011405 */
[----:B------:R-:W-:Y:S01]  /*13e0*/  IMAD.MOV.U32 R8, RZ, RZ, R22 ;  /* 0x000000ffff087224 */ /* 0x000fe200078e0016 */
[----:B------:R-:W-:Y:S01]  /*13f0*/  UISETP.GT.AND UP0, UPT, UR53, UR46, UPT ;  /* 0x0000002e3500728c */ /* 0x000fe2000bf04270 */
[----:B------:R-:W-:-:S02]  /*1400*/  VIADD R9, R23, UR22 ;  /* 0x0000001617097c36 */ /* 0x000fc40008000000 */
[----:B------:R-:W-:Y:S01]  /*1410*/  IMAD R19, R18, UR30, R21 ;  /* 0x0000001e12137c24 */ /* 0x000fe2000f8e0215 */
[----:B------:R-:W-:Y:S01]  /*1420*/  MOV R18, R20 ;  /* 0x0000001400127202 */ /* 0x000fe20000000f00 */
[----:B------:R-:W-:Y:S01]  /*1430*/  IMAD.WIDE.U32 R12, R12, UR30, R8 ;  /* 0x0000001e0c0c7c25 */ /* 0x000fe2000f8e0008 */
[----:B------:R-:W5:Y:S03]  /*1440*/  LDCU.64 UR22, c[0x0][0x380] ;  /* 0x00007000ff1677ac */ /* 0x000f660008000a00 */
[----:B---3--:R-:W-:-:S04]  /*1450*/  IMAD.WIDE.U32 R8, R6, UR27, RZ ;  /* 0x0000001b06087c25 */ /* 0x008fc8000f8e00ff */
[----:B------:R-:W-:Y:S01]  /*1460*/  IMAD.U32 R6, RZ, RZ, UR11 ;  /* 0x0000000bff067e24 */ /* 0x000fe2000f8e00ff */
[----:B------:R-:W3:Y:S01]  /*1470*/  LDCU.64 UR10, c[0x0][0x570] ;  /* 0x0000ae00ff0a77ac */ /* 0x000ee20008000a00 */
[----:B------:R-:W-:Y:S01]  /*1480*/  IMAD R7, R7, UR27, R9 ;  /* 0x0000001b07077c24 */ /* 0x000fe2000f8e0209 */
[----:B------:R-:W-:Y:S01]  /*1490*/  SEL R10, R8, RZ, P3 ;  /* 0x000000ff080a7207 */ /* 0x000fe20001800000 */
[----:B------:R-:W-:Y:S01]  /*14a0*/  IMAD R13, R6, UR30, R13 ;  /* 0x0000001e060d7c24 */ /* 0x000fe2000f8e020d */
[----:B------:R-:W-:Y:S02]  /*14b0*/  SHF.R.U32.HI R8, RZ, 0x2, R15 ;  /* 0x00000002ff087819 */ /* 0x000fe4000001160f */
[----:B------:R-:W-:Y:S02]  /*14c0*/  IADD3 R10, P1, P0, R5, UR57, R10 ;  /* 0x00000039050a7c10 */ /* 0x000fe4000f83e00a */
[----:B------:R-:W-:Y:S01]  /*14d0*/  SEL R7, R7, RZ, P3 ;  /* 0x000000ff07077207 */ /* 0x000fe20001800000 */
[----:B------:R-:W-:Y:S01]  /*14e0*/  IMAD.WIDE.U32 R12, R8, UR8, R12 ;  /* 0x00000008080c7c25 */ /* 0x000fe2000f8e000c */
[----:B------:R-:W-:-:S02]  /*14f0*/  LOP3.LUT R9, R16, 0x40, RZ, 0xfc, !PT ;  /* 0x0000004010097812 */ /* 0x000fc400078efcff */
[----:B------:R-:W-:Y:S01]  /*1500*/  IADD3.X R14, PT, PT, R14, UR56, R7, P1, P0 ;  /* 0x000000380e0e7c10 */ /* 0x000fe20008fe0407 */
[----:B------:R-:W-:Y:S01]  /*1510*/  IMAD.U32 R7, RZ, RZ, UR55 ;  /* 0x00000037ff077e24 */ /* 0x000fe2000f8e00ff */
[----:B------:R-:W-:Y:S01]  /*1520*/  IADD3 R10, P0, PT, R10, UR55, RZ ;  /* 0x000000370a0a7c10 */ /* 0x000fe2000ff1e0ff */
[----:B------:R-:W-:Y:S01]  /*1530*/  IMAD R6, R8, UR9, R13 ;  /* 0x0000000908067c24 */ /* 0x000fe2000f8e020d */
[----:B-1----:R-:W-:Y:S01]  /*1540*/  LEA R236, P1, R12, UR20, 0x1 ;  /* 0x000000140cec7c11 */ /* 0x002fe2000f8208ff */
[----:B------:R-:W-:Y:S01]  /*1550*/  IMAD.WIDE.U32 R18, R8, UR14, R18 ;  /* 0x0000000e08127c25 */ /* 0x000fe2000f8e0012 */
[----:B------:R-:W-:Y:S02]  /*1560*/  LEA.HI.X.SX32 R7, R7, R14, 0x1, P0 ;  /* 0x0000000e07077211 */ /* 0x000fe400000f0eff */
[----:B---3--:R-:W-:Y:S01]  /*1570*/  LEA R234, P0, R10, UR10, 0x2 ;  /* 0x0000000a0aea7c11 */ /* 0x008fe2000f8010ff */
[----:B------:R-:W-:Y:S01]  /*1580*/  IMAD R5, R8, UR15, R19 ;  /* 0x0000000f08057c24 */ /* 0x000fe2000f8e0213 */
[----:B------:R-:W-:Y:S01]  /*1590*/  LEA.HI.X R237, R12, UR21, R6, 0x1, P1 ;  /* 0x000000150ced7c11 */ /* 0x000fe200088f0c06 */
[----:B----4-:R-:W-:Y:S01]  /*15a0*/  UIMAD.WIDE UR14, UR58, 0x4, UR62 ;  /* 0x000000043a0e78a5 */ /* 0x010fe2000f8e023e */
[----:B------:R-:W-:Y:S01]  /*15b0*/  LEA.HI.X R235, R10, UR11, R7, 0x2, P0 ;  /* 0x0000000b0aeb7c11 */ /* 0x000fe200080f1407 */
[----:B--2---:R-:W-:Y:S01]  /*15c0*/  UIMAD.WIDE UR20, UR59, 0x4, UR60 ;  /* 0x000000043b1478a5 */ /* 0x004fe2000f8e023c */
[----:B-----5:R-:W-:-:S02]  /*15d0*/  LEA R238, P2, R18, UR22, 0x1 ;  /* 0x0000001612ee7c11 */ /* 0x020fc4000f8408ff */
[----:B------:R-:W-:Y:S02]  /*15e0*/  IADD3 R6, P0, PT, R8, 0x40, RZ ;  /* 0x0000004008067810 */ /* 0x000fe40007f1e0ff */
[----:B------:R-:W-:Y:S02]  /*15f0*/  LEA.HI.X R239, R18, UR23, R5, 0x1, P2 ;  /* 0x0000001712ef7c11 */ /* 0x000fe400090f0c05 */
[----:B------:R-:W-:Y:S01]  /*1600*/  IADD3 R12, PT, PT, R8, 0x40, RZ ;  /* 0x00000040080c7810 */ /* 0x000fe20007ffe0ff */
[----:B------:R-:W-:Y:S01]  /*1610*/  IMAD.X R5, RZ, RZ, RZ, P0 ;  /* 0x000000ffff057224 */ /* 0x000fe200000e06ff */
        /* <DEDUP_REMOVED lines=14> */
.L_x_285:
[----:B------:R-:W1:Y:S01]  /*1700*/  LDCU.64 UR10, c[0x0][0x5c0] ;  /* 0x0000b800ff0a77ac */ /* 0x000e620008000a00 */
[----:B------:R-:W-:-:S04]  /*1710*/  UIADD3 UR5, UPT, UPT, UR42, UR44, URZ ;  /* 0x0000002c2a057290 */ /* 0x000fc8000fffe0ff */
[----:B-1----:R-:W-:Y:S02]  /*1720*/  UIMAD.WIDE.U32 UR18, UR5, UR10, URZ ;  /* 0x0000000a051272a5 */ /* 0x002fe4000f8e00ff */
[----:B------:R-:W-:-:S04]  /*1730*/  UIMAD UR5, UR5, UR11, URZ ;  /* 0x0000000b050572a4 */ /* 0x000fc8000f8e02ff */
[----:B------:R-:W-:-:S06]  /*1740*/  UIADD3 UR5, UPT, UPT, UR19, UR5, URZ ;  /* 0x0000000513057290 */ /* 0x000fcc000fffe0ff */
[----:B------:R-:W-:Y:S02]  /*1750*/  MOV R0, UR5 ;  /* 0x0000000500007c02 */ /* 0x000fe40008000f00 */
.L_x_286:
        /* <DEDUP_REMOVED lines=12> */
.L_x_287:
[----:B------:R-:W1:Y:S01]  /*1820*/  LDCU.64 UR8, c[0x0][0x5c8] ;  /* 0x0000b900ff0877ac */ /* 0x000e620008000a00 */
[----:B------:R-:W-:-:S04]  /*1830*/  UIADD3 UR42, UPT, UPT, UR42, UR44, URZ ;  /* 0x0000002c2a2a7290 */ /* 0x000fc8000fffe0ff */
[----:B-1----:R-:W-:Y:S02]  /*1840*/  UIMAD.WIDE.U32 UR16, UR42, UR8, URZ ;  /* 0x000000082a1072a5 */ /* 0x002fe4000f8e00ff */
[----:B------:R-:W-:-:S04]  /*1850*/  UIMAD UR42, UR42, UR9, URZ ;  /* 0x000000092a2a72a4 */ /* 0x000fc8000f8e02ff */
[----:B------:R-:W-:-:S06]  /*1860*/  UIADD3 UR42, UPT, UPT, UR17, UR42, URZ ;  /* 0x0000002a112a7290 */ /* 0x000fcc000fffe0ff */
[----:B------:R-:W-:Y:S02]  /*1870*/  MOV R2, UR42 ;  /* 0x0000002a00027c02 */ /* 0x000fe40008000f00 */
.L_x_288:
        /* <DEDUP_REMOVED lines=30> */
.L_x_290:
[----:B------:R-:W-:Y:S05]  /*1a60*/  BSYNC.RECONVERGENT B0 ;  /* 0x0000000000007941 */ /* 0x000fea0003800200 */
.L_x_289:
        /* <DEDUP_REMOVED lines=17> */
.L_x_292:
[----:B------:R-:W-:Y:S05]  /*1b80*/  BSYNC.RECONVERGENT B0 ;  /* 0x0000000000007941 */ /* 0x000fea0003800200 */
.L_x_291:
        /* <DEDUP_REMOVED lines=14> */
[----:B------:R-:W-:Y:S01]  /*1c70*/  IMAD.MOV.U32 R2, RZ, RZ, R12 ;  /* 0x000000ffff027224 */ /* 0x000fe200078e000c */
[----:B------:R-:W4:Y:S03]  /*1c80*/  LDCU.64 UR10, c[0x0][0x568] ;  /* 0x0000ad00ff0a77ac */ /* 0x000f260008000a00 */
[----:B-12---:R-:W-:-:S04]  /*1c90*/  IMAD.WIDE.U32 R14, R8, UR8, R2 ;  /* 0x00000008080e7c25 */ /* 0x006fc8000f8e0002 */
[----:B------:R-:W-:Y:S01]  /*1ca0*/  IMAD R8, R8, UR9, R15 ;  /* 0x0000000908087c24 */ /* 0x000fe2000f8e020f */
[----:B---3--:R-:W-:Y:S02]  /*1cb0*/  ISETP.GE.AND P2, PT, R16, UR5, PT ;  /* 0x0000000510007c0c */ /* 0x008fe4000bf46270 */
[----:B------:R-:W-:Y:S02]  /*1cc0*/  ISETP.GE.AND P1, PT, R10, UR5, PT ;  /* 0x000000050a007c0c */ /* 0x000fe4000bf26270 */
[----:B------:R-:W-:Y:S02]  /*1cd0*/  ISETP.GE.AND P0, PT, R9, UR5, PT ;  /* 0x0000000509007c0c */ /* 0x000fe4000bf06270 */
[----:B----4-:R-:W-:-:S04]  /*1ce0*/  LEA R18, P3, R14, UR10, 0x1 ;  /* 0x0000000a0e127c11 */ /* 0x010fc8000f8608ff */
[----:B------:R-:W-:-:S05]  /*1cf0*/  LEA.HI.X R19, R14, UR11, R8, 0x1, P3 ;  /* 0x0000000b0e137c11 */ /* 0x000fca00098f0c08 */
[----:B------:R3:W-:Y:S04]  /*1d00*/  @!P2 STG.E.128 desc[UR40][R18.64], RZ ;  /* 0x000000ff1200a986 */ /* 0x0007e8000c101d28 */
[----:B------:R3:W-:Y:S04]  /*1d10*/  @!P1 STG.E.128 desc[UR40][R18.64+0x40], RZ ;  /* 0x000040ff12009986 */ /* 0x0007e8000c101d28 */
[----:B------:R3:W-:Y:S02]  /*1d20*/  @!P0 STG.E.128 desc[UR40][R18.64+0x80], RZ ;  /* 0x000080ff12008986 */ /* 0x0007e4000c101d28 */
.L_x_294:
[----:B------:R-:W-:Y:S05]  /*1d30*/  BSYNC.RECONVERGENT B0 ;  /* 0x0000000000007941 */ /* 0x000fea0003800200 */
.L_x_293:
        /* <DEDUP_REMOVED lines=18> */
.L_x_284:
        /* <DEDUP_REMOVED lines=13> */
[----:B------:R-:W-:Y:S01]  /*1f30*/  UIADD3 UR10, UPT, UPT, -UR51, UR39, URZ ;  /* 0x00000027330a7290 */ /* 0x000fe2000fffe1ff */
[----:B------:R-:W-:Y:S01]  /*1f40*/  LEA R7, R7, UR6, 0x1 ;  /* 0x0000000607077c11 */ /* 0x000fe2000f8e08ff */
[----:B------:R-:W-:-:S04]  /*1f50*/  UISETP.NE.AND UP0, UPT, UR11, 0x1, UPT ;  /* 0x000000010b00788c */ /* 0x000fc8000bf05270 */
[----:B------:R-:W-:Y:S01]  /*1f60*/  ISETP.GE.AND P5, PT, R8, UR10, PT ;  /* 0x0000000a08007c0c */ /* 0x000fe2000bfa6270 */
[----:B-1----:R-:W-:Y:S01]  /*1f70*/  IMAD R0, R2, UR8, RZ ;  /* 0x0000000802007c24 */ /* 0x002fe2000f8e02ff */
[----:B------:R-:W-:Y:S01]  /*1f80*/  USEL UR22, URZ, 0x3000, UP0 ;  /* 0x00003000ff167887 */ /* 0x000fe20008000000 */
[----:B------:R-:W-:-:S04]  /*1f90*/  IMAD.WIDE.U32 R18, R3, UR8, R18 ;  /* 0x0000000803127c25 */ /* 0x000fc8000f8e0012 */
[----:B------:R-:W-:-:S04]  /*1fa0*/  IMAD R0, R3, UR9, R0 ;  /* 0x0000000903007c24 */ /* 0x000fc8000f8e0200 */
        /* <DEDUP_REMOVED lines=29> */
.L_x_298:
[----:B------:R2:W-:Y:S01]  /*2180*/  STS.128 [R7+0x13000], RZ ;  /* 0x013000ff07007388 */ /* 0x0005e20000000c00 */
[----:B------:R-:W-:Y:S05]  /*2190*/  BRA `(.L_x_299) ;  /* 0x00000000000c7947 */ /* 0x000fea0003800000 */
.L_x_297:
[----:B------:R1:W-:Y:S04]  /*21a0*/  STS.128 [R7+0xf000], RZ ;  /* 0x00f000ff07007388 */ /* 0x0003e80000000c00 */
[----:B------:R1:W-:Y:S04]  /*21b0*/  STS.128 [R7+0x11000], RZ ;  /* 0x011000ff07007388 */ /* 0x0003e80000000c00 */
[----:B------:R1:W-:Y:S02]  /*21c0*/  STS.128 [R7+0x13000], RZ ;  /* 0x013000ff07007388 */ /* 0x0003e40000000c00 */
.L_x_299:
[----:B------:R-:W-:Y:S05]  /*21d0*/  BSYNC.RECONVERGENT B0 ;  /* 0x0000000000007941 */ /* 0x000fea0003800200 */
.L_x_296:
        /* <DEDUP_REMOVED lines=34> */
.L_x_302:
[----:B------:R1:W-:Y:S02]  /*2400*/  STS.128 [R7+0x14000], RZ ;  /* 0x014000ff07007388 */ /* 0x0003e40000000c00 */
.L_x_301:
[----:B------:R-:W-:Y:S05]  /*2410*/  BSYNC.RECONVERGENT B0 ;  /* 0x0000000000007941 */ /* 0x000fea0003800200 */
.L_x_300:
        /* <DEDUP_REMOVED lines=25> */
.L_x_305:
[----:B------:R1:W-:Y:S01]  /*25b0*/  STS.128 [R7+0x8000], RZ ;  /* 0x008000ff07007388 */ /* 0x0003e20000000c00 */
[----:B------:R-:W-:Y:S05]  /*25c0*/  BRA `(.L_x_306) ;  /* 0x00000000000c7947 */ /* 0x000fea0003800000 */
.L_x_304:
[----:B------:R1:W-:Y:S04]  /*25d0*/  STS.128 [R7+0x6000], RZ ;  /* 0x006000ff07007388 */ /* 0x0003e80000000c00 */
[----:B------:R1:W-:Y:S04]  /*25e0*/  STS.128 [R7+0x7000], RZ ;  /* 0x007000ff07007388 */ /* 0x0003e80000000c00 */
[----:B------:R1:W-:Y:S02]  /*25f0*/  STS.128 [R7+0x8000], RZ ;  /* 0x008000ff07007388 */ /* 0x0003e40000000c00 */
.L_x_306:
[----:B------:R-:W-:Y:S05]  /*2600*/  BSYNC.RECONVERGENT B0 ;  /* 0x0000000000007941 */ /* 0x000fea0003800200 */
.L_x_303:
        /* <DEDUP_REMOVED lines=23> */
.L_x_309:
[----:B------:R1:W-:Y:S01]  /*2780*/  STS.128 [R230+0x2000], RZ ;  /* 0x002000ffe6007388 */ /* 0x0003e20000000c00 */
[----:B------:R-:W-:Y:S05]  /*2790*/  BRA `(.L_x_310) ;  /* 0x00000000000c7947 */ /* 0x000fea0003800000 */
.L_x_308:
[----:B------:R1:W-:Y:S04]  /*27a0*/  STS.128 [R230], RZ ;  /* 0x000000ffe6007388 */ /* 0x0003e80000000c00 */
[----:B------:R1:W-:Y:S04]  /*27b0*/  STS.128 [R230+0x1000], RZ ;  /* 0x001000ffe6007388 */ /* 0x0003e80000000c00 */
[----:B------:R1:W-:Y:S02]  /*27c0*/  STS.128 [R230+0x2000], RZ ;  /* 0x002000ffe6007388 */ /* 0x0003e40000000c00 */
.L_x_310:
[----:B------:R-:W-:Y:S05]  /*27d0*/  BSYNC.RECONVERGENT B0 ;  /* 0x0000000000007941 */ /* 0x000fea0003800200 */
.L_x_307:
[----:B-1----:R-:W-:Y:S01]  /*27e0*/  SHF.R.U32.HI R13, RZ, 0x1, R15 ;  /* 0x00000001ff0d7819 */ /* 0x002fe2000001160f */
        /* <DEDUP_REMOVED lines=15> */
[----:B---3--:R-:W-:-:S05]  /*28e0*/  IMAD.WIDE.U32 R20, R229, R0, UR20 ;  /* 0x00000014e5147e25 */ /* 0x008fca000f8e0000 */
[----:B------:R3:W5:Y:S04]  /*28f0*/  @!P3 LDG.E R228, desc[UR40][R20.64] ;  /* 0x0000002814e4b981 */ /* 0x000768000c1e1900 */
[----:B------:R3:W5:Y:S04]  /*2900*/  @!P2 LDG.E R227, desc[UR40][R20.64+0x20] ;  /* 0x0000202814e3a981 */ /* 0x000768000c1e1900 */
[----:B------:R3:W5:Y:S01]  /*2910*/  @!P1 LDG.E R226, desc[UR40][R20.64+0x80] ;  /* 0x0000802814e29981 */ /* 0x000762000c1e1900 */
[----:B------:R-:W-:Y:S01]  /*2920*/  IMAD.U32 R0, RZ, RZ, UR18 ;  /* 0x00000012ff007e24 */ /* 0x000fe2000f8e00ff */
[----:B------:R-:W-:-:S02]  /*2930*/  UIMAD UR50, UR50, UR18, URZ ;  /* 0x00000012323272a4 */ /* 0x000fc4000f8e02ff */
[----:B------:R3:W5:Y:S01]  /*2940*/  @!P0 LDG.E R225, desc[UR40][R20.64+0xa0] ;  /* 0x0000a02814e18981 */ /* 0x000762000c1e1900 */
[----:B------:R-:W-:Y:S01]  /*2950*/  IMAD.WIDE.U32 R18, R0, UR51, R16 ;  /* 0x0000003300127c25 */ /* 0x000fe2000f8e0010 */
[----:B------:R-:W-:Y:S01]  /*2960*/  UIMAD UR50, UR51, UR19, UR50 ;  /* 0x00000013333272a4 */ /* 0x000fe2000f8e0232 */
[----:B------:R-:W-:Y:S02]  /*2970*/  BSSY.RECONVERGENT B0, `(.L_x_311) ;  /* 0x0000027000007945 */ /* 0x000fe40003800200 */
[----:B-1----:R-:W-:Y:S01]  /*2980*/  IMAD R0, R2, UR8, RZ ;  /* 0x0000000802007c24 */ /* 0x002fe2000f8e02ff */
[----:B------:R-:W-:-:S03]  /*2990*/  IADD3 R18, P0, PT, R18, UR52, RZ ;  /* 0x0000003412127c10 */ /* 0x000fc6000ff1e0ff */
[----:B------:R-:W-:Y:S01]  /*29a0*/  IMAD R0, R3, UR9, R0 ;  /* 0x0000000903007c24 */ /* 0x000fe2000f8e0200 */
[----:B------:R-:W-:-:S03]  /*29b0*/  IADD3.X R19, PT, PT, R4, UR50, R19, P0, !PT ;  /* 0x0000003204137c10 */ /* 0x000fc600087fe413 */
[----:B------:R-:W-:-:S05]  /*29c0*/  IMAD.WIDE.U32 R18, R3, UR8, R18 ;  /* 0x0000000803127c25 */ /* 0x000fca000f8e0012 */
[----:B------:R-:W-:Y:S01]  /*29d0*/  IADD3 R3, PT, PT, R19, R0, RZ ;  /* 0x0000000013037210 */ /* 0x000fe20007ffe0ff */
[----:B------:R-:W-:Y:S06]  /*29e0*/  @P5 BRA `(.L_x_312) ;  /* 0x0000000000705947 */ /* 0x000fec0003800000 */
[----:B------:R-:W1:Y:S01]  /*29f0*/  LDCU UR10, c[0x0][0x440] ;  /* 0x00008800ff0a77ac */ /* 0x000e620008000800 */
[----:B------:R-:W-:Y:S01]  /*2a00*/  IMAD.MOV.U32 R2, RZ, RZ, R18 ;  /* 0x000000ffff027224 */ /* 0x000fe200078e0012 */
[----:B------:R-:W2:Y:S03]  /*2a10*/  LDCU.64 UR8, c[0x0][0x388] ;  /* 0x00007100ff0877ac */ /* 0x000ea60008000a00 */
[----:B---3--:R-:W-:-:S04]  /*2a20*/  IMAD.WIDE.U32 R20, R8, UR18, R2 ;  /* 0x0000001208147c25 */ /* 0x008fc8000f8e0002 */
        /* <DEDUP_REMOVED lines=22> */
.L_x_313:
[----:B------:R2:W-:Y:S01]  /*2b90*/  STS.128 [R7+0xd000], RZ ;  /* 0x00d000ff07007388 */ /* 0x0005e20000000c00 */
[----:B------:R-:W-:Y:S05]  /*2ba0*/  BRA `(.L_x_314) ;  /* 0x00000000000c7947 */ /* 0x000fea0003800000 */
.L_x_312:
[----:B------:R1:W-:Y:S04]  /*2bb0*/  STS.128 [R7+0x9000], RZ ;  /* 0x009000ff07007388 */ /* 0x0003e80000000c00 */
[----:B------:R1:W-:Y:S04]  /*2bc0*/  STS.128 [R7+0xb000], RZ ;  /* 0x00b000ff07007388 */ /* 0x0003e80000000c00 */
[----:B------:R1:W-:Y:S02]  /*2bd0*/  STS.128 [R7+0xd000], RZ ;  /* 0x00d000ff07007388 */ /* 0x0003e40000000c00 */
.L_x_314:
[----:B------:R-:W-:Y:S05]  /*2be0*/  BSYNC.RECONVERGENT B0 ;  /* 0x0000000000007941 */ /* 0x000fea0003800200 */
.L_x_311:
[----:B------:R1:W-:Y:S01]  /*2bf0*/  @P4 STS.128 [R7+0xa000], RZ ;  /* 0x00a000ff07004388 */ /* 0x0003e20000000c00 */
[----:B------:R-:W-:Y:S03]  /*2c00*/  BSSY.RECONVERGENT B0, `(.L_x_315) ;  /* 0x0000021000007945 */ /* 0x000fe60003800200 */
[----:B------:R1:W-:Y:S04]  /*2c10*/  @P4 STS.128 [R7+0xc000], RZ ;  /* 0x00c000ff07004388 */ /* 0x0003e80000000c00 */
[----:B------:R1:W-:Y:S01]  /*2c20*/  @P4 STS.128 [R7+0xe000], RZ ;  /* 0x00e000ff07004388 */ /* 0x0003e20000000c00 */
[----:B------:R-:W-:Y:S05]  /*2c30*/  @P4 BRA `(.L_x_316) ;  /* 0x0000000000744947 */ /* 0x000fea0003800000 */
[----:B------:R-:W3:Y:S01]  /*2c40*/  LDCU UR10, c[0x0][0x440] ;  /* 0x00008800ff0a77ac */ /* 0x000ee20008000800 */
[----:B------:R-:W-:Y:S02]  /*2c50*/  IMAD R5, R5, UR18, RZ ;  /* 0x0000001205057c24 */ /* 0x000fe4000f8e02ff */
[----:B------:R-:W-:Y:S01]  /*2c60*/  IMAD.MOV.U32 R2, RZ, RZ, R18 ;  /* 0x000000ffff027224 */ /* 0x000fe200078e0012 */
[----:B------:R-:W4:Y:S01]  /*2c70*/  LDCU.64 UR8, c[0x0][0x388] ;  /* 0x00007100ff0877ac */ /* 0x000f220008000a00 */
[C---:B------:R-:W-:Y:S02]  /*2c80*/  IMAD R5, R6.reuse, UR19, R5 ;  /* 0x0000001306057c24 */ /* 0x040fe4000f8e0205 */
[----:B------:R-:W-:-:S04]  /*2c90*/  IMAD.WIDE.U32 R2, R6, UR18, R2 ;  /* 0x0000001206027c25 */ /* 0x000fc8000f8e0002 */
[----:B------:R-:W-:Y:S01]  /*2ca0*/  IMAD.IADD R5, R3, 0x1, R5 ;  /* 0x0000000103057824 */ /* 0x000fe200078e0205 */
[----:B---3--:R-:W-:Y:S02]  /*2cb0*/  ISETP.GE.AND P1, PT, R16, UR10, PT ;  /* 0x0000000a10007c0c */ /* 0x008fe4000bf26270 */
[----:B------:R-:W-:Y:S02]  /*2cc0*/  ISETP.GE.AND P0, PT, R10, UR10, PT ;  /* 0x0000000a0a007c0c */ /* 0x000fe4000bf06270 */
[----:B----4-:R-:W-:-:S04]  /*2cd0*/  LEA R4, P2, R2, UR8, 0x1 ;  /* 0x0000000802047c11 */ /* 0x010fc8000f8408ff */
        /* <DEDUP_REMOVED lines=18> */
.L_x_317:
[----:B------:R4:W-:Y:S02]  /*2e00*/  STS.128 [R7+0xe000], RZ ;  /* 0x00e000ff07007388 */ /* 0x0009e40000000c00 */
.L_x_316:
[----:B------:R-:W-:Y:S05]  /*2e10*/  BSYNC.RECONVERGENT B0 ;  /* 0x0000000000007941 */ /* 0x000fea0003800200 */
.L_x_315:
[----:B------:R-:W1:Y:S01]  /*2e20*/  LDCU.64 UR10, c[0x0][0x538] ;  /* 0x0000a700ff0a77ac */ /* 0x000e620008000a00 */
[----:B------:R-:W0:Y:S01]  /*2e30*/  LDGDEPBAR ;  /* 0x00000000000079af */ /* 0x000e220000000000 */
[C---:B------:R-:W-:Y:S02]  /*2e40*/  IMAD.SHL.U32 R220, R15.reuse, 0x20, RZ ;  /* 0x000000200fdc7824 */ /* 0x040fe400078e00ff */
[C---:B-1234-:R-:W-:Y:S02]  /*2e50*/  IMAD.SHL.U32 R7, R15.reuse, 0x4, RZ ;  /* 0x000000040f077824 */ /* 0x05efe400078e00ff */
[----:B------:R-:W-:Y:S01]  /*2e60*/  IMAD.SHL.U32 R0, R15, 0x10, RZ ;  /* 0x000000100f007824 */ /* 0x000fe200078e00ff */
[----:B------:R-:W-:Y:S01]  /*2e70*/  SHF.R.U32.HI R2, RZ, 0x4, R15 ;  /* 0x00000004ff027819 */ /* 0x000fe2000001160f */
[----:B------:R-:W1:Y:S01]  /*2e80*/  LDCU UR18, c[0x0][0x590] ;  /* 0x0000b200ff1277ac */ /* 0x000e620008000800 */
[----:B------:R-:W-:-:S04]  /*2e90*/  UISETP.NE.U32.AND UP0, UPT, UR10, URZ, UPT ;  /* 0x000000ff0a00728c */ /* 0x000fc8000bf05070 */
[----:B------:R-:W-:Y:S01]  /*2ea0*/  UISETP.NE.AND.EX UP0, UPT, UR11, URZ, UPT, UP0 ;  /* 0x000000ff0b00728c */ /* 0x000fe2000bf05300 */
[----:B------:R-:W-:-:S05]  /*2eb0*/  DEPBAR.LE SB0, 0x1 ;  /* 0x000080400000791a */ /* 0x000fca0000000000 */
[----:B------:R-:W-:-:S05]  /*2ec0*/  PLOP3.LUT P1, PT, PT, PT, UP0, 0x80, 0x8 ;  /* 0x000000000008781c */ /* 0x000fca0003f2f008 */
[----:B------:R-:W2:Y:S01]  /*2ed0*/  @UP0 LDCU.64 UR8, c[0x0][0x540] ;  /* 0x0000a800ff0807ac */ /* 0x000ea20008000a00 */
[----:B------:R-:W-:Y:S01]  /*2ee0*/  @UP0 UMOV UR16, UR30 ;  /* 0x0000001e00100c82 */ /* 0x000fe20008000000 */
[----:B------:R-:W-:Y:S02]  /*2ef0*/  @UP0 UMOV UR17, URZ ;  /* 0x000000ff00110c82 */ /* 0x000fe40008000000 */
[----:B--2---:R-:W-:-:S04]  /*2f00*/  @UP0 UIMAD.WIDE.U32 UR16, UR29, UR8, UR16 ;  /* 0x000000081d1002a5 */ /* 0x004fc8000f8e0010 */
[----:B------:R-:W-:Y:S02]  /*2f10*/  @UP0 UIMAD UR9, UR29, UR9, UR17 ;  /* 0x000000091d0902a4 */ /* 0x000fe4000f8e0211 */
[----:B------:R-:W-:-:S04]  /*2f20*/  @UP0 ULEA UR10, UP1, UR16, UR10, 0x2 ;  /* 0x0000000a100a0291 */ /* 0x000fc8000f8210ff */
[----:B------:R-:W-:Y:S02]  /*2f30*/  @UP0 ULEA.HI.X UR11, UR16, UR11, UR9, 0x2, UP1 ;  /* 0x0000000b100b0291 */ /* 0x000fe400088f1409 */
[----:B------:R-:W-:Y:S01]  /*2f40*/  IMAD.U32 R4, RZ, RZ, UR10 ;  /* 0x0000000aff047e24 */ /* 0x000fe2000f8e00ff */
[----:B------:R-:W-:Y:S01]  /*2f50*/  LOP3.LUT R11, R220, 0x20, RZ, 0xc0, !PT ;  /* 0x00000020dc0b7812 */ /* 0x000fe200078ec0ff */
[----:B------:R-:W2:Y:S02]  /*2f60*/  LDCU UR17, c[0x0][0x3b0] ;  /* 0x00007600ff1177ac */ /* 0x000ea40008000800 */
[----:B------:R-:W-:Y:S01]  /*2f70*/  IMAD.U32 R5, RZ, RZ, UR11 ;  /* 0x0000000bff057e24 */ /* 0x000fe2000f8e00ff */
[----:B------:R-:W-:Y:S01]  /*2f80*/  BAR.SYNC.DEFER_BLOCKING 0x0 ;  /* 0x0000000000007b1d */ /* 0x000fe20000010000 */
[----:B------:R-:W-:Y:S02]  /*2f90*/  LOP3.LUT R7, R7, 0x18, RZ, 0xc0, !PT ;  /* 0x0000001807077812 */ /* 0x000fe400078ec0ff */
[----:B------:R-:W-:-:S03]  /*2fa0*/  LOP3.LUT R11, R11, 0x3c00, R0, 0xf8, !PT ;  /* 0x00003c000b0b7812 */ /* 0x000fc600078ef800 */
[----:B------:R-:W3:Y:S01]  /*2fb0*/  @UP0 LDCU UR10, c[0x0][0x458] ;  /* 0x00008b00ff0a07ac */ /* 0x000ee20008000800 */
[----:B------:R-:W-:Y:S02]  /*2fc0*/  LOP3.LUT R3, R220, 0x120, RZ, 0xc0, !PT ;  /* 0x00000120dc037812 */ /* 0x000fe400078ec0ff */
[----:B------:R-:W-:Y:S02]  /*2fd0*/  LOP3.LUT R2, R2, 0x8, RZ, 0xc0, !PT ;  /* 0x0000000802027812 */ /* 0x000fe400078ec0ff */
[----:B------:R-:W-:Y:S01]  /*2fe0*/  LOP3.LUT P0, RZ, R15, 0x4, RZ, 0xc0, !PT ;  /* 0x000000040fff7812 */ /* 0x000fe2000780c0ff */
[----:B------:R-:W-:Y:S01]  /*2ff0*/  IMAD.U32 R223, RZ, RZ, UR5 ;  /* 0x00000005ffdf7e24 */ /* 0x000fe2000f8e00ff */
[----:B------:R-:W-:Y:S01]  /*3000*/  CS2R R126, SRZ ;  /* 0x00000000007e7805 */ /* 0x000fe2000001ff00 */
[----:B------:R-:W-:Y:S01]  /*3010*/  IMAD.MOV.U32 R231, RZ, RZ, R230 ;  /* 0x000000ffffe77224 */ /* 0x000fe200078e00e6 */
[----:B------:R-:W-:Y:S01]  /*3020*/  CS2R R124, SRZ ;  /* 0x00000000007c7805 */ /* 0x000fe2000001ff00 */
[----:B------:R-:W-:Y:S01]  /*3030*/  IMAD.MOV.U32 R232, RZ, RZ, 0x4 ;  /* 0x00000004ffe87424 */ /* 0x000fe200078e00ff */
[----:B------:R-:W-:-:S02]  /*3040*/  CS2R R130, SRZ ;  /* 0x0000000000827805 */ /* 0x000fc4000001ff00 */
[----:B------:R-:W-:Y:S02]  /*3050*/  CS2R R128, SRZ ;  /* 0x0000000000807805 */ /* 0x000fe4000001ff00 */
[----:B------:R-:W-:Y:S02]  /*3060*/  CS2R R122, SRZ ;  /* 0x00000000007a7805 */ /* 0x000fe4000001ff00 */
[----:B------:R-:W-:Y:S02]  /*3070*/  CS2R R120, SRZ ;  /* 0x0000000000787805 */ /* 0x000fe4000001ff00 */
[----:B------:R-:W-:Y:S02]  /*3080*/  CS2R R118, SRZ ;  /* 0x0000000000767805 */ /* 0x000fe4000001ff00 */
[----:B------:R-:W-:Y:S02]  /*3090*/  CS2R R116, SRZ ;  /* 0x0000000000747805 */ /* 0x000fe4000001ff00 */
[----:B------:R-:W-:Y:S01]  /*30a0*/  CS2R R110, SRZ ;  /* 0x00000000006e7805 */ /* 0x000fe2000001ff00 */
[----:B------:R4:W2:Y:S01]  /*30b0*/  @P1 LDG.E R5, desc[UR40][R4.64] ;  /* 0x0000002804051981 */ /* 0x0008a2000c1e1900 */
        /* <DEDUP_REMOVED lines=8> */
[----:B------:R-:W-:Y:S01]  /*3140*/  LOP3.LUT R224, R11, R224, RZ, 0xfc, !PT ;  /* 0x000000e00be07212 */ /* 0x000fe200078efcff */
[----:B---3--:R-:W3:Y:S01]  /*3150*/  @P1 MUFU.RCP R0, UR10 ;  /* 0x0000000a00001d08 */ /* 0x008ee20008001000 */
[----:B------:R-:W-:Y:S02]  /*3160*/  LOP3.LUT R9, R2, 0x10, R15, 0xf8, !PT ;  /* 0x0000001002097812 */ /* 0x000fe400078ef80f */
[----:B------:R-:W-:Y:S02]  /*3170*/  CS2R R104, SRZ ;  /* 0x0000000000687805 */ /* 0x000fe4000001ff00 */
[----:B------:R-:W-:Y:S02]  /*3180*/  LEA R224, R224, UR6, 0x1 ;  /* 0x00000006e0e07c11 */ /* 0x000fe4000f8e08ff */
[----:B------:R-:W-:-:S02]  /*3190*/  CS2R R102, SRZ ;  /* 0x0000000000667805 */ /* 0x000fc4000001ff00 */
[--C-:B------:R-:W-:Y:S02]  /*31a0*/  LOP3.LUT R2, R9, 0xc0, R220.reuse, 0xf8, !PT ;  /* 0x000000c009027812 */ /* 0x100fe400078ef8dc */
[----:B------:R-:W-:Y:S02]  /*31b0*/  CS2R R100, SRZ ;  /* 0x0000000000647805 */ /* 0x000fe4000001ff00 */
[----:B------:R-:W-:Y:S01]  /*31c0*/  LOP3.LUT R222, R222, 0x8, R13, 0x78, !PT ;  /* 0x00000008dede7812 */ /* 0x000fe200078e780d */
[----:B------:R-:W1:Y:S01]  /*31d0*/  LDSM.16.M88.4 R172, [R224+0xf000] ;  /* 0x00f00000e0ac783b */ /* 0x000e620000000200 */
[----:B------:R-:W-:Y:S01]  /*31e0*/  LOP3.LUT R7, R2, R7, RZ, 0x3c, !PT ;  /* 0x0000000702077212 */ /* 0x000fe200078e3cff */
[----:B------:R-:W-:Y:S01]  /*31f0*/  VIADD R2, R224, 0xf000 ;  /* 0x0000f000e0027836 */ /* 0x000fe20000000000 */
[----:B------:R-:W-:Y:S01]  /*3200*/  LOP3.LUT R222, R3, R222, RZ, 0xfc, !PT ;  /* 0x000000de03de7212 */ /* 0x000fe200078efcff */
[----:B------:R-:W1:Y:S01]  /*3210*/  LDSM.16.M88.4 R176, [R224+0xf400] ;  /* 0x00f40000e0b0783b */ /* 0x000e620000000200 */
[----:B------:R-:W-:Y:S01]  /*3220*/  IMAD.MOV.U32 R3, RZ, RZ, 0x20 ;  /* 0x00000020ff037424 */ /* 0x000fe200078e00ff */
[----:B------:R-:W-:Y:S01]  /*3230*/  LOP3.LUT R220, R7, 0x120, R220, 0xf8, !PT ;  /* 0x0000012007dc7812 */ /* 0x000fe200078ef8dc */
[----:B----4-:R-:W-:Y:S01]  /*3240*/  IMAD.SHL.U32 R4, R15, 0x2, RZ ;  /* 0x000000020f047824 */ /* 0x010fe200078e00ff */
[----:B------:R-:W4:Y:S01]  /*3250*/  LDSM.16.M88.4 R188, [R224+0x11000] ;  /* 0x01100000e0bc783b */ /* 0x000f220000000200 */
[----:B------:R-:W-:-:S02]  /*3260*/  LEA R222, R222, UR6, 0x1 ;  /* 0x00000006dede7c11 */ /* 0x000fc4000f8e08ff */
[----:B------:R-:W-:Y:S02]  /*3270*/  CS2R R94, SRZ ;  /* 0x00000000005e7805 */ /* 0x000fe4000001ff00 */
[----:B------:R-:W-:Y:S01]  /*3280*/  LEA R220, R220, UR6, 0x1 ;  /* 0x00000006dcdc7c11 */ /* 0x000fe2000f8e08ff */
[----:B------:R-:W1:Y:S01]  /*3290*/  LDSM.16.M88.4 R192, [R224+0x11400] ;  /* 0x01140000e0c0783b */ /* 0x000e620000000200 */
[----:B------:R-:W-:Y:S02]  /*32a0*/  LOP3.LUT R4, R4, 0x6, RZ, 0xc0, !PT ;  /* 0x0000000604047812 */ /* 0x000fe400078ec0ff */
[----:B------:R-:W-:Y:S02]  /*32b0*/  CS2R R92, SRZ ;  /* 0x00000000005c7805 */ /* 0x000fe4000001ff00 */
[----:B------:R-:W-:Y:S01]  /*32c0*/  SEL R3, R3, 0xffffffe0, !P0 ;  /* 0xffffffe003037807 */ /* 0x000fe20004000000 */
[----:B------:R-:W1:Y:S01]  /*32d0*/  LDSM.16.M88.4 R204, [R224+0x13000] ;  /* 0x01300000e0cc783b */ /* 0x000e620000000200 */
[----:B------:R-:W-:-:S02]  /*32e0*/  LOP3.LUT R4, R4, 0x1e0, R13, 0xf8, !PT ;  /* 0x000001e004047812 */ /* 0x000fc400078ef80d */
[----:B------:R-:W-:Y:S02]  /*32f0*/  CS2R R98, SRZ ;  /* 0x0000000000627805 */ /* 0x000fe4000001ff00 */
[----:B------:R-:W-:Y:S01]  /*3300*/  CS2R R96, SRZ ;  /* 0x0000000000607805 */ /* 0x000fe2000001ff00 */
[----:B------:R-:W1:Y:S01]  /*3310*/  LDSM.16.M88.4 R208, [R224+0x13400] ;  /* 0x01340000e0d0783b */ /* 0x000e620000000200 */
[----:B------:R-:W-:Y:S02]  /*3320*/  IADD3 R223, PT, PT, -R223, UR39, -R4 ;  /* 0x00000027dfdf7c10 */ /* 0x000fe4000fffe904 */
        /* <DEDUP_REMOVED lines=27> */
[----:B------:R-:W-:Y:S01]  /*34e0*/  CS2R R36, SRZ ;  /* 0x0000000000247805 */ /* 0x000fe2000001ff00 */
[----:B------:R-:W-:Y:S01]  /*34f0*/  VIADD R222, R222, UR22 ;  /* 0x00000016dede7c36 */ /* 0x000fe20008000000 */
[----:B------:R-:W-:Y:S01]  /*3500*/  UMOV UR8, URZ ;  /* 0x000000ff00087c82 */ /* 0x000fe20008000000 */
[----:B------:R-:W-:Y:S01]  /*3510*/  VIADD R220, R220, UR22 ;  /* 0x00000016dcdc7c36 */ /* 0x000fe20008000000 */
[----:B------:R-:W-:Y:S02]  /*3520*/  UIADD3 UR33, UPT, UPT, -UR47, 0x80, UR33 ;  /* 0x000000802f217890 */ /* 0x000fe4000fffe121 */
[----:B------:R-:W-:Y:S01]  /*3530*/  USHF.L.U32 UR48, UR48, 0x3, URZ ;  /* 0x0000000330307899 */ /* 0x000fe200080006ff */
[----:B------:R-:W3:Y:S01]  /*3540*/  LDCU UR9, c[0x0][0x440] ;  /* 0x00008800ff0977ac */ /* 0x000ee20008000800 */
[----:B------:R-:W3:Y:S01]  /*3550*/  LDCU UR10, c[0x0][0x504] ;  /* 0x0000a080ff0a77ac */ /* 0x000ee20008000800 */
[----:B------:R-:W3:Y:S01]  /*3560*/  LDCU UR11, c[0x0][0x508] ;  /* 0x0000a100ff0b77ac */ /* 0x000ee20008000800 */
[----:B------:R-:W3:Y:S01]  /*3570*/  LDCU UR5, c[0x0][0x3e0] ;  /* 0x00007c00ff0577ac */ /* 0x000ee20008000800 */
[----:B------:R-:W3:Y:S01]  /*3580*/  LDCU UR16, c[0x0][0x45c] ;  /* 0x00008b80ff1077ac */ /* 0x000ee20008000800 */
[----:B--2---:R-:W-:-:S02]  /*3590*/  USHF.L.U32 UR17, UR17, 0x6, URZ ;  /* 0x0000000611117899 */ /* 0x004fc400080006ff */
[----:B-1----:R-:W-:Y:S01]  /*35a0*/  USHF.L.U32 UR18, UR18, 0x6, URZ ;  /* 0x0000000612127899 */ /* 0x002fe200080006ff */
[----:B---3--:R-:W-:Y:S01]  /*35b0*/  @P1 FMUL.FTZ R5, R5, R0 ;  /* 0x0000000005051220 */ /* 0x008fe20000410000 */
[----:B------:R-:W-:Y:S02]  /*35c0*/  VIADD R0, R224, 0xf020 ;  /* 0x0000f020e0007836 */ /* 0x000fe40000000000 */
[----:B------:R-:W-:Y:S02]  /*35d0*/  @P0 VIADD R0, R2, 0xffffffe0 ;  /* 0xffffffe002000836 */ /* 0x000fe40000000000 */
[----:B------:R-:W-:Y:S01]  /*35e0*/  @P1 R2UR UR19, R5 ;  /* 0x00000000051312ca */ /* 0x000fe200000e0000 */
[----:B------:R-:W-:Y:S02]  /*35f0*/  IMAD.MOV.U32 R2, RZ, RZ, 0x20 ;  /* 0x00000020ff027424 */ /* 0x000fe400078e00ff */
[----:B------:R-:W1:Y:S04]  /*3600*/  LDSM.16.M88.4 R180, [R0] ;  /* 0x0000000000b4783b */ /* 0x000e680000000200 */
[----:B------:R-:W2:Y:S04]  /*3610*/  LDSM.16.M88.4 R184, [R0+0x400] ;  /* 0x0004000000b8783b */ /* 0x000ea80000000200 */
[----:B------:R-:W3:Y:S02]  /*3620*/  LDSM.16.M88.4 R196, [R0+0x2000] ;  /* 0x0020000000c4783b */ /* 0x000ee40000000200 */
[----:B------:R-:W-:-:S02]  /*3630*/  @UP0 UMOV UR8, UR19 ;  /* 0x0000001300080c82 */ /* 0x000fc40008000000 */
[----:B------:R-:W1:Y:S04]  /*3640*/  LDSM.16.M88.4 R200, [R0+0x2400] ;  /* 0x0024000000c8783b */ /* 0x000e680000000200 */
[----:B------:R-:W1:Y:S04]  /*3650*/  LDSM.16.M88.4 R212, [R0+0x4000] ;  /* 0x0040000000d4783b */ /* 0x000e680000000200 */
[----:B------:R4:W1:Y:S02]  /*3660*/  LDSM.16.M88.4 R216, [R0+0x4400] ;  /* 0x0044000000d8783b */ /* 0x0008640000000200 */
[----:B----4-:R-:W-:-:S07]  /*3670*/  IMAD.IADD R0, R224, 0x1, R3 ;  /* 0x00000001e0007824 */ /* 0x010fce00078e0203 */
.L_x_322:
[----:B------:R-:W0:Y:S01]  /*3680*/  LDGDEPBAR ;  /* 0x00000000000079af */ /* 0x000e220000000000 */
[----:B------:R-:W-:Y:S01]  /*3690*/  IADD3 R221, PT, PT, R222, R3, RZ ;  /* 0x00000003dedd7210 */ /* 0x000fe20007ffe0ff */
[----:B------:R-:W-:Y:S01]  /*36a0*/  IMAD.U32 R242, RZ, RZ, UR14 ;  /* 0x0000000efff27e24 */ /* 0x000fe2000f8e00ff */
[----:B------:R-:W-:Y:S01]  /*36b0*/  USHF.L.U32 UR19, UR49, 0x6, URZ ;  /* 0x0000000631137899 */ /* 0x000fe200080006ff */
[----:B------:R-:W-:Y:S03]  /*36c0*/  IMAD.U32 R243, RZ, RZ, UR15 ;  /* 0x0000000ffff37e24 */ /* 0x000fe6000f8e00ff */
[C---:B------:R-:W-:Y:S01]  /*36d0*/  LEA R246, P0, R229.reuse, R242, 0x2 ;  /* 0x000000f2e5f67211 */ /* 0x040fe200078010ff */
[----:B------:R-:W-:Y:S03]  /*36e0*/  UISETP.GE.AND UP0, UPT, UR19, UR33, UPT ;  /* 0x000000211300728c */ /* 0x000fe6000bf06270 */
[C---:B------:R-:W-:Y:S01]  /*36f0*/  LEA.HI.X R247, R229.reuse, R243, RZ, 0x2, P0 ;  /* 0x000000f3e5f77211 */ /* 0x040fe200000f14ff */
[----:B------:R-:W-:Y:S04]  /*3700*/  DEPBAR.LE SB0, 0x0 ;  /* 0x000080000000791a */ /* 0x000fe80000000000 */
[----:B------:R-:W-:Y:S06]  /*3710*/  BAR.SYNC.DEFER_BLOCKING 0x0 ;  /* 0x0000000000007b1d */ /* 0x000fec0000010000 */
[----:B------:R-:W-:Y:S08]  /*3720*/  LDSM.16.M88.4 R132, [R222] ;  /* 0x00000000de84783b */ /* 0x000ff00000000200 */
[----:B------:R-:W4:Y:S08]  /*3730*/  LDSM.16.M88.4 R136, [R224+0x9000] ;  /* 0x00900000e088783b */ /* 0x000f300000000200 */
[----:B------:R-:W2:Y:S08]  /*3740*/  LDSM.16.M88.4 R140, [R222+0x800] ;  /* 0x00080000de8c783b */ /* 0x000eb00000000200 */
[----:B------:R-:W3:Y:S08]  /*3750*/  LDSM.16.M88.4 R144, [R224+0x9400] ;  /* 0x00940000e090783b */ /* 0x000ef00000000200 */
[----:B------:R-:W-:Y:S08]  /*3760*/  LDSM.16.M88.4 R148, [R221] ;  /* 0x00000000dd94783b */ /* 0x000ff00000000200 */
[----:B------:R-:W1:Y:S01]  /*3770*/  LDSM.16.M88.4 R152, [R0+0x9000] ;  /* 0x009000000098783b */ /* 0x000e620000000200 */
[-C--:B----4-:R-:W-:Y:S07]  /*3780*/  HMMA.16816.F32 R4, R132, R136.reuse, RZ ;  /* 0x000000888404723c */ /* 0x090fee00000018ff */
[----:B------:R-:W4:Y:S01]  /*3790*/  LDSM.16.M88.4 R156, [R221+0x800] ;  /* 0x00080000dd9c783b */ /* 0x000f220000000200 */
        /* <DEDUP_REMOVED lines=9> */
[----:B-----5:R-:W5:Y:S04]  /*3830*/  LDG.E R244, desc[UR40][R246.64] ;  /* 0x00000028f6f47981 */ /* 0x020f68000c1e1900 */
[----:B------:R-:W5:Y:S01]  /*3840*/  LDG.E R243, desc[UR40][R246.64+0x20] ;  /* 0x00002028f6f37981 */ /* 0x000f62000c1e1900 */
[-C--:B------:R-:W-:Y:S03]  /*3850*/  HMMA.16816.F32 R28, R140, R146.reuse, RZ ;  /* 0x000000928c1c723c */ /* 0x080fe600000018ff */
[----:B------:R-:W-:Y:S05]  /*3860*/  LDSM.16.M88.4 R140, [R221+0x1000] ;  /* 0x00100000dd8c783b */ /* 0x000fea0000000200 */
[----:B------:R-:W-:Y:S03]  /*3870*/  HMMA.16816.F32 R32, R132, R146, RZ ;  /* 0x000000928420723c */ /* 0x000fe600000018ff */
[----:B------:R-:W3:Y:S05]  /*3880*/  LDSM.16.M88.4 R132, [R224+0xb400] ;  /* 0x00b40000e084783b */ /* 0x000eea0000000200 */
[-C--:B-1----:R-:W-:Y:S03]  /*3890*/  HMMA.16816.F32 R4, R148, R152.reuse, R4 ;  /* 0x000000989404723c */ /* 0x082fe60000001804 */
[----:B------:R-:W1:Y:S05]  /*38a0*/  LDSM.16.M88.4 R144, [R0+0xb000] ;  /* 0x00b000000090783b */ /* 0x000e6a0000000200 */
[C---:B----4-:R-:W-:Y:S03]  /*38b0*/  HMMA.16816.F32 R8, R156.reuse, R152, R8 ;  /* 0x000000989c08723c */ /* 0x050fe60000001808 */
[----:B------:R-:W5:Y:S04]  /*38c0*/  LDG.E R242, desc[UR40][R246.64+0x80] ;  /* 0x00008028f6f27981 */ /* 0x000f68000c1e1900 */
[----:B------:R4:W5:Y:S01]  /*38d0*/  LDG.E R233, desc[UR40][R246.64+0xa0] ;  /* 0x0000a028f6e97981 */ /* 0x000962000c1e1900 */
[-C--:B------:R-:W-:Y:S08]  /*38e0*/  HMMA.16816.F32 R12, R156, R154.reuse, R12 ;  /* 0x0000009a9c0c723c */ /* 0x080ff0000000180c */
[C---:B------:R-:W-:Y:S01]  /*38f0*/  HMMA.16816.F32 R16, R148.reuse, R154, R16 ;  /* 0x0000009a9410723c */ /* 0x040fe20000001810 */
[----:B------:R-:W1:Y:S07]  /*3900*/  LDSM.16.M88.4 R152, [R221+0x1800] ;  /* 0x00180000dd98783b */ /* 0x000e6e0000000200 */
[-C--:B--2---:R-:W-:Y:S03]  /*3910*/  HMMA.16816.F32 R20, R148, R160.reuse, R20 ;  /* 0x000000a09414723c */ /* 0x084fe60000001814 */
[----:B----4-:R-:W-:Y:S05]  /*3920*/  LOP3.LUT R246, R229, UR19, RZ, 0xfc, !PT ;  /* 0x00000013e5f67c12 */ /* 0x010fea000f8efcff */
[C---:B------:R-:W-:Y:S04]  /*3930*/  HMMA.16816.F32 R24, R156.reuse, R160, R24 ;  /* 0x000000a09c18723c */ /* 0x040fe80000001818 */
[----:B------:R-:W-:Y:S04]  /*3940*/  IMAD.IADD R245, R246, 0x1, R223 ;  /* 0x00000001f6f57824 */ /* 0x000fe800078e02df */
[-C--:B------:R-:W-:Y:S01]  /*3950*/  HMMA.16816.F32 R28, R156, R162.reuse, R28 ;  /* 0x000000a29c1c723c */ /* 0x080fe2000000181c */
[----:B------:R-:W-:Y:S02]  /*3960*/  LDSM.16.M88.4 R156, [R224+0xd400] ;  /* 0x00d40000e09c783b */ /* 0x000fe40000000200 */
[C---:B------:R-:W-:Y:S01]  /*3970*/  IADD3 R251, PT, PT, R245.reuse, 0xa8, RZ ;  /* 0x000000a8f5fb7810 */ /* 0x040fe20007ffe0ff */
[C---:B------:R-:W-:Y:S01]  /*3980*/  VIADD R252, R245.reuse, 0xa7 ;  /* 0x000000a7f5fc7836 */ /* 0x040fe20000000000 */
[C---:B------:R-:W-:Y:S01]  /*3990*/  IADD3 R250, PT, PT, R245.reuse, 0x7f, RZ ;  /* 0x0000007ff5fa7810 */ /* 0x040fe20007ffe0ff */
[C---:B------:R-:W-:Y:S01]  /*39a0*/  VIADD R249, R245.reuse, 0x80 ;  /* 0x00000080f5f97836 */ /* 0x040fe20000000000 */
[----:B------:R-:W-:Y:S01]  /*39b0*/  IABS R251, R251 ;  /* 0x000000fb00fb7213 */ /* 0x000fe20000000000 */
[----:B------:R-:W-:Y:S01]  /*39c0*/  HMMA.16816.F32 R32, R148, R162, R32 ;  /* 0x000000a29420723c */ /* 0x000fe20000001820 */
[----:B------:R-:W2:Y:S03]  /*39d0*/  LDSM.16.M88.4 R148, [R0+0xb400] ;  /* 0x00b400000094783b */ /* 0x000ea60000000200 */
[----:B------:R-:W-:Y:S01]  /*39e0*/  I2FP.F32.S32 R251, R251 ;  /* 0x000000fb00fb7245 */ /* 0x000fe20000201400 */
[C---:B------:R-:W-:Y:S01]  /*39f0*/  VIADD R247, R245.reuse, 0x88 ;  /* 0x00000088f5f77836 */ /* 0x040fe20000000000 */
[----:B------:R-:W-:Y:S01]  /*3a00*/  IABS R252, R252 ;  /* 0x000000fc00fc7213 */ /* 0x000fe20000000000 */
[C---:B------:R-:W-:Y:S01]  /*3a10*/  VIADD R248, R245.reuse, 0x87 ;  /* 0x00000087f5f87836 */ /* 0x040fe20000000000 */
[-C--:B------:R-:W-:Y:S01]  /*3a20*/  HMMA.16816.F32 R4, R164, R136.reuse, R4 ;  /* 0x00000088a404723c */ /* 0x080fe20000001804 */
[----:B------:R-:W-:Y:S04]  /*3a30*/  LDSM.16.M88.4 R160, [R221+0x2000] ;  /* 0x00200000dda0783b */ /* 0x000fe80000000200 */
[----:B------:R-:W-:Y:S02]  /*3a40*/  I2FP.F32.S32 R252, R252 ;  /* 0x000000fc00fc7245 */ /* 0x000fe40000201400 */
[----:B------:R-:W-:Y:S01]  /*3a50*/  IABS R250, R250 ;  /* 0x000000fa00fa7213 */ /* 0x000fe20000000000 */
[C---:B---3--:R-:W-:Y:S04]  /*3a60*/  HMMA.16816.F32 R8, R168.reuse, R136, R8 ;  /* 0x00000088a808723c */ /* 0x048fe80000001808 */
[----:B------:R-:W-:Y:S02]  /*3a70*/  IABS R249, R249 ;  /* 0x000000f900f97213 */ /* 0x000fe40000000000 */
[----:B------:R-:W-:Y:S02]  /*3a80*/  I2FP.F32.S32 R250, R250 ;  /* 0x000000fa00fa7245 */ /* 0x000fe40000201400 */
[-C--:B------:R-:W-:Y:S03]  /*3a90*/  HMMA.16816.F32 R12, R168, R138.reuse, R12 ;  /* 0x0000008aa80c723c */ /* 0x080fe6000000180c */
[----:B------:R-:W-:Y:S02]  /*3aa0*/  I2FP.F32.S32 R249, R249 ;  /* 0x000000f900f97245 */ /* 0x000fe40000201400 */
[----:B------:R-:W-:Y:S02]  /*3ab0*/  IABS R247, R247 ;  /* 0x000000f700f77213 */ /* 0x000fe40000000000 */
[----:B------:R-:W-:Y:S01]  /*3ac0*/  IABS R248, R248 ;  /* 0x000000f800f87213 */ /* 0x000fe20000000000 */
[C---:B------:R-:W-:Y:S01]  /*3ad0*/  HMMA.16816.F32 R16, R164.reuse, R138, R16 ;  /* 0x0000008aa410723c */ /* 0x040fe20000001810 */
[----:B------:R-:W-:Y:S03]  /*3ae0*/  LDSM.16.M88.4 R136, [R224+0xd000] ;  /* 0x00d00000e088783b */ /* 0x000fe60000000200 */
[----:B------:R-:W-:Y:S02]  /*3af0*/  I2FP.F32.S32 R247, R247 ;  /* 0x000000f700f77245 */ /* 0x000fe40000201400 */
[----:B------:R-:W-:Y:S02]  /*3b00*/  I2FP.F32.S32 R248, R248 ;  /* 0x000000f800f87245 */ /* 0x000fe40000201400 */
[-C--:B------:R-:W-:Y:S08]  /*3b10*/  HMMA.16816.F32 R20, R164, R132.reuse, R20 ;  /* 0x00000084a414723c */ /* 0x080ff00000001814 */
[C---:B------:R-:W-:Y:S08]  /*3b20*/  HMMA.16816.F32 R24, R168.reuse, R132, R24 ;  /* 0x00000084a818723c */ /* 0x040ff00000001818 */
[-C--:B------:R-:W-:Y:S03]  /*3b30*/  HMMA.16816.F32 R28, R168, R134.reuse, R28 ;  /* 0x00000086a81c723c */ /* 0x080fe6000000181c */
[C---:B------:R-:W-:Y:S01]  /*3b40*/  IADD3 R169, PT, PT, R245.reuse, 0x9f, RZ ;  /* 0x0000009ff5a97810 */ /* 0x040fe20007ffe0ff */
[C---:B------:R-:W-:Y:S03]  /*3b50*/  VIADD R170, R245.reuse, 0xa0 ;  /* 0x000000a0f5aa7836 */ /* 0x040fe60000000000 */
[----:B------:R-:W-:Y:S01]  /*3b60*/  IABS R169, R169 ;  /* 0x000000a900a97213 */ /* 0x000fe20000000000 */
[----:B------:R-:W-:Y:S01]  /*3b70*/  HMMA.16816.F32 R32, R164, R134, R32 ;  /* 0x00000086a420723c */ /* 0x000fe20000001820 */
[----:B------:R-:W3:Y:S03]  /*3b80*/  LDSM.16.M88.4 R132, [R222+0x2000] ;  /* 0x00200000de84783b */ /* 0x000ee60000000200 */
[----:B------:R-:W-:Y:S01]  /*3b90*/  IMAD.MOV.U32 R171, RZ, RZ, R169 ;  /* 0x000000ffffab7224 */ /* 0x000fe200078e00a9 */
[----:B------:R-:W-:Y:S01]  /*3ba0*/  IABS R170, R170 ;  /* 0x000000aa00aa7213 */ /* 0x000fe20000000000 */
[C---:B------:R-:W-:Y:S02]  /*3bb0*/  VIADD R169, R245.reuse, 0x98 ;  /* 0x00000098f5a97836 */ /* 0x040fe40000000000 */
[-C--:B-1----:R-:W-:Y:S01]  /*3bc0*/  HMMA.16816.F32 R4, R140, R144.reuse, R4 ;  /* 0x000000908c04723c */ /* 0x082fe20000001804 */
[----:B------:R-:W-:Y:S04]  /*3bd0*/  LDSM.16.M88.4 R164, [R0+0xd000] ;  /* 0x00d0000000a4783b */ /* 0x000fe80000000200 */
[----:B------:R-:W-:Y:S03]  /*3be0*/  IABS R169, R169 ;  /* 0x000000a900a97213 */ /* 0x000fe60000000000 */
        /* <DEDUP_REMOVED lines=9> */
[-C--:B---3--:R-:W-:Y:S08]  /*3c80*/  HMMA.16816.F32 R4, R132, R136.reuse, R4 ;  /* 0x000000888404723c */ /* 0x088ff00000001804 */
[C---:B-1----:R-:W-:Y:S08]  /*3c90*/  HMMA.16816.F32 R8, R144.reuse, R136, R8 ;  /* 0x000000889008723c */ /* 0x042ff00000001808 */
[-C--:B------:R-:W-:Y:S08]  /*3ca0*/  HMMA.16816.F32 R12, R144, R138.reuse, R12 ;  /* 0x0000008a900c723c */ /* 0x080ff0000000180c */
[C---:B------:R-:W-:Y:S08]  /*3cb0*/  HMMA.16816.F32 R16, R132.reuse, R138, R16 ;  /* 0x0000008a8410723c */ /* 0x040ff00000001810 */
[-C--:B------:R-:W-:Y:S08]  /*3cc0*/  HMMA.16816.F32 R20, R132, R156.reuse, R20 ;  /* 0x0000009c8414723c */ /* 0x080ff00000001814 */
[C---:B------:R-:W-:Y:S04]  /*3cd0*/  HMMA.16816.F32 R24, R144.reuse, R156, R24 ;  /* 0x0000009c9018723c */ /* 0x040fe80000001818 */
[----:B------:R-:W-:Y:S04]  /*3ce0*/  VIADD R157, R245, 0x90 ;  /* 0x00000090f59d7836 */ /* 0x000fe80000000000 */
[-C--:B------:R-:W-:Y:S08]  /*3cf0*/  HMMA.16816.F32 R28, R144, R158.reuse, R28 ;  /* 0x0000009e901c723c */ /* 0x080ff0000000181c */
[----:B------:R-:W-:Y:S01]  /*3d00*/  HMMA.16816.F32 R32, R132, R158, R32 ;  /* 0x0000009e8420723c */ /* 0x000fe20000001820 */
[----:B------:R-:W1:Y:S07]  /*3d10*/  LDSM.16.M88.4 R132, [R0+0xd400] ;  /* 0x00d400000084783b */ /* 0x000e6e0000000200 */
[-C--:B------:R-:W-:Y:S08]  /*3d20*/  HMMA.16816.F32 R4, R160, R164.reuse, R4 ;  /* 0x000000a4a004723c */ /* 0x080ff00000001804 */
[C---:B--2---:R-:W-:Y:S08]  /*3d30*/  HMMA.16816.F32 R8, R152.reuse, R164, R8 ;  /* 0x000000a49808723c */ /* 0x044ff00000001808 */
[-C--:B------:R-:W-:Y:S03]  /*3d40*/  HMMA.16816.F32 R12, R152, R166.reuse, R12 ;  /* 0x000000a6980c723c */ /* 0x080fe6000000180c */
[----:B------:R-:W-:Y:S01]  /*3d50*/  FFMA.FTZ R5, R250, -UR8, R5 ;  /* 0x80000008fa057c23 */ /* 0x000fe20008010005 */
[----:B------:R-:W-:Y:S01]  /*3d60*/  FFMA.FTZ R4, R249, -UR8, R4 ;  /* 0x80000008f9047c23 */ /* 0x000fe20008010004 */
[----:B------:R-:W-:Y:S01]  /*3d70*/  FFMA.FTZ R6, R247, -UR8, R6 ;  /* 0x80000008f7067c23 */ /* 0x000fe20008010006 */
[----:B------:R-:W-:Y:S02]  /*3d80*/  FFMA.FTZ R7, R248, -UR8, R7 ;  /* 0x80000008f8077c23 */ /* 0x000fe40008010007 */
[C---:B------:R-:W-:Y:S04]  /*3d90*/  HMMA.16816.F32 R16, R160.reuse, R166, R16 ;  /* 0x000000a6a010723c */ /* 0x040fe80000001810 */
[----:B------:R-:W-:Y:S01]  /*3da0*/  FFMA.FTZ R10, R251, -UR8, R10 ;  /* 0x80000008fb0a7c23 */ /* 0x000fe2000801000a */
[----:B------:R-:W-:Y:S01]  /*3db0*/  I2FP.F32.S32 R251, R170 ;  /* 0x000000aa00fb7245 */ /* 0x000fe20000201400 */
[----:B------:R-:W-:Y:S01]  /*3dc0*/  FFMA.FTZ R11, R252, -UR8, R11 ;  /* 0x80000008fc0b7c23 */ /* 0x000fe2000801000b */
[C---:B------:R-:W-:Y:S02]  /*3dd0*/  IADD3 R252, PT, PT, R245.reuse, 0x97, RZ ;  /* 0x00000097f5fc7810 */ /* 0x040fe40007ffe0ff */
[----:B------:R-:W-:Y:S01]  /*3de0*/  I2FP.F32.S32 R170, R171 ;  /* 0x000000ab00aa7245 */ /* 0x000fe20000201400 */
[-C--:B-1----:R-:W-:Y:S03]  /*3df0*/  HMMA.16816.F32 R20, R160, R132.reuse, R20 ;  /* 0x00000084a014723c */ /* 0x082fe60000001814 */
[----:B------:R-:W-:Y:S01]  /*3e00*/  IADD3 R171, PT, PT, R245, 0x78, RZ ;  /* 0x00000078f5ab7810 */ /* 0x000fe20007ffe0ff */
[C---:B------:R-:W-:Y:S01]  /*3e10*/  FFMA.FTZ R8, R251.reuse, -UR8, R8 ;  /* 0x80000008fb087c23 */ /* 0x040fe20008010008 */
[----:B------:R-:W-:Y:S01]  /*3e20*/  IABS R252, R252 ;  /* 0x000000fc00fc7213 */ /* 0x000fe20000000000 */
[----:B------:R-:W-:Y:S01]  /*3e30*/  FFMA.FTZ R14, R251, -UR8, R14 ;  /* 0x80000008fb0e7c23 */ /* 0x000fe2000801000e */
[----:B------:R-:W-:Y:S01]  /*3e40*/  IABS R171, R171 ;  /* 0x000000ab00ab7213 */ /* 0x000fe20000000000 */
[C---:B------:R-:W-:Y:S04]  /*3e50*/  HMMA.16816.F32 R24, R152.reuse, R132, R24 ;  /* 0x000000849818723c */ /* 0x040fe80000001818 */
[----:B------:R-:W-:Y:S01]  /*3e60*/  I2FP.F32.S32 R252, R252 ;  /* 0x000000fc00fc7245 */ /* 0x000fe20000201400 */
[----:B------:R-:W-:Y:S02]  /*3e70*/  IMAD.MOV.U32 R251, RZ, RZ, R169 ;  /* 0x000000fffffb7224 */ /* 0x000fe400078e00a9 */
[----:B------:R-:W-:Y:S01]  /*3e80*/  FFMA.FTZ R19, R250, -UR8, R19 ;  /* 0x80000008fa137c23 */ /* 0x000fe20008010013 */
[C---:B------:R-:W-:Y:S01]  /*3e90*/  VIADD R169, R245.reuse, 0x77 ;  /* 0x00000077f5a97836 */ /* 0x040fe20000000000 */
[-C--:B------:R-:W-:Y:S03]  /*3ea0*/  HMMA.16816.F32 R28, R152, R134.reuse, R28 ;  /* 0x00000086981c723c */ /* 0x080fe6000000181c */
[----:B------:R-:W-:Y:S01]  /*3eb0*/  I2FP.F32.S32 R251, R251 ;  /* 0x000000fb00fb7245 */ /* 0x000fe20000201400 */
[C---:B------:R-:W-:Y:S01]  /*3ec0*/  FFMA.FTZ R9, R170.reuse, -UR8, R9 ;  /* 0x80000008aa097c23 */ /* 0x040fe20008010009 */
[----:B------:R-:W-:Y:S01]  /*3ed0*/  IABS R169, R169 ;  /* 0x000000a900a97213 */ /* 0x000fe20000000000 */
[----:B------:R-:W-:Y:S01]  /*3ee0*/  FFMA.FTZ R15, R170, -UR8, R15 ;  /* 0x80000008aa0f7c23 */ /* 0x000fe2000801000f */
[C---:B------:R-:W-:Y:S01]  /*3ef0*/  IADD3 R170, PT, PT, R245.reuse, 0x70, RZ ;  /* 0x00000070f5aa7810 */ /* 0x040fe20007ffe0ff */
[----:B------:R-:W-:Y:S04]  /*3f00*/  HMMA.16816.F32 R32, R160, R134, R32 ;  /* 0x00000086a020723c */ /* 0x000fe80000001820 */
[----:B------:R-:W-:Y:S01]  /*3f10*/  I2FP.F32.S32 R250, R169 ;  /* 0x000000a900fa7245 */ /* 0x000fe20000201400 */
[----:B------:R-:W-:Y:S01]  /*3f20*/  VIADD R169, R245, 0x6f ;  /* 0x0000006ff5a97836 */ /* 0x000fe20000000000 */
[----:B------:R-:W-:Y:S01]  /*3f30*/  IABS R170, R170 ;  /* 0x000000aa00aa7213 */ /* 0x000fe20000000000 */
[----:B------:R-:W-:Y:S01]  /*3f40*/  FFMA.FTZ R18, R249, -UR8, R18 ;  /* 0x80000008f9127c23 */ /* 0x000fe20008010012 */
[----:B------:R-:W-:Y:S01]  /*3f50*/  I2FP.F32.S32 R249, R171 ;  /* 0x000000ab00f97245 */ /* 0x000fe20000201400 */
[C---:B------:R-:W-:Y:S01]  /*3f60*/  FFMA.FTZ R13, R252.reuse, -UR8, R13 ;  /* 0x80000008fc0d7c23 */ /* 0x040fe2000801000d */
[----:B------:R-:W-:Y:S01]  /*3f70*/  IABS R169, R169 ;  /* 0x000000a900a97213 */ /* 0x000fe20000000000 */
[----:B------:R-:W-:Y:S01]  /*3f80*/  FFMA.FTZ R27, R252, -UR8, R27 ;  /* 0x80000008fc1b7c23 */ /* 0x000fe2000801001b */
[C---:B------:R-:W-:Y:S01]  /*3f90*/  IADD3 R171, PT, PT, R245.reuse, 0x8f, RZ ;  /* 0x0000008ff5ab7810 */ /* 0x040fe20007ffe0ff */
[C---:B------:R-:W-:Y:S01]  /*3fa0*/  VIADD R252, R245.reuse, 0x68 ;  /* 0x00000068f5fc7836 */ /* 0x040fe20000000000 */
[----:B------:R-:W-:Y:S01]  /*3fb0*/  IADD3 R245, PT, PT, R245, 0x67, RZ ;  /* 0x00000067f5f57810 */ /* 0x000fe20007ffe0ff */
[C---:B------:R-:W-:Y:S01]  /*3fc0*/  FFMA.FTZ R16, R249.reuse, -UR8, R16 ;  /* 0x80000008f9107c23 */ /* 0x040fe20008010010 */
[----:B------:R-:W-:Y:S01]  /*3fd0*/  FFMA.FTZ R22, R249, -UR8, R22 ;  /* 0x80000008f9167c23 */ /* 0x000fe20008010016 */
[----:B------:R-:W-:Y:S01]  /*3fe0*/  MOV R249, R169 ;  /* 0x000000a900f97202 */ /* 0x000fe20000000f00 */
[C---:B------:R-:W-:Y:S01]  /*3ff0*/  FFMA.FTZ R17, R250.reuse, -UR8, R17 ;  /* 0x80000008fa117c23 */ /* 0x040fe20008010011 */
[----:B------:R-:W-:Y:S01]  /*4000*/  I2FP.F32.S32 R169, R170 ;  /* 0x000000aa00a97245 */ /* 0x000fe20000201400 */
[----:B------:R-:W-:Y:S01]  /*4010*/  FFMA.FTZ R23, R250, -UR8, R23 ;  /* 0x80000008fa177c23 */ /* 0x000fe20008010017 */
[----:B------:R-:W-:Y:S01]  /*4020*/  IABS R170, R157 ;  /* 0x0000009d00aa7213 */ /* 0x000fe20000000000 */
[C---:B------:R-:W-:Y:S01]  /*4030*/  FFMA.FTZ R12, R251.reuse, -UR8, R12 ;  /* 0x80000008fb0c7c23 */ /* 0x040fe2000801000c */
[----:B------:R-:W-:Y:S01]  /*4040*/  IABS R250, R171 ;  /* 0x000000ab00fa7213 */ /* 0x000fe20000000000 */
[----:B------:R-:W-:Y:S01]  /*4050*/  FFMA.FTZ R26, R251, -UR8, R26 ;  /* 0x80000008fb1a7c23 */ /* 0x000fe2000801001a */
[----:B------:R-:W-:Y:S01]  /*4060*/  IABS R252, R252 ;  /* 0x000000fc00fc7213 */ /* 0x000fe20000000000 */
[----:B------:R-:W-:Y:S01]  /*4070*/  FFMA.FTZ R28, R247, -UR8, R28 ;  /* 0x80000008f71c7c23 */ /* 0x000fe2000801001c */
[----:B------:R-:W-:Y:S01]  /*4080*/  IABS R245, R245 ;  /* 0x000000f500f57213 */ /* 0x000fe20000000000 */
[----:B------:R-:W-:Y:S01]  /*4090*/  FFMA.FTZ R29, R248, -UR8, R29 ;  /* 0x80000008f81d7c23 */ /* 0x000fe2000801001d */
[----:B------:R-:W-:Y:S01]  /*40a0*/  I2FP.F32.S32 R249, R249 ;  /* 0x000000f900f97245 */ /* 0x000fe20000201400 */
[C---:B------:R-:W-:Y:S01]  /*40b0*/  FFMA.FTZ R20, R169.reuse, -UR8, R20 ;  /* 0x80000008a9147c23 */ /* 0x040fe20008010014 */
[----:B------:R-:W-:Y:S01]  /*40c0*/  I2FP.F32.S32 R251, R170 ;  /* 0x000000aa00fb7245 */ /* 0x000fe20000201400 */
[----:B------:R-:W-:Y:S01]  /*40d0*/  FFMA.FTZ R34, R169, -UR8, R34 ;  /* 0x80000008a9227c23 */ /* 0x000fe20008010022 */
[----:B------:R-:W-:Y:S01]  /*40e0*/  I2FP.F32.S32 R250, R250 ;  /* 0x000000fa00fa7245 */ /* 0x000fe20000201400 */
[----:B------:R-:W-:Y:S01]  /*40f0*/  FFMA.FTZ R21, R249, -UR8, R21 ;  /* 0x80000008f9157c23 */ /* 0x000fe20008010015 */
[----:B------:R-:W-:Y:S01]  /*4100*/  I2FP.F32.S32 R247, R252 ;  /* 0x000000fc00f77245 */ /* 0x000fe20000201400 */
[C---:B------:R-:W-:Y:S01]  /*4110*/  FFMA.FTZ R24, R251.reuse, -UR8, R24 ;  /* 0x80000008fb187c23 */ /* 0x040fe20008010018 */
[----:B------:R-:W-:Y:S01]  /*4120*/  I2FP.F32.S32 R248, R245 ;  /* 0x000000f500f87245 */ /* 0x000fe20000201400 */
[C---:B------:R-:W-:Y:S01]  /*4130*/  FFMA.FTZ R25, R250.reuse, -UR8, R25 ;  /* 0x80000008fa197c23 */ /* 0x040fe20008010019 */
[----:B------:R-:W-:Y:S01]  /*4140*/  FFMA.FTZ R30, R251, -UR8, R30 ;  /* 0x80000008fb1e7c23 */ /* 0x000fe2000801001e */
[----:B------:R-:W-:Y:S01]  /*4150*/  FFMA.FTZ R31, R250, -UR8, R31 ;  /* 0x80000008fa1f7c23 */ /* 0x000fe2000801001f */
[----:B------:R-:W-:Y:S01]  /*4160*/  FFMA.FTZ R35, R249, -UR8, R35 ;  /* 0x80000008f9237c23 */ /* 0x000fe20008010023 */
[----:B------:R-:W-:Y:S01]  /*4170*/  FFMA.FTZ R32, R247, -UR8, R32 ;  /* 0x80000008f7207c23 */ /* 0x000fe20008010020 */
[----:B------:R-:W-:Y:S01]  /*4180*/  FFMA.FTZ R33, R248, -UR8, R33 ;  /* 0x80000008f8217c23 */ /* 0x000fe20008010021 */
[----:B------:R-:W-:Y:S06]  /*4190*/  BRA.U !UP0, `(.L_x_318) ;  /* 0x00000001082c7547 */ /* 0x000fec000b800000 */
        /* <DEDUP_REMOVED lines=11> */
.L_x_318:
[----:B------:R-:W1:Y:S01]  /*4250*/  S2R R140, SR_TID.X ;  /* 0x00000000008c7919 */ /* 0x000e620000002100 */
[----:B------:R-:W-:Y:S01]  /*4260*/  UIADD3 UR19, UPT, UPT, UR39, UR11, -UR43 ;  /* 0x0000000b27137290 */ /* 0x000fe2000fffe82b */
[----:B------:R-:W-:Y:S01]  /*4270*/  IMAD.MOV.U32 R142, RZ, RZ, 0x21 ;  /* 0x00000021ff8e7424 */ /* 0x000fe200078e00ff */
[----:B------:R-:W-:Y:S01]  /*4280*/  UIADD3 UR22, UPT, UPT, UR39, -UR10, -UR43 ;  /* 0x8000000a27167290 */ /* 0x000fe2000fffe82b */
[----:B------:R-:W-:Y:S02]  /*4290*/  IMAD.U32 R135, RZ, RZ, UR45 ;  /* 0x0000002dff877e24 */ /* 0x000fe4000f8e00ff */
[----:B------:R-:W-:Y:S02]  /*42a0*/  IMAD.MOV.U32 R136, RZ, RZ, 0x1 ;  /* 0x00000001ff887424 */ /* 0x000fe400078e00ff */
[C---:B------:R-:W-:Y:S02]  /*42b0*/  VIADD R137, R246.reuse, UR19 ;  /* 0x00000013f6897c36 */ /* 0x040fe40008000000 */
[----:B------:R-:W-:Y:S02]  /*42c0*/  VIADD R138, R246, UR22 ;  /* 0x00000016f68a7c36 */ /* 0x000fe40008000000 */
[----:B------:R-:W-:Y:S01]  /*42d0*/  IMAD.MOV.U32 R134, RZ, RZ, 0x9 ;  /* 0x00000009ff867424 */ /* 0x000fe200078e00ff */
[C---:B------:R-:W-:Y:S01]  /*42e0*/  VIADDMNMX R136, R137.reuse, R136, UR39, PT ;  /* 0x0000002789887e46 */ /* 0x040fe2000b800188 */
[----:B------:R-:W-:Y:S01]  /*42f0*/  IMAD.MOV.U32 R132, RZ, RZ, 0x29 ;  /* 0x00000029ff847424 */ /* 0x000fe200078e00ff */
[----:B------:R-:W-:Y:S02]  /*4300*/  VIMNMX R144, PT, PT, RZ, R138, !PT ;  /* 0x0000008aff907248 */ /* 0x000fe40007fe0100 */
[C---:B------:R-:W-:Y:S02]  /*4310*/  VIADDMNMX R134, R137.reuse, R134, UR39, PT ;  /* 0x0000002789867e46 */ /* 0x040fe4000b800186 */
[----:B------:R-:W-:Y:S01]  /*4320*/  VIADDMNMX R132, R137, R132, UR39, PT ;  /* 0x0000002789847e46 */ /* 0x000fe2000b800184 */
[----:B-1----:R-:W-:Y:S01]  /*4330*/  IMAD.SHL.U32 R133, R140, 0x2, RZ ;  /* 0x000000028c857824 */ /* 0x002fe200078e00ff */
[----:B------:R-:W-:Y:S04]  /*4340*/  SHF.R.U32.HI R140, RZ, 0x1, R140 ;  /* 0x00000001ff8c7819 */ /* 0x000fe8000001168c */
[----:B------:R-:W-:Y:S04]  /*4350*/  LOP3.LUT R133, R133, 0x6, RZ, 0xc0, !PT ;  /* 0x0000000685857812 */ /* 0x000fe800078ec0ff */
[----:B------:R-:W-:Y:S02]  /*4360*/  LOP3.LUT R140, R133, 0x1e0, R140, 0xf8, !PT ;  /* 0x000001e0858c7812 */ /* 0x000fe400078ef88c */
[----:B------:R-:W-:Y:S02]  /*4370*/  VIADDMNMX R133, R137, R142, UR39, PT ;  /* 0x0000002789857e46 */ /* 0x000fe4000b80018e */
[C---:B------:R-:W-:Y:S01]  /*4380*/  VIADDMNMX R142, R138.reuse, 0x8, RZ, !PT ;  /* 0x000000088a8e7846 */ /* 0x040fe200078001ff */
[----:B------:R-:W-:Y:S01]  /*4390*/  IMAD R135, R135, 0x80, R140 ;  /* 0x0000008087877824 */ /* 0x000fe200078e028c */
[C---:B------:R-:W-:Y:S02]  /*43a0*/  VIADDMNMX R140, R138.reuse, 0x20, RZ, !PT ;  /* 0x000000208a8c7846 */ /* 0x040fe400078001ff */
[----:B------:R-:W-:Y:S01]  /*43b0*/  VIADDMNMX R138, R138, 0x28, RZ, !PT ;  /* 0x000000288a8a7846 */ /* 0x000fe200078001ff */
[C---:B------:R-:W-:Y:S01]  /*43c0*/  VIADD R147, R135.reuse, 0x1 ;  /* 0x0000000187937836 */ /* 0x040fe20000000000 */
[C---:B------:R-:W-:Y:S01]  /*43d0*/  ISETP.GE.AND P0, PT, R135.reuse, R142, PT ;  /* 0x0000008e8700720c */ /* 0x040fe20003f06270 */
[C---:B------:R-:W-:Y:S01]  /*43e0*/  VIADD R145, R135.reuse, 0x8 ;  /* 0x0000000887917836 */ /* 0x040fe20000000000 */
[C---:B------:R-:W-:Y:S01]  /*43f0*/  ISETP.GE.AND P3, PT, R135.reuse, R144, PT ;  /* 0x000000908700720c */ /* 0x040fe20003f66270 */
[C---:B------:R-:W-:Y:S01]  /*4400*/  VIADD R143, R135.reuse, 0x9 ;  /* 0x00000009878f7836 */ /* 0x040fe20000000000 */
[----:B------:R-:W-:Y:S01]  /*4410*/  FSEL R6, R6, -INF , P0 ;  /* 0xff80000006067808 */ /* 0x000fe20000000000 */
[C---:B------:R-:W-:Y:S01]  /*4420*/  VIADD R141, R135.reuse, 0x10 ;  /* 0x00000010878d7836 */ /* 0x040fe20000000000 */
[C---:B------:R-:W-:Y:S01]  /*4430*/  ISETP.GE.AND P2, PT, R135.reuse, R140, PT ;  /* 0x0000008c8700720c */ /* 0x040fe20003f46270 */
[C---:B------:R-:W-:Y:S01]  /*4440*/  VIADD R139, R135.reuse, 0x11 ;  /* 0x00000011878b7836 */ /* 0x040fe20000000000 */
[C---:B------:R-:W-:Y:S01]  /*4450*/  ISETP.GE.AND P1, PT, R135.reuse, R138, PT ;  /* 0x0000008a8700720c */ /* 0x040fe20003f26270 */
[----:B------:R-:W-:Y:S01]  /*4460*/  VIADD R137, R135, 0x18 ;  /* 0x0000001887897836 */ /* 0x000fe20000000000 */
[----:B------:R-:W-:Y:S02]  /*4470*/  ISETP.GE.AND P0, PT, R147, R144, PT ;  /* 0x000000909300720c */ /* 0x000fe40003f06270 */
[----:B------:R-:W-:Y:S02]  /*4480*/  FSEL R4, R4, -INF , P3 ;  /* 0xff80000004047808 */ /* 0x000fe40001800000 */
[C---:B------:R-:W-:Y:S02]  /*4490*/  ISETP.GE.AND P6, PT, R135.reuse, R136, PT ;  /* 0x000000888700720c */ /* 0x040fe40003fc6270 */
[C---:B------:R-:W-:Y:S02]  /*44a0*/  ISETP.GE.AND P5, PT, R135.reuse, R134, PT ;  /* 0x000000868700720c */ /* 0x040fe40003fa6270 */
[CC--:B------:R-:W-:Y:S02]  /*44b0*/  ISETP.GE.AND P4, PT, R135.reuse, R133.reuse, PT ;  /* 0x000000858700720c */ /* 0x0c0fe40003f86270 */
[C---:B------:R-:W-:Y:S01]  /*44c0*/  ISETP.GE.AND P3, PT, R135.reuse, R132, PT ;  /* 0x000000848700720c */ /* 0x040fe20003f66270 */
[----:B------:R-:W-:Y:S01]  /*44d0*/  VIADD R135, R135, 0x19 ;  /* 0x0000001987877836 */ /* 0x000fe20000000000 */
[----:B------:R-:W-:Y:S02]  /*44e0*/  FSEL R8, R8, -INF , P2 ;  /* 0xff80000008087808 */ /* 0x000fe40001000000 */
[----:B------:R-:W-:Y:S02]  /*44f0*/  FSEL R10, R10, -INF , P1 ;  /* 0xff8000000a0a7808 */ /* 0x000fe40000800000 */
[----:B------:R-:W-:Y:S02]  /*4500*/  FSEL R5, R5, -INF , P0 ;  /* 0xff80000005057808 */ /* 0x000fe40000000000 */
[-C--:B------:R-:W-:Y:S02]  /*4510*/  ISETP.GE.AND P2, PT, R145, R144.reuse, PT ;  /* 0x000000909100720c */ /* 0x080fe40003f46270 */
[-C--:B------:R-:W-:Y:S02]  /*4520*/  ISETP.GE.AND P1, PT, R143, R144.reuse, PT ;  /* 0x000000908f00720c */ /* 0x080fe40003f26270 */
[-C--:B------:R-:W-:Y:S02]  /*4530*/  ISETP.GE.AND P0, PT, R141, R144.reuse, PT ;  /* 0x000000908d00720c */ /* 0x080fe40003f06270 */
[----:B------:R-:W-:Y:S02]  /*4540*/  FSEL R16, R16, -INF , P2 ;  /* 0xff80000010107808 */ /* 0x000fe40001000000 */
[----:B------:R-:W-:Y:S02]  /*4550*/  FSEL R17, R17, -INF , P1 ;  /* 0xff80000011117808 */ /* 0x000fe40000800000 */
[----:B------:R-:W-:Y:S02]  /*4560*/  FSEL R20, R20, -INF , P0 ;  /* 0xff80000014147808 */ /* 0x000fe40000000000 */
[-C--:B------:R-:W-:Y:S02]  /*4570*/  ISETP.GE.AND P2, PT, R139, R144.reuse, PT ;  /* 0x000000908b00720c */ /* 0x080fe40003f46270 */
[-C--:B------:R-:W-:Y:S02]  /*4580*/  ISETP.GE.AND P1, PT, R137, R144.reuse, PT ;  /* 0x000000908900720c */ /* 0x080fe40003f26270 */
[----:B------:R-:W-:Y:S02]  /*4590*/  ISETP.GE.AND P0, PT, R135, R144, PT ;  /* 0x000000908700720c */ /* 0x000fe40003f06270 */
        /* <DEDUP_REMOVED lines=15> */
[----:B------:R-:W-:Y:S02]  /*4690*/  ISETP.GE.AND P2, PT, R135, R142, PT ;  /* 0x0000008e8700720c */ /* 0x000fe40003f46270 */
        /* <DEDUP_REMOVED lines=12> */
[----:B------:R-:W-:Y:S02]  /*4760*/  ISETP.GE.AND P1, PT, R135, R140, PT ;  /* 0x0000008c8700720c */ /* 0x000fe40003f26270 */
        /* <DEDUP_REMOVED lines=76> */
.L_x_319:
[----:B------:R-:W1:Y:S01]  /*4c30*/  S2R R160, SR_TID.X ;  /* 0x0000000000a07919 */ /* 0x000e620000002100 */
[C---:B------:R-:W-:Y:S01]  /*4c40*/  FMUL.FTZ R132, R228.reuse, 1.4426950216293334961 ;  /* 0x3fb8aa3be4847820 */ /* 0x040fe20000410000 */
[----:B------:R-:W-:Y:S01]  /*4c50*/  FSETP.NEU.FTZ.AND P0, PT, R228, -INF , PT ;  /* 0xff800000e400780b */ /* 0x000fe20003f1d000 */
[C---:B------:R-:W-:Y:S01]  /*4c60*/  FMUL.FTZ R133, R227.reuse, 1.4426950216293334961 ;  /* 0x3fb8aa3be3857820 */ /* 0x040fe20000410000 */
        /* <DEDUP_REMOVED lines=18> */
[--C-:B------:R-:W-:Y:S01]  /*4d90*/  FFMA.FTZ R163, R17, UR16, -R132.reuse ;  /* 0x0000001011a37c23 */ /* 0x100fe20008010884 */
[----:B------:R-:W-:Y:S01]  /*4da0*/  MUFU.EX2 R148, R148 ;  /* 0x0000009400947308 */ /* 0x000fe20000000800 */
[--C-:B------:R-:W-:Y:S01]  /*4db0*/  FFMA.FTZ R157, R20, UR16, -R132.reuse ;  /* 0x00000010149d7c23 */ /* 0x100fe20008010884 */
[--C-:B------:R-:W-:Y:S01]  /*4dc0*/  FFMA.FTZ R156, R21, UR16, -R132.reuse ;  /* 0x00000010159c7c23 */ /* 0x100fe20008010884 */
[----:B------:R-:W-:Y:S01]  /*4dd0*/  FSEL R6, R6, RZ, P0 ;  /* 0x000000ff06067208 */ /* 0x000fe20000000000 */
[--C-:B------:R-:W-:Y:S01]  /*4de0*/  FFMA.FTZ R152, R32, UR16, -R132.reuse ;  /* 0x0000001020987c23 */ /* 0x100fe20008010884 */
[----:B------:R-:W-:Y:S01]  /*4df0*/  FSETP.NEU.FTZ.AND P0, PT, R225, -INF , PT ;  /* 0xff800000e100780b */ /* 0x000fe20003f1d000 */
[----:B------:R-:W-:Y:S04]  /*4e00*/  FFMA.FTZ R132, R33, UR16, -R132 ;  /* 0x0000001021847c23 */ /* 0x000fe80008010884 */
[----:B------:R2:W-:Y:S01]  /*4e10*/  MUFU.EX2 R145, R4 ;  /* 0x0000000400917308 */ /* 0x0005e20000000800 */
[----:B------:R-:W-:Y:S01]  /*4e20*/  FSEL R5, R5, RZ, P0 ;  /* 0x000000ff05057208 */ /* 0x000fe20000000000 */
[--C-:B------:R-:W-:Y:S01]  /*4e30*/  FFMA.FTZ R250, R8, UR16, -R6.reuse ;  /* 0x0000001008fa7c23 */ /* 0x100fe20008010806 */
        /* <DEDUP_REMOVED lines=44> */
[----:B------:R-:W4:Y:S01]  /*5100*/  MUFU.EX2 R167, R167 ;  /* 0x000000a700a77308 */ /* 0x000f220000000800 */
[C---:B-1----:R-:W-:Y:S02]  /*5110*/  SHF.L.U32 R7, R160.reuse, 0x4, RZ ;  /* 0x00000004a0077819 */ /* 0x042fe400000006ff */
[C---:B------:R-:W-:Y:S02]  /*5120*/  SHF.L.U32 R9, R160.reuse, 0x1, RZ ;  /* 0x00000001a0097819 */ /* 0x040fe400000006ff */
[----:B------:R-:W-:Y:S02]  /*5130*/  SHF.L.U32 R8, R160, 0x5, RZ ;  /* 0x00000005a0087819 */ /* 0x000fe400000006ff */
[----:B------:R-:W-:Y:S02]  /*5140*/  LOP3.LUT R12, R7, 0x1c0, RZ, 0xc0, !PT ;  /* 0x000001c0070c7812 */ /* 0x000fe400078ec0ff */
[----:B--2---:R-:W-:Y:S02]  /*5150*/  SHF.R.U32.HI R4, RZ, 0x1, R160 ;  /* 0x00000001ff047819 */ /* 0x004fe400000116a0 */
[--C-:B------:R-:W-:Y:S02]  /*5160*/  LOP3.LUT R11, R12, 0x38, R9.reuse, 0xf8, !PT ;  /* 0x000000380c0b7812 */ /* 0x100fe400078ef809 */
[C---:B------:R-:W-:Y:S02]  /*5170*/  LOP3.LUT R10, R8.reuse, 0x7400, RZ, 0xc0, !PT ;  /* 0x00007400080a7812 */ /* 0x040fe400078ec0ff */
[C---:B------:R-:W-:Y:S02]  /*5180*/  LOP3.LUT R6, R8.reuse, 0xc0, RZ, 0xc0, !PT ;  /* 0x000000c008067812 */ /* 0x040fe400078ec0ff */
[----:B------:R-:W-:Y:S02]  /*5190*/  LOP3.LUT R8, R8, 0x120, RZ, 0xc0, !PT ;  /* 0x0000012008087812 */ /* 0x000fe400078ec0ff */
[----:B------:R-:W-:Y:S02]  /*51a0*/  LOP3.LUT R10, R10, 0x6, R9, 0xf8, !PT ;  /* 0x000000060a0a7812 */ /* 0x000fe400078ef809 */
[--C-:B------:R-:W-:Y:S02]  /*51b0*/  LOP3.LUT R11, R11, 0x20, R4.reuse, 0x78, !PT ;  /* 0x000000200b0b7812 */ /* 0x100fe400078e7804 */
[----:B------:R-:W-:Y:S02]  /*51c0*/  SHF.L.U32 R5, R160, 0x2, RZ ;  /* 0x00000002a0057819 */ /* 0x000fe400000006ff */
[----:B------:R-:W-:Y:S02]  /*51d0*/  LOP3.LUT R8, R8, 0x200, R7, 0xf8, !PT ;  /* 0x0000020008087812 */ /* 0x000fe400078ef807 */
[----:B------:R-:W-:Y:S02]  /*51e0*/  LOP3.LUT P1, RZ, R160, 0x4, RZ, 0xc0, !PT ;  /* 0x00000004a0ff7812 */ /* 0x000fe4000782c0ff */
[----:B------:R-:W-:Y:S02]  /*51f0*/  LOP3.LUT R10, R10, R11, RZ, 0xfc, !PT ;  /* 0x0000000b0a0a7212 */ /* 0x000fe400078efcff */
[----:B------:R-:W-:Y:S02]  /*5200*/  MOV R7, 0x10 ;  /* 0x0000001000077802 */ /* 0x000fe40000000f00 */
[----:B------:R-:W-:Y:S02]  /*5210*/  LOP3.LUT R5, R6, 0x18, R5, 0xf8, !PT ;  /* 0x0000001806057812 */ /* 0x000fe400078ef805 */
[----:B------:R-:W-:Y:S02]  /*5220*/  LEA R154, R10, UR4, 0x1 ;  /* 0x000000040a9a7c11 */ /* 0x000fe4000f8e08ff */
[----:B---3--:R-:W-:Y:S02]  /*5230*/  F2FP.F16.F32.PACK_AB R11, R161, R148 ;  /* 0x00000094a10b723e */ /* 0x008fe400000000ff */
[----:B----4-:R-:W-:Y:S02]  /*5240*/  F2FP.F16.F32.PACK_AB R9, R247, R252 ;  /* 0x000000fcf709723e */ /* 0x010fe400000000ff */
[----:B------:R-:W-:Y:S01]  /*5250*/  SEL R7, R7, 0xfffffff0, !P1 ;  /* 0xfffffff007077807 */ /* 0x000fe20004800000 */
[----:B------:R1:W-:Y:S01]  /*5260*/  STS [R154+0x13000], R11 ;  /* 0x0130000b9a007388 */ /* 0x0003e20000000800 */
[----:B------:R-:W-:Y:S02]  /*5270*/  LOP3.LUT R5, R5, 0x8, R4, 0x78, !PT ;  /* 0x0000000805057812 */ /* 0x000fe400078e7804 */
[----:B------:R-:W-:Y:S01]  /*5280*/  F2FP.F16.F32.PACK_AB R4, R163, R166 ;  /* 0x000000a6a304723e */ /* 0x000fe200000000ff */
[----:B------:R2:W-:Y:S01]  /*5290*/  STS [R154+0x13400], R9 ;  /* 0x013400099a007388 */ /* 0x0005e20000000800 */
[----:B------:R-:W-:Y:S02]  /*52a0*/  IADD3 R151, PT, PT, R7, R154, RZ ;  /* 0x0000009a07977210 */ /* 0x000fe40007ffe0ff */
[----:B------:R-:W-:Y:S02]  /*52b0*/  F2FP.F16.F32.PACK_AB R10, R155, R162 ;  /* 0x000000a29b0a723e */ /* 0x000fe400000000ff */
[----:B------:R-:W-:Y:S01]  /*52c0*/  F2FP.F16.F32.PACK_AB R17, R245, R250 ;  /* 0x000000faf511723e */ /* 0x000fe200000000ff */
[----:B------:R3:W-:Y:S01]  /*52d0*/  STS [R151+0x13000], R4 ;  /* 0x0130000497007388 */ /* 0x0007e20000000800 */
[----:B------:R-:W-:Y:S02]  /*52e0*/  F2FP.F16.F32.PACK_AB R15, R221, R248 ;  /* 0x000000f8dd0f723e */ /* 0x000fe400000000ff */
[----:B------:R-:W-:Y:S01]  /*52f0*/  LOP3.LUT P0, RZ, R160, 0x8, RZ, 0xc0, !PT ;  /* 0x00000008a0ff7812 */ /* 0x000fe2000780c0ff */
[----:B------:R-:W-:Y:S01]  /*5300*/  STS [R151+0x13400], R10 ;  /* 0x0134000a97007388 */ /* 0x000fe20000000800 */
[C---:B------:R-:W-:Y:S02]  /*5310*/  IADD3 R165, PT, PT, R154.reuse, 0x13020, RZ ;  /* 0x000130209aa57810 */ /* 0x040fe40007ffe0ff */
[----:B------:R-:W-:Y:S01]  /*5320*/  IADD3 R164, PT, PT, R154, 0x13000, RZ ;  /* 0x000130009aa47810 */ /* 0x000fe20007ffe0ff */
[----:B------:R4:W-:Y:S01]  /*5330*/  STS [R154+0x14000], R17 ;  /* 0x014000119a007388 */ /* 0x0009e20000000800 */
[----:B------:R-:W-:Y:S02]  /*5340*/  F2FP.F16.F32.PACK_AB R6, R171, R246 ;  /* 0x000000f6ab06723e */ /* 0x000fe400000000ff */
[----:B------:R-:W-:Y:S01]  /*5350*/  LOP3.LUT R5, R8, R5, RZ, 0xfc, !PT ;  /* 0x0000000508057212 */ /* 0x000fe200078efcff */
[----:B------:R4:W-:Y:S01]  /*5360*/  STS [R154+0x14400], R15 ;  /* 0x0144000f9a007388 */ /* 0x0009e20000000800 */
[----:B------:R-:W-:Y:S02]  /*5370*/  MOV R8, R165 ;  /* 0x000000a500087202 */ /* 0x000fe40000000f00 */
[----:B------:R-:W-:Y:S01]  /*5380*/  F2FP.F16.F32.PACK_AB R13, R156, R157 ;  /* 0x0000009d9c0d723e */ /* 0x000fe200000000ff */
[----:B------:R-:W-:Y:S01]  /*5390*/  STS [R151+0x14000], R6 ;  /* 0x0140000697007388 */ /* 0x000fe20000000800 */
[C---:B------:R-:W-:Y:S02]  /*53a0*/  @P0 IADD3 R8, PT, PT, R164.reuse, -0x20, RZ ;  /* 0xffffffe0a4080810 */ /* 0x040fe40007ffe0ff */
[----:B-1----:R-:W-:Y:S02]  /*53b0*/  F2FP.F16.F32.PACK_AB R11, R147, R150 ;  /* 0x00000096930b723e */ /* 0x002fe400000000ff */
[----:B------:R-:W-:Y:S02]  /*53c0*/  IADD3 R16, PT, PT, R7, R8, RZ ;  /* 0x0000000807107210 */ /* 0x000fe40007ffe0ff */
[----:B--2---:R-:W-:Y:S02]  /*53d0*/  F2FP.F16.F32.PACK_AB R9, R149, R152 ;  /* 0x000000989509723e */ /* 0x004fe400000000ff */
[----:B---3--:R-:W-:Y:S02]  /*53e0*/  F2FP.F16.F32.PACK_AB R4, R169, R170 ;  /* 0x000000aaa904723e */ /* 0x008fe400000000ff */
[----:B------:R-:W-:Y:S02]  /*53f0*/  F2FP.F16.F32.PACK_AB R7, R145, R146 ;  /* 0x000000929107723e */ /* 0x000fe400000000ff */
[----:B------:R-:W-:Y:S01]  /*5400*/  F2FP.F16.F32.PACK_AB R21, R143, R144 ;  /* 0x000000908f15723e */ /* 0x000fe200000000ff */
[----:B------:R1:W-:Y:S01]  /*5410*/  STS [R151+0x14400], R4 ;  /* 0x0144000497007388 */ /* 0x0003e20000000800 */
[----:B------:R-:W-:Y:S02]  /*5420*/  F2FP.F16.F32.PACK_AB R19, R153, R142 ;  /* 0x0000008e9913723e */ /* 0x000fe400000000ff */
[----:B----4-:R-:W-:Y:S01]  /*5430*/  F2FP.F16.F32.PACK_AB R17, R167, R168 ;  /* 0x000000a8a711723e */ /* 0x010fe200000000ff */
[----:B------:R-:W-:Y:S01]  /*5440*/  STS [R8], R13 ;  /* 0x0000000d08007388 */ /* 0x000fe20000000800 */
[----:B------:R-:W-:Y:S02]  /*5450*/  LEA R141, R5, UR4, 0x1 ;  /* 0x00000004058d7c11 */ /* 0x000fe4000f8e08ff */
[----:B------:R-:W-:Y:S01]  /*5460*/  F2FP.F16.F32.PACK_AB R15, R159, R158 ;  /* 0x0000009e9f0f723e */ /* 0x000fe200000000ff */
[----:B------:R-:W-:Y:S01]  /*5470*/  STS [R8+0x400], R11 ;  /* 0x0004000b08007388 */ /* 0x000fe20000000800 */
[C---:B------:R-:W-:Y:S02]  /*5480*/  IADD3 R140, PT, PT, R141.reuse, 0x6020, RZ ;  /* 0x000060208d8c7810 */ /* 0x040fe40007ffe0ff */
[----:B------:R-:W-:Y:S01]  /*5490*/  MOV R249, R165 ;  /* 0x000000a500f97202 */ /* 0x000fe20000000f00 */
[----:B------:R-:W-:Y:S01]  /*54a0*/  STS [R16], R9 ;  /* 0x0000000910007388 */ /* 0x000fe20000000800 */
[--C-:B------:R-:W-:Y:S02]  /*54b0*/  SHF.R.U32.HI R165, RZ, 0x1, R160.reuse ;  /* 0x00000001ffa57819 */ /* 0x100fe400000116a0 */
[----:B------:R-:W-:Y:S01]  /*54c0*/  @P0 IADD3 R249, PT, PT, R164, -0x20, RZ ;  /* 0xffffffe0a4f90810 */ /* 0x000fe20007ffe0ff */
[----:B------:R-:W-:Y:S04]  /*54d0*/  STS [R16+0x400], R7 ;  /* 0x0004000710007388 */ /* 0x000fe80000000800 */
[----:B------:R-:W-:Y:S04]  /*54e0*/  STS [R8+0x1000], R21 ;  /* 0x0010001508007388 */ /* 0x000fe80000000800 */
[----:B------:R-:W-:Y:S01]  /*54f0*/  STS [R8+0x1400], R19 ;  /* 0x0014001308007388 */ /* 0x000fe20000000800 */
[----:B-1----:R-:W-:Y:S03]  /*5500*/  IADD3 R4, PT, PT, R141, 0x6000, RZ ;  /* 0x000060008d047810 */ /* 0x002fe60007ffe0ff */
[----:B------:R-:W-:Y:S01]  /*5510*/  STS [R16+0x1000], R15 ;  /* 0x0010000f10007388 */ /* 0x000fe20000000800 */
[----:B------:R-:W-:Y:S03]  /*5520*/  @P1 IADD3 R140, PT, PT, R4, -0x20, RZ ;  /* 0xffffffe0048c1810 */ /* 0x000fe60007ffe0ff */
[----:B------:R-:W-:Y:S04]  /*5530*/  STS [R16+0x1400], R17 ;  /* 0x0014001110007388 */ /* 0x000fe80000000800 */
[----:B------:R-:W1:Y:S08]  /*5540*/  LDSM.16.M88.4 R32, [R141+0x6000] ;  /* 0x006000008d20783b */ /* 0x000e700000000200 */
[----:B------:R-:W2:Y:S08]  /*5550*/  LDSM.16.M88.4 R28, [R141+0x6800] ;  /* 0x006800008d1c783b */ /* 0x000eb00000000200 */
[----:B------:R-:W3:Y:S08]  /*5560*/  LDSM.16.M88.4 R132, [R140] ;  /* 0x000000008c84783b */ /* 0x000ef00000000200 */
[----:B------:R-:W4:Y:S01]  /*5570*/  LDSM.16.M88.4 R136, [R140+0x800] ;  /* 0x000800008c88783b */ /* 0x000f220000000200 */
[-C--:B-1----:R-:W-:Y:S08]  /*5580*/  HMMA.16816.F32 R4, R32, R172.reuse, RZ ;  /* 0x000000ac2004723c */ /* 0x082ff000000018ff */
[C---:B--2---:R-:W-:Y:S08]  /*5590*/  HMMA.16816.F32 R8, R28.reuse, R172, RZ ;  /* 0x000000ac1c08723c */ /* 0x044ff000000018ff */
[-C--:B------:R-:W-:Y:S08]  /*55a0*/  HMMA.16816.F32 R12, R28, R174.reuse, RZ ;  /* 0x000000ae1c0c723c */ /* 0x080ff000000018ff */
[C---:B------:R-:W-:Y:S08]  /*55b0*/  HMMA.16816.F32 R16, R32.reuse, R174, RZ ;  /* 0x000000ae2010723c */ /* 0x040ff000000018ff */
[-C--:B------:R-:W-:Y:S08]  /*55c0*/  HMMA.16816.F32 R20, R32, R176.reuse, RZ ;  /* 0x000000b02014723c */ /* 0x080ff000000018ff */
[C---:B------:R-:W-:Y:S08]  /*55d0*/  HMMA.16816.F32 R24, R28.reuse, R176, RZ ;  /* 0x000000b01c18723c */ /* 0x040ff000000018ff */
[-C--:B------:R-:W-:Y:S08]  /*55e0*/  HMMA.16816.F32 R28, R28, R178.reuse, RZ ;  /* 0x000000b21c1c723c */ /* 0x080ff000000018ff */
[----:B------:R-:W-:Y:S08]  /*55f0*/  HMMA.16816.F32 R32, R32, R178, RZ ;  /* 0x000000b22020723c */ /* 0x000ff000000018ff */
[-C--:B---3--:R-:W-:Y:S08]  /*5600*/  HMMA.16816.F32 R4, R132, R180.reuse, R4 ;  /* 0x000000b48404723c */ /* 0x088ff00000001804 */
[C---:B----4-:R-:W-:Y:S08]  /*5610*/  HMMA.16816.F32 R8, R136.reuse, R180, R8 ;  /* 0x000000b48808723c */ /* 0x050ff00000001808 */
        /* <DEDUP_REMOVED lines=27> */
[----:B------:R1:W2:Y:S03]  /*57d0*/  LDSM.16.M88.4 R132, [R141+0x8000] ;  /* 0x008000008d84783b */ /* 0x0002a60000000200 */
[----:B-1----:R-:W-:Y:S04]  /*57e0*/  LOP3.LUT R141, R165, 0x30, RZ, 0xc0, !PT ;  /* 0x00000030a58d7812 */ /* 0x002fe800078ec0ff */
[----:B------:R-:W-:Y:S01]  /*57f0*/  LOP3.LUT R141, R141, 0x8, R160, 0xf8, !PT ;  /* 0x000000088d8d7812 */ /* 0x000fe200078ef8a0 */
[-C--:B--2---:R-:W-:Y:S08]  /*5800*/  HMMA.16816.F32 R4, R132, R204.reuse, R4 ;  /* 0x000000cc8404723c */ /* 0x084ff00000001804 */
[C---:B------:R-:W-:Y:S08]  /*5810*/  HMMA.16816.F32 R8, R136.reuse, R204, R8 ;  /* 0x000000cc8808723c */ /* 0x040ff00000001808 */
        /* <DEDUP_REMOVED lines=12> */
[----:B------:R-:W-:Y:S03]  /*58e0*/  FADD.FTZ R4, -R244, R5 ;  /* 0x00000005f4047221 */ /* 0x000fe60000010100 */
[----:B------:R-:W-:Y:S01]  /*58f0*/  FMUL.FTZ R251, R148, R251 ;  /* 0x000000fb94fb7220 */ /* 0x000fe20000410000 */
[C---:B------:R-:W-:Y:S04]  /*5900*/  HMMA.16816.F32 R16, R136.reuse, R214, R16 ;  /* 0x000000d68810723c */ /* 0x040fe80000001810 */
[C---:B------:R-:W-:Y:S01]  /*5910*/  SHF.L.U32 R148, R160.reuse, 0x6, RZ ;  /* 0x00000006a0947819 */ /* 0x040fe200000006ff */
[----:B------:R-:W-:Y:S01]  /*5920*/  FMUL.FTZ R140, R161, R4 ;  /* 0x00000004a18c7220 */ /* 0x000fe20000410000 */
[----:B------:R-:W-:Y:S02]  /*5930*/  SHF.L.U32 R161, R160, 0x3, RZ ;  /* 0x00000003a0a17819 */ /* 0x000fe400000006ff */
[-C--:B------:R-:W-:Y:S03]  /*5940*/  HMMA.16816.F32 R20, R136, R216.reuse, R20 ;  /* 0x000000d88814723c */ /* 0x080fe60000001814 */
[----:B------:R-:W-:Y:S01]  /*5950*/  LOP3.LUT R4, R141, 0x1c0, R148, 0xf8, !PT ;  /* 0x000001c08d047812 */ /* 0x000fe200078ef894 */
[C---:B------:R-:W-:Y:S01]  /*5960*/  FADD.FTZ R141, -R243.reuse, R6 ;  /* 0x00000006f38d7221 */ /* 0x040fe20000010100 */
[----:B------:R-:W-:Y:S01]  /*5970*/  LOP3.LUT R164, R148, 0x400, RZ, 0xc0, !PT ;  /* 0x0000040094a47812 */ /* 0x000fe200078ec0ff */
[----:B------:R-:W-:Y:S01]  /*5980*/  FADD.FTZ R6, -R242, R9 ;  /* 0x00000009f2067221 */ /* 0x000fe20000010100 */
[----:B------:R-:W-:Y:S01]  /*5990*/  LOP3.LUT R5, R4, 0x38, R161, 0x78, !PT ;  /* 0x0000003804057812 */ /* 0x000fe200078e78a1 */
[C---:B------:R-:W-:Y:S04]  /*59a0*/  HMMA.16816.F32 R24, R132.reuse, R216, R24 ;  /* 0x000000d88418723c */ /* 0x040fe80000001818 */
[----:B------:R-:W-:Y:S01]  /*59b0*/  FADD.FTZ R4, -R243, R7 ;  /* 0x00000007f3047221 */ /* 0x000fe20000010100 */
[----:B------:R-:W-:Y:S01]  /*59c0*/  LEA R164, R5, R164, 0x1 ;  /* 0x000000a405a47211 */ /* 0x000fe200078e08ff */
[----:B------:R-:W-:Y:S01]  /*59d0*/  FMUL.FTZ R5, R252, R141 ;  /* 0x0000008dfc057220 */ /* 0x000fe20000410000 */
[----:B------:R-:W-:Y:S01]  /*59e0*/  FADD.FTZ R7, -R242, R8 ;  /* 0x00000008f2077221 */ /* 0x000fe20000010100 */
[-C--:B------:R-:W-:Y:S03]  /*59f0*/  HMMA.16816.F32 R28, R132, R218.reuse, R28 ;  /* 0x000000da841c723c */ /* 0x080fe6000000181c */
[----:B------:R-:W-:Y:S01]  /*5a00*/  FMUL.FTZ R4, R247, R4 ;  /* 0x00000004f7047220 */ /* 0x000fe20000410000 */
[C---:B------:R-:W-:Y:S01]  /*5a10*/  FADD.FTZ R8, -R233.reuse, R11 ;  /* 0x0000000be9087221 */ /* 0x040fe20000010100 */
[C---:B------:R-:W-:Y:S01]  /*5a20*/  FADD.FTZ R11, -R233.reuse, R14 ;  /* 0x0000000ee90b7221 */ /* 0x040fe20000010100 */
[C---:B------:R-:W-:Y:S01]  /*5a30*/  FADD.FTZ R9, -R233.reuse, R10 ;  /* 0x0000000ae9097221 */ /* 0x040fe20000010100 */
[----:B------:R-:W-:Y:S01]  /*5a40*/  FADD.FTZ R10, -R233, R15 ;  /* 0x0000000fe90a7221 */ /* 0x000fe20000010100 */
[----:B------:R-:W-:Y:S01]  /*5a50*/  F2FP.F16.F32.PACK_AB R5, R4, R5 ;  /* 0x000000050405723e */ /* 0x000fe200000000ff */
[----:B------:R-:W-:Y:S01]  /*5a60*/  FADD.FTZ R4, -R242, R13 ;  /* 0x0000000df2047221 */ /* 0x000fe20000010100 */
[----:B------:R-:W-:Y:S04]  /*5a70*/  HMMA.16816.F32 R32, R136, R218, R32 ;  /* 0x000000da8820723c */ /* 0x000fe80000001820 */
[----:B------:R-:W-:Y:S01]  /*5a80*/  FMUL.FTZ R171, R171, R4 ;  /* 0x00000004abab7220 */ /* 0x000fe20000410000 */
[----:B------:R-:W-:Y:S01]  /*5a90*/  FMUL.FTZ R170, R170, R11 ;  /* 0x0000000baaaa7220 */ /* 0x000fe20000410000 */
[C---:B------:R-:W-:Y:S01]  /*5aa0*/  FADD.FTZ R11, -R243.reuse, R18 ;  /* 0x00000012f30b7221 */ /* 0x040fe20000010100 */
[----:B------:R-:W-:Y:S01]  /*5ab0*/  FADD.FTZ R4, -R243, R19 ;  /* 0x00000013f3047221 */ /* 0x000fe20000010100 */
[----:B------:R-:W-:Y:S01]  /*5ac0*/  FMUL.FTZ R7, R250, R7 ;  /* 0x00000007fa077220 */ /* 0x000fe20000410000 */
[----:B------:R-:W-:Y:S01]  /*5ad0*/  FMUL.FTZ R6, R245, R6 ;  /* 0x00000006f5067220 */ /* 0x000fe20000410000 */
        /* <DEDUP_REMOVED lines=8> */
[----:B------:R-:W-:Y:S01]  /*5b60*/  FMUL.FTZ R4, R147, R4 ;  /* 0x0000000493047220 */ /* 0x000fe20000410000 */
[----:B------:R-:W-:Y:S01]  /*5b70*/  FADD.FTZ R10, -R233, R27 ;  /* 0x0000001be90a7221 */ /* 0x000fe20000010100 */
[C---:B------:R-:W-:Y:S01]  /*5b80*/  FADD.FTZ R13, -R244.reuse, R16 ;  /* 0x00000010f40d7221 */ /* 0x040fe20000010100 */
[----:B------:R-:W-:Y:S01]  /*5b90*/  FADD.FTZ R21, -R244, R21 ;  /* 0x00000015f4157221 */ /* 0x000fe20000010100 */
[----:B------:R-:W-:Y:S01]  /*5ba0*/  F2FP.F16.F32.PACK_AB R7, R6, R7 ;  /* 0x000000070607723e */ /* 0x000fe200000000ff */
[----:B------:R-:W-:Y:S01]  /*5bb0*/  FMUL.FTZ R14, R153, R10 ;  /* 0x0000000a990e7220 */ /* 0x000fe20000410000 */
[----:B------:R-:W-:Y:S01]  /*5bc0*/  F2FP.F16.F32.PACK_AB R9, R8, R9 ;  /* 0x000000090809723e */ /* 0x000fe200000000ff */
[----:B------:R-:W-:Y:S01]  /*5bd0*/  FADD.FTZ R6, -R244, R17 ;  /* 0x00000011f4067221 */ /* 0x000fe20000010100 */
[----:B------:R-:W-:Y:S01]  /*5be0*/  FMUL.FTZ R166, R166, R13 ;  /* 0x0000000da6a67220 */ /* 0x000fe20000410000 */
[----:B------:R-:W-:Y:S01]  /*5bf0*/  F2FP.F16.F32.PACK_AB R10, R4, R11 ;  /* 0x0000000b040a723e */ /* 0x000fe200000000ff */
[----:B------:R-:W-:Y:S01]  /*5c00*/  FADD.FTZ R141, -R242, R12 ;  /* 0x0000000cf28d7221 */ /* 0x000fe20000010100 */
[----:B------:R-:W-:Y:S01]  /*5c10*/  FADD.FTZ R20, -R244, R20 ;  /* 0x00000014f4147221 */ /* 0x000fe20000010100 */
[----:B------:R-:W-:Y:S01]  /*5c20*/  FMUL.FTZ R156, R156, R21 ;  /* 0x000000159c9c7220 */ /* 0x000fe20000410000 */
[C---:B------:R-:W-:Y:S01]  /*5c30*/  FADD.FTZ R13, -R242.reuse, R24 ;  /* 0x00000018f20d7221 */ /* 0x040fe20000010100 */
[----:B------:R-:W-:Y:S01]  /*5c40*/  FADD.FTZ R8, -R242, R25 ;  /* 0x00000019f2087221 */ /* 0x000fe20000010100 */
[----:B------:R-:W-:Y:S01]  /*5c50*/  F2FP.F16.F32.PACK_AB R251, R140, R251 ;  /* 0x000000fb8cfb723e */ /* 0x000fe200000000ff */
[----:B------:R-:W-:Y:S01]  /*5c60*/  FADD.FTZ R17, -R242, R28 ;  /* 0x0000001cf2117221 */ /* 0x000fe20000010100 */
[----:B------:R-:W-:Y:S01]  /*5c70*/  FADD.FTZ R11, -R244, R32 ;  /* 0x00000020f40b7221 */ /* 0x000fe20000010100 */
[----:B------:R-:W-:Y:S01]  /*5c80*/  F2FP.F16.F32.PACK_AB R170, R169, R170 ;  /* 0x000000aaa9aa723e */ /* 0x000fe200000000ff */
[C---:B------:R-:W-:Y:S01]  /*5c90*/  FADD.FTZ R15, -R233.reuse, R26 ;  /* 0x0000001ae90f7221 */ /* 0x040fe20000010100 */
[----:B------:R-:W-:Y:S01]  /*5ca0*/  FADD.FTZ R242, -R242, R29 ;  /* 0x0000001df2f27221 */ /* 0x000fe20000010100 */
[C---:B------:R-:W-:Y:S01]  /*5cb0*/  FADD.FTZ R19, -R233.reuse, R30 ;  /* 0x0000001ee9137221 */ /* 0x040fe20000010100 */
[----:B------:R-:W-:Y:S01]  /*5cc0*/  FADD.FTZ R12, -R233, R31 ;  /* 0x0000001fe90c7221 */ /* 0x000fe20000010100 */
[----:B------:R-:W-:Y:S01]  /*5cd0*/  FADD.FTZ R244, -R244, R33 ;  /* 0x00000021f4f47221 */ /* 0x000fe20000010100 */
[C---:B------:R-:W-:Y:S01]  /*5ce0*/  FADD.FTZ R21, -R243.reuse, R34 ;  /* 0x00000022f3157221 */ /* 0x040fe20000010100 */
[----:B------:R-:W-:Y:S01]  /*5cf0*/  FADD.FTZ R4, -R243, R35 ;  /* 0x00000023f3047221 */ /* 0x000fe20000010100 */
[----:B------:R-:W-:Y:S01]  /*5d00*/  FMUL.FTZ R246, R246, R141 ;  /* 0x0000008df6f67220 */ /* 0x000fe20000410000 */
[----:B------:R-:W-:Y:S01]  /*5d10*/  FMUL.FTZ R163, R163, R6 ;  /* 0x00000006a3a37220 */ /* 0x000fe20000410000 */
[----:B------:R-:W-:Y:S01]  /*5d20*/  F2FP.F16.F32.PACK_AB R6, R155, R162 ;  /* 0x000000a29b06723e */ /* 0x000fe200000000ff */
        /* <DEDUP_REMOVED lines=28> */
[----:B------:R-:W-:Y:S01]  /*5ef0*/  ISETP.GE.AND P3, PT, R8, UR9, PT ;  /* 0x0000000908007c0c */ /* 0x000fe2000bf66270 */
        /* <DEDUP_REMOVED lines=30> */
.L_x_320:
[----:B------:R-:W-:Y:S01]  /*60e0*/  STS [R154+0xf000], R251 ;  /* 0x00f000fb9a007388 */ /* 0x000fe20000000800 */
[----:B------:R-:W-:Y:S01]  /*60f0*/  IMAD.MOV.U32 R8, RZ, RZ, 0x10 ;  /* 0x00000010ff087424 */ /* 0x000fe200078e00ff */
[--C-:B------:R-:W-:Y:S01]  /*6100*/  SHF.R.U32.HI R163, RZ, 0x4, R160.reuse ;  /* 0x00000004ffa37819 */ /* 0x100fe200000116a0 */
[C---:B------:R-:W-:Y:S01]  /*6110*/  IMAD.SHL.U32 R149, R160.reuse, 0x20, RZ ;  /* 0x00000020a0957824 */ /* 0x040fe200078e00ff */
[----:B------:R2:W-:Y:S01]  /*6120*/  STS [R154+0xf400], R5 ;  /* 0x00f400059a007388 */ /* 0x0005e20000000800 */
[----:B------:R-:W-:Y:S01]  /*6130*/  IMAD.SHL.U32 R162, R160, 0x4, RZ ;  /* 0x00000004a0a27824 */ /* 0x000fe200078e00ff */
[----:B------:R-:W-:Y:S01]  /*6140*/  SEL R8, R8, 0xfffffff0, !P1 ;  /* 0xfffffff008087807 */ /* 0x000fe20004800000 */
[----:B------:R-:W3:Y:S01]  /*6150*/  LDC R171, c[0x0][0x44c] ;  /* 0x00011300ffab7b82 */ /* 0x000ee20000000800 */
[----:B------:R4:W-:Y:S01]  /*6160*/  STS [R151+0xf000], R166 ;  /* 0x00f000a697007388 */ /* 0x0009e20000000800 */
[----:B------:R-:W-:Y:S02]  /*6170*/  LOP3.LUT R163, R163, 0x8, RZ, 0xc0, !PT ;  /* 0x00000008a3a37812 */ /* 0x000fe400078ec0ff */
[----:B------:R-:W-:Y:S01]  /*6180*/  IMAD.IADD R133, R8, 0x1, R249 ;  /* 0x0000000108857824 */ /* 0x000fe200078e02f9 */
[----:B------:R-:W-:Y:S01]  /*6190*/  STS [R151+0xf400], R6 ;  /* 0x00f4000697007388 */ /* 0x000fe20000000800 */
[----:B------:R-:W-:Y:S03]  /*61a0*/  LOP3.LUT R4, R163, 0x10, R160, 0xf8, !PT ;  /* 0x00000010a3047812 */ /* 0x000fe600078ef8a0 */
[----:B------:R-:W-:Y:S04]  /*61b0*/  STS [R154+0x10000], R7 ;  /* 0x010000079a007388 */ /* 0x000fe80000000800 */
[----:B------:R-:W-:Y:S04]  /*61c0*/  STS [R154+0x10400], R9 ;  /* 0x010400099a007388 */ /* 0x000fe80000000800 */
[----:B------:R-:W-:Y:S04]  /*61d0*/  STS [R151+0x10000], R246 ;  /* 0x010000f697007388 */ /* 0x000fe80000000800 */
[----:B------:R-:W-:Y:S01]  /*61e0*/  STS [R151+0x10400], R170 ;  /* 0x010400aa97007388 */ /* 0x000fe20000000800 */
[--C-:B--2---:R-:W-:Y:S01]  /*61f0*/  LOP3.LUT R5, R4, 0xc0, R149.reuse, 0xf8, !PT ;  /* 0x000000c004057812 */ /* 0x104fe200078ef895 */
[----:B---3--:R-:W-:Y:S02]  /*6200*/  IMAD R171, R171, UR5, RZ ;  /* 0x00000005abab7c24 */ /* 0x008fe4000f8e02ff */
[----:B------:R-:W-:Y:S01]  /*6210*/  STS [R249+-0x4000], R156 ;  /* 0xffc0009cf9007388 */ /* 0x000fe20000000800 */
[----:B------:R-:W-:Y:S03]  /*6220*/  LOP3.LUT R4, R5, 0x18, R162, 0x78, !PT ;  /* 0x0000001805047812 */ /* 0x000fe600078e78a2 */
[----:B------:R-:W-:Y:S01]  /*6230*/  STS [R249+-0x3c00], R10 ;  /* 0xffc4000af9007388 */ /* 0x000fe20000000800 */
[----:B------:R-:W-:Y:S03]  /*6240*/  LOP3.LUT R4, R4, 0x120, R149, 0xf8, !PT ;  /* 0x0000012004047812 */ /* 0x000fe600078ef895 */
[----:B------:R-:W-:Y:S01]  /*6250*/  STS [R133+-0x4000], R244 ;  /* 0xffc000f485007388 */ /* 0x000fe20000000800 */
[----:B----4-:R-:W-:Y:S03]  /*6260*/  LEA R166, R4, UR4, 0x1 ;  /* 0x0000000404a67c11 */ /* 0x010fe6000f8e08ff */
        /* <DEDUP_REMOVED lines=63> */
[----:B------:R-:W-:Y:S01]  /*6660*/  LOP3.LUT R4, R148, 0x1c0, RZ, 0xc0, !PT ;  /* 0x000001c094047812 */ /* 0x000fe200078ec0ff */
[----:B------:R-:W-:Y:S03]  /*6670*/  IMAD.U32 R5, R171, -0x40, RZ ;  /* 0xffffffc0ab057824 */ /* 0x000fe600078e00ff */
[-C--:B-----5:R-:W-:Y:S05]  /*6680*/  HMMA.16816.F32 R36, R132, R136.reuse, R36 ;  /* 0x000000888424723c */ /* 0x0a0fea0000001824 */
[C---:B------:R-:W-:Y:S03]  /*6690*/  LEA R234, P0, R5.reuse, R234, 0x2 ;  /* 0x000000ea05ea7211 */ /* 0x040fe600078010ff */
[C---:B------:R-:W-:Y:S04]  /*66a0*/  HMMA.16816.F32 R40, R140.reuse, R136, R40 ;  /* 0x000000888c28723c */ /* 0x040fe80000001828 */
[----:B------:R-:W-:Y:S04]  /*66b0*/  LEA.HI.X.SX32 R235, R5, R235, 0x2, P0 ;  /* 0x000000eb05eb7211 */ /* 0x000fe800000f16ff */
        /* <DEDUP_REMOVED lines=17> */
[----:B------:R-:W-:Y:S02]  /*67d0*/  LOP3.LUT R6, R5, 0x20, RZ, 0xfc, !PT ;  /* 0x0000002005067812 */ /* 0x000fe400078efcff */
[----:B------:R-:W-:Y:S02]  /*67e0*/  SHF.R.S64 R11, R8, 0x1f, R9 ;  /* 0x0000001f080b7819 */ /* 0x000fe40000001009 */
[----:B------:R-:W-:Y:S02]  /*67f0*/  LOP3.LUT R8, R7, 0x18, R160, 0x78, !PT ;  /* 0x0000001807087812 */ /* 0x000fe400078e78a0 */
        /* <DEDUP_REMOVED lines=23> */
.L_x_321:
[----:B------:R-:W-:Y:S01]  /*6970*/  LOP3.LUT R148, R148, 0x200, RZ, 0xc0, !PT ;  /* 0x0000020094947812 */ /* 0x000fe200078ec0ff */
[----:B------:R-:W-:Y:S01]  /*6980*/  LDSM.16.MT88.4 R8, [R166+0x9000] ;  /* 0x00900000a608783b */ /* 0x000fe20000004200 */
        /* <DEDUP_REMOVED lines=51> */
[----:B------:R-:W-:Y:S07]  /*6cc0*/  LDSM.16.M88.4 R144, [R170+0x11000] ;  /* 0x01100000aa90783b */ /* 0x000fee0000000200 */
        /* <DEDUP_REMOVED lines=21> */
[----:B------:R-:W-:Y:S07]  /*6e20*/  IMAD.U32 R29, RZ, RZ, UR48 ;  /* 0x00000030ff1d7e24 */ /* 0x000fee000f8e00ff */
[----:B------:R-:W-:Y:S01]  /*6e30*/  HMMA.16816.F32 R24, R144, R30, R24 ;  /* 0x0000001e9018723c */ /* 0x000fe20000001818 */
[----:B------:R-:W-:Y:S02]  /*6e40*/  IMAD.U32 R31, RZ, RZ, UR48 ;  /* 0x00000030ff1f7e24 */ /* 0x000fe4000f8e00ff */
        /* <DEDUP_REMOVED lines=42> */
[----:B------:R1:W4:Y:S02]  /*70f0*/  LDSM.16.MT88.4 R28, [R166+0xec00] ;  /* 0x00ec0000a61c783b */ /* 0x0003240000004200 */
        /* <DEDUP_REMOVED lines=8> */
[----:B------:R-:W-:Y:S03]  /*7180*/  IMAD.WIDE R140, R171, -0xc0, R134 ;  /* 0xffffff40ab8c7825 */ /* 0x000fe600078e0286 */
[----:B------:R-:W-:Y:S01]  /*7190*/  @P1 LOP3.LUT R229, R165, 0x7, R136, 0xf8, !PT ;  /* 0x00000007a5e51812 */ /* 0x000fe200078ef888 */
[C---:B------:R-:W-:Y:S03]  /*71a0*/  HMMA.16816.F32 R16, R32.reuse, R138, R16 ;  /* 0x0000008a2010723c */ /* 0x040fe60000001810 */
[----:B------:R-:W-:Y:S01]  /*71b0*/  LEA R142, P0, R171, R140, 0x5 ;  /* 0x0000008cab8e7211 */ /* 0x000fe200078028ff */
[----:B-1----:R-:W-:Y:S01]  /*71c0*/  @P1 IMAD.WIDE.U32 R166, R229, R232, UR20 ;  /* 0x00000014e5a61e25 */ /* 0x002fe2000f8e00e8 */
[----:B------:R-:W-:Y:S01]  /*71d0*/  @UP0 UMOV UR20, UR23 ;  /* 0x0000001700140c82 */ /* 0x000fe20008000000 */
[----:B------:R-:W-:Y:S01]  /*71e0*/  @UP0 UMOV UR21, UR22 ;  /* 0x0000001600150c82 */ /* 0x000fe20008000000 */
[C---:B------:R-:W-:Y:S01]  /*71f0*/  LEA.HI.X.SX32 R143, R171.reuse, R141, 0x5, P0 ;  /* 0x0000008dab8f7211 */ /* 0x040fe200000f2eff */
[----:B------:R-:W-:Y:S01]  /*7200*/  UISETP.GT.AND UP0, UPT, UR49, UR46, UPT ;  /* 0x0000002e3100728c */ /* 0x000fe2000bf04270 */
[C---:B----4-:R-:W-:Y:S01]  /*7210*/  HMMA.16816.F32 R20, R32.reuse, R28, R20 ;  /* 0x0000001c2014723c */ /* 0x050fe20000001814 */
        /* <DEDUP_REMOVED lines=10> */
[----:B------:R-:W-:Y:S01]  /*72c0*/  REDG.E.ADD.F32.FTZ.RN.STRONG.GPU desc[UR40][R234.64], R4 ;  /* 0x00000004ea0079a6 */ /* 0x000fe2000c12f328 */
[C---:B------:R-:W-:Y:S03]  /*72d0*/  LEA R248, P0, R171.reuse, R136, 0x5 ;  /* 0x00000088abf87211 */ /* 0x040fe600078028ff */
[----:B------:R2:W-:Y:S01]  /*72e0*/  REDG.E.ADD.F32.FTZ.RN.STRONG.GPU desc[UR40][R144.64], R5 ;  /* 0x00000005900079a6 */ /* 0x0005e2000c12f328 */
[C---:B------:R-:W-:Y:S03]  /*72f0*/  LEA.HI.X.SX32 R249, R171.reuse, R137, 0x5, P0 ;  /* 0x00000089abf97211 */ /* 0x040fe600000f2eff */
[----:B------:R-:W-:Y:S04]  /*7300*/  REDG.E.ADD.F32.FTZ.RN.STRONG.GPU desc[UR40][R146.64], R6 ;  /* 0x00000006920079a6 */ /* 0x000fe8000c12f328 */
[----:B------:R-:W-:Y:S04]  /*7310*/  REDG.E.ADD.F32.FTZ.RN.STRONG.GPU desc[UR40][R148.64], R7 ;  /* 0x00000007940079a6 */ /* 0x000fe8000c12f328 */
[----:B------:R-:W-:Y:S04]  /*7320*/  REDG.E.ADD.F32.FTZ.RN.STRONG.GPU desc[UR40][R150.64], R8 ;  /* 0x00000008960079a6 */ /* 0x000fe8000c12f328 */
[----:B------:R-:W-:Y:S01]  /*7330*/  REDG.E.ADD.F32.FTZ.RN.STRONG.GPU desc[UR40][R152.64], R9 ;  /* 0x00000009980079a6 */ /* 0x000fe2000c12f328 */
[C---:B-1----:R-:W-:Y:S03]  /*7340*/  LEA R166, P0, R171.reuse, R248, 0x5 ;  /* 0x000000f8aba67211 */ /* 0x042fe600078028ff */
[----:B------:R-:W-:Y:S01]  /*7350*/  REDG.E.ADD.F32.FTZ.RN.STRONG.GPU desc[UR40][R154.64], R10 ;  /* 0x0000000a9a0079a6 */ /* 0x000fe2000c12f328 */
[C---:B------:R-:W-:Y:S03]  /*7360*/  LEA.HI.X.SX32 R167, R171.reuse, R249, 0x5, P0 ;  /* 0x000000f9aba77211 */ /* 0x040fe600000f2eff */
[----:B------:R-:W-:Y:S01]  /*7370*/  REDG.E.ADD.F32.FTZ.RN.STRONG.GPU desc[UR40][R156.64], R11 ;  /* 0x0000000b9c0079a6 */ /* 0x000fe2000c12f328 */
[C---:B--2---:R-:W-:Y:S03]  /*7380*/  LEA R144, P0, R171.reuse, R166, 0x5 ;  /* 0x000000a6ab907211 */ /* 0x044fe600078028ff */
[----:B------:R-:W-:Y:S01]  /*7390*/  REDG.E.ADD.F32.FTZ.RN.STRONG.GPU desc[UR40][R234.64+0x80], R12 ;  /* 0x0000800cea0079a6 */ /* 0x000fe2000c12f328 */
[----:B------:R-:W-:Y:S03]  /*73a0*/  LEA.HI.X.SX32 R145, R171, R167, 0x5, P0 ;  /* 0x000000a7ab917211 */ /* 0x000fe600000f2eff */
[----:B------:R-:W-:Y:S04]  /*73b0*/  REDG.E.ADD.F32.FTZ.RN.STRONG.GPU desc[UR40][R158.64+0x80], R13 ;  /* 0x0000800d9e0079a6 */ /* 0x000fe8000c12f328 */
[----:B------:R-:W-:Y:S04]  /*73c0*/  LDSM.16.MT88.4 R4, [R164+UR4+0xf000] ;  /* 0x00f00004a404783b */ /* 0x000fe80008004200 */
[----:B------:R-:W1:Y:S04]  /*73d0*/  LDSM.16.MT88.4 R8, [R220] ;  /* 0x00000000dc08783b */ /* 0x000e680000004200 */
[----:B------:R-:W-:Y:S04]  /*73e0*/  REDG.E.ADD.F32.FTZ.RN.STRONG.GPU desc[UR40][R168.64+0x80], R14 ;  /* 0x0000800ea80079a6 */ /* 0x000fe8000c12f328 */
[----:B------:R-:W-:Y:S04]  /*73f0*/  REDG.E.ADD.F32.FTZ.RN.STRONG.GPU desc[UR40][R242.64+0x80], R15 ;  /* 0x0000800ff20079a6 */ /* 0x000fe8000c12f328 */
[----:B------:R-:W2:Y:S04]  /*7400*/  LDSM.16.MT88.4 R12, [R164+UR4+0x11000] ;  /* 0x01100004a40c783b */ /* 0x000ea80008004200 */
[----:B------:R-:W-:Y:S04]  /*7410*/  REDG.E.ADD.F32.FTZ.RN.STRONG.GPU desc[UR40][R244.64+0x80], R16 ;  /* 0x00008010f40079a6 */ /* 0x000fe8000c12f328 */
[----:B------:R-:W-:Y:S04]  /*7420*/  REDG.E.ADD.F32.FTZ.RN.STRONG.GPU desc[UR40][R246.64+0x80], R17 ;  /* 0x00008011f60079a6 */ /* 0x000fe8000c12f328 */
[----:B------:R-:W-:Y:S04]  /*7430*/  REDG.E.ADD.F32.FTZ.RN.STRONG.GPU desc[UR40][R132.64+0x80], R18 ;  /* 0x00008012840079a6 */ /* 0x000fe8000c12f328 */
[----:B------:R-:W-:Y:S04]  /*7440*/  REDG.E.ADD.F32.FTZ.RN.STRONG.GPU desc[UR40][R134.64+0x80], R19 ;  /* 0x00008013860079a6 */ /* 0x000fe8000c12f328 */
[----:B------:R-:W3:Y:S04]  /*7450*/  LDSM.16.MT88.4 R16, [R220+0x1000] ;  /* 0x00100000dc10783b */ /* 0x000ee80000004200 */
[----:B------:R-:W4:Y:S01]  /*7460*/  LDSM.16.MT88.4 R28, [R220+0x2000] ;  /* 0x00200000dc1c783b */ /* 0x000f220000004200 */
[-C--:B-1----:R-:W-:Y:S03]  /*7470*/  HMMA.16816.F32 R84, R4, R8.reuse, R84 ;  /* 0x000000080454723c */ /* 0x082fe60000001854 */
[----:B------:R-:W-:Y:S04]  /*7480*/  LDSM.16.MT88.4 R32, [R164+UR4+0xf800] ;  /* 0x00f80004a420783b */ /* 0x000fe80008004200 */
[----:B------:R-:W-:Y:S04]  /*7490*/  LDSM.16.MT88.4 R132, [R164+UR4+0x11800] ;  /* 0x01180004a484783b */ /* 0x000fe80008004200 */
[----:B------:R-:W-:Y:S01]  /*74a0*/  REDG.E.ADD.F32.FTZ.RN.STRONG.GPU desc[UR40][R234.64+0x100], R20 ;  /* 0x00010014ea0079a6 */ /* 0x000fe2000c12f328 */
[C---:B--2---:R-:W-:Y:S03]  /*74b0*/  HMMA.16816.F32 R88, R12.reuse, R8, R88 ;  /* 0x000000080c58723c */ /* 0x044fe60000001858 */
[----:B------:R-:W-:Y:S04]  /*74c0*/  REDG.E.ADD.F32.FTZ.RN.STRONG.GPU desc[UR40][R140.64+0x100], R21 ;  /* 0x000100158c0079a6 */ /* 0x000fe8000c12f328 */
[----:B------:R-:W-:Y:S01]  /*74d0*/  REDG.E.ADD.F32.FTZ.RN.STRONG.GPU desc[UR40][R142.64+0x100], R22 ;  /* 0x000100168e0079a6 */ /* 0x000fe2000c12f328 */
[-C--:B------:R-:W-:Y:S03]  /*74e0*/  HMMA.16816.F32 R92, R12, R10.reuse, R92 ;  /* 0x0000000a0c5c723c */ /* 0x080fe6000000185c */
[----:B------:R-:W-:Y:S04]  /*74f0*/  LDSM.16.MT88.4 R140, [R164+UR4+0x12800] ;  /* 0x01280004a48c783b */ /* 0x000fe80008004200 */
[----:B------:R-:W-:Y:S01]  /*7500*/  REDG.E.ADD.F32.FTZ.RN.STRONG.GPU desc[UR40][R138.64+0x100], R23 ;  /* 0x000100178a0079a6 */ /* 0x000fe2000c12f328 */
[C---:B------:R-:W-:Y:S03]  /*7510*/  HMMA.16816.F32 R96, R4.reuse, R10, R96 ;  /* 0x0000000a0460723c */ /* 0x040fe60000001860 */
[----:B------:R-:W1:Y:S04]  /*7520*/  LDSM.16.MT88.4 R20, [R220+0x400] ;  /* 0x00040000dc14783b */ /* 0x000e680000004200 */
[----:B------:R-:W-:Y:S01]  /*7530*/  LDSM.16.MT88.4 R8, [R220+0x2400] ;  /* 0x00240000dc08783b */ /* 0x000fe20000004200 */
[-C--:B---3--:R-:W-:Y:S03]  /*7540*/  HMMA.16816.F32 R100, R4, R16.reuse, R100 ;  /* 0x000000100464723c */ /* 0x088fe60000001864 */
[----:B------:R-:W-:Y:S04]  /*7550*/  REDG.E.ADD.F32.FTZ.RN.STRONG.GPU desc[UR40][R136.64+0x100], R24 ;  /* 0x00010018880079a6 */ /* 0x000fe8000c12f328 */
[----:B------:R-:W2:Y:S01]  /*7560*/  LDSM.16.MT88.4 R136, [R220+0x1400] ;  /* 0x00140000dc88783b */ /* 0x000ea20000004200 */
[C---:B------:R-:W-:Y:S03]  /*7570*/  HMMA.16816.F32 R104, R12.reuse, R16, R104 ;  /* 0x000000100c68723c */ /* 0x040fe60000001868 */
[----:B------:R-:W-:Y:S04]  /*7580*/  REDG.E.ADD.F32.FTZ.RN.STRONG.GPU desc[UR40][R248.64+0x100], R25 ;  /* 0x00010019f80079a6 */ /* 0x000fe8000c12f328 */
[----:B------:R-:W-:Y:S01]  /*7590*/  REDG.E.ADD.F32.FTZ.RN.STRONG.GPU desc[UR40][R166.64+0x100], R26 ;  /* 0x0001001aa60079a6 */ /* 0x000fe2000c12f328 */
[-C--:B------:R-:W-:Y:S03]  /*75a0*/  HMMA.16816.F32 R108, R12, R18.reuse, R108 ;  /* 0x000000120c6c723c */ /* 0x080fe6000000186c */
[----:B------:R-:W-:Y:S04]  /*75b0*/  REDG.E.ADD.F32.FTZ.RN.STRONG.GPU desc[UR40][R144.64+0x100], R27 ;  /* 0x0001001b900079a6 */ /* 0x000fe8000c12f328 */
[----:B------:R-:W-:Y:S01]  /*75c0*/  LDSM.16.MT88.4 R24, [R220+0x2800] ;  /* 0x00280000dc18783b */ /* 0x000fe20000004200 */
[C---:B------:R-:W-:Y:S03]  /*75d0*/  HMMA.16816.F32 R112, R4.reuse, R18, R112 ;  /* 0x000000120470723c */ /* 0x040fe60000001870 */
[----:B------:R-:W-:Y:S04]  /*75e0*/  LDSM.16.MT88.4 R16, [R164+UR4+0x12000] ;  /* 0x01200004a410783b */ /* 0x000fe80008004200 */
[----:B------:R-:W-:Y:S01]  /*75f0*/  LDSM.16.MT88.4 R144, [R220+0x2c00] ;  /* 0x002c0000dc90783b */ /* 0x000fe20000004200 */
[-C--:B----4-:R-:W-:Y:S08]  /*7600*/  HMMA.16816.F32 R116, R4, R28.reuse, R116 ;  /* 0x0000001c0474723c */ /* 0x090ff00000001874 */
[C---:B------:R-:W-:Y:S08]  /*7610*/  HMMA.16816.F32 R120, R12.reuse, R28, R120 ;  /* 0x0000001c0c78723c */ /* 0x040ff00000001878 */
[-C--:B------:R-:W-:Y:S01]  /*7620*/  HMMA.16816.F32 R124, R12, R30.reuse, R124 ;  /* 0x0000001e0c7c723c */ /* 0x080fe2000000187c */
[----:B------:R-:W-:Y:S07]  /*7630*/  LDSM.16.MT88.4 R12, [R220+0x800] ;  /* 0x00080000dc0c783b */ /* 0x000fee0000004200 */
[----:B------:R-:W-:Y:S01]  /*7640*/  HMMA.16816.F32 R128, R4, R30, R128 ;  /* 0x0000001e0480723c */ /* 0x000fe20000001880 */
[----:B------:R-:W3:Y:S04]  /*7650*/  LDSM.16.MT88.4 R4, [R164+UR4+0x10000] ;  /* 0x01000004a404783b */ /* 0x000ee80008004200 */
[----:B------:R-:W-:Y:S03]  /*7660*/  LDSM.16.MT88.4 R28, [R164+UR4+0x10800] ;  /* 0x01080004a41c783b */ /* 0x000fe60008004200 */
[-C--:B-1----:R-:W-:Y:S08]  /*7670*/  HMMA.16816.F32 R84, R32, R20.reuse, R84 ;  /* 0x000000142054723c */ /* 0x082ff00000001854 */
[C---:B------:R-:W-:Y:S08]  /*7680*/  HMMA.16816.F32 R88, R132.reuse, R20, R88 ;  /* 0x000000148458723c */ /* 0x040ff00000001858 */
[-C--:B------:R-:W-:Y:S08]  /*7690*/  HMMA.16816.F32 R92, R132, R22.reuse, R92 ;  /* 0x00000016845c723c */ /* 0x080ff0000000185c */
[C---:B------:R-:W-:Y:S01]  /*76a0*/  HMMA.16816.F32 R96, R32.reuse, R22, R96 ;  /* 0x000000162060723c */ /* 0x040fe20000001860 */
[----:B------:R-:W1:Y:S07]  /*76b0*/  LDSM.16.MT88.4 R20, [R220+0x1800] ;  /* 0x00180000dc14783b */ /* 0x000e6e0000004200 */
[-C--:B--2---:R-:W-:Y:S08]  /*76c0*/  HMMA.16816.F32 R100, R32, R136.reuse, R100 ;  /* 0x000000882064723c */ /* 0x084ff00000001864 */
[C---:B------:R-:W-:Y:S08]  /*76d0*/  HMMA.16816.F32 R104, R132.reuse, R136, R104 ;  /* 0x000000888468723c */ /* 0x040ff00000001868 */
[-C--:B------:R-:W-:Y:S08]  /*76e0*/  HMMA.16816.F32 R108, R132, R138.reuse, R108 ;  /* 0x0000008a846c723c */ /* 0x080ff0000000186c */
[C---:B------:R-:W-:Y:S01]  /*76f0*/  HMMA.16816.F32 R112, R32.reuse, R138, R112 ;  /* 0x0000008a2070723c */ /* 0x040fe20000001870 */
[----:B------:R-:W2:Y:S07]  /*7700*/  LDSM.16.MT88.4 R136, [R220+0xc00] ;  /* 0x000c0000dc88783b */ /* 0x000eae0000004200 */
[-C--:B------:R-:W-:Y:S08]  /*7710*/  HMMA.16816.F32 R116, R32, R8.reuse, R116 ;  /* 0x000000082074723c */ /* 0x080ff00000001874 */
[C---:B------:R-:W-:Y:S08]  /*7720*/  HMMA.16816.F32 R120, R132.reuse, R8, R120 ;  /* 0x000000088478723c */ /* 0x040ff00000001878 */
[-C--:B------:R-:W-:Y:S01]  /*7730*/  HMMA.16816.F32 R124, R132, R10.reuse, R124 ;  /* 0x0000000a847c723c */ /* 0x080fe2000000187c */
[----:B------:R4:W4:Y:S07]  /*7740*/  LDSM.16.MT88.4 R132, [R220+0x1c00] ;  /* 0x001c0000dc84783b */ /* 0x00092e0000004200 */
[----:B------:R-:W-:Y:S08]  /*7750*/  HMMA.16816.F32 R128, R32, R10, R128 ;  /* 0x0000000a2080723c */ /* 0x000ff00000001880 */
[-C--:B---3--:R-:W-:Y:S08]  /*7760*/  HMMA.16816.F32 R84, R4, R12.reuse, R84 ;  /* 0x0000000c0454723c */ /* 0x088ff00000001854 */
[C---:B------:R-:W-:Y:S08]  /*7770*/  HMMA.16816.F32 R88, R16.reuse, R12, R88 ;  /* 0x0000000c1058723c */ /* 0x040ff00000001858 */
[-C--:B------:R-:W-:Y:S08]  /*7780*/  HMMA.16816.F32 R92, R16, R14.reuse, R92 ;  /* 0x0000000e105c723c */ /* 0x080ff0000000185c */
[C---:B------:R-:W-:Y:S08]  /*7790*/  HMMA.16816.F32 R96, R4.reuse, R14, R96 ;  /* 0x0000000e0460723c */ /* 0x040ff00000001860 */
        /* <DEDUP_REMOVED lines=10> */
[-C--:B--2---:R-:W-:Y:S05]  /*7840*/  HMMA.16816.F32 R84, R28, R136.reuse, R84 ;  /* 0x000000881c54723c */ /* 0x084fea0000001854 */
[----:B----4-:R-:W-:Y:S03]  /*7850*/  IMAD.MOV.U32 R220, RZ, RZ, R4 ;  /* 0x000000ffffdc7224 */ /* 0x010fe600078e0004 */
        /* <DEDUP_REMOVED lines=188> */
.L_x_323:
        /* <DEDUP_REMOVED lines=12> */
.L_x_324:
[----:B------:R-:W2:Y:S01]  /*84e0*/  LDCU.64 UR8, c[0x0][0x5c8] ;  /* 0x0000b900ff0877ac */ /* 0x000ea20008000a00 */
[----:B------:R-:W-:-:S04]  /*84f0*/  UIADD3 UR5, UPT, UPT, UR42, UR44, URZ ;  /* 0x0000002c2a057290 */ /* 0x000fc8000fffe0ff */
[----:B--2---:R-:W-:Y:S02]  /*8500*/  UIMAD.WIDE.U32 UR20, UR5, UR8, URZ ;  /* 0x00000008051472a5 */ /* 0x004fe4000f8e00ff */
[----:B------:R-:W-:-:S04]  /*8510*/  UIMAD UR5, UR5, UR9, URZ ;  /* 0x00000009050572a4 */ /* 0x000fc8000f8e02ff */
[----:B------:R-:W-:-:S06]  /*8520*/  UIADD3 UR5, UPT, UPT, UR21, UR5, URZ ;  /* 0x0000000515057290 */ /* 0x000fcc000fffe0ff */
[----:B------:R-:W-:-:S07]  /*8530*/  MOV R6, UR5 ;  /* 0x0000000500067c02 */ /* 0x000fce0008000f00 */
.L_x_325:
        /* <DEDUP_REMOVED lines=60> */
.L_x_327:
[----:B------:R-:W-:Y:S05]  /*8900*/  BSYNC.RECONVERGENT B0 ;  /* 0x0000000000007941 */ /* 0x000fea0003800200 */
.L_x_326:
[----:B---3--:R3:W4:Y:S01]  /*8910*/  LDS.128 R40, [R0+0xe000] ;  /* 0x00e0000000287984 */ /* 0x0087220000000c00 */
        /* <DEDUP_REMOVED lines=16> */
[----:B----4-:R1:W-:Y:S02]  /*8a20*/  @!P0 STG.E.128 desc[UR40][R44.64+0x80], R40 ;  /* 0x000080282c008986 */ /* 0x0103e4000c101d28 */
.L_x_329:
[----:B------:R-:W-:Y:S05]  /*8a30*/  BSYNC.RECONVERGENT B0 ;  /* 0x0000000000007941 */ /* 0x000fea0003800200 */
.L_x_328:
        /* <DEDUP_REMOVED lines=24> */
.L_x_331:
[----:B------:R-:W-:Y:S05]  /*8bc0*/  BSYNC.RECONVERGENT B0 ;  /* 0x0000000000007941 */ /* 0x000fea0003800200 */
.L_x_330:
        /* <DEDUP_REMOVED lines=16> */
.L_x_295:
[----:B------:R-:W-:Y:S05]  /*8cd0*/  BSYNC.RECONVERGENT B1 ;  /* 0x0000000000017941 */ /* 0x000fea0003800200 */
.L_x_273:
        /* <DEDUP_REMOVED lines=11> */
.L_x_333:
        /* <DEDUP_REMOVED lines=15> */
.L_x_1714:


//--------------------- .text._ZN5flash27flash_bwd_convert_dq_kernelI23Flash_bwd_kernel_traitsILi96ELi64ELi128ELi8ELi2ELi4ELi4ELb1ELb0EN7cutlass6half_tE19Flash_kernel_traitsILi96ELi64ELi128ELi8ES3_EEEEvNS_16Flash_bwd_paramsEi --------------------------
	.section	.text._ZN5flash27flash_bwd_convert_dq_kernelI23Flash_bwd_kernel_traitsILi96ELi64ELi128ELi8ELi2ELi4ELi4ELb1ELb0EN7cutlass6half_tE19Flash_kernel_traitsILi96ELi64ELi128ELi8ES3_EEEEvNS_16Flash_bwd_paramsEi,"ax",@progbits
	.align	128
        .global         _ZN5flash27flash_bwd_convert_dq_kernelI23Flash_bwd_kernel_traitsILi96ELi64ELi128ELi8ELi2ELi4ELi4ELb1ELb0EN7cutlass6half_tE19Flash_kernel_traitsILi96ELi64ELi128ELi8ES3_EEEEvNS_16Flash_bwd_paramsEi
        .type           _ZN5flash27flash_bwd_convert_dq_kernelI23Flash_bwd_kernel_traitsILi96ELi64ELi128ELi8ELi2ELi4ELi4ELb1ELb0EN7cutlass6half_tE19Flash_kernel_traitsILi96ELi64ELi128ELi8ES3_EEEEvNS_16Flash_bwd_paramsEi,@function
        .size           _ZN5flash27flash_bwd_convert_dq_kernelI23Flash_bwd_kernel_traitsILi96ELi64ELi128ELi8ELi2ELi4ELi4ELb1ELb0EN7cutlass6half_tE19Flash_kernel_traitsILi96ELi64ELi128ELi8ES3_EEEEvNS_16Flash_bwd_paramsEi,(.L_x_1715 - _ZN5flash27flash_bwd_convert_dq_kernelI23Flash_bwd_kernel_traitsILi96ELi64ELi128ELi8ELi2ELi4ELi4ELb1ELb0EN7cutlass6half_tE19Flash_kernel_traitsILi96ELi64ELi128ELi8ES3_EEEEvNS_16Flash_bwd_paramsEi)
        .other          _ZN5flash27flash_bwd_convert_dq_kernelI23Flash_bwd_kernel_traitsILi96ELi64ELi128ELi8ELi2ELi4ELi4ELb1ELb0EN7cutlass6half_tE19Flash_kernel_traitsILi96ELi64ELi128ELi8ES3_EEEEvNS_16Flash_bwd_paramsEi,@"STO_CUDA_ENTRY STV_DEFAULT"
_ZN5flash27flash_bwd_convert_dq_kernelI23Flash_bwd_kernel_traitsILi96ELi64ELi128ELi8ELi2ELi4ELi4ELb1ELb0EN7cutlass6half_tE19Flash_kernel_traitsILi96ELi64ELi128ELi8ES3_EEEEvNS_16Flash_bwd_paramsEi:
.text._ZN5flash27flash_bwd_convert_dq_kernelI23Flash_bwd_kernel_traitsILi96ELi64ELi128ELi8ELi2ELi4ELi4ELb1ELb0EN7cutlass6half_tE19Flash_kernel_traitsILi96ELi64ELi128ELi8ES3_EEEEvNS_16Flash_bwd_paramsEi:
[----:B------:R-:W-:Y:S01]  /*0000*/  LDC R1, c[0x0][0x37c] ;  /* 0x0000df00ff017b82 */ /* 0x000fe20000000800 */
[----:B------:R-:W0:Y:S07]  /*0010*/  LDCU.64 UR6, c[0x0][0x460] ;  /* 0x00008c00ff0677ac */ /* 0x000e2e0008000a00 */
[----:B------:R-:W1:Y:S01]  /*0020*/  S2UR UR13, SR_CTAID.Y ;  /* 0x00000000000d79c3 */ /* 0x000e620000002600 */
[----:B------:R-:W1:Y:S01]  /*0030*/  LDCU.64 UR4, c[0x0][0x460] ;  /* 0x00008c00ff0477ac */ /* 0x000e620008000a00 */
[----:B------:R-:W2:Y:S01]  /*0040*/  LDCU.64 UR14, c[0x0][0x358] ;  /* 0x00006b00ff0e77ac */ /* 0x000ea20008000a00 */
[----:B0-----:R-:W-:-:S02]  /*0050*/  UISETP.NE.U32.AND UP0, UPT, UR6, URZ, UPT ;  /* 0x000000ff0600728c */ /* 0x001fc4000bf05070 */
[----:B------:R-:W-:Y:S02]  /*0060*/  UISETP.NE.U32.AND UP1, UPT, UR6, URZ, UPT ;  /* 0x000000ff0600728c */ /* 0x000fe4000bf25070 */
[----:B------:R-:W-:Y:S02]  /*0070*/  UISETP.NE.AND.EX UP0, UPT, UR7, URZ, UPT, UP0 ;  /* 0x000000ff0700728c */ /* 0x000fe4000bf05300 */
[----:B------:R-:W-:Y:S02]  /*0080*/  UISETP.NE.AND.EX UP1, UPT, UR7, URZ, UPT, UP1 ;  /* 0x000000ff0700728c */ /* 0x000fe4000bf25310 */
[----:B-1----:R-:W-:Y:S02]  /*0090*/  UIMAD.WIDE.U32 UR4, UR13, 0x4, UR4 ;  /* 0x000000040d0478a5 */ /* 0x002fe4000f8e0004 */
[----:B------:R-:W-:Y:S02]  /*00a0*/  PLOP3.LUT P0, PT, PT, PT, UP0, 0x80, 0x8 ;  /* 0x000000000008781c */ /* 0x000fe40003f0f008 */
[----:B------:R-:W-:-:S02]  /*00b0*/  PLOP3.LUT P1, PT, PT, PT, UP1, 0x80, 0x8 ;  /* 0x000000000008781c */ /* 0x000fc40003f2f018 */
[----:B------:R-:W-:Y:S01]  /*00c0*/  IMAD.U32 R2, RZ, RZ, UR4 ;  /* 0x00000004ff027e24 */ /* 0x000fe2000f8e00ff */
[----:B------:R-:W-:-:S08]  /*00d0*/  MOV R3, UR5 ;  /* 0x0000000500037c02 */ /* 0x000fd00008000f00 */
[----:B--2---:R-:W2:Y:S04]  /*00e0*/  @P0 LDG.E R4, desc[UR14][R2.64] ;  /* 0x0000000e02040981 */ /* 0x004ea8000c1e1900 */
[----:B------:R-:W3:Y:S01]  /*00f0*/  @P1 LDG.E R0, desc[UR14][R2.64+0x4] ;  /* 0x0000040e02001981 */ /* 0x000ee2000c1e1900 */
[----:B------:R-:W0:Y:S01]  /*0100*/  S2UR UR12, SR_CTAID.X ;  /* 0x00000000000c79c3 */ /* 0x000e220000002500 */
[----:B------:R-:W1:Y:S01]  /*0110*/  @!UP1 LDCU UR11, c[0x0][0x434] ;  /* 0x00008680ff0b97ac */ /* 0x000e620008000800 */
[----:B------:R-:W-:Y:S01]  /*0120*/  UMOV UR10, 0xffffffff ;  /* 0xffffffff000a7882 */ /* 0x000fe20000000000 */
[----:B0-----:R-:W-:Y:S01]  /*0130*/  USHF.L.U32 UR12, UR12, 0x6, URZ ;  /* 0x000000060c0c7899 */ /* 0x001fe200080006ff */
[----:B--2---:R-:W-:Y:S02]  /*0140*/  @P0 R2UR UR10, R4 ;  /* 0x00000000040a02ca */ /* 0x004fe400000e0000 */
[----:B---3--:R-:W-:-:S13]  /*0150*/  @P1 R2UR UR4, R0 ;  /* 0x00000000000412ca */ /* 0x008fda00000e0000 */
[----:B-1----:R-:W-:-:S04]  /*0160*/  @UP1 UIADD3 UR11, UPT, UPT, UR4, -UR10, URZ ;  /* 0x8000000a040b1290 */ /* 0x002fc8000fffe0ff */
[----:B------:R-:W-:-:S06]  /*0170*/  UISETP.GT.AND UP1, UPT, UR11, UR12, UPT ;  /* 0x0000000c0b00728c */ /* 0x000fcc000bf24270 */
[----:B------:R-:W-:-:S13]  /*0180*/  PLOP3.LUT P0, PT, PT, PT, UP1, 0x80, 0x8 ;  /* 0x000000000008781c */ /* 0x000fda0003f0f018 */
[----:B------:R-:W-:Y:S05]  /*0190*/  @!P0 EXIT ;  /* 0x000000000000894d */ /* 0x000fea0003800000 */
[----:B------:R-:W-:Y:S01]  /*01a0*/  UISETP.NE.AND UP1, UPT, UR10, -0x1, UPT ;  /* 0xffffffff0a00788c */ /* 0x000fe2000bf25270 */
[----:B------:R-:W0:Y:S01]  /*01b0*/  S2UR UR22, SR_CTAID.Z ;  /* 0x00000000001679c3 */ /* 0x000e220000002700 */
[----:B------:R-:W1:Y:S01]  /*01c0*/  LDCU UR20, c[0x0][0x3e0] ;  /* 0x00007c00ff1477ac */ /* 0x000e620008000800 */
[----:B------:R-:W1:Y:S08]  /*01d0*/  LDCU UR21, c[0x0][0x44c] ;  /* 0x00008980ff1577ac */ /* 0x000e700008000800 */
[----:B------:R-:W2:Y:S01]  /*01e0*/  @!UP1 LDCU.64 UR16, c[0x0][0x5a0] ;  /* 0x0000b400ff1097ac */ /* 0x000ea20008000a00 */
[----:B------:R-:W3:Y:S01]  /*01f0*/  @UP1 LDCU.64 UR18, c[0x0][0x5b8] ;  /* 0x0000b700ff1217ac */ /* 0x000ee20008000a00 */
[----:B-1----:R-:W-:-:S02]  /*0200*/  UIMAD.WIDE UR4, UR20, UR21, URZ ;  /* 0x00000015140472a5 */ /* 0x002fc4000f8e02ff */
[----:B--2---:R-:W-:Y:S02]  /*0210*/  @!UP1 UIMAD.WIDE.U32 UR6, UR13, UR16, URZ ;  /* 0x000000100d0692a5 */ /* 0x004fe4000f8e00ff */
[----:B---3--:R-:W-:Y:S02]  /*0220*/  @UP1 UIMAD.WIDE.U32 UR8, UR10, UR18, URZ ;  /* 0x000000120a0812a5 */ /* 0x008fe4000f8e00ff */
[----:B------:R-:W-:-:S03]  /*0230*/  @!UP1 UIMAD UR17, UR13, UR17, UR7 ;  /* 0x000000110d1192a4 */ /* 0x000fc6000f8e0207 */
[----:B------:R-:W-:Y:S01]  /*0240*/  @!UP1 UMOV UR16, UR6 ;  /* 0x0000000600109c82 */ /* 0x000fe20008000000 */
[----:B------:R-:W-:Y:S01]  /*0250*/  @UP1 UIMAD UR17, UR10, UR19, UR9 ;  /* 0x000000130a1112a4 */ /* 0x000fe2000f8e0209 */
[----:B------:R-:W-:Y:S01]  /*0260*/  @UP1 UMOV UR16, UR8 ;  /* 0x0000000800101c82 */ /* 0x000fe20008000000 */
[----:B0-----:R-:W-:Y:S10]  /*0270*/  BRA.U UP1, `(.L_x_334) ;  /* 0x0000000101447547 */ /* 0x001ff4000b800000 */
[----:B------:R-:W0:Y:S02]  /*0280*/  LDCU UR6, c[0x0][0x444] ;  /* 0x00008880ff0677ac */ /* 0x000e240008000800 */
[----:B0-----:R-:W-:Y:S02]  /*0290*/  USHF.R.S32.HI UR8, URZ, 0x1f, UR6 ;  /* 0x0000001fff087899 */ /* 0x001fe40008011406 */
[----:B------:R-:W-:Y:S02]  /*02a0*/  UIMAD.WIDE.U32 UR6, UR13, UR6, URZ ;  /* 0x000000060d0672a5 */ /* 0x000fe4000f8e00ff */
[----:B------:R-:W-:-:S04]  /*02b0*/  UIMAD UR8, UR8, UR13, URZ ;  /* 0x0000000d080872a4 */ /* 0x000fc8000f8e02ff */
[----:B------:R-:W-:Y:S02]  /*02c0*/  UIADD3 UR8, UPT, UPT, UR7, UR8, URZ ;  /* 0x0000000807087290 */ /* 0x000fe4000fffe0ff */
[----:B------:R-:W-:Y:S02]  /*02d0*/  USHF.R.S32.HI UR7, URZ, 0x1f, UR20 ;  /* 0x0000001fff077899 */ /* 0x000fe40008011414 */
[----:B------:R-:W-:Y:S02]  /*02e0*/  UIMAD UR10, UR8, UR20, URZ ;  /* 0x00000014080a72a4 */ /* 0x000fe4000f8e02ff */
[----:B------:R-:W-:Y:S02]  /*02f0*/  UIMAD.WIDE.U32 UR8, UR6, UR20, URZ ;  /* 0x00000014060872a5 */ /* 0x000fe4000f8e00ff */
[----:B------:R-:W-:-:S04]  /*0300*/  UIMAD UR6, UR7, UR6, UR10 ;  /* 0x00000006070672a4 */ /* 0x000fc8000f8e020a */
[----:B------:R-:W-:Y:S02]  /*0310*/  UIADD3 UR6, UPT, UPT, UR9, UR6, URZ ;  /* 0x0000000609067290 */ /* 0x000fe4000fffe0ff */
[----:B------:R-:W-:Y:S02]  /*0320*/  USHF.R.S32.HI UR9, URZ, 0x1f, UR21 ;  /* 0x0000001fff097899 */ /* 0x000fe40008011415 */
[----:B------:R-:W-:Y:S02]  /*0330*/  UIMAD UR10, UR6, UR21, URZ ;  /* 0x00000015060a72a4 */ /* 0x000fe4000f8e02ff */
[----:B------:R-:W-:Y:S02]  /*0340*/  UIMAD.WIDE.U32 UR6, UR8, UR21, URZ ;  /* 0x00000015080672a5 */ /* 0x000fe4000f8e00ff */
[----:B------:R-:W-:-:S04]  /*0350*/  UIMAD UR9, UR9, UR8, UR10 ;  /* 0x00000008090972a4 */ /* 0x000fc8000f8e020a */
[----:B------:R-:W-:-:S03]  /*0360*/  UIADD3 UR10, UPT, UPT, UR7, UR9, URZ ;  /* 0x00000009070a7290 */ /* 0x000fc6000fffe0ff */
[----:B------:R-:W-:Y:S01]  /*0370*/  UMOV UR9, UR6 ;  /* 0x0000000600097c82 */ /* 0x000fe20008000000 */
[----:B------:R-:W-:Y:S08]  /*0380*/  BRA `(.L_x_335) ;  /* 0x0000000000107947 */ /* 0x000ff00003800000 */
.L_x_334:
[----:B------:R-:W-:Y:S02]  /*0390*/  UIMAD.WIDE.U32 UR6, UR4, UR10, URZ ;  /* 0x0000000a040672a5 */ /* 0x000fe4000f8e00ff */
[----:B------:R-:W-:-:S04]  /*03a0*/  UIMAD UR10, UR5, UR10, URZ ;  /* 0x0000000a050a72a4 */ /* 0x000fc8000f8e02ff */
[----:B------:R-:W-:Y:S01]  /*03b0*/  UIADD3 UR10, UPT, UPT, UR7, UR10, URZ ;  /* 0x0000000a070a7290 */ /* 0x000fe2000fffe0ff */
[----:B------:R-:W-:-:S11]  /*03c0*/  UMOV UR9, UR6 ;  /* 0x0000000600097c82 */ /* 0x000fd60008000000 */
.L_x_335:
[----:B------:R-:W0:Y:S01]  /*03d0*/  LDCU UR18, c[0x0][0x600] ;  /* 0x0000c000ff1277ac */ /* 0x000e220008000800 */
[----:B------:R-:W1:Y:S01]  /*03e0*/  S2R R17, SR_TID.X ;  /* 0x0000000000117919 */ /* 0x000e620000002100 */
[----:B------:R-:W-:Y:S01]  /*03f0*/  HFMA2 R0, -RZ, RZ, 0, 0 ;  /* 0x00000000ff007431 */ /* 0x000fe200000001ff */
[----:B------:R-:W-:Y:S01]  /*0400*/  CS2R R10, SRZ ;  /* 0x00000000000a7805 */ /* 0x000fe2000001ff00 */
[----:B------:R-:W-:Y:S01]  /*0410*/  USHF.L.U32 UR6, UR13, 0x7, URZ ;  /* 0x000000070d067899 */ /* 0x000fe200080006ff */
[----:B------:R-:W-:Y:S02]  /*0420*/  CS2R R8, SRZ ;  /* 0x0000000000087805 */ /* 0x000fe4000001ff00 */
[----:B------:R-:W-:Y:S02]  /*0430*/  CS2R R26, SRZ ;  /* 0x00000000001a7805 */ /* 0x000fe4000001ff00 */
[----:B------:R-:W-:Y:S01]  /*0440*/  CS2R R12, SRZ ;  /* 0x00000000000c7805 */ /* 0x000fe2000001ff00 */
[----:B------:R-:W-:Y:S01]  /*0450*/  USEL UR6, UR6, URZ, UP0 ;  /* 0x000000ff06067287 */ /* 0x000fe20008000000 */
[----:B------:R-:W-:-:S02]  /*0460*/  CS2R R14, SRZ ;  /* 0x00000000000e7805 */ /* 0x000fc4000001ff00 */
[----:B------:R-:W-:Y:S02]  /*0470*/  CS2R R24, SRZ ;  /* 0x0000000000187805 */ /* 0x000fe4000001ff00 */
[----:B------:R-:W-:Y:S01]  /*0480*/  CS2R R30, SRZ ;  /* 0x00000000001e7805 */ /* 0x000fe2000001ff00 */
[----:B------:R-:W-:Y:S01]  /*0490*/  UIADD3 UR8, UP0, UPT, UR12, UR6, URZ ;  /* 0x000000060c087290 */ /* 0x000fe2000ff1e0ff */
[----:B------:R-:W-:Y:S01]  /*04a0*/  IMAD.MOV.U32 R32, RZ, RZ, RZ ;  /* 0x000000ffff207224 */ /* 0x000fe200078e00ff */
[----:B------:R-:W-:Y:S02]  /*04b0*/  CS2R R6, SRZ ;  /* 0x0000000000067805 */ /* 0x000fe4000001ff00 */
[----:B------:R-:W-:Y:S01]  /*04c0*/  CS2R R28, SRZ ;  /* 0x00000000001c7805 */ /* 0x000fe2000001ff00 */
[----:B------:R-:W-:Y:S01]  /*04d0*/  UIADD3.X UR6, UPT, UPT, URZ, URZ, URZ, UP0, !UPT ;  /* 0x000000ffff067290 */ /* 0x000fe200087fe4ff */
[----:B------:R-:W-:Y:S01]  /*04e0*/  CS2R R2, SRZ ;  /* 0x0000000000027805 */ /* 0x000fe2000001ff00 */
[----:B0-----:R-:W-:Y:S01]  /*04f0*/  UISETP.GE.AND UP0, UPT, UR18, 0x1, UPT ;  /* 0x000000011200788c */ /* 0x001fe2000bf06270 */
[----:B------:R-:W-:Y:S01]  /*0500*/  CS2R R4, SRZ ;  /* 0x0000000000047805 */ /* 0x000fe2000001ff00 */
[----:B------:R-:W-:-:S02]  /*0510*/  UIMAD UR13, UR6, UR4, URZ ;  /* 0x00000004060d72a4 */ /* 0x000fc4000f8e02ff */
[----:B------:R-:W-:Y:S02]  /*0520*/  UIMAD.WIDE.U32 UR6, UR8, UR4, URZ ;  /* 0x00000004080672a5 */ /* 0x000fe4000f8e00ff */
[----:B------:R-:W-:-:S03]  /*0530*/  UIMAD UR13, UR5, UR8, UR13 ;  /* 0x00000008050d72a4 */ /* 0x000fc6000f8e020d */
[----:B------:R-:W-:Y:S09]  /*0540*/  BRA.U !UP0, `(.L_x_336) ;  /* 0x00000005086c7547 */ /* 0x000ff2000b800000 */
[----:B------:R-:W0:Y:S01]  /*0550*/  LDCU.64 UR24, c[0x0][0x570] ;  /* 0x0000ae00ff1877ac */ /* 0x000e220008000a00 */
[----:B-1----:R-:W-:Y:S02]  /*0560*/  SHF.R.U32.HI R10, RZ, 0x5, R17 ;  /* 0x00000005ff0a7819 */ /* 0x002fe40000011611 */
[----:B------:R-:W-:Y:S01]  /*0570*/  LOP3.LUT R17, R17, 0x1f, RZ, 0xc0, !PT ;  /* 0x0000001f11117812 */ /* 0x000fe200078ec0ff */
[----:B------:R-:W-:Y:S02]  /*0580*/  UIMAD UR4, UR22, UR21, URZ ;  /* 0x00000015160472a4 */ /* 0x000fe4000f8e02ff */
[----:B------:R-:W-:Y:S02]  /*0590*/  UIMAD UR5, UR20, UR21, URZ ;  /* 0x00000015140572a4 */ /* 0x000fe4000f8e02ff */
[----:B------:R-:W-:Y:S02]  /*05a0*/  UIADD3 UR6, UP0, UP1, UR4, UR9, UR6 ;  /* 0x0000000904067290 */ /* 0x000fe4000f91e006 */
[----:B------:R-:W-:-:S02]  /*05b0*/  UIADD3 UR7, UPT, UPT, UR7, UR13, URZ ;  /* 0x0000000d07077290 */ /* 0x000fc4000fffe0ff */
[----:B------:R-:W-:Y:S01]  /*05c0*/  USHF.R.S32.HI UR4, URZ, 0x1f, UR4 ;  /* 0x0000001fff047899 */ /* 0x000fe20008011404 */
[----:B------:R-:W-:Y:S01]  /*05d0*/  IMAD R10, R10, UR5, R17 ;  /* 0x000000050a0a7c24 */ /* 0x000fe2000f8e0211 */
[----:B------:R-:W1:Y:S02]  /*05e0*/  LDCU.64 UR20, c[0x0][0x5f8] ;  /* 0x0000bf00ff1477ac */ /* 0x000e640008000a00 */
[----:B------:R-:W-:Y:S02]  /*05f0*/  UIADD3.X UR7, UPT, UPT, UR4, UR10, UR7, UP0, UP1 ;  /* 0x0000000a04077290 */ /* 0x000fe400087e2407 */
[----:B------:R-:W-:Y:S01]  /*0600*/  IADD3 R34, P0, PT, R10, UR6, RZ ;  /* 0x000000060a227c10 */ /* 0x000fe2000ff1e0ff */
[----:B------:R-:W-:-:S03]  /*0610*/  UIADD3 UR4, UPT, UPT, -UR18, URZ, URZ ;  /* 0x000000ff12047290 */ /* 0x000fc6000fffe1ff */
[----:B0-----:R-:W-:Y:S02]  /*0620*/  LEA R19, P1, R34, UR24, 0x2 ;  /* 0x0000001822137c11 */ /* 0x001fe4000f8210ff */
[----:B------:R-:W-:Y:S01]  /*0630*/  LEA.HI.X.SX32 R17, R10, UR7, 0x1, P0 ;  /* 0x000000070a117c11 */ /* 0x000fe200080f0eff */
[----:B------:R-:W-:Y:S01]  /*0640*/  IMAD.MOV.U32 R10, RZ, RZ, RZ ;  /* 0x000000ffff0a7224 */ /* 0x000fe200078e00ff */
[----:B------:R-:W-:Y:S01]  /*0650*/  IADD3 R19, P0, PT, R19, 0x100, RZ ;  /* 0x0000010013137810 */ /* 0x000fe20007f1e0ff */
[----:B------:R-:W-:Y:S01]  /*0660*/  USHF.L.U32 UR7, UR5, 0x3, URZ ;  /* 0x0000000305077899 */ /* 0x000fe200080006ff */
[----:B------:R-:W-:Y:S01]  /*0670*/  LEA.HI.X R34, R34, UR25, R17, 0x2, P1 ;  /* 0x0000001922227c11 */ /* 0x000fe200088f1411 */
[----:B-1----:R-:W-:-:S03]  /*0680*/  USHF.L.U64.HI UR6, UR20, 0x2, UR21 ;  /* 0x0000000214067899 */ /* 0x002fc60008010215 */
[----:B------:R-:W-:-:S09]  /*0690*/  IADD3.X R34, PT, PT, RZ, R34, RZ, P0, !PT ;  /* 0x00000022ff227210 */ /* 0x000fd200007fe4ff */
.L_x_337:
[----:B------:R-:W-:Y:S01]  /*06a0*/  MOV R16, R19 ;  /* 0x0000001300107202 */ /* 0x000fe20000000f00 */
[----:B------:R-:W-:Y:S01]  /*06b0*/  IMAD.U32 R21, RZ, RZ, UR7 ;  /* 0x00000007ff157e24 */ /* 0x000fe2000f8e00ff */
[----:B------:R-:W-:Y:S01]  /*06c0*/  MOV R19, UR5 ;  /* 0x0000000500137c02 */ /* 0x000fe20008000f00 */
[----:B------:R-:W-:Y:S02]  /*06d0*/  IMAD.MOV.U32 R17, RZ, RZ, R34 ;  /* 0x000000ffff117224 */ /* 0x000fe400078e0022 */
[----:B------:R-:W-:-:S05]  /*06e0*/  IMAD.WIDE R20, R21, 0x4, R16 ;  /* 0x0000000415147825 */ /* 0x000fca00078e0210 */
[----:B------:R-:W2:Y:S01]  /*06f0*/  LDG.E R23, desc[UR14][R20.64+-0x100] ;  /* 0xffff000e14177981 */ /* 0x000ea2000c1e1900 */
[----:B------:R-:W-:-:S03]  /*0700*/  IMAD.WIDE R18, R19, 0x20, R20 ;  /* 0x0000002013127825 */ /* 0x000fc600078e0214 */
[----:B------:R-:W3:Y:S04]  /*0710*/  LDG.E R36, desc[UR14][R20.64+-0x80] ;  /* 0xffff800e14247981 */ /* 0x000ee8000c1e1900 */
[----:B------:R0:W4:Y:S04]  /*0720*/  LDG.E R37, desc[UR14][R20.64] ;  /* 0x0000000e14257981 */ /* 0x000128000c1e1900 */
[----:B------:R-:W5:Y:S04]  /*0730*/  LDG.E R35, desc[UR14][R18.64+-0x100] ;  /* 0xffff000e12237981 */ /* 0x000f68000c1e1900 */
[----:B------:R-:W5:Y:S01]  /*0740*/  LDG.E R33, desc[UR14][R18.64] ;  /* 0x0000000e12217981 */ /* 0x000f62000c1e1900 */
[----:B0-----:R-:W-:-:S03]  /*0750*/  MOV R21, UR5 ;  /* 0x0000000500157c02 */ /* 0x001fc60008000f00 */
[----:B------:R-:W5:Y:S01]  /*0760*/  LDG.E R34, desc[UR14][R18.64+-0x80] ;  /* 0xffff800e12227981 */ /* 0x000f62000c1e1900 */
[----:B--2---:R-:W-:Y:S01]  /*0770*/  FADD.FTZ R0, R23, R0 ;  /* 0x0000000017007221 */ /* 0x004fe20000010000 */
[----:B------:R-:W-:-:S04]  /*0780*/  IMAD.U32 R23, RZ, RZ, UR5 ;  /* 0x00000005ff177e24 */ /* 0x000fc8000f8e00ff */
[----:B------:R-:W-:-:S05]  /*0790*/  IMAD.WIDE R22, R23, 0x20, R18 ;  /* 0x0000002017167825 */ /* 0x000fca00078e0212 */
[----:B------:R-:W2:Y:S01]  /*07a0*/  LDG.E R19, desc[UR14][R22.64+-0x100] ;  /* 0xffff000e16137981 */ /* 0x000ea2000c1e1900 */
[----:B------:R-:W-:-:S04]  /*07b0*/  IMAD.WIDE R20, R21, 0x20, R22 ;  /* 0x0000002015147825 */ /* 0x000fc800078e0216 */
[----:B---3--:R-:W-:Y:S01]  /*07c0*/  FADD.FTZ R29, R36, R29 ;  /* 0x0000001d241d7221 */ /* 0x008fe20000010000 */
[----:B----4-:R-:W-:Y:S01]  /*07d0*/  FADD.FTZ R15, R37, R15 ;  /* 0x0000000f250f7221 */ /* 0x010fe20000010000 */
[----:B-----5:R-:W-:Y:S01]  /*07e0*/  FADD.FTZ R8, R35, R8 ;  /* 0x0000000823087221 */ /* 0x020fe20000010000 */
[----:B------:R-:W3:Y:S04]  /*07f0*/  LDG.E R36, desc[UR14][R22.64] ;  /* 0x0000000e16247981 */ /* 0x000ee8000c1e1900 */
[----:B------:R0:W4:Y:S04]  /*0800*/  LDG.E R35, desc[UR14][R22.64+-0x80] ;  /* 0xffff800e16237981 */ /* 0x000128000c1e1900 */
[----:B------:R-:W5:Y:S01]  /*0810*/  LDG.E R37, desc[UR14][R20.64+-0x100] ;  /* 0xffff000e14257981 */ /* 0x000f62000c1e1900 */
[----:B------:R-:W-:Y:S01]  /*0820*/  FADD.FTZ R14, R33, R14 ;  /* 0x0000000e210e7221 */ /* 0x000fe20000010000 */
[----:B------:R-:W-:Y:S01]  /*0830*/  IMAD.U32 R33, RZ, RZ, UR5 ;  /* 0x00000005ff217e24 */ /* 0x000fe2000f8e00ff */
[----:B0-----:R-:W-:Y:S01]  /*0840*/  MOV R23, UR5 ;  /* 0x0000000500177c02 */ /* 0x001fe20008000f00 */
[----:B------:R-:W-:-:S02]  /*0850*/  FADD.FTZ R7, R34, R7 ;  /* 0x0000000722077221 */ /* 0x000fc40000010000 */
[----:B------:R-:W5:Y:S01]  /*0860*/  LDG.E R34, desc[UR14][R20.64] ;  /* 0x0000000e14227981 */ /* 0x000f62000c1e1900 */
[----:B--2---:R-:W-:Y:S01]  /*0870*/  FADD.FTZ R28, R19, R28 ;  /* 0x0000001c131c7221 */ /* 0x004fe20000010000 */
[----:B------:R-:W-:Y:S02]  /*0880*/  IMAD.WIDE R18, R33, 0x20, R20 ;  /* 0x0000002021127825 */ /* 0x000fe400078e0214 */
[----:B------:R0:W2:Y:S02]  /*0890*/  LDG.E R33, desc[UR14][R20.64+-0x80] ;  /* 0xffff800e14217981 */ /* 0x0000a4000c1e1900 */
[----:B------:R-:W-:-:S04]  /*08a0*/  IMAD.WIDE R22, R23, 0x20, R18 ;  /* 0x0000002017167825 */ /* 0x000fc800078e0212 */
[----:B---3--:R-:W-:Y:S01]  /*08b0*/  FADD.FTZ R27, R36, R27 ;  /* 0x0000001b241b7221 */ /* 0x008fe20000010000 */
[----:B----4-:R-:W-:Y:S01]  /*08c0*/  FADD.FTZ R32, R35, R32 ;  /* 0x0000002023207221 */ /* 0x010fe20000010000 */
[----:B------:R-:W3:Y:S01]  /*08d0*/  LDG.E R36, desc[UR14][R18.64+-0x80] ;  /* 0xffff800e12247981 */ /* 0x000ee2000c1e1900 */
[----:B-----5:R-:W-:-:S03]  /*08e0*/  FADD.FTZ R6, R37, R6 ;  /* 0x0000000625067221 */ /* 0x020fc60000010000 */
[----:B------:R-:W4:Y:S04]  /*08f0*/  LDG.E R35, desc[UR14][R18.64+-0x100] ;  /* 0xffff000e12237981 */ /* 0x000f28000c1e1900 */
[----:B------:R-:W5:Y:S01]  /*0900*/  LDG.E R37, desc[UR14][R22.64+-0x100] ;  /* 0xffff000e16257981 */ /* 0x000f62000c1e1900 */
[----:B0-----:R-:W-:-:S03]  /*0910*/  IMAD.U32 R21, RZ, RZ, UR5 ;  /* 0x00000005ff157e24 */ /* 0x001fc6000f8e00ff */
[----:B------:R-:W5:Y:S01]  /*0920*/  LDG.E R19, desc[UR14][R18.64] ;  /* 0x0000000e12137981 */ /* 0x000f62000c1e1900 */
[----:B------:R-:W-:-:S04]  /*0930*/  IMAD.WIDE R20, R21, 0x20, R22 ;  /* 0x0000002015147825 */ /* 0x000fc800078e0216 */
[----:B------:R-:W-:Y:S02]  /*0940*/  FADD.FTZ R13, R34, R13 ;  /* 0x0000000d220d7221 */ /* 0x000fe40000010000 */
[----:B------:R-:W5:Y:S04]  /*0950*/  LDG.E R34, desc[UR14][R22.64+-0x80] ;  /* 0xffff800e16227981 */ /* 0x000f68000c1e1900 */
[----:B------:R-:W5:Y:S01]  /*0960*/  LDG.E R18, desc[UR14][R20.64+-0x80] ;  /* 0xffff800e14127981 */ /* 0x000f62000c1e1900 */
[----:B--2---:R-:W-:-:S03]  /*0970*/  FADD.FTZ R12, R33, R12 ;  /* 0x0000000c210c7221 */ /* 0x004fc60000010000 */
[----:B------:R-:W2:Y:S01]  /*0980*/  LDG.E R33, desc[UR14][R22.64] ;  /* 0x0000000e16217981 */ /* 0x000ea2000c1e1900 */
[----:B---3--:R-:W-:-:S03]  /*0990*/  FADD.FTZ R11, R36, R11 ;  /* 0x0000000b240b7221 */ /* 0x008fc60000010000 */
[----:B------:R-:W3:Y:S01]  /*09a0*/  LDG.E R36, desc[UR14][R20.64+-0x100] ;  /* 0xffff000e14247981 */ /* 0x000ee2000c1e1900 */
[----:B----4-:R-:W-:-:S03]  /*09b0*/  FADD.FTZ R5, R35, R5 ;  /* 0x0000000523057221 */ /* 0x010fc60000010000 */
[----:B------:R-:W4:Y:S01]  /*09c0*/  LDG.E R35, desc[UR14][R20.64] ;  /* 0x0000000e14237981 */ /* 0x000f22000c1e1900 */
[----:B-----5:R-:W-:-:S03]  /*09d0*/  FADD.FTZ R4, R37, R4 ;  /* 0x0000000425047221 */ /* 0x020fc60000010000 */
[----:B------:R-:W5:Y:S04]  /*09e0*/  LDG.E R37, desc[UR14][R16.64+-0x100] ;  /* 0xffff000e10257981 */ /* 0x000f68000c1e1900 */
[----:B------:R-:W5:Y:S04]  /*09f0*/  LDG.E R23, desc[UR14][R16.64+-0x80] ;  /* 0xffff800e10177981 */ /* 0x000f68000c1e1900 */
[----:B------:R-:W5:Y:S01]  /*0a00*/  LDG.E R22, desc[UR14][R16.64] ;  /* 0x0000000e10167981 */ /* 0x000f62000c1e1900 */
[----:B------:R-:W-:Y:S01]  /*0a10*/  UIADD3 UR4, UPT, UPT, UR4, 0x1, URZ ;  /* 0x0000000104047890 */ /* 0x000fe2000fffe0ff */
[----:B------:R-:W-:-:S03]  /*0a20*/  FADD.FTZ R26, R19, R26 ;  /* 0x0000001a131a7221 */ /* 0x000fc60000010000 */
[----:B------:R-:W-:Y:S01]  /*0a30*/  UISETP.NE.AND UP0, UPT, UR4, URZ, UPT ;  /* 0x000000ff0400728c */ /* 0x000fe2000bf05270 */
[----:B------:R-:W-:Y:S01]  /*0a40*/  MOV R19, UR20 ;  /* 0x0000001400137c02 */ /* 0x000fe20008000f00 */
[----:B------:R-:W-:-:S03]  /*0a50*/  FADD.FTZ R31, R34, R31 ;  /* 0x0000001f221f7221 */ /* 0x000fc60000010000 */
[----:B------:R-:W-:Y:S01]  /*0a60*/  LEA R19, P0, R19, R16, 0x2 ;  /* 0x0000001013137211 */ /* 0x000fe200078010ff */
[----:B------:R-:W-:-:S03]  /*0a70*/  FADD.FTZ R25, R18, R25 ;  /* 0x0000001912197221 */ /* 0x000fc60000010000 */
[----:B------:R-:W-:Y:S01]  /*0a80*/  IADD3.X R34, PT, PT, R17, UR6, RZ, P0, !PT ;  /* 0x0000000611227c10 */ /* 0x000fe200087fe4ff */
[----:B--2---:R-:W-:Y:S01]  /*0a90*/  FADD.FTZ R9, R33, R9 ;  /* 0x0000000921097221 */ /* 0x004fe20000010000 */
[----:B---3--:R-:W-:Y:S01]  /*0aa0*/  FADD.FTZ R3, R36, R3 ;  /* 0x0000000324037221 */ /* 0x008fe20000010000 */
[----:B----4-:R-:W-:Y:S01]  /*0ab0*/  FADD.FTZ R10, R35, R10 ;  /* 0x0000000a230a7221 */ /* 0x010fe20000010000 */
[----:B-----5:R-:W-:Y:S01]  /*0ac0*/  FADD.FTZ R2, R37, R2 ;  /* 0x0000000225027221 */ /* 0x020fe20000010000 */
[----:B------:R-:W-:Y:S01]  /*0ad0*/  FADD.FTZ R30, R23, R30 ;  /* 0x0000001e171e7221 */ /* 0x000fe20000010000 */
[----:B------:R-:W-:Y:S01]  /*0ae0*/  FADD.FTZ R24, R22, R24 ;  /* 0x0000001816187221 */ /* 0x000fe20000010000 */
[----:B------:R-:W-:Y:S06]  /*0af0*/  BRA.U UP0, `(.L_x_337) ;  /* 0xfffffff900e87547 */ /* 0x000fec000b83ffff */
.L_x_336:
[----:B------:R-:W0:Y:S01]  /*0b00*/  S2R R19, SR_TID.X ;  /* 0x0000000000137919 */ /* 0x000e220000002100 */
[----:B------:R-:W2:Y:S01]  /*0b10*/  LDCU UR6, c[0x0][0x500] ;  /* 0x0000a000ff0677ac */ /* 0x000ea20008000800 */
[----:B------:R-:W3:Y:S01]  /*0b20*/  S2UR UR5, SR_CgaCtaId ;  /* 0x00000000000579c3 */ /* 0x000ee20000008800 */
[----:B------:R-:W-:Y:S01]  /*0b30*/  UMOV UR4, 0x400 ;  /* 0x0000040000047882 */ /* 0x000fe20000000000 */
[----:B------:R-:W-:Y:S01]  /*0b40*/  UIADD3 UR11, UPT, UPT, -UR12, UR11, URZ ;  /* 0x0000000b0c0b7290 */ /* 0x000fe2000fffe1ff */
[----:B--2---:R-:W-:Y:S01]  /*0b50*/  FMUL.FTZ R6, R6, UR6 ;  /* 0x0000000606067c20 */ /* 0x004fe20008410000 */
[----:B------:R-:W-:Y:S01]  /*0b60*/  FMUL.FTZ R5, R5, UR6 ;  /* 0x0000000605057c20 */ /* 0x000fe20008410000 */
[----:B------:R-:W-:Y:S01]  /*0b70*/  FMUL.FTZ R35, R3, UR6 ;  /* 0x0000000603237c20 */ /* 0x000fe20008410000 */
[----:B------:R-:W-:Y:S01]  /*0b80*/  FMUL.FTZ R7, R7, UR6 ;  /* 0x0000000607077c20 */ /* 0x000fe20008410000 */
[----:B------:R-:W-:Y:S01]  /*0b90*/  FMUL.FTZ R32, R32, UR6 ;  /* 0x0000000620207c20 */ /* 0x000fe20008410000 */
[----:B------:R-:W-:Y:S01]  /*0ba0*/  FMUL.FTZ R12, R12, UR6 ;  /* 0x000000060c0c7c20 */ /* 0x000fe20008410000 */
[----:B------:R-:W-:Y:S01]  /*0bb0*/  F2FP.F16.F32.PACK_AB R3, R5, R6 ;  /* 0x000000060503723e */ /* 0x000fe200000000ff */
[----:B------:R-:W-:Y:S01]  /*0bc0*/  FMUL.FTZ R5, R30, UR6 ;  /* 0x000000061e057c20 */ /* 0x000fe20008410000 */
[----:B------:R-:W-:Y:S01]  /*0bd0*/  FMUL.FTZ R6, R29, UR6 ;  /* 0x000000061d067c20 */ /* 0x000fe20008410000 */
[----:B------:R-:W-:Y:S01]  /*0be0*/  FMUL.FTZ R11, R11, UR6 ;  /* 0x000000060b0b7c20 */ /* 0x000fe20008410000 */
[----:B---3--:R-:W-:Y:S01]  /*0bf0*/  ULEA UR4, UR5, UR4, 0x18 ;  /* 0x0000000405047291 */ /* 0x008fe2000f8ec0ff */
[----:B------:R-:W-:Y:S01]  /*0c00*/  FMUL.FTZ R23, R0, UR6 ;  /* 0x0000000600177c20 */ /* 0x000fe20008410000 */
[----:B------:R-:W-:Y:S01]  /*0c10*/  FMUL.FTZ R2, R2, UR6 ;  /* 0x0000000602027c20 */ /* 0x000fe20008410000 */
[C---:B0-----:R-:W-:Y:S01]  /*0c20*/  IMAD.SHL.U32 R18, R19.reuse, 0x10, RZ ;  /* 0x0000001013127824 */ /* 0x041fe200078e00ff */
[--C-:B------:R-:W-:Y:S01]  /*0c30*/  SHF.R.U32.HI R20, RZ, 0x4, R19.reuse ;  /* 0x00000004ff147819 */ /* 0x100fe20000011613 */
[C---:B-1----:R-:W-:Y:S01]  /*0c40*/  IMAD.SHL.U32 R17, R19.reuse, 0x8, RZ ;  /* 0x0000000813117824 */ /* 0x042fe200078e00ff */
[----:B------:R-:W-:Y:S01]  /*0c50*/  SHF.R.U32.HI R16, RZ, 0x2, R19 ;  /* 0x00000002ff107819 */ /* 0x000fe20000011613 */
[----:B------:R-:W-:Y:S01]  /*0c60*/  FMUL.FTZ R0, R8, UR6 ;  /* 0x0000000608007c20 */ /* 0x000fe20008410000 */
[----:B------:R-:W-:Y:S01]  /*0c70*/  LOP3.LUT R22, R20, 0x8, RZ, 0xc0, !PT ;  /* 0x0000000814167812 */ /* 0x000fe200078ec0ff */
[----:B------:R-:W-:Y:S01]  /*0c80*/  FMUL.FTZ R33, R28, UR6 ;  /* 0x000000061c217c20 */ /* 0x000fe20008410000 */
[----:B------:R-:W-:Y:S01]  /*0c90*/  SHF.L.U32 R21, R19, 0x1, RZ ;  /* 0x0000000113157819 */ /* 0x000fe200000006ff */
[----:B------:R-:W-:Y:S01]  /*0ca0*/  FMUL.FTZ R4, R4, UR6 ;  /* 0x0000000604047c20 */ /* 0x000fe20008410000 */
[----:B------:R-:W-:Y:S01]  /*0cb0*/  LOP3.LUT R20, R18, 0x600, RZ, 0xc0, !PT ;  /* 0x0000060012147812 */ /* 0x000fe200078ec0ff */
[----:B------:R-:W-:Y:S01]  /*0cc0*/  FMUL.FTZ R31, R31, UR6 ;  /* 0x000000061f1f7c20 */ /* 0x000fe20008410000 */
[----:B------:R-:W-:Y:S01]  /*0cd0*/  SHF.L.U32 R18, R16, 0x5, RZ ;  /* 0x0000000510127819 */ /* 0x000fe200000006ff */
[----:B------:R-:W-:Y:S01]  /*0ce0*/  FMUL.FTZ R8, R25, UR6 ;  /* 0x0000000619087c20 */ /* 0x000fe20008410000 */
[----:B------:R-:W-:Y:S01]  /*0cf0*/  LOP3.LUT R34, R22, 0xc0, R17, 0xf8, !PT ;  /* 0x000000c016227812 */ /* 0x000fe200078ef811 */
[----:B------:R-:W-:Y:S01]  /*0d00*/  FMUL.FTZ R24, R24, UR6 ;  /* 0x0000000618187c20 */ /* 0x000fe20008410000 */
[----:B------:R-:W-:Y:S01]  /*0d10*/  LOP3.LUT R21, R20, 0x6, R21, 0xf8, !PT ;  /* 0x0000000614157812 */ /* 0x000fe200078ef815 */
[----:B------:R-:W-:Y:S01]  /*0d20*/  FMUL.FTZ R15, R15, UR6 ;  /* 0x000000060f0f7c20 */ /* 0x000fe20008410000 */
[----:B------:R-:W-:Y:S01]  /*0d30*/  LOP3.LUT R20, R17, 0xd8, RZ, 0xc0, !PT ;  /* 0x000000d811147812 */ /* 0x000fe200078ec0ff */
[----:B------:R-:W-:Y:S01]  /*0d40*/  FMUL.FTZ R14, R14, UR6 ;  /* 0x000000060e0e7c20 */ /* 0x000fe20008410000 */
[----:B------:R-:W-:Y:S01]  /*0d50*/  LOP3.LUT R22, R18, 0x20, RZ, 0xc0, !PT ;  /* 0x0000002012167812 */ /* 0x000fe200078ec0ff */
[----:B------:R-:W-:Y:S01]  /*0d60*/  FMUL.FTZ R27, R27, UR6 ;  /* 0x000000061b1b7c20 */ /* 0x000fe20008410000 */
[--C-:B------:R-:W-:Y:S01]  /*0d70*/  LOP3.LUT R18, R34, 0x18, R19.reuse, 0x78, !PT ;  /* 0x0000001822127812 */ /* 0x100fe200078e7813 */
[----:B------:R-:W-:Y:S01]  /*0d80*/  FMUL.FTZ R13, R13, UR6 ;  /* 0x000000060d0d7c20 */ /* 0x000fe20008410000 */
[----:B------:R-:W-:Y:S01]  /*0d90*/  LOP3.LUT R20, R20, 0x18, R19, 0x78, !PT ;  /* 0x0000001814147812 */ /* 0x000fe200078e7813 */
[----:B------:R-:W-:Y:S01]  /*0da0*/  IMAD.SHL.U32 R19, R19, 0x4, RZ ;  /* 0x0000000413137824 */ /* 0x000fe200078e00ff */
[----:B------:R-:W-:Y:S01]  /*0db0*/  LOP3.LUT R18, R18, R21, R22, 0xfe, !PT ;  /* 0x0000001512127212 */ /* 0x000fe200078efe16 */
[----:B------:R-:W-:Y:S01]  /*0dc0*/  FMUL.FTZ R26, R26, UR6 ;  /* 0x000000061a1a7c20 */ /* 0x000fe20008410000 */
[----:B------:R-:W-:Y:S01]  /*0dd0*/  F2FP.F16.F32.PACK_AB R5, R6, R5 ;  /* 0x000000050605723e */ /* 0x000fe200000000ff */
[----:B------:R-:W-:Y:S01]  /*0de0*/  FMUL.FTZ R9, R9, UR6 ;  /* 0x0000000609097c20 */ /* 0x000fe20008410000 */
[----:B------:R-:W-:Y:S01]  /*0df0*/  F2FP.F16.F32.PACK_AB R6, R32, R7 ;  /* 0x000000072006723e */ /* 0x000fe200000000ff */
[----:B------:R-:W-:Y:S01]  /*0e00*/  FMUL.FTZ R10, R10, UR6 ;  /* 0x000000060a0a7c20 */ /* 0x000fe20008410000 */
[----:B------:R-:W-:-:S02]  /*0e10*/  F2FP.F16.F32.PACK_AB R7, R11, R12 ;  /* 0x0000000c0b07723e */ /* 0x000fc400000000ff */
[----:B------:R-:W-:Y:S02]  /*0e20*/  LOP3.LUT R12, R19, 0x40, RZ, 0xc0, !PT ;  /* 0x00000040130c7812 */ /* 0x000fe400078ec0ff */
[----:B------:R-:W-:Y:S02]  /*0e30*/  LEA R11, R18, UR4, 0x1 ;  /* 0x00000004120b7c11 */ /* 0x000fe4000f8e08ff */
[----:B------:R-:W-:Y:S02]  /*0e40*/  F2FP.F16.F32.PACK_AB R2, R23, R2 ;  /* 0x000000021702723e */ /* 0x000fe400000000ff */
[----:B------:R-:W-:Y:S02]  /*0e50*/  F2FP.F16.F32.PACK_AB R0, R33, R0 ;  /* 0x000000002100723e */ /* 0x000fe400000000ff */
[----:B------:R-:W-:Y:S01]  /*0e60*/  F2FP.F16.F32.PACK_AB R4, R35, R4 ;  /* 0x000000042304723e */ /* 0x000fe200000000ff */
[----:B------:R0:W-:Y:S01]  /*0e70*/  STS [R11], R2 ;  /* 0x000000020b007388 */ /* 0x0001e20000000800 */
[----:B------:R-:W-:-:S02]  /*0e80*/  IADD3 R12, PT, PT, R11, -R12, RZ ;  /* 0x8000000c0b0c7210 */ /* 0x000fc40007ffe0ff */
        /* <DEDUP_REMOVED lines=8> */
[----:B------:R-:W-:-:S02]  /*0f10*/  ISETP.GE.AND P0, PT, R16, UR11, PT ;  /* 0x0000000b10007c0c */ /* 0x000fc4000bf06270 */
[----:B------:R-:W-:Y:S01]  /*0f20*/  LOP3.LUT R21, R22, 0x1f00, R17, 0xf8, !PT ;  /* 0x00001f0016157812 */ /* 0x000fe200078ef811 */
[----:B------:R0:W-:Y:S03]  /*0f30*/  STS [R11+0x1000], R5 ;  /* 0x001000050b007388 */ /* 0x0001e60000000800 */
[----:B------:R-:W-:Y:S01]  /*0f40*/  LOP3.LUT R20, R21, R20, RZ, 0xfc, !PT ;  /* 0x0000001415147212 */ /* 0x000fe200078efcff */
[----:B------:R0:W-:Y:S03]  /*0f50*/  STS [R11+0x1200], R6 ;  /* 0x001200060b007388 */ /* 0x0001e60000000800 */
[----:B------:R-:W-:Y:S01]  /*0f60*/  LEA R20, R20, UR4, 0x1 ;  /* 0x0000000414147c11 */ /* 0x000fe2000f8e08ff */
[----:B------:R0:W-:Y:S04]  /*0f70*/  STS [R12+0x1020], R7 ;  /* 0x001020070c007388 */ /* 0x0001e80000000800 */
[----:B------:R0:W-:Y:S04]  /*0f80*/  STS [R12+0x1220], R8 ;  /* 0x001220080c007388 */ /* 0x0001e80000000800 */
[----:B------:R0:W-:Y:S04]  /*0f90*/  STS [R11+0x2000], R15 ;  /* 0x0020000f0b007388 */ /* 0x0001e80000000800 */
[----:B------:R0:W-:Y:S04]  /*0fa0*/  STS [R11+0x2200], R14 ;  /* 0x0022000e0b007388 */ /* 0x0001e80000000800 */
[----:B------:R0:W-:Y:S04]  /*0fb0*/  STS [R12+0x2020], R13 ;  /* 0x0020200d0c007388 */ /* 0x0001e80000000800 */
[----:B------:R0:W-:Y:S01]  /*0fc0*/  STS [R12+0x2220], R9 ;  /* 0x002220090c007388 */ /* 0x0001e20000000800 */
[----:B------:R-:W-:Y:S06]  /*0fd0*/  BAR.SYNC.DEFER_BLOCKING 0x0 ;  /* 0x0000000000007b1d */ /* 0x000fec0000010000 */
[----:B------:R-:W-:Y:S05]  /*0fe0*/  @P0 EXIT ;  /* 0x000000000000094d */ /* 0x000fea0003800000 */
[----:B------:R-:W1:Y:S01]  /*0ff0*/  LDCU UR4, c[0x0][0x440] ;  /* 0x00008800ff0477ac */ /* 0x000e620008000800 */
[----:B------:R-:W2:Y:S01]  /*1000*/  LDC.64 R18, c[0x0][0x5b8] ;  /* 0x00016e00ff127b82 */ /* 0x000ea20000000a00 */
[----:B0-----:R-:W-:Y:S01]  /*1010*/  LOP3.LUT R12, R17, 0x18, RZ, 0xc0, !PT ;  /* 0x00000018110c7812 */ /* 0x001fe200078ec0ff */
[----:B------:R-:W-:Y:S01]  /*1020*/  IMAD.MOV.U32 R13, RZ, RZ, RZ ;  /* 0x000000ffff0d7224 */ /* 0x000fe200078e00ff */
[----:B------:R-:W0:Y:S01]  /*1030*/  LDS.128 R8, [R20+0x1000] ;  /* 0x0010000014087984 */ /* 0x000e220000000c00 */
[----:B------:R-:W3:Y:S04]  /*1040*/  LDCU.64 UR6, c[0x0][0x558] ;  /* 0x0000ab00ff0677ac */ /* 0x000ee80008000a00 */
[----:B------:R-:W4:Y:S01]  /*1050*/  LDC.64 R14, c[0x0][0x5d0] ;  /* 0x00017400ff0e7b82 */ /* 0x000f220000000a00 */
[----:B-1----:R-:W-:Y:S01]  /*1060*/  ISETP.GE.AND P0, PT, R12, UR4, PT ;  /* 0x000000040c007c0c */ /* 0x002fe2000bf06270 */
[----:B--2---:R-:W-:-:S04]  /*1070*/  IMAD.WIDE.U32 R2, R18, UR12, R12 ;  /* 0x0000000c12027c25 */ /* 0x004fc8000f8e000c */
[----:B------:R-:W-:Y:S01]  /*1080*/  IMAD R0, R19, UR12, R3 ;  /* 0x0000000c13007c24 */ /* 0x000fe2000f8e0203 */
[----:B------:R-:W-:-:S07]  /*1090*/  IADD3 R2, P1, PT, R2, UR16, RZ ;  /* 0x0000001002027c10 */ /* 0x000fce000ff3e0ff */
[----:B------:R-:W1:Y:S01]  /*10a0*/  @!P0 LDS.128 R4, [R20] ;  /* 0x0000000014048984 */ /* 0x000e620000000c00 */
[----:B------:R-:W-:Y:S02]  /*10b0*/  IADD3.X R3, PT, PT, R0, UR17, RZ, P1, !PT ;  /* 0x0000001100037c10 */ /* 0x000fe40008ffe4ff */
[C---:B------:R-:W-:Y:S02]  /*10c0*/  LOP3.LUT R0, R12.reuse, 0x20, RZ, 0xfc, !PT ;  /* 0x000000200c007812 */ /* 0x040fe400078efcff */
[----:B------:R-:W-:Y:S01]  /*10d0*/  LOP3.LUT R12, R12, 0x40, RZ, 0xfc, !PT ;  /* 0x000000400c0c7812 */ /* 0x000fe200078efcff */
[----:B----4-:R-:W-:Y:S01]  /*10e0*/  IMAD.WIDE.U32 R2, R14, UR22, R2 ;  /* 0x000000160e027c25 */ /* 0x010fe2000f8e0002 */
[----:B------:R-:W-:-:S03]  /*10f0*/  ISETP.GE.AND P1, PT, R0, UR4, PT ;  /* 0x0000000400007c0c */ /* 0x000fc6000bf26270 */
[----:B------:R-:W-:Y:S02]  /*1100*/  IMAD R3, R15, UR22, R3 ;  /* 0x000000160f037c24 */ /* 0x000fe4000f8e0203 */
[----:B------:R-:W-:-:S04]  /*1110*/  IMAD.WIDE.U32 R2, R16, R18, R2 ;  /* 0x0000001210027225 */ /* 0x000fc800078e0002 */
[----:B------:R-:W-:Y:S01]  /*1120*/  IMAD R3, R16, R19, R3 ;  /* 0x0000001310037224 */ /* 0x000fe200078e0203 */
[----:B---3--:R-:W-:-:S04]  /*1130*/  LEA R14, P2, R2, UR6, 0x1 ;  /* 0x00000006020e7c11 */ /* 0x008fc8000f8408ff */
[----:B------:R-:W-:Y:S02]  /*1140*/  LEA.HI.X R15, R2, UR7, R3, 0x1, P2 ;  /* 0x00000007020f7c11 */ /* 0x000fe400090f0c03 */
[----:B------:R-:W-:-:S03]  /*1150*/  ISETP.GE.AND P2, PT, R12, UR4, PT ;  /* 0x000000040c007c0c */ /* 0x000fc6000bf46270 */
[----:B0-----:R0:W-:Y:S04]  /*1160*/  @!P1 STG.E.128 desc[UR14][R14.64+0x40], R8 ;  /* 0x000040080e009986 */ /* 0x0011e8000c101d0e */
[----:B-1----:R0:W-:Y:S06]  /*1170*/  @!P0 STG.E.128 desc[UR14][R14.64], R4 ;  /* 0x000000040e008986 */ /* 0x0021ec000c101d0e */
[----:B------:R-:W-:Y:S05]  /*1180*/  @P2 EXIT ;  /* 0x000000000000294d */ /* 0x000fea0003800000 */
[----:B0-----:R-:W0:Y:S04]  /*1190*/  LDS.128 R4, [R20+0x2000] ;  /* 0x0020000014047984 */ /* 0x001e280000000c00 */
[----:B0-----:R-:W-:Y:S01]  /*11a0*/  STG.E.128 desc[UR14][R14.64+0x80], R4 ;  /* 0x000080040e007986 */ /* 0x001fe2000c101d0e */
[----:B------:R-:W-:Y:S05]  /*11b0*/  EXIT ;  /* 0x000000000000794d */ /* 0x000fea0003800000 */
.L_x_338:
        /* <DEDUP_REMOVED lines=12> */
.L_x_1715:


//--------------------- .text._ZN5flash44flash_bwd_dq_dk_dv_loop_seqk_parallel_kernelI23Flash_bwd_kernel_traitsILi96ELi64ELi128ELi8ELi2ELi4ELi4ELb1ELb0EN7cutlass6half_tE19Flash_kernel_traitsILi96ELi64ELi128ELi8ES3_EELb1ELb0ELb0ELb0ELb0ELb1ELb0EEEvNS_16Flash_bwd_paramsE --------------------------
	.section	.text._ZN5flash44flash_bwd_dq_dk_dv_loop_seqk_parallel_kernelI23Flash_bwd_kernel_traitsILi96ELi64ELi128ELi8ELi2ELi4ELi4ELb1ELb0EN7cutlass6half_tE19Flash_kernel_traitsILi96ELi64ELi128ELi8ES3_EELb1ELb0ELb0ELb0ELb0ELb1ELb0EEEvNS_16Flash_bwd_paramsE,"ax",@progbits
	.align	128
        .global         _ZN5flash44flash_bwd_dq_dk_dv_loop_seqk_parallel_kernelI23Flash_bwd_kernel_traitsILi96ELi64ELi128ELi8ELi2ELi4ELi4ELb1ELb0EN7cutlass6half_tE19Flash_kernel_traitsILi96ELi64ELi128ELi8ES3_EELb1ELb0ELb0ELb0ELb0ELb1ELb0EEEvNS_16Flash_bwd_paramsE
        .type           _ZN5flash44flash_bwd_dq_dk_dv_loop_seqk_parallel_kernelI23Flash_bwd_kernel_traitsILi96ELi64ELi128ELi8ELi2ELi4ELi4ELb1ELb0EN7cutlass6half_tE19Flash_kernel_traitsILi96ELi64ELi128ELi8ES3_EELb1ELb0ELb0ELb0ELb0ELb1ELb0EEEvNS_16Flash_bwd_paramsE,@function
        .size           _ZN5flash44flash_bwd_dq_dk_dv_loop_seqk_parallel_kernelI23Flash_bwd_kernel_traitsILi96ELi64ELi128ELi8ELi2ELi4ELi4ELb1ELb0EN7cutlass6half_tE19Flash_kernel_traitsILi96ELi64ELi128ELi8ES3_EELb1ELb0ELb0ELb0ELb0ELb1ELb0EEEvNS_16Flash_bwd_paramsE,(.L_x_1716 - _ZN5flash44flash_bwd_dq_dk_dv_loop_seqk_parallel_kernelI23Flash_bwd_kernel_traitsILi96ELi64ELi128ELi8ELi2ELi4ELi4ELb1ELb0EN7cutlass6half_tE19Flash_kernel_traitsILi96ELi64ELi128ELi8ES3_EELb1ELb0ELb0ELb0ELb0ELb1ELb0EEEvNS_16Flash_bwd_paramsE)
        .other          _ZN5flash44flash_bwd_dq_dk_dv_loop_seqk_parallel_kernelI23Flash_bwd_kernel_traitsILi96ELi64ELi128ELi8ELi2ELi4ELi4ELb1ELb0EN7cutlass6half_tE19Flash_kernel_traitsILi96ELi64ELi128ELi8ES3_EELb1ELb0ELb0ELb0ELb0ELb1ELb0EEEvNS_16Flash_bwd_paramsE,@"STO_CUDA_ENTRY STV_DEFAULT"
_ZN5flash44flash_bwd_dq_dk_dv_loop_seqk_parallel_kernelI23Flash_bwd_kernel_traitsILi96ELi64ELi128ELi8ELi2ELi4ELi4ELb1ELb0EN7cutlass6half_tE19Flash_kernel_traitsILi96ELi64ELi128ELi8ES3_EELb1ELb0ELb0ELb0ELb0ELb1ELb0EEEvNS_16Flash_bwd_paramsE:
.text._ZN5flash44flash_bwd_dq_dk_dv_loop_seqk_parallel_kernelI23Flash_bwd_kernel_traitsILi96ELi64ELi128ELi8ELi2ELi4ELi4ELb1ELb0EN7cutlass6half_tE19Flash_kernel_traitsILi96ELi64ELi128ELi8ES3_EELb1ELb0ELb0ELb0ELb0ELb1ELb0EEEvNS_16Flash_bwd_paramsE:
        /* <DEDUP_REMOVED lines=52> */
.L_x_376:
        /* <DEDUP_REMOVED lines=49> */
.L_x_339:
        /* <DEDUP_REMOVED lines=13> */
[----:B------:R-:W-:Y:S02]  /*0720*/  ULEA UR22, UR46, 0xffffffc0, 0x6 ;  /* 0xffffffc02e167891 */ /* 0x000fe4000f8e30ff */
[----:B-1----:R-:W-:Y:S02]  /*0730*/  @!UP1 UIMAD.WIDE.U32 UR24, UR31, UR10, URZ ;  /* 0x0000000a1f1892a5 */ /* 0x002fe4000f8e00ff */
[----:B--2---:R-:W-:Y:S02]  /*0740*/  @UP1 UIMAD.WIDE.U32 UR16, UR14, UR8, URZ ;  /* 0x000000080e1012a5 */ /* 0x004fe4000f8e00ff */
[----:B------:R-:W-:Y:S02]  /*0750*/  @!UP1 UIMAD UR23, UR31, UR11, UR25 ;  /* 0x0000000b1f1792a4 */ /* 0x000fe4000f8e0219 */
        /* <DEDUP_REMOVED lines=15> */
.L_x_341:
[----:B------:R-:W1:Y:S01]  /*0850*/  LDCU.64 UR18, c[0x0][0x3b8] ;  /* 0x00007700ff1277ac */ /* 0x000e620008000a00 */
[----:B------:R-:W-:-:S04]  /*0860*/  UIADD3 UR5, UPT, UPT, UR43, UR45, URZ ;  /* 0x0000002d2b057290 */ /* 0x000fc8000fffe0ff */
[----:B-1----:R-:W-:Y:S02]  /*0870*/  UIMAD.WIDE.U32 UR48, UR5, UR18, URZ ;  /* 0x00000012053072a5 */ /* 0x002fe4000f8e00ff */
[----:B------:R-:W-:-:S04]  /*0880*/  UIMAD UR5, UR5, UR19, URZ ;  /* 0x00000013050572a4 */ /* 0x000fc8000f8e02ff */
[----:B------:R-:W-:-:S06]  /*0890*/  UIADD3 UR5, UPT, UPT, UR49, UR5, URZ ;  /* 0x0000000531057290 */ /* 0x000fcc000fffe0ff */
[----:B------:R-:W-:-:S07]  /*08a0*/  MOV R17, UR5 ;  /* 0x0000000500117c02 */ /* 0x000fce0008000f00 */
.L_x_342:
        /* <DEDUP_REMOVED lines=42> */
.L_x_343:
[----:B------:R-:W1:Y:S01]  /*0b50*/  LDCU.64 UR16, c[0x0][0x3c0] ;  /* 0x00007800ff1077ac */ /* 0x000e620008000a00 */
[----:B------:R-:W-:-:S04]  /*0b60*/  UIADD3 UR8, UPT, UPT, UR43, UR45, URZ ;  /* 0x0000002d2b087290 */ /* 0x000fc8000fffe0ff */
[----:B-1----:R-:W-:Y:S02]  /*0b70*/  UIMAD.WIDE.U32 UR50, UR8, UR16, URZ ;  /* 0x00000010083272a5 */ /* 0x002fe4000f8e00ff */
[----:B------:R-:W-:-:S04]  /*0b80*/  UIMAD UR8, UR8, UR17, URZ ;  /* 0x00000011080872a4 */ /* 0x000fc8000f8e02ff */
[----:B------:R-:W-:-:S06]  /*0b90*/  UIADD3 UR8, UPT, UPT, UR51, UR8, URZ ;  /* 0x0000000833087290 */ /* 0x000fcc000fffe0ff */
[----:B------:R-:W-:-:S07]  /*0ba0*/  MOV R14, UR8 ;  /* 0x00000008000e7c02 */ /* 0x000fce0008000f00 */
.L_x_344:
        /* <DEDUP_REMOVED lines=28> */
.L_x_345:
[----:B------:R-:W-:Y:S02]  /*0d70*/  UIMAD.WIDE.U32 UR10, UR54, UR14, URZ ;  /* 0x0000000e360a72a5 */ /* 0x000fe4000f8e00ff */
[----:B------:R-:W-:-:S04]  /*0d80*/  UIMAD UR8, UR55, UR14, URZ ;  /* 0x0000000e370872a4 */ /* 0x000fc8000f8e02ff */
[----:B------:R-:W-:-:S12]  /*0d90*/  UIADD3 UR8, UPT, UPT, UR11, UR8, URZ ;  /* 0x000000080b087290 */ /* 0x000fd8000fffe0ff */
.L_x_346:
        /* <DEDUP_REMOVED lines=20> */
.L_x_347:
[----:B------:R-:W1:Y:S01]  /*0ee0*/  LDCU UR55, c[0x0][0x434] ;  /* 0x00008680ff3777ac */ /* 0x000e620008000800 */
[----:B------:R-:W-:-:S04]  /*0ef0*/  UIMAD UR9, UR31, UR49, UR30 ;  /* 0x000000311f0972a4 */ /* 0x000fc8000f8e021e */
[----:B-1----:R-:W-:Y:S02]  /*0f00*/  UIMAD UR55, UR9, UR55, URZ ;  /* 0x00000037093772a4 */ /* 0x002fe4000f8e02ff */
.L_x_348:
        /* <DEDUP_REMOVED lines=11> */
.L_x_349:
[----:B------:R-:W1:Y:S01]  /*0fc0*/  LDCU UR54, c[0x0][0x444] ;  /* 0x00008880ff3677ac */ /* 0x000e620008000800 */
[----:B------:R-:W-:-:S04]  /*0fd0*/  UIMAD UR9, UR31, UR49, UR30 ;  /* 0x000000311f0972a4 */ /* 0x000fc8000f8e021e */
[----:B-1----:R-:W-:-:S12]  /*0fe0*/  UIMAD UR54, UR9, UR54, URZ ;  /* 0x00000036093672a4 */ /* 0x002fd8000f8e02ff */
.L_x_350:
[----:B------:R-:W1:Y:S01]  /*0ff0*/  S2R R26, SR_TID.X ;  /* 0x00000000001a7919 */ /* 0x000e620000002100 */
[----:B------:R-:W-:Y:S01]  /*1000*/  USHF.R.S32.HI UR9, URZ, 0x1f, UR53 ;  /* 0x0000001fff097899 */ /* 0x000fe20008011435 */
[----:B------:R-:W-:Y:S01]  /*1010*/  IMAD.MOV.U32 R9, RZ, RZ, RZ ;  /* 0x000000ffff097224 */ /* 0x000fe200078e00ff */
[----:B------:R-:W2:Y:S01]  /*1020*/  LDCU.64 UR14, c[0x0][0x3b0] ;  /* 0x00007600ff0e77ac */ /* 0x000ea20008000a00 */
[----:B------:R-:W3:Y:S01]  /*1030*/  LDC.64 R12, c[0x0][0x5f8] ;  /* 0x00017e00ff0c7b82 */ /* 0x000ee20000000a00 */
[----:B------:R-:W-:Y:S01]  /*1040*/  BSSY.RECONVERGENT B1, `(.L_x_340) ;  /* 0x0000780000017945 */ /* 0x000fe20003800200 */
[----:B------:R-:W-:Y:S01]  /*1050*/  UIADD3 UR53, UP1, UP0, UR20, UR10, UR53 ;  /* 0x0000000a14357290 */ /* 0x000fe2000f83e035 */
[----:B------:R-:W4:Y:S03]  /*1060*/  LDCU.64 UR20, c[0x0][0x3c8] ;  /* 0x00007900ff1477ac */ /* 0x000f260008000a00 */
[----:B------:R-:W-:-:S02]  /*1070*/  UIADD3.X UR52, UPT, UPT, UR52, UR8, UR9, UP1, UP0 ;  /* 0x0000000834347290 */ /* 0x000fc40008fe0409 */
[----:B------:R-:W5:Y:S01]  /*1080*/  LDCU.128 UR8, c[0x0][0x590] ;  /* 0x0000b200ff0877ac */ /* 0x000f620008000c00 */
[----:B------:R-:W-:Y:S02]  /*1090*/  UIMAD UR56, UR49, UR56, URZ ;  /* 0x00000038313872a4 */ /* 0x000fe4000f8e02ff */
[----:B--2---:R-:W-:Y:S01]  /*10a0*/  UIMAD UR59, UR25, UR14, URZ ;  /* 0x0000000e193b72a4 */ /* 0x004fe2000f8e02ff */
[----:B------:R-:W-:Y:S01]  /*10b0*/  IMAD.U32 R4, RZ, RZ, UR14 ;  /* 0x0000000eff047e24 */ /* 0x000fe2000f8e00ff */
[----:B------:R-:W-:Y:S02]  /*10c0*/  UISETP.GT.AND UP0, UPT, UR47, URZ, UPT ;  /* 0x000000ff2f00728c */ /* 0x000fe4000bf04270 */
[----:B------:R-:W-:Y:S01]  /*10d0*/  UIMAD UR59, UR22, UR15, UR59 ;  /* 0x0000000f163b72a4 */ /* 0x000fe2000f8e023b */
[----:B----4-:R-:W-:Y:S01]  /*10e0*/  IMAD.U32 R6, RZ, RZ, UR20 ;  /* 0x00000014ff067e24 */ /* 0x010fe2000f8e00ff */
[----:B------:R-:W-:Y:S02]  /*10f0*/  ULEA UR54, UR51, UR54, 0x6 ;  /* 0x0000003633367291 */ /* 0x000fe4000f8e30ff */
[----:B------:R-:W-:-:S02]  /*1100*/  ULEA UR55, UR51, UR55, 0x6 ;  /* 0x0000003733377291 */ /* 0x000fc4000f8e30ff */
[----:B------:R-:W-:Y:S01]  /*1110*/  MOV R0, UR59 ;  /* 0x0000003b00007c02 */ /* 0x000fe20008000f00 */
[C---:B-1----:R-:W-:Y:S01]  /*1120*/  IMAD.SHL.U32 R20, R26.reuse, 0x8, RZ ;  /* 0x000000081a147824 */ /* 0x042fe200078e00ff */
[----:B-----5:R-:W-:Y:S01]  /*1130*/  UIMAD UR25, UR25, UR8, URZ ;  /* 0x00000008191972a4 */ /* 0x020fe2000f8e02ff */
[----:B------:R-:W-:Y:S01]  /*1140*/  IMAD.U32 R7, RZ, RZ, UR8 ;  /* 0x00000008ff077e24 */ /* 0x000fe2000f8e00ff */
[----:B------:R-:W-:Y:S02]  /*1150*/  LOP3.LUT R248, R26, 0x1f, RZ, 0xc0, !PT ;  /* 0x0000001f1af87812 */ /* 0x000fe400078ec0ff */
[----:B------:R-:W-:Y:S01]  /*1160*/  LOP3.LUT R8, R20, 0x18, RZ, 0xc0, !PT ;  /* 0x0000001814087812 */ /* 0x000fe200078ec0ff */
[----:B------:R-:W-:Y:S01]  /*1170*/  UIMAD UR20, UR22, UR9, UR25 ;  /* 0x00000009161472a4 */ /* 0x000fe2000f8e0219 */
[----:B------:R-:W-:Y:S02]  /*1180*/  SHF.R.U32.HI R246, RZ, 0x5, R26 ;  /* 0x00000005fff67819 */ /* 0x000fe4000001161a */
[----:B------:R-:W-:Y:S01]  /*1190*/  IADD3 R2, P0, PT, R8, UR60, RZ ;  /* 0x0000003c08027c10 */ /* 0x000fe2000ff1e0ff */
[----:B------:R-:W-:Y:S01]  /*11a0*/  IMAD.WIDE.U32 R4, R4, UR22, R8 ;  /* 0x0000001604047c25 */ /* 0x000fe2000f8e0008 */
[----:B------:R-:W-:Y:S01]  /*11b0*/  MOV R10, UR11 ;  /* 0x0000000b000a7c02 */ /* 0x000fe20008000f00 */
[----:B------:R-:W1:Y:S01]  /*11c0*/  LDCU.64 UR60, c[0x0][0x420] ;  /* 0x00008400ff3c77ac */ /* 0x000e620008000a00 */
[----:B------:R-:W-:Y:S01]  /*11d0*/  SHF.R.U32.HI R21, RZ, 0x2, R26 ;  /* 0x00000002ff157819 */ /* 0x000fe2000001161a */
[----:B------:R-:W-:Y:S01]  /*11e0*/  IMAD.X R3, RZ, RZ, UR58, P0 ;  /* 0x0000003aff037e24 */ /* 0x000fe200080e06ff */
[----:B------:R-:W-:Y:S01]  /*11f0*/  IADD3 R4, P1, PT, R4, UR24, RZ ;  /* 0x0000001804047c10 */ /* 0x000fe2000ff3e0ff */
[----:B------:R-:W2:Y:S01]  /*1200*/  LDCU.64 UR24, c[0x0][0x380] ;  /* 0x00007000ff1877ac */ /* 0x000ea20008000a00 */
[----:B------:R-:W-:Y:S01]  /*1210*/  ISETP.NE.AND P0, PT, RZ, UR57, PT ;  /* 0x00000039ff007c0c */ /* 0x000fe2000bf05270 */
[----:B------:R-:W-:Y:S01]  /*1220*/  IMAD.WIDE.U32 R2, R7, UR22, R2 ;  /* 0x0000001607027c25 */ /* 0x000fe2000f8e0002 */
[----:B------:R-:W-:Y:S01]  /*1230*/  IADD3.X R5, PT, PT, R5, UR23, R0, P1, !PT ;  /* 0x0000001705057c10 */ /* 0x000fe20008ffe400 */
[----:B------:R-:W4:Y:S01]  /*1240*/  LDCU.64 UR22, c[0x0][0x550] ;  /* 0x0000aa00ff1677ac */ /* 0x000f220008000a00 */
[----:B------:R-:W-:Y:S01]  /*1250*/  MOV R0, UR21 ;  /* 0x0000001500007c02 */ /* 0x000fe20008000f00 */
[----:B------:R-:W-:-:S02]  /*1260*/  VIADD R3, R3, UR20 ;  /* 0x0000001403037c36 */ /* 0x000fc40008000000 */
[----:B------:R-:W-:Y:S01]  /*1270*/  IMAD.WIDE.U32 R6, R6, UR30, R4 ;  /* 0x0000001e06067c25 */ /* 0x000fe2000f8e0004 */
[----:B------:R-:W5:Y:S03]  /*1280*/  LDCU.64 UR20, c[0x0][0x570] ;  /* 0x0000ae00ff1477ac */ /* 0x000f660008000a00 */
[----:B------:R-:W-:Y:S01]  /*1290*/  IMAD.U32 R4, RZ, RZ, UR10 ;  /* 0x0000000aff047e24 */ /* 0x000fe2000f8e00ff */
[----:B------:R-:W-:Y:S01]  /*12a0*/  USHF.L.U32 UR10, UR56, 0x6, URZ ;  /* 0x00000006380a7899 */ /* 0x000fe200080006ff */
[----:B------:R-:W-:Y:S01]  /*12b0*/  IMAD R7, R0, UR30, R7 ;  /* 0x0000001e00077c24 */ /* 0x000fe2000f8e0207 */
[----:B------:R-:W4:Y:S01]  /*12c0*/  LDCU.64 UR58, c[0x0][0x5e8] ;  /* 0x0000bd00ff3a77ac */ /* 0x000f220008000a00 */
[----:B------:R-:W-:Y:S01]  /*12d0*/  IMAD.WIDE.U32 R4, R4, UR30, R2 ;  /* 0x0000001e04047c25 */ /* 0x000fe2000f8e0002 */
[----:B-1----:R-:W-:-:S03]  /*12e0*/  UIMAD.WIDE UR60, UR55, 0x4, UR60 ;  /* 0x00000004373c78a5 */ /* 0x002fc6000f8e023c */
[----:B---3--:R-:W-:-:S04]  /*12f0*/  IMAD.WIDE.U32 R2, R12, UR28, RZ ;  /* 0x0000001c0c027c25 */ /* 0x008fc8000f8e00ff */
[----:B------:R-:W-:Y:S01]  /*1300*/  IMAD R0, R246, UR56, R248 ;  /* 0x00000038f6007c24 */ /* 0x000fe2000f8e02f8 */
        /* <DEDUP_REMOVED lines=11> */
[C---:B------:R-:W-:Y:S01]  /*13c0*/  IMAD.WIDE.U32 R2, R21.reuse, UR8, R2 ;  /* 0x0000000815027c25 */ /* 0x040fe2000f8e0002 */
[----:B------:R-:W-:Y:S02]  /*13d0*/  LEA.HI.X.SX32 R7, R10, R12, 0x1, P1 ;  /* 0x0000000c0a077211 */ /* 0x000fe400008f0eff */
[----:B-----5:R-:W-:Y:S01]  /*13e0*/  LEA R238, P1, R0, UR20, 0x2 ;  /* 0x0000001400ee7c11 */ /* 0x020fe2000f8210ff */
[C---:B------:R-:W-:Y:S01]  /*13f0*/  IMAD R6, R21.reuse, UR9, R3 ;  /* 0x0000000915067c24 */ /* 0x040fe2000f8e0203 */
[----:B--2---:R-:W-:Y:S01]  /*1400*/  LEA R242, P3, R4, UR24, 0x1 ;  /* 0x0000001804f27c11 */ /* 0x004fe2000f8608ff */
[C---:B------:R-:W-:Y:S01]  /*1410*/  IMAD R3, R21.reuse, UR15, R5 ;  /* 0x0000000f15037c24 */ /* 0x040fe2000f8e0205 */
[----:B------:R-:W-:Y:S01]  /*1420*/  LEA.HI.X R239, R0, UR21, R7, 0x2, P1 ;  /* 0x0000001500ef7c11 */ /* 0x000fe200088f1407 */
[----:B----4-:R-:W-:Y:S01]  /*1430*/  UIMAD.WIDE UR14, UR54, 0x4, UR58 ;  /* 0x00000004360e78a5 */ /* 0x010fe2000f8e023a */
[----:B------:R-:W-:Y:S02]  /*1440*/  IADD3 R10, P1, PT, R21, 0x40, RZ ;  /* 0x00000040150a7810 */ /* 0x000fe40007f3e0ff */
[----:B------:R-:W-:-:S02]  /*1450*/  LEA R240, P2, R2, UR22, 0x1 ;  /* 0x0000001602f07c11 */ /* 0x000fc4000f8408ff */
        /* <DEDUP_REMOVED lines=18> */
.L_x_352:
[----:B------:R-:W1:Y:S01]  /*1580*/  LDCU.64 UR14, c[0x0][0x5c0] ;  /* 0x0000b800ff0e77ac */ /* 0x000e620008000a00 */
[----:B------:R-:W-:-:S04]  /*1590*/  UIADD3 UR8, UPT, UPT, UR43, UR45, URZ ;  /* 0x0000002d2b087290 */ /* 0x000fc8000fffe0ff */
[----:B-1----:R-:W-:Y:S02]  /*15a0*/  UIMAD.WIDE.U32 UR18, UR8, UR14, URZ ;  /* 0x0000000e081272a5 */ /* 0x002fe4000f8e00ff */
[----:B------:R-:W-:-:S04]  /*15b0*/  UIMAD UR8, UR8, UR15, URZ ;  /* 0x0000000f080872a4 */ /* 0x000fc8000f8e02ff */
[----:B------:R-:W-:-:S06]  /*15c0*/  UIADD3 UR8, UPT, UPT, UR19, UR8, URZ ;  /* 0x0000000813087290 */ /* 0x000fcc000fffe0ff */
[----:B------:R-:W-:Y:S02]  /*15d0*/  MOV R0, UR8 ;  /* 0x0000000800007c02 */ /* 0x000fe40008000f00 */
.L_x_353:
        /* <DEDUP_REMOVED lines=13> */
.L_x_354:
[----:B------:R-:W1:Y:S01]  /*16b0*/  LDCU.64 UR10, c[0x0][0x5c8] ;  /* 0x0000b900ff0a77ac */ /* 0x000e620008000a00 */
[----:B------:R-:W-:-:S04]  /*16c0*/  UIADD3 UR43, UPT, UPT, UR43, UR45, URZ ;  /* 0x0000002d2b2b7290 */ /* 0x000fc8000fffe0ff */
[----:B-1----:R-:W-:Y:S02]  /*16d0*/  UIMAD.WIDE.U32 UR16, UR43, UR10, URZ ;  /* 0x0000000a2b1072a5 */ /* 0x002fe4000f8e00ff */
[----:B------:R-:W-:-:S04]  /*16e0*/  UIMAD UR43, UR43, UR11, URZ ;  /* 0x0000000b2b2b72a4 */ /* 0x000fc8000f8e02ff */
[----:B------:R-:W-:-:S06]  /*16f0*/  UIADD3 UR43, UPT, UPT, UR17, UR43, URZ ;  /* 0x0000002b112b7290 */ /* 0x000fcc000fffe0ff */
[----:B------:R-:W-:-:S07]  /*1700*/  MOV R11, UR43 ;  /* 0x0000002b000b7c02 */ /* 0x000fce0008000f00 */
.L_x_355:
        /* <DEDUP_REMOVED lines=26> */
.L_x_357:
[----:B------:R-:W-:Y:S05]  /*18b0*/  BSYNC.RECONVERGENT B0 ;  /* 0x0000000000007941 */ /* 0x000fea0003800200 */
.L_x_356:
        /* <DEDUP_REMOVED lines=13> */
.L_x_359:
[----:B------:R-:W-:Y:S05]  /*1990*/  BSYNC.RECONVERGENT B0 ;  /* 0x0000000000007941 */ /* 0x000fea0003800200 */
.L_x_358:
        /* <DEDUP_REMOVED lines=23> */
.L_x_361:
[----:B------:R-:W-:Y:S05]  /*1b10*/  BSYNC.RECONVERGENT B0 ;  /* 0x0000000000007941 */ /* 0x000fea0003800200 */
.L_x_360:
        /* <DEDUP_REMOVED lines=13> */
.L_x_351:
        /* <DEDUP_REMOVED lines=9> */
[----:B------:R-:W2:Y:S01]  /*1c80*/  LDCU.64 UR8, c[0x0][0x3d0] ;  /* 0x00007a00ff0877ac */ /* 0x000ea20008000a00 */
[----:B------:R-:W-:Y:S01]  /*1c90*/  IMAD.WIDE.U32 R2, R2, UR36, R8 ;  /* 0x0000002402027c25 */ /* 0x000fe2000f8e0008 */
[----:B------:R-:W-:-:S03]  /*1ca0*/  IADD3 R6, P2, PT, R4, UR50, RZ ;  /* 0x0000003204067c10 */ /* 0x000fc6000ff5e0ff */
[----:B------:R-:W-:Y:S01]  /*1cb0*/  IMAD.MOV.U32 R28, RZ, RZ, 0x7f800000 ;  /* 0x7f800000ff1c7424 */ /* 0x000fe200078e00ff */
[----:B------:R-:W-:Y:S01]  /*1cc0*/  UIMAD UR5, UR5, UR18, URZ ;  /* 0x00000012050572a4 */ /* 0x000fe2000f8e02ff */
[----:B------:R-:W-:Y:S01]  /*1cd0*/  IADD3 R4, P1, PT, R2, UR48, RZ ;  /* 0x0000003002047c10 */ /* 0x000fe2000ff3e0ff */
[----:B------:R-:W-:Y:S01]  /*1ce0*/  UIMAD UR21, UR36, UR17, UR21 ;  /* 0x00000011241572a4 */ /* 0x000fe2000f8e0215 */
[----:B------:R-:W-:Y:S01]  /*1cf0*/  LOP3.LUT R245, R27, 0x10, RZ, 0xc0, !PT ;  /* 0x000000101bf57812 */ /* 0x000fe200078ec0ff */
[----:B------:R-:W3:Y:S01]  /*1d00*/  @!P4 LDC.64 R18, c[0x0][0x390] ;  /* 0x0000e400ff12cb82 */ /* 0x000ee20000000a00 */
[----:B------:R-:W-:Y:S01]  /*1d10*/  UIMAD UR5, UR36, UR19, UR5 ;  /* 0x00000013240572a4 */ /* 0x000fe2000f8e0205 */
[----:B-1----:R-:W-:Y:S01]  /*1d20*/  IMAD R2, R16, UR10, RZ ;  /* 0x0000000a10027c24 */ /* 0x002fe2000f8e02ff */
[----:B------:R-:W-:Y:S01]  /*1d30*/  LOP3.LUT R245, R245, 0x7, R21, 0xf8, !PT ;  /* 0x00000007f5f57812 */ /* 0x000fe200078ef815 */
[----:B------:R-:W-:Y:S01]  /*1d40*/  IMAD.MOV.U32 R252, RZ, RZ, 0x7f800000 ;  /* 0x7f800000fffc7424 */ /* 0x000fe200078e00ff */
[----:B------:R-:W-:Y:S01]  /*1d50*/  IADD3.X R7, PT, PT, R14, UR21, R5, P2, !PT ;  /* 0x000000150e077c10 */ /* 0x000fe200097fe405 */
[----:B------:R-:W-:Y:S01]  /*1d60*/  IMAD R8, R11, UR11, R2 ;  /* 0x0000000b0b087c24 */ /* 0x000fe2000f8e0202 */
[----:B------:R-:W-:Y:S01]  /*1d70*/  IADD3.X R5, PT, PT, R17, UR5, R3, P1, !PT ;  /* 0x0000000511057c10 */ /* 0x000fe20008ffe403 */
[----:B------:R-:W1:Y:S01]  /*1d80*/  @!P3 LDC.64 R22, c[0x0][0x390] ;  /* 0x0000e400ff16bb82 */ /* 0x000e620000000a00 */
[----:B--2---:R-:W-:Y:S01]  /*1d90*/  IMAD R0, R16, UR8, RZ ;  /* 0x0000000810007c24 */ /* 0x004fe2000f8e02ff */
[----:B------:R-:W-:Y:S01]  /*1da0*/  ULOP3.LUT UR5, UR51, 0x80000001, URZ, 0xc0, !UPT ;  /* 0x8000000133057892 */ /* 0x000fe2000f8ec0ff */
[----:B------:R-:W-:Y:S01]  /*1db0*/  IMAD.WIDE.U32 R2, R11, UR10, R6 ;  /* 0x0000000a0b027c25 */ /* 0x000fe2000f8e0006 */
[----:B------:R-:W-:-:S03]  /*1dc0*/  LOP3.LUT R7, R20, 0xd8, RZ, 0xc0, !PT ;  /* 0x000000d814077812 */ /* 0x000fc600078ec0ff */
[----:B------:R-:W-:Y:S01]  /*1dd0*/  IMAD.MOV.U32 R251, RZ, RZ, 0x7f800000 ;  /* 0x7f800000fffb7424 */ /* 0x000fe200078e00ff */
[----:B------:R-:W2:Y:S01]  /*1de0*/  @!P4 LDC.64 R24, c[0x0][0x388] ;  /* 0x0000e200ff18cb82 */ /* 0x000ea20000000a00 */
[----:B------:R-:W-:Y:S01]  /*1df0*/  IMAD.IADD R3, R3, 0x1, R8 ;  /* 0x0000000103037824 */ /* 0x000fe200078e0208 */
[----:B------:R-:W-:Y:S01]  /*1e00*/  UISETP.NE.AND UP0, UPT, UR5, 0x1, UPT ;  /* 0x000000010500788c */ /* 0x000fe2000bf05270 */
[----:B------:R-:W-:Y:S01]  /*1e10*/  IMAD R6, R11, UR9, R0 ;  /* 0x000000090b067c24 */ /* 0x000fe2000f8e0200 */
[----:B------:R-:W-:Y:S01]  /*1e20*/  LOP3.LUT R0, R7, 0x18, R26, 0x78, !PT ;  /* 0x0000001807007812 */ /* 0x000fe200078e781a */
[----:B------:R-:W-:Y:S01]  /*1e30*/  @!P3 IMAD.MOV.U32 R12, RZ, RZ, R2 ;  /* 0x000000ffff0cb224 */ /* 0x000fe200078e0002 */
[----:B------:R-:W-:Y:S01]  /*1e40*/  USEL UR5, URZ, 0x3000, UP0 ;  /* 0x00003000ff057887 */ /* 0x000fe20008000000 */
[--C-:B------:R-:W-:Y:S01]  /*1e50*/  @!P3 IMAD.MOV.U32 R13, RZ, RZ, R3.reuse ;  /* 0x000000ffff0db224 */ /* 0x100fe200078e0003 */
[----:B------:R-:W-:Y:S01]  /*1e60*/  LOP3.LUT R20, R0, 0x1f20, R20, 0xf8, !PT ;  /* 0x00001f2000147812 */ /* 0x000fe200078ef814 */
[----:B------:R-:W-:Y:S01]  /*1e70*/  @!P4 IMAD.WIDE.U32 R2, R21, UR16, R2 ;  /* 0x000000101502cc25 */ /* 0x000fe2000f8e0002 */
[----:B------:R-:W4:Y:S03]  /*1e80*/  @!P3 LDC.64 R16, c[0x0][0x388] ;  /* 0x0000e200ff10bb82 */ /* 0x000f260000000a00 */
[----:B------:R-:W-:Y:S01]  /*1e90*/  IMAD.MOV.U32 R250, RZ, RZ, 0x7f800000 ;  /* 0x7f800000fffa7424 */ /* 0x000fe200078e00ff */
[----:B---3--:R-:W-:Y:S01]  /*1ea0*/  @!P4 LEA R8, P1, R2, R18, 0x1 ;  /* 0x000000120208c211 */ /* 0x008fe200078208ff */
[----:B------:R-:W-:Y:S01]  /*1eb0*/  IMAD.WIDE.U32 R4, R11, UR8, R4 ;  /* 0x000000080b047c25 */ /* 0x000fe2000f8e0004 */
[----:B------:R-:W-:-:S02]  /*1ec0*/  UIMAD UR8, UR51, -0x40, UR47 ;  /* 0xffffffc0330878a4 */ /* 0x000fc4000f8e022f */
[----:B------:R-:W-:Y:S01]  /*1ed0*/  @P0 BAR.SYNC.DEFER_BLOCKING 0x0 ;  /* 0x0000000000000b1d */ /* 0x000fe20000010000 */
[----:B------:R-:W-:Y:S02]  /*1ee0*/  @!P4 IMAD R3, R21, UR17, R3 ;  /* 0x000000111503cc24 */ /* 0x000fe4000f8e0203 */
[----:B------:R-:W-:Y:S01]  /*1ef0*/  @!P3 IMAD R0, R15, UR16, RZ ;  /* 0x000000100f00bc24 */ /* 0x000fe2000f8e02ff */
[----:B------:R-:W-:Y:S01]  /*1f00*/  ISETP.GE.AND P2, PT, R21, UR8, PT ;  /* 0x0000000815007c0c */ /* 0x000fe2000bf46270 */
[----:B------:R-:W-:Y:S01]  /*1f10*/  IMAD.IADD R5, R5, 0x1, R6 ;  /* 0x0000000105057824 */ /* 0x000fe200078e0206 */
[----:B------:R-:W-:Y:S01]  /*1f20*/  @!P4 LEA.HI.X R9, R2, R19, R3, 0x1, P1 ;  /* 0x000000130209c211 */ /* 0x000fe200008f0c03 */
[----:B------:R-:W-:Y:S01]  /*1f30*/  @!P3 IMAD R14, R10, UR17, R0 ;  /* 0x000000110a0ebc24 */ /* 0x000fe2000f8e0200 */
[----:B------:R-:W3:Y:S01]  /*1f40*/  S2R R227, SR_TID.X ;  /* 0x0000000000e37919 */ /* 0x000ee20000002100 */
[----:B------:R-:W-:Y:S01]  /*1f50*/  @!P3 IMAD R0, R15, UR18, RZ ;  /* 0x000000120f00bc24 */ /* 0x000fe2000f8e02ff */
[----:B------:R-:W-:Y:S01]  /*1f60*/  LOP3.LUT R246, R246, 0x1, RZ, 0xc0, !PT ;  /* 0x00000001f6f67812 */ /* 0x000fe200078ec0ff */
[--C-:B------:R-:W-:Y:S01]  /*1f70*/  @!P4 IMAD.WIDE.U32 R2, R21, UR18, R4.reuse ;  /* 0x000000121502cc25 */ /* 0x100fe2000f8e0004 */
[----:B------:R-:W-:Y:S01]  /*1f80*/  UIMAD UR49, UR31, UR49, UR30 ;  /* 0x000000311f3172a4 */ /* 0x000fe2000f8e021e */
[----:B------:R-:W3:Y:S01]  /*1f90*/  LDC R247, c[0x0][0x44c] ;  /* 0x00011300fff77b82 */ /* 0x000ee20000000800 */
[----:B------:R-:W3:Y:S01]  /*1fa0*/  LDCU UR11, c[0x0][0x3b0] ;  /* 0x00007600ff0b77ac */ /* 0x000ee20008000800 */
[----:B------:R-:W-:Y:S01]  /*1fb0*/  @!P3 IMAD.MOV.U32 R6, RZ, RZ, R4 ;  /* 0x000000ffff06b224 */ /* 0x000fe200078e0004 */
[----:B--2---:R-:W-:Y:S01]  /*1fc0*/  @!P4 LEA R4, P0, R2, R24, 0x1 ;  /* 0x000000180204c211 */ /* 0x004fe200078008ff */
[----:B------:R-:W-:-:S02]  /*1fd0*/  @!P3 IMAD.MOV.U32 R7, RZ, RZ, R5 ;  /* 0x000000ffff07b224 */ /* 0x000fc400078e0005 */
[----:B------:R-:W-:Y:S02]  /*1fe0*/  IMAD.MOV.U32 R225, RZ, RZ, 0x20 ;  /* 0x00000020ffe17424 */ /* 0x000fe400078e00ff */
[----:B------:R-:W-:Y:S01]  /*1ff0*/  IMAD.MOV.U32 R224, RZ, RZ, 0x20 ;  /* 0x00000020ffe07424 */ /* 0x000fe200078e00ff */
[----:B------:R-:W-:Y:S01]  /*2000*/  UIADD3 UR36, UPT, UPT, UR36, 0x80, URZ ;  /* 0x0000008024247890 */ /* 0x000fe2000fffe0ff */
[C---:B------:R-:W-:Y:S01]  /*2010*/  @!P3 IMAD.WIDE.U32 R12, R10.reuse, UR16, R12 ;  /* 0x000000100a0cbc25 */ /* 0x040fe2000f8e000c */
[----:B------:R-:W-:Y:S02]  /*2020*/  CS2R R126, SRZ ;  /* 0x00000000007e7805 */ /* 0x000fe4000001ff00 */
[----:B------:R-:W-:Y:S02]  /*2030*/  CS2R R124, SRZ ;  /* 0x00000000007c7805 */ /* 0x000fe4000001ff00 */
[----:B------:R-:W-:Y:S01]  /*2040*/  CS2R R130, SRZ ;  /* 0x0000000000827805 */ /* 0x000fe2000001ff00 */
[----:B------:R-:W-:Y:S01]  /*2050*/  @!P3 IMAD R15, R10, UR19, R0 ;  /* 0x000000130a0fbc24 */ /* 0x000fe2000f8e0200 */
[----:B------:R-:W-:Y:S01]  /*2060*/  LEA R0, R20, UR6, 0x1 ;  /* 0x0000000614007c11 */ /* 0x000fe2000f8e08ff */
[----:B------:R-:W-:Y:S01]  /*2070*/  @!P4 IMAD R5, R21, UR19, R3 ;  /* 0x000000131505cc24 */ /* 0x000fe2000f8e0203 */
[----:B------:R-:W-:Y:S01]  /*2080*/  CS2R R128, SRZ ;  /* 0x0000000000807805 */ /* 0x000fe2000001ff00 */
[----:B------:R-:W-:Y:S01]  /*2090*/  @!P3 IMAD.WIDE.U32 R10, R10, UR18, R6 ;  /* 0x000000120a0abc25 */ /* 0x000fe2000f8e0006 */
[----:B-1----:R-:W-:Y:S01]  /*20a0*/  @!P3 LEA R6, P1, R12, R22, 0x1 ;  /* 0x000000160c06b211 */ /* 0x002fe200078208ff */
[----:B------:R-:W-:Y:S01]  /*20b0*/  @!PT LDS RZ, [RZ] ;  /* 0x00000000fffff984 */ /* 0x000fe20000000800 */
[----:B------:R-:W-:Y:S01]  /*20c0*/  @!PT LDS RZ, [RZ] ;  /* 0x00000000fffff984 */ /* 0x000fe20000000800 */
[----:B------:R-:W-:Y:S01]  /*20d0*/  @!PT LDS RZ, [RZ] ;  /* 0x00000000fffff984 */ /* 0x000fe20000000800 */
[----:B------:R-:W-:Y:S01]  /*20e0*/  @!P4 LDGSTS.E.BYPASS.LTC128B.128 [R0+0xf000], desc[UR40][R8.64] ;  /* 0x0f0000000800cfae */ /* 0x000fe2000b981a28 */
[----:B------:R-:W-:Y:S01]  /*20f0*/  @!P4 LEA.HI.X R5, R2, R25, R5, 0x1, P0 ;  /* 0x000000190205c211 */ /* 0x000fe200000f0c05 */
[----:B------:R-:W-:Y:S01]  /*2100*/  @!P3 IMAD.IADD R3, R13, 0x1, R14 ;  /* 0x000000010d03b824 */ /* 0x000fe200078e020e */
[----:B----4-:R-:W-:Y:S01]  /*2110*/  @!P3 LEA R2, P0, R10, R16, 0x1 ;  /* 0x000000100a02b211 */ /* 0x010fe200078008ff */
[----:B------:R-:W-:Y:S01]  /*2120*/  @!P4 LDGSTS.E.BYPASS.LTC128B.128 [R0+0x11000], desc[UR40][R8.64+0x40] ;  /* 0x110000400800cfae */ /* 0x000fe2000b981a28 */
[----:B------:R-:W-:Y:S01]  /*2130*/  VIADD R244, R0, UR5 ;  /* 0x0000000500f47c36 */ /* 0x000fe20008000000 */
[----:B------:R-:W-:-:S02]  /*2140*/  CS2R R122, SRZ ;  /* 0x00000000007a7805 */ /* 0x000fc4000001ff00 */
[----:B------:R-:W-:Y:S01]  /*2150*/  @!P3 LEA.HI.X R7, R12, R23, R3, 0x1, P1 ;  /* 0x000000170c07b211 */ /* 0x000fe200008f0c03 */
[----:B------:R-:W-:Y:S01]  /*2160*/  @!P4 LDGSTS.E.BYPASS.LTC128B.128 [R0+0x13000], desc[UR40][R8.64+0x80] ;  /* 0x130000800800cfae */ /* 0x000fe2000b981a28 */
[----:B------:R-:W-:Y:S01]  /*2170*/  @!P3 IMAD.IADD R3, R11, 0x1, R15 ;  /* 0x000000010b03b824 */ /* 0x000fe200078e020f */
[----:B------:R-:W-:Y:S02]  /*2180*/  CS2R R120, SRZ ;  /* 0x0000000000787805 */ /* 0x000fe4000001ff00 */
[----:B------:R-:W-:Y:S01]  /*2190*/  CS2R R118, SRZ ;  /* 0x0000000000767805 */ /* 0x000fe2000001ff00 */
[----:B------:R-:W-:Y:S01]  /*21a0*/  @P4 STS.128 [R0+0xf000], RZ ;  /* 0x00f000ff00004388 */ /* 0x000fe20000000c00 */
[----:B------:R-:W-:Y:S02]  /*21b0*/  CS2R R116, SRZ ;  /* 0x0000000000747805 */ /* 0x000fe4000001ff00 */
[----:B------:R-:W-:Y:S02]  /*21c0*/  @!P3 LEA.HI.X R3, R10, R17, R3, 0x1, P0 ;  /* 0x000000110a03b211 */ /* 0x000fe400000f0c03 */
[----:B------:R-:W-:Y:S01]  /*21d0*/  CS2R R110, SRZ ;  /* 0x00000000006e7805 */ /* 0x000fe2000001ff00 */
[----:B------:R-:W-:Y:S01]  /*21e0*/  @P4 STS.128 [R0+0x11000], RZ ;  /* 0x011000ff00004388 */ /* 0x000fe20000000c00 */
[----:B------:R-:W1:Y:S01]  /*21f0*/  LDC.64 R10, c[0x0][0x528] ;  /* 0x00014a00ff0a7b82 */ /* 0x000e620000000a00 */
[----:B------:R-:W-:-:S02]  /*2200*/  CS2R R108, SRZ ;  /* 0x00000000006c7805 */ /* 0x000fc4000001ff00 */
[----:B------:R-:W-:Y:S01]  /*2210*/  CS2R R114, SRZ ;  /* 0x0000000000727805 */ /* 0x000fe2000001ff00 */
[----:B------:R-:W-:Y:S01]  /*2220*/  @P4 STS.128 [R0+0x13000], RZ ;  /* 0x013000ff00004388 */ /* 0x000fe20000000c00 */
[----:B------:R-:W-:Y:S02]  /*2230*/  CS2R R112, SRZ ;  /* 0x0000000000707805 */ /* 0x000fe4000001ff00 */
        /* <DEDUP_REMOVED lines=22> */
[----:B------:R-:W-:Y:S02]  /*23a0*/  CS2R R82, SRZ ;  /* 0x0000000000527805 */ /* 0x000fe4000001ff00 */
[----:B------:R-:W-:-:S02]  /*23b0*/  CS2R R80, SRZ ;  /* 0x0000000000507805 */ /* 0x000fc4000001ff00 */
[----:B------:R-:W-:Y:S01]  /*23c0*/  CS2R R74, SRZ ;  /* 0x00000000004a7805 */ /* 0x000fe2000001ff00 */
[----:B------:R-:W-:Y:S01]  /*23d0*/  @!P3 LDGSTS.E.BYPASS.LTC128B.128 [R0+0x14000], desc[UR40][R6.64+0x80] ;  /* 0x140000800600bfae */ /* 0x000fe2000b981a28 */
[----:B------:R-:W-:Y:S02]  /*23e0*/  CS2R R72, SRZ ;  /* 0x0000000000487805 */ /* 0x000fe4000001ff00 */
[----:B------:R-:W-:Y:S02]  /*23f0*/  CS2R R70, SRZ ;  /* 0x0000000000467805 */ /* 0x000fe4000001ff00 */
[----:B------:R-:W-:Y:S01]  /*2400*/  CS2R R68, SRZ ;  /* 0x0000000000447805 */ /* 0x000fe2000001ff00 */
[----:B------:R-:W0:Y:S01]  /*2410*/  LDGDEPBAR ;  /* 0x00000000000079af */ /* 0x000e220000000000 */
[----:B------:R-:W-:Y:S02]  /*2420*/  CS2R R62, SRZ ;  /* 0x00000000003e7805 */ /* 0x000fe4000001ff00 */
[----:B------:R-:W-:-:S02]  /*2430*/  CS2R R60, SRZ ;  /* 0x00000000003c7805 */ /* 0x000fc4000001ff00 */
[----:B------:R-:W-:Y:S01]  /*2440*/  CS2R R66, SRZ ;  /* 0x0000000000427805 */ /* 0x000fe2000001ff00 */
        /* <DEDUP_REMOVED lines=17> */
[----:B------:R-:W-:Y:S01]  /*2560*/  CS2R R36, SRZ ;  /* 0x0000000000247805 */ /* 0x000fe2000001ff00 */
[----:B------:R-:W-:Y:S02]  /*2570*/  USHF.L.U32 UR56, UR56, 0x3, URZ ;  /* 0x0000000338387899 */ /* 0x000fe400080006ff */
[----:B------:R-:W-:Y:S01]  /*2580*/  @P2 STS.128 [R0+0x8000], RZ ;  /* 0x008000ff00002388 */ /* 0x000fe20000000c00 */
[----:B------:R-:W2:Y:S03]  /*2590*/  LDCU UR10, c[0x0][0x45c] ;  /* 0x00008b80ff0a77ac */ /* 0x000ea60008000800 */
[----:B------:R-:W-:Y:S01]  /*25a0*/  @!PT LDS RZ, [RZ] ;  /* 0x00000000fffff984 */ /* 0x000fe20000000800 */
[----:B------:R-:W-:Y:S01]  /*25b0*/  @!PT LDS RZ, [RZ] ;  /* 0x00000000fffff984 */ /* 0x000fe20000000800 */
[----:B------:R-:W-:Y:S01]  /*25c0*/  @!PT LDS RZ, [RZ] ;  /* 0x00000000fffff984 */ /* 0x000fe20000000800 */
[----:B------:R-:W-:Y:S01]  /*25d0*/  @!P2 LDGSTS.E.BYPASS.LTC128B.128 [R244], desc[UR40][R242.64] ;  /* 0x00000000f2f4afae */ /* 0x000fe2000b981a28 */
[----:B------:R-:W4:Y:S03]  /*25e0*/  LDCU.U8 UR9, c[0x0][0x4f8] ;  /* 0x00009f00ff0977ac */ /* 0x000f260008000000 */
[----:B------:R-:W-:Y:S04]  /*25f0*/  @!P2 LDGSTS.E.BYPASS.LTC128B.128 [R244+0x1000], desc[UR40][R242.64+0x40] ;  /* 0x01000040f2f4afae */ /* 0x000fe8000b981a28 */
        /* <DEDUP_REMOVED lines=16> */
[----:B---3--:R-:W-:-:S03]  /*2700*/  VIADD R4, R245, 0x8 ;  /* 0x00000008f5047836 */ /* 0x008fc60000000000 */
[----:B------:R-:W-:Y:S01]  /*2710*/  @!PT LDS RZ, [RZ] ;  /* 0x00000000fffff984 */ /* 0x000fe20000000800 */
[----:B------:R-:W-:Y:S01]  /*2720*/  @!PT LDS RZ, [RZ] ;  /* 0x00000000fffff984 */ /* 0x000fe20000000800 */
[----:B------:R-:W-:Y:S01]  /*2730*/  @!PT LDS RZ, [RZ] ;  /* 0x00000000fffff984 */ /* 0x000fe20000000800 */
[----:B------:R-:W-:Y:S04]  /*2740*/  @!P3 LDGSTS.E.BYPASS.LTC128B.128 [R0+0xa000], desc[UR40][R2.64] ;  /* 0x0a0000000200bfae */ /* 0x000fe8000b981a28 */
[----:B------:R-:W-:Y:S01]  /*2750*/  @!P3 LDGSTS.E.BYPASS.LTC128B.128 [R0+0xc000], desc[UR40][R2.64+0x40] ;  /* 0x0c0000400200bfae */ /* 0x000fe2000b981a28 */
[----:B------:R-:W-:-:S03]  /*2760*/  ISETP.GE.AND P2, PT, R4, UR8, PT ;  /* 0x0000000804007c0c */ /* 0x000fc6000bf46270 */
[----:B------:R1:W-:Y:S01]  /*2770*/  @!P3 LDGSTS.E.BYPASS.LTC128B.128 [R0+0xe000], desc[UR40][R2.64+0x80] ;  /* 0x0e0000800200bfae */ /* 0x0003e2000b981a28 */
[----:B------:R-:W-:-:S03]  /*2780*/  ISETP.GE.AND P3, PT, R245, UR8, PT ;  /* 0x00000008f5007c0c */ /* 0x000fc6000bf66270 */
[----:B------:R-:W0:Y:S01]  /*2790*/  LDGDEPBAR ;  /* 0x00000000000079af */ /* 0x000e220000000000 */
[C---:B-1----:R-:W-:Y:S01]  /*27a0*/  VIADD R0, R245.reuse, 0x28 ;  /* 0x00000028f5007836 */ /* 0x042fe20000000000 */
[----:B------:R-:W-:Y:S01]  /*27b0*/  LOP3.LUT R2, R245, 0x20, RZ, 0xfc, !PT ;  /* 0x00000020f5027812 */ /* 0x000fe200078efcff */
[----:B------:R-:W-:-:S04]  /*27c0*/  DEPBAR.LE SB0, 0x1 ;  /* 0x000080400000791a */ /* 0x000fc80000000000 */
[----:B------:R-:W-:Y:S01]  /*27d0*/  ISETP.GE.AND P1, PT, R2, UR8, PT ;  /* 0x0000000802007c0c */ /* 0x000fe2000bf26270 */
[----:B------:R-:W-:Y:S01]  /*27e0*/  IMAD.MOV.U32 R2, RZ, RZ, 0x4 ;  /* 0x00000004ff027424 */ /* 0x000fe200078e00ff */
[----:B------:R-:W-:-:S03]  /*27f0*/  ISETP.GE.AND P0, PT, R0, UR8, PT ;  /* 0x0000000800007c0c */ /* 0x000fc6000bf06270 */
[----:B------:R-:W-:-:S04]  /*2800*/  IMAD.WIDE.U32 R2, R245, R2, UR60 ;  /* 0x0000003cf5027e25 */ /* 0x000fc8000f8e0002 */
[C---:B------:R-:W-:Y:S01]  /*2810*/  IMAD.SHL.U32 R12, R26.reuse, 0x4, RZ ;  /* 0x000000041a0c7824 */ /* 0x040fe200078e00ff */
[----:B------:R-:W3:Y:S01]  /*2820*/  @!P3 LDG.E R28, desc[UR40][R2.64] ;  /* 0x00000028021cb981 */ /* 0x000ee2000c1e1900 */
[C---:B------:R-:W-:Y:S02]  /*2830*/  IMAD.SHL.U32 R7, R26.reuse, 0x20, RZ ;  /* 0x000000201a077824 */ /* 0x040fe400078e00ff */
[C---:B------:R-:W-:Y:S01]  /*2840*/  IMAD.SHL.U32 R13, R227.reuse, 0x20, RZ ;  /* 0x00000020e30d7824 */ /* 0x040fe200078e00ff */
[----:B------:R-:W5:Y:S01]  /*2850*/  @!P2 LDG.E R252, desc[UR40][R2.64+0x20] ;  /* 0x0000202802fca981 */ /* 0x000f62000c1e1900 */
[----:B------:R-:W-:Y:S02]  /*2860*/  IMAD.U32 R0, RZ, RZ, UR46 ;  /* 0x0000002eff007e24 */ /* 0x000fe4000f8e00ff */
[C---:B------:R-:W-:Y:S01]  /*2870*/  IMAD.SHL.U32 R14, R227.reuse, 0x4, RZ ;  /* 0x00000004e30e7824 */ /* 0x040fe200078e00ff */
[----:B------:R-:W5:Y:S01]  /*2880*/  @!P1 LDG.E R251, desc[UR40][R2.64+0x80] ;  /* 0x0000802802fb9981 */ /* 0x000f62000c1e1900 */
[----:B------:R-:W-:Y:S01]  /*2890*/  SHF.R.U32.HI R15, RZ, 0x1, R227 ;  /* 0x00000001ff0f7819 */ /* 0x000fe200000116e3 */
[----:B------:R-:W-:Y:S01]  /*28a0*/  IMAD.SHL.U32 R16, R227, 0x2, RZ ;  /* 0x00000002e3107824 */ /* 0x000fe200078e00ff */
[----:B------:R-:W-:Y:S01]  /*28b0*/  USHF.L.U32 UR49, UR49, 0x5, URZ ;  /* 0x0000000531317899 */ /* 0x000fe200080006ff */
[----:B------:R1:W5:Y:S01]  /*28c0*/  @!P0 LDG.E R250, desc[UR40][R2.64+0xa0] ;  /* 0x0000a02802fa8981 */ /* 0x000362000c1e1900 */
[----:B------:R-:W-:Y:S01]  /*28d0*/  UISETP.GE.AND UP1, UPT, UR36, UR42, UPT ;  /* 0x0000002a2400728c */ /* 0x000fe2000bf26270 */
[----:B------:R-:W1:Y:S01]  /*28e0*/  LDCU UR8, c[0x0][0x3e0] ;  /* 0x00007c00ff0877ac */ /* 0x000e620008000800 */
[----:B------:R-:W-:Y:S06]  /*28f0*/  BAR.SYNC.DEFER_BLOCKING 0x0 ;  /* 0x0000000000007b1d */ /* 0x000fec0000010000 */
[----:B------:R-:W2:Y:S04]  /*2900*/  LDG.E.64 R8, desc[UR40][R10.64+0x8] ;  /* 0x000008280a087981 */ /* 0x000ea8000c1e1b00 */
[----:B------:R-:W4:Y:S01]  /*2910*/  LDG.E.64 R10, desc[UR40][R10.64] ;  /* 0x000000280a0a7981 */ /* 0x000f22000c1e1b00 */
[----:B-1----:R-:W-:Y:S01]  /*2920*/  IMAD.SHL.U32 R3, R26, 0x10, RZ ;  /* 0x000000101a037824 */ /* 0x002fe200078e00ff */
[C---:B------:R-:W-:Y:S01]  /*2930*/  LOP3.LUT R2, R7.reuse, 0x20, RZ, 0xc0, !PT ;  /* 0x0000002007027812 */ /* 0x040fe200078ec0ff */
[----:B------:R-:W-:Y:S01]  /*2940*/  IMAD R246, R0, 0x4, R246 ;  /* 0x0000000400f67824 */ /* 0x000fe200078e02f6 */
[----:B------:R-:W-:Y:S01]  /*2950*/  LOP3.LUT R12, R12, 0x18, RZ, 0xc0, !PT ;  /* 0x000000180c0c7812 */ /* 0x000fe200078ec0ff */
[----:B------:R-:W-:Y:S01]  /*2960*/  USHF.R.S32.HI UR16, URZ, 0x1f, UR49 ;  /* 0x0000001fff107899 */ /* 0x000fe20008011431 */
[--C-:B------:R-:W-:Y:S01]  /*2970*/  LOP3.LUT R2, R2, 0x3c00, R3.reuse, 0xf8, !PT ;  /* 0x00003c0002027812 */ /* 0x100fe200078ef803 */
[----:B------:R-:W-:Y:S01]  /*2980*/  VIADD R246, R246, 0xfffffffc ;  /* 0xfffffffcf6f67836 */ /* 0x000fe20000000000 */
[----:B------:R-:W-:Y:S01]  /*2990*/  LOP3.LUT R5, R7, 0x120, RZ, 0xc0, !PT ;  /* 0x0000012007057812 */ /* 0x000fe200078ec0ff */
[----:B------:R-:W-:Y:S01]  /*29a0*/  USHF.L.U32 UR11, UR11, 0x6, URZ ;  /* 0x000000060b0b7899 */ /* 0x000fe200080006ff */
[----:B------:R-:W-:-:S02]  /*29b0*/  LOP3.LUT R0, R2, 0x100, R3, 0xf8, !PT ;  /* 0x0000010002007812 */ /* 0x000fc400078ef803 */
[--C-:B------:R-:W-:Y:S02]  /*29c0*/  SHF.R.U32.HI R2, RZ, 0x4, R26.reuse ;  /* 0x00000004ff027819 */ /* 0x100fe4000001161a */
[----:B------:R-:W-:Y:S02]  /*29d0*/  LOP3.LUT R4, R12, 0xc0, R7, 0xf8, !PT ;  /* 0x000000c00c047812 */ /* 0x000fe400078ef807 */
[----:B------:R-:W-:Y:S02]  /*29e0*/  LOP3.LUT R2, R2, 0x8, RZ, 0xc0, !PT ;  /* 0x0000000802027812 */ /* 0x000fe400078ec0ff */
[----:B------:R-:W-:Y:S02]  /*29f0*/  LOP3.LUT R5, R5, 0x200, R3, 0xf8, !PT ;  /* 0x0000020005057812 */ /* 0x000fe400078ef803 */
[--C-:B------:R-:W-:Y:S02]  /*2a00*/  LOP3.LUT R3, R4, 0x8, R26.reuse, 0x78, !PT ;  /* 0x0000000804037812 */ /* 0x100fe400078e781a */
[----:B------:R-:W-:-:S02]  /*2a10*/  LOP3.LUT R2, R2, 0x10, R26, 0xf8, !PT ;  /* 0x0000001002027812 */ /* 0x000fc400078ef81a */
[----:B------:R-:W-:Y:S02]  /*2a20*/  LOP3.LUT R4, R4, 0x8, R27, 0x78, !PT ;  /* 0x0000000804047812 */ /* 0x000fe400078e781b */
[----:B------:R-:W-:Y:S02]  /*2a30*/  LOP3.LUT R3, R0, R3, RZ, 0xfc, !PT ;  /* 0x0000000300037212 */ /* 0x000fe400078efcff */
[----:B------:R-:W-:Y:S02]  /*2a40*/  LOP3.LUT R0, R2, 0xc0, R7, 0xf8, !PT ;  /* 0x000000c002007812 */ /* 0x000fe400078ef807 */
[----:B------:R-:W-:Y:S02]  /*2a50*/  LOP3.LUT R6, R13, 0xc0, RZ, 0xc0, !PT ;  /* 0x000000c00d067812 */ /* 0x000fe400078ec0ff */
[----:B------:R-:W-:Y:S01]  /*2a60*/  LOP3.LUT R4, R5, R4, RZ, 0xfc, !PT ;  /* 0x0000000405047212 */ /* 0x000fe200078efcff */
[----:B------:R-:W-:Y:S01]  /*2a70*/  IMAD.SHL.U32 R5, R227, 0x10, RZ ;  /* 0x00000010e3057824 */ /* 0x000fe200078e00ff */
[----:B------:R-:W-:-:S02]  /*2a80*/  LOP3.LUT R0, R0, R12, RZ, 0x3c, !PT ;  /* 0x0000000c00007212 */ /* 0x000fc400078e3cff */
[----:B------:R-:W-:Y:S02]  /*2a90*/  LOP3.LUT P0, RZ, R26, 0x4, RZ, 0xc0, !PT ;  /* 0x000000041aff7812 */ /* 0x000fe4000780c0ff */
[----:B------:R-:W-:Y:S02]  /*2aa0*/  LOP3.LUT R6, R6, 0x18, R14, 0xf8, !PT ;  /* 0x0000001806067812 */ /* 0x000fe400078ef80e */
[----:B------:R-:W-:Y:S02]  /*2ab0*/  LOP3.LUT R2, R13, 0x120, RZ, 0xc0, !PT ;  /* 0x000001200d027812 */ /* 0x000fe400078ec0ff */
[----:B------:R-:W-:Y:S02]  /*2ac0*/  LOP3.LUT R220, R0, 0x120, R7, 0xf8, !PT ;  /* 0x0000012000dc7812 */ /* 0x000fe400078ef807 */
[----:B------:R-:W-:Y:S02]  /*2ad0*/  LOP3.LUT R2, R2, 0x200, R5, 0xf8, !PT ;  /* 0x0000020002027812 */ /* 0x000fe400078ef805 */
[----:B------:R-:W-:-:S02]  /*2ae0*/  LOP3.LUT R0, R6, 0x8, R15, 0x78, !PT ;  /* 0x0000000806007812 */ /* 0x000fc400078e780f */
[----:B------:R-:W-:Y:S02]  /*2af0*/  LEA R222, R3, UR6, 0x1 ;  /* 0x0000000603de7c11 */ /* 0x000fe4000f8e08ff */
[----:B------:R-:W-:Y:S02]  /*2b00*/  LOP3.LUT R226, R2, R0, RZ, 0xfc, !PT ;  /* 0x0000000002e27212 */ /* 0x000fe400078efcff */
[----:B------:R-:W-:Y:S01]  /*2b10*/  LOP3.LUT R5, R5, 0x1c0, RZ, 0xc0, !PT ;  /* 0x000001c005057812 */ /* 0x000fe200078ec0ff */
[C---:B------:R-:W-:Y:S01]  /*2b20*/  VIADD R2, R222.reuse, 0xf000 ;  /* 0x0000f000de027836 */ /* 0x040fe20000000000 */
[----:B------:R-:W1:Y:S01]  /*2b30*/  LDSM.16.M88.4 R172, [R222+0xf000] ;  /* 0x00f00000deac783b */ /* 0x000e620000000200 */
[----:B------:R-:W-:Y:S01]  /*2b40*/  VIADD R216, R222, 0xf020 ;  /* 0x0000f020ded87836 */ /* 0x000fe20000000000 */
[----:B------:R-:W-:Y:S01]  /*2b50*/  LOP3.LUT R13, R13, 0x7400, RZ, 0xc0, !PT ;  /* 0x000074000d0d7812 */ /* 0x000fe200078ec0ff */
[----:B------:R-:W-:Y:S01]  /*2b60*/  @P0 VIADD R216, R2, 0xffffffe0 ;  /* 0xffffffe002d80836 */ /* 0x000fe20000000000 */
[----:B------:R-:W1:Y:S01]  /*2b70*/  LDSM.16.M88.4 R176, [R222+0xf400] ;  /* 0x00f40000deb0783b */ /* 0x000e620000000200 */
[----:B------:R-:W-:-:S02]  /*2b80*/  LOP3.LUT R0, R5, 0x38, R16, 0xf8, !PT ;  /* 0x0000003805007812 */ /* 0x000fc400078ef810 */
[----:B------:R-:W-:Y:S01]  /*2b90*/  LOP3.LUT R3, R13, 0x6, R16, 0xf8, !PT ;  /* 0x000000060d037812 */ /* 0x000fe200078ef810 */
[----:B------:R-:W1:Y:S01]  /*2ba0*/  LDSM.16.M88.4 R180, [R216] ;  /* 0x00000000d8b4783b */ /* 0x000e620000000200 */
[----:B------:R-:W-:Y:S02]  /*2bb0*/  LOP3.LUT R0, R0, 0x20, R15, 0x78, !PT ;  /* 0x0000002000007812 */ /* 0x000fe400078e780f */
[----:B------:R-:W-:Y:S01]  /*2bc0*/  SEL R225, R225, 0xffffffe0, !P0 ;  /* 0xffffffe0e1e17807 */ /* 0x000fe20004000000 */
[----:B------:R-:W1:Y:S01]  /*2bd0*/  LDSM.16.M88.4 R184, [R216+0x400] ;  /* 0x00040000d8b8783b */ /* 0x000e620000000200 */
[----:B------:R-:W-:Y:S02]  /*2be0*/  LOP3.LUT R0, R3, R0, RZ, 0xfc, !PT ;  /* 0x0000000003007212 */ /* 0x000fe400078efcff */
[----:B------:R-:W-:Y:S01]  /*2bf0*/  LEA R221, R4, UR6, 0x1 ;  /* 0x0000000604dd7c11 */ /* 0x000fe2000f8e08ff */
[----:B------:R-:W1:Y:S01]  /*2c00*/  LDSM.16.M88.4 R196, [R216+0x2000] ;  /* 0x00200000d8c4783b */ /* 0x000e620000000200 */
[----:B------:R-:W-:Y:S01]  /*2c10*/  LEA R220, R220, UR6, 0x1 ;  /* 0x00000006dcdc7c11 */ /* 0x000fe2000f8e08ff */
[----:B------:R-:W-:Y:S01]  /*2c20*/  IMAD.IADD R223, R222, 0x1, R225 ;  /* 0x00000001dedf7824 */ /* 0x000fe200078e02e1 */
[----:B------:R-:W-:Y:S01]  /*2c30*/  LOP3.LUT P0, RZ, R227, 0x2, RZ, 0xc0, !PT ;  /* 0x00000002e3ff7812 */ /* 0x000fe2000780c0ff */
[----:B------:R-:W1:Y:S01]  /*2c40*/  LDSM.16.M88.4 R200, [R216+0x2400] ;  /* 0x00240000d8c8783b */ /* 0x000e620000000200 */
[----:B------:R-:W-:-:S02]  /*2c50*/  VIADD R221, R221, UR5 ;  /* 0x00000005dddd7c36 */ /* 0x000fc40008000000 */
[----:B------:R-:W-:Y:S01]  /*2c60*/  SEL R224, R224, 0xffffffe0, !P0 ;  /* 0xffffffe0e0e07807 */ /* 0x000fe20004000000 */
[----:B------:R-:W1:Y:S01]  /*2c70*/  LDSM.16.M88.4 R212, [R216+0x4000] ;  /* 0x00400000d8d4783b */ /* 0x000e620000000200 */
[----:B------:R-:W-:-:S03]  /*2c80*/  VIADD R220, R220, UR5 ;  /* 0x00000005dcdc7c36 */ /* 0x000fc60008000000 */
[----:B------:R-:W1:Y:S04]  /*2c90*/  LDSM.16.M88.4 R216, [R216+0x4400] ;  /* 0x00440000d8d8783b */ /* 0x000e680000000200 */
[----:B------:R-:W1:Y:S04]  /*2ca0*/  LDSM.16.M88.4 R188, [R222+0x11000] ;  /* 0x01100000debc783b */ /* 0x000e680000000200 */
[----:B------:R-:W1:Y:S04]  /*2cb0*/  LDSM.16.M88.4 R192, [R222+0x11400] ;  /* 0x01140000dec0783b */ /* 0x000e680000000200 */
[----:B------:R-:W1:Y:S04]  /*2cc0*/  LDSM.16.M88.4 R204, [R222+0x13000] ;  /* 0x01300000decc783b */ /* 0x000e680000000200 */
[----:B------:R-:W1:Y:S04]  /*2cd0*/  LDSM.16.M88.4 R208, [R222+0x13400] ;  /* 0x01340000ded0783b */ /* 0x000e680000000200 */
[----:B---3--:R-:W-:Y:S04]  /*2ce0*/  STL [R1], R28 ;  /* 0x0000001c01007387 */ /* 0x008fe80000100800 */
[----:B------:R3:W-:Y:S01]  /*2cf0*/  STL [R1+0x8], R0 ;  /* 0x0000080001007387 */ /* 0x0007e20000100800 */
[----:B--2---:R-:W-:-:S04]  /*2d00*/  IADD3 R248, P2, P1, R8, UR49, R248 ;  /* 0x0000003108f87c10 */ /* 0x004fc8000f95e0f8 */
[----:B---3--:R-:W-:Y:S01]  /*2d10*/  IADD3.X R0, PT, PT, R9, UR16, RZ, P2, P1 ;  /* 0x0000001009007c10 */ /* 0x008fe200097e24ff */
[----:B------:R-:W2:Y:S01]  /*2d20*/  LDCU UR16, c[0x0][0x590] ;  /* 0x0000b200ff1077ac */ /* 0x000ea20008000800 */
[C---:B------:R-:W-:Y:S01]  /*2d30*/  LOP3.LUT P1, RZ, R227.reuse, 0x4, RZ, 0xc0, !PT ;  /* 0x00000004e3ff7812 */ /* 0x040fe2000782c0ff */
[----:B------:R-:W-:Y:S01]  /*2d40*/  IMAD.WIDE.U32 R248, R248, -0x2daee0ad, RZ ;  /* 0xd2511f53f8f87825 */ /* 0x000fe200078e00ff */
[----:B------:R-:W-:Y:S01]  /*2d50*/  LOP3.LUT P2, RZ, R227, 0x8, RZ, 0xc0, !PT ;  /* 0x00000008e3ff7812 */ /* 0x000fe2000784c0ff */
[----:B------:R3:W-:Y:S01]  /*2d60*/  STL [R1+0x4], R0 ;  /* 0x0000040001007387 */ /* 0x0007e20000100800 */
[----:B--2---:R-:W-:Y:S01]  /*2d70*/  USHF.L.U32 UR16, UR16, 0x6, URZ ;  /* 0x0000000610107899 */ /* 0x004fe200080006ff */
[----:B----4-:R-:W-:Y:S02]  /*2d80*/  R2UR UR47, R11 ;  /* 0x000000000b2f72ca */ /* 0x010fe400000e0000 */
[----:B------:R-:W-:Y:S01]  /*2d90*/  R2UR UR48, R10 ;  /* 0x000000000a3072ca */ /* 0x000fe200000e0000 */
[----:B---3--:R-:W-:-:S10]  /*2da0*/  IMAD.MOV.U32 R0, RZ, RZ, 0x10 ;  /* 0x00000010ff007424 */ /* 0x008fd400078e00ff */
[----:B------:R-:W-:Y:S01]  /*2db0*/  UIADD3 UR36, UPT, UPT, UR47, -0x4498517b, URZ ;  /* 0xbb67ae852f247890 */ /* 0x000fe2000fffe0ff */
[----:B------:R-:W-:Y:S01]  /*2dc0*/  SEL R0, R0, 0xfffffff0, !P1 ;  /* 0xfffffff000007807 */ /* 0x000fe20004800000 */
[----:B------:R-:W-:Y:S02]  /*2dd0*/  UIADD3 UR46, UPT, UPT, UR48, -0x61c88647, URZ ;  /* 0x9e3779b9302e7890 */ /* 0x000fe4000fffe0ff */
[----:B------:R-:W-:Y:S02]  /*2de0*/  UIADD3 UR31, UPT, UPT, UR48, 0x3c6ef372, URZ ;  /* 0x3c6ef372301f7890 */ /* 0x000fe4000fffe0ff */
[----:B------:R-:W-:Y:S02]  /*2df0*/  UIADD3 UR25, UPT, UPT, UR47, 0x76cf5d0a, URZ ;  /* 0x76cf5d0a2f197890 */ /* 0x000fe4000fffe0ff */
[----:B------:R-:W-:Y:S02]  /*2e00*/  UIADD3 UR24, UPT, UPT, UR48, -0x255992d5, URZ ;  /* 0xdaa66d2b30187890 */ /* 0x000fe4000fffe0ff */
[----:B------:R-:W-:-:S02]  /*2e10*/  UIADD3 UR23, UPT, UPT, UR47, 0x32370b8f, URZ ;  /* 0x32370b8f2f177890 */ /* 0x000fc4000fffe0ff */
[----:B------:R-:W-:Y:S02]  /*2e20*/  UIADD3 UR22, UPT, UPT, UR48, 0x78dde6e4, URZ ;  /* 0x78dde6e430167890 */ /* 0x000fe4000fffe0ff */
[----:B------:R-:W-:Y:S02]  /*2e30*/  UIADD3 UR21, UPT, UPT, UR47, -0x126145ec, URZ ;  /* 0xed9eba142f157890 */ /* 0x000fe4000fffe0ff */
[----:B------:R-:W-:Y:S02]  /*2e40*/  UIADD3 UR20, UPT, UPT, UR48, 0x1715609d, URZ ;  /* 0x1715609d30147890 */ /* 0x000fe4000fffe0ff */
[----:B------:R-:W-:Y:S02]  /*2e50*/  UIADD3 UR19, UPT, UPT, UR47, -0x56f99767, URZ ;  /* 0xa90668992f137890 */ /* 0x000fe4000fffe0ff */
[----:B------:R-:W-:Y:S02]  /*2e60*/  UIADD3 UR18, UPT, UPT, UR48, -0x4ab325aa, URZ ;  /* 0xb54cda5630127890 */ /* 0x000fe4000fffe0ff */
[----:B-1----:R-:W-:-:S12]  /*2e70*/  UIADD3 UR17, UPT, UPT, UR47, 0x646e171e, URZ ;  /* 0x646e171e2f117890 */ /* 0x002fd8000fffe0ff */
.L_x_365:
[----:B------:R-:W0:Y:S01]  /*2e80*/  LDGDEPBAR ;  /* 0x00000000000079af */ /* 0x000e220000000000 */
[----:B------:R-:W-:Y:S01]  /*2e90*/  IMAD.IADD R0, R221, 0x1, R225 ;  /* 0x00000001dd007824 */ /* 0x000fe200078e02e1 */
[----:B------:R-:W-:Y:S01]  /*2ea0*/  PLOP3.LUT P0, PT, PT, PT, UP1, 0x80, 0x8 ;  /* 0x000000000008781c */ /* 0x000fe20003f0f018 */
[----:B------:R-:W-:Y:S01]  /*2eb0*/  IMAD.SHL.U32 R2, R227, 0x2, RZ ;  /* 0x00000002e3027824 */ /* 0x000fe200078e00ff */
[----:B------:R-:W-:Y:S04]  /*2ec0*/  PLOP3.LUT P6, PT, PT, PT, UP1, 0x80, 0x8 ;  /* 0x000000000008781c */ /* 0x000fe80003fcf018 */
[----:B------:R-:W2:Y:S01]  /*2ed0*/  LDL R237, [R1+0x8] ;  /* 0x0000080001ed7983 */ /* 0x000ea20000100800 */
[----:B------:R-:W-:Y:S01]  /*2ee0*/  SHF.R.U32.HI R3, RZ, 0x1, R227 ;  /* 0x00000001ff037819 */ /* 0x000fe200000116e3 */
[----:B------:R-:W-:Y:S01]  /*2ef0*/  UISETP.NE.AND UP2, UPT, UR51, URZ, UPT ;  /* 0x000000ff3300728c */ /* 0x000fe2000bf45270 */
[----:B------:R-:W-:Y:S02]  /*2f00*/  PLOP3.LUT P3, PT, PT, PT, UP1, 0x80, 0x8 ;  /* 0x000000000008781c */ /* 0x000fe40003f6f018 */
[----:B------:R-:W-:Y:S02]  /*2f10*/  PLOP3.LUT P4, PT, PT, PT, UP1, 0x80, 0x8 ;  /* 0x000000000008781c */ /* 0x000fe40003f8f018 */
[----:B------:R-:W-:Y:S01]  /*2f20*/  PLOP3.LUT P5, PT, PT, PT, UP1, 0x80, 0x8 ;  /* 0x000000000008781c */ /* 0x000fe20003faf018 */
[----:B------:R-:W-:Y:S04]  /*2f30*/  DEPBAR.LE SB0, 0x0 ;  /* 0x000080000000791a */ /* 0x000fe80000000000 */
[----:B------:R-:W-:Y:S06]  /*2f40*/  BAR.SYNC.DEFER_BLOCKING 0x0 ;  /* 0x0000000000007b1d */ /* 0x000fec0000010000 */
[----:B------:R-:W-:Y:S08]  /*2f50*/  LDSM.16.M88.4 R32, [R221] ;  /* 0x00000000dd20783b */ /* 0x000ff00000000200 */
[----:B------:R-:W1:Y:S08]  /*2f60*/  LDSM.16.M88.4 R16, [R222+0x9000] ;  /* 0x00900000de10783b */ /* 0x000e700000000200 */
[----:B------:R-:W3:Y:S08]  /*2f70*/  LDSM.16.M88.4 R28, [R221+0x800] ;  /* 0x00080000dd1c783b */ /* 0x000ef00000000200 */
[----:B------:R-:W4:Y:S08]  /*2f80*/  LDSM.16.M88.4 R132, [R222+0x9400] ;  /* 0x00940000de84783b */ /* 0x000f300000000200 */
[----:B------:R-:W-:Y:S08]  /*2f90*/  LDSM.16.M88.4 R136, [R0] ;  /* 0x000000000088783b */ /* 0x000ff00000000200 */
[----:B------:R-:W4:Y:S01]  /*2fa0*/  LDSM.16.M88.4 R140, [R223+0x9000] ;  /* 0x00900000df8c783b */ /* 0x000f220000000200 */
[-C--:B-1----:R-:W-:Y:S07]  /*2fb0*/  HMMA.16816.F32 R4, R32, R16.reuse, RZ ;  /* 0x000000102004723c */ /* 0x082fee00000018ff */
[----:B------:R-:W1:Y:S01]  /*2fc0*/  LDSM.16.M88.4 R144, [R0+0x800] ;  /* 0x000800000090783b */ /* 0x000e620000000200 */
        /* <DEDUP_REMOVED lines=14> */
[-C--:B------:R-:W-:Y:S08]  /*30b0*/  HMMA.16816.F32 R4, R136, R140.reuse, R4 ;  /* 0x0000008c8804723c */ /* 0x080ff00000001804 */
[C---:B-1----:R-:W-:Y:S08]  /*30c0*/  HMMA.16816.F32 R8, R144.reuse, R140, R8 ;  /* 0x0000008c9008723c */ /* 0x042ff00000001808 */
[-C--:B------:R-:W-:Y:S08]  /*30d0*/  HMMA.16816.F32 R12, R144, R142.reuse, R12 ;  /* 0x0000008e900c723c */ /* 0x080ff0000000180c */
[C---:B------:R-:W-:Y:S01]  /*30e0*/  HMMA.16816.F32 R16, R136.reuse, R142, R16 ;  /* 0x0000008e8810723c */ /* 0x040fe20000001810 */
[----:B------:R-:W1:Y:S07]  /*30f0*/  LDSM.16.M88.4 R140, [R223+0xb000] ;  /* 0x00b00000df8c783b */ /* 0x000e6e0000000200 */
[-C--:B---3--:R-:W-:Y:S08]  /*3100*/  HMMA.16816.F32 R20, R136, R148.reuse, R20 ;  /* 0x000000948814723c */ /* 0x088ff00000001814 */
[C---:B------:R-:W-:Y:S08]  /*3110*/  HMMA.16816.F32 R24, R144.reuse, R148, R24 ;  /* 0x000000949018723c */ /* 0x040ff00000001818 */
[-C--:B------:R-:W-:Y:S01]  /*3120*/  HMMA.16816.F32 R28, R144, R150.reuse, R28 ;  /* 0x00000096901c723c */ /* 0x080fe2000000181c */
[----:B------:R-:W3:Y:S07]  /*3130*/  LDSM.16.M88.4 R144, [R223+0xb400] ;  /* 0x00b40000df90783b */ /* 0x000eee0000000200 */
[----:B------:R-:W-:Y:S01]  /*3140*/  HMMA.16816.F32 R32, R136, R150, R32 ;  /* 0x000000968820723c */ /* 0x000fe20000001820 */
[----:B------:R-:W-:Y:S07]  /*3150*/  LDSM.16.M88.4 R136, [R221+0x2000] ;  /* 0x00200000dd88783b */ /* 0x000fee0000000200 */
        /* <DEDUP_REMOVED lines=8> */
[-C--:B------:R-:W-:Y:S01]  /*31e0*/  HMMA.16816.F32 R28, R160, R166.reuse, R28 ;  /* 0x000000a6a01c723c */ /* 0x080fe2000000181c */
[----:B------:R-:W-:Y:S07]  /*31f0*/  LDSM.16.M88.4 R160, [R223+0xd000] ;  /* 0x00d00000dfa0783b */ /* 0x000fee0000000200 */
[----:B------:R-:W-:Y:S01]  /*3200*/  HMMA.16816.F32 R32, R152, R166, R32 ;  /* 0x000000a69820723c */ /* 0x000fe20000001820 */
[----:B------:R-:W-:Y:S07]  /*3210*/  LDSM.16.M88.4 R164, [R0+0x2800] ;  /* 0x0028000000a4783b */ /* 0x000fee0000000200 */
[-C--:B-1----:R-:W-:Y:S01]  /*3220*/  HMMA.16816.F32 R4, R132, R140.reuse, R4 ;  /* 0x0000008c8404723c */ /* 0x082fe20000001804 */
[----:B------:R-:W1:Y:S07]  /*3230*/  LDSM.16.M88.4 R152, [R222+0xd400] ;  /* 0x00d40000de98783b */ /* 0x000e6e0000000200 */
[C---:B------:R-:W-:Y:S08]  /*3240*/  HMMA.16816.F32 R8, R168.reuse, R140, R8 ;  /* 0x0000008ca808723c */ /* 0x040ff00000001808 */
[-C--:B------:R-:W-:Y:S08]  /*3250*/  HMMA.16816.F32 R12, R168, R142.reuse, R12 ;  /* 0x0000008ea80c723c */ /* 0x080ff0000000180c */
[C---:B------:R-:W-:Y:S01]  /*3260*/  HMMA.16816.F32 R16, R132.reuse, R142, R16 ;  /* 0x0000008e8410723c */ /* 0x040fe20000001810 */
[----:B------:R4:W2:Y:S07]  /*3270*/  LDSM.16.M88.4 R140, [R0+0x2000] ;  /* 0x00200000008c783b */ /* 0x0008ae0000000200 */
[-C--:B---3--:R-:W-:Y:S08]  /*3280*/  HMMA.16816.F32 R20, R132, R144.reuse, R20 ;  /* 0x000000908414723c */ /* 0x088ff00000001814 */
[C---:B------:R-:W-:Y:S04]  /*3290*/  HMMA.16816.F32 R24, R168.reuse, R144, R24 ;  /* 0x00000090a818723c */ /* 0x040fe80000001818 */
[----:B------:R-:W-:Y:S04]  /*32a0*/  VIADD R144, R246, 0x2 ;  /* 0x00000002f6907836 */ /* 0x000fe80000000000 */
[-C--:B------:R-:W-:Y:S03]  /*32b0*/  HMMA.16816.F32 R28, R168, R146.reuse, R28 ;  /* 0x00000092a81c723c */ /* 0x080fe6000000181c */
[----:B----4-:R-:W-:Y:S01]  /*32c0*/  @P0 LOP3.LUT R0, R2, 0x6, RZ, 0xc0, !PT ;  /* 0x0000000602000812 */ /* 0x010fe200078ec0ff */
[----:B------:R-:W-:Y:S01]  /*32d0*/  IMAD.WIDE.U32 R144, R144, -0x326172a9, RZ ;  /* 0xcd9e8d5790907825 */ /* 0x000fe200078e00ff */
[----:B------:R-:W-:Y:S02]  /*32e0*/  PLOP3.LUT P0, PT, PT, PT, UP1, 0x80, 0x8 ;  /* 0x000000000008781c */ /* 0x000fe40003f0f018 */
[----:B------:R-:W-:Y:S01]  /*32f0*/  @P6 LOP3.LUT R0, R0, 0x1e0, R3, 0xf8, !PT ;  /* 0x000001e000006812 */ /* 0x000fe200078ef803 */
[----:B------:R-:W-:Y:S01]  /*3300*/  HMMA.16816.F32 R32, R132, R146, R32 ;  /* 0x000000928420723c */ /* 0x000fe20000001820 */
[----:B------:R-:W3:Y:S01]  /*3310*/  LDL R3, [R1] ;  /* 0x0000000001037983 */ /* 0x000ee20000100800 */
[----:B------:R-:W-:Y:S01]  /*3320*/  IMAD.U32 R2, RZ, RZ, UR44 ;  /* 0x0000002cff027e24 */ /* 0x000fe2000f8e00ff */
[----:B------:R-:W-:Y:S01]  /*3330*/  PLOP3.LUT P6, PT, PT, PT, UP1, 0x80, 0x8 ;  /* 0x000000000008781c */ /* 0x000fe20003fcf018 */
[----:B------:R-:W-:Y:S01]  /*3340*/  IMAD.WIDE.U32 R146, R246, -0x326172a9, RZ ;  /* 0xcd9e8d57f6927825 */ /* 0x000fe200078e00ff */
[----:B------:R-:W4:Y:S03]  /*3350*/  LDSM.16.M88.4 R132, [R223+0xd400] ;  /* 0x00d40000df84783b */ /* 0x000f260000000200 */
[-C--:B------:R-:W-:Y:S05]  /*3360*/  HMMA.16816.F32 R4, R136, R148.reuse, R4 ;  /* 0x000000948804723c */ /* 0x080fea0000001804 */
[----:B------:R-:W-:Y:S01]  /*3370*/  @P3 IMAD R0, R2, 0x80, R0 ;  /* 0x0000008002003824 */ /* 0x000fe200078e0200 */
[----:B------:R-:W-:Y:S02]  /*3380*/  PLOP3.LUT P3, PT, PT, PT, UP1, 0x80, 0x8 ;  /* 0x000000000008781c */ /* 0x000fe40003f6f018 */
[C---:B------:R-:W-:Y:S01]  /*3390*/  HMMA.16816.F32 R8, R156.reuse, R148, R8 ;  /* 0x000000949c08723c */ /* 0x040fe20000001808 */
[----:B------:R-:W3:Y:S03]  /*33a0*/  LDL R148, [R1+0x4] ;  /* 0x0000040001947983 */ /* 0x000ee60000100800 */
[C---:B------:R-:W-:Y:S01]  /*33b0*/  @P4 ISETP.GE.AND P4, PT, R0.reuse, UR42, PT ;  /* 0x0000002a00004c0c */ /* 0x040fe2000bf86270 */
[----:B------:R-:W-:Y:S01]  /*33c0*/  @P0 VIADD R2, R0, 0x1 ;  /* 0x0000000100020836 */ /* 0x000fe20000000000 */
[----:B------:R-:W-:Y:S02]  /*33d0*/  PLOP3.LUT P0, PT, PT, PT, UP1, 0x80, 0x8 ;  /* 0x000000000008781c */ /* 0x000fe40003f0f018 */
[-C--:B------:R-:W-:Y:S08]  /*33e0*/  HMMA.16816.F32 R12, R156, R150.reuse, R12 ;  /* 0x000000969c0c723c */ /* 0x080ff0000000180c */
[C---:B------:R-:W-:Y:S08]  /*33f0*/  HMMA.16816.F32 R16, R136.reuse, R150, R16 ;  /* 0x000000968810723c */ /* 0x040ff00000001810 */
[-C--:B-1----:R-:W-:Y:S08]  /*3400*/  HMMA.16816.F32 R20, R136, R152.reuse, R20 ;  /* 0x000000988814723c */ /* 0x082ff00000001814 */
[C---:B------:R-:W-:Y:S08]  /*3410*/  HMMA.16816.F32 R24, R156.reuse, R152, R24 ;  /* 0x000000989c18723c */ /* 0x040ff00000001818 */
[-C--:B------:R-:W-:Y:S08]  /*3420*/  HMMA.16816.F32 R28, R156, R154.reuse, R28 ;  /* 0x0000009a9c1c723c */ /* 0x080ff0000000181c */
[----:B------:R-:W-:Y:S04]  /*3430*/  HMMA.16816.F32 R32, R136, R154, R32 ;  /* 0x0000009a8820723c */ /* 0x000fe80000001820 */
[----:B------:R-:W-:Y:S04]  /*3440*/  SHF.R.U32.HI R138, RZ, 0x6, R227 ;  /* 0x00000006ff8a7819 */ /* 0x000fe800000116e3 */
[-C--:B--2---:R-:W-:Y:S08]  /*3450*/  HMMA.16816.F32 R4, R140, R160.reuse, R4 ;  /* 0x000000a08c04723c */ /* 0x084ff00000001804 */
[C---:B------:R-:W-:Y:S08]  /*3460*/  HMMA.16816.F32 R8, R164.reuse, R160, R8 ;  /* 0x000000a0a408723c */ /* 0x040ff00000001808 */
[-C--:B------:R-:W-:Y:S03]  /*3470*/  HMMA.16816.F32 R12, R164, R162.reuse, R12 ;  /* 0x000000a2a40c723c */ /* 0x080fe6000000180c */
[----:B------:R-:W-:Y:S02]  /*3480*/  @P5 FSEL R4, R4, -INF , !P4 ;  /* 0xff80000004045808 */ /* 0x000fe40006000000 */
[----:B------:R-:W-:Y:S02]  /*3490*/  PLOP3.LUT P5, PT, PT, PT, UP1, 0x80, 0x8 ;  /* 0x000000000008781c */ /* 0x000fe40003faf018 */
[----:B------:R-:W-:Y:S01]  /*34a0*/  @P3 FSEL R6, R6, -INF , !P4 ;  /* 0xff80000006063808 */ /* 0x000fe20006000000 */
[C---:B------:R-:W-:Y:S01]  /*34b0*/  HMMA.16816.F32 R16, R140.reuse, R162, R16 ;  /* 0x000000a28c10723c */ /* 0x040fe20000001810 */
[----:B------:R-:W-:Y:S03]  /*34c0*/  PLOP3.LUT P3, PT, PT, PT, UP1, 0x80, 0x8 ;  /* 0x000000000008781c */ /* 0x000fe60003f6f018 */
[----:B------:R-:W-:Y:S02]  /*34d0*/  @P6 FSEL R8, R8, -INF , !P4 ;  /* 0xff80000008086808 */ /* 0x000fe40006000000 */
[----:B------:R-:W-:Y:S02]  /*34e0*/  PLOP3.LUT P6, PT, PT, PT, UP1, 0x80, 0x8 ;  /* 0x000000000008781c */ /* 0x000fe40003fcf018 */
[----:B------:R-:W-:Y:S01]  /*34f0*/  @P0 FSEL R10, R10, -INF , !P4 ;  /* 0xff8000000a0a0808 */ /* 0x000fe20006000000 */
[-C--:B----4-:R-:W-:Y:S01]  /*3500*/  HMMA.16816.F32 R20, R140, R132.reuse, R20 ;  /* 0x000000848c14723c */ /* 0x090fe20000001814 */
[----:B------:R-:W-:Y:S02]  /*3510*/  PLOP3.LUT P4, PT, PT, PT, UP1, 0x80, 0x8 ;  /* 0x000000000008781c */ /* 0x000fe40003f8f018 */
[----:B------:R-:W-:Y:S02]  /*3520*/  @P5 ISETP.GE.AND P5, PT, R2, UR42, PT ;  /* 0x0000002a02005c0c */ /* 0x000fe4000bfa6270 */
[----:B------:R-:W-:Y:S02]  /*3530*/  PLOP3.LUT P0, PT, PT, PT, UP1, 0x80, 0x8 ;  /* 0x000000000008781c */ /* 0x000fe40003f0f018 */
[----:B------:R-:W-:Y:S01]  /*3540*/  @P3 FSEL R5, R5, -INF , !P5 ;  /* 0xff80000005053808 */ /* 0x000fe20006800000 */
[C---:B------:R-:W-:Y:S01]  /*3550*/  HMMA.16816.F32 R24, R164.reuse, R132, R24 ;  /* 0x00000084a418723c */ /* 0x040fe20000001818 */
[----:B------:R-:W-:Y:S03]  /*3560*/  PLOP3.LUT P3, PT, PT, PT, UP1, 0x80, 0x8 ;  /* 0x000000000008781c */ /* 0x000fe60003f6f018 */
[----:B------:R-:W-:Y:S02]  /*3570*/  @P6 FSEL R7, R7, -INF , !P5 ;  /* 0xff80000007076808 */ /* 0x000fe40006800000 */
[----:B------:R-:W-:Y:S02]  /*3580*/  PLOP3.LUT P6, PT, PT, PT, UP1, 0x80, 0x8 ;  /* 0x000000000008781c */ /* 0x000fe40003fcf018 */
[----:B------:R-:W-:Y:S01]  /*3590*/  @P4 FSEL R9, R9, -INF , !P5 ;  /* 0xff80000009094808 */ /* 0x000fe20006800000 */
[-C--:B------:R-:W-:Y:S01]  /*35a0*/  HMMA.16816.F32 R28, R164, R134.reuse, R28 ;  /* 0x00000086a41c723c */ /* 0x080fe2000000181c */
[----:B------:R-:W-:Y:S02]  /*35b0*/  PLOP3.LUT P4, PT, PT, PT, UP1, 0x80, 0x8 ;  /* 0x000000000008781c */ /* 0x000fe40003f8f018 */
[----:B------:R-:W-:Y:S02]  /*35c0*/  @P0 FSEL R11, R11, -INF , !P5 ;  /* 0xff8000000b0b0808 */ /* 0x000fe40006800000 */
[----:B------:R-:W-:Y:S01]  /*35d0*/  PLOP3.LUT P5, PT, PT, PT, UP1, 0x80, 0x8 ;  /* 0x000000000008781c */ /* 0x000fe20003faf018 */
[----:B------:R-:W-:Y:S01]  /*35e0*/  @P3 VIADD R2, R0, 0x8 ;  /* 0x0000000800023836 */ /* 0x000fe20000000000 */
[----:B------:R-:W-:Y:S01]  /*35f0*/  PLOP3.LUT P0, PT, PT, PT, UP1, 0x80, 0x8 ;  /* 0x000000000008781c */ /* 0x000fe20003f0f018 */
[----:B------:R-:W-:Y:S01]  /*3600*/  HMMA.16816.F32 R32, R140, R134, R32 ;  /* 0x000000868c20723c */ /* 0x000fe20000001820 */
[----:B------:R-:W-:Y:S01]  /*3610*/  PLOP3.LUT P3, PT, PT, PT, UP1, 0x80, 0x8 ;  /* 0x000000000008781c */ /* 0x000fe20003f6f018 */
[----:B------:R-:W-:Y:S02]  /*3620*/  IMAD.U32 R140, RZ, RZ, UR14 ;  /* 0x0000000eff8c7e24 */ /* 0x000fe4000f8e00ff */
[----:B------:R-:W-:Y:S01]  /*3630*/  @P6 ISETP.GE.AND P6, PT, R2, UR42, PT ;  /* 0x0000002a02006c0c */ /* 0x000fe2000bfc6270 */
[----:B------:R-:W-:Y:S01]  /*3640*/  IMAD.U32 R141, RZ, RZ, UR15 ;  /* 0x0000000fff8d7e24 */ /* 0x000fe2000f8e00ff */
[----:B------:R-:W-:Y:S01]  /*3650*/  LEA R142, R237, UR4, 0x1 ;  /* 0x00000004ed8e7c11 */ /* 0x000fe2000f8e08ff */
[----:B------:R-:W-:Y:S01]  /*3660*/  @P4 VIADD R2, R0, 0x9 ;  /* 0x0000000900024836 */ /* 0x000fe20000000000 */
[----:B------:R-:W-:Y:S02]  /*3670*/  PLOP3.LUT P4, PT, PT, PT, UP1, 0x80, 0x8 ;  /* 0x000000000008781c */ /* 0x000fe40003f8f018 */
[----:B------:R-:W-:Y:S01]  /*3680*/  @P5 FSEL R12, R12, -INF , !P6 ;  /* 0xff8000000c0c5808 */ /* 0x000fe20007000000 */
[C---:B------:R-:W-:Y:S01]  /*3690*/  VIADD R237, R142.reuse, 0x13000 ;  /* 0x000130008eed7836 */ /* 0x040fe20000000000 */
[----:B------:R-:W-:Y:S01]  /*36a0*/  PLOP3.LUT P5, PT, PT, PT, UP1, 0x80, 0x8 ;  /* 0x000000000008781c */ /* 0x000fe20003faf018 */
[----:B------:R-:W-:Y:S01]  /*36b0*/  VIADD R167, R142, 0x13020 ;  /* 0x000130208ea77836 */ /* 0x000fe20000000000 */
[----:B------:R-:W-:Y:S02]  /*36c0*/  @P0 FSEL R14, R14, -INF , !P6 ;  /* 0xff8000000e0e0808 */ /* 0x000fe40007000000 */
[----:B------:R-:W-:Y:S02]  /*36d0*/  PLOP3.LUT P0, PT, PT, PT, UP1, 0x80, 0x8 ;  /* 0x000000000008781c */ /* 0x000fe40003f0f018 */
[----:B------:R-:W-:Y:S02]  /*36e0*/  @P3 FSEL R16, R16, -INF , !P6 ;  /* 0xff80000010103808 */ /* 0x000fe40007000000 */
[----:B------:R-:W-:Y:S02]  /*36f0*/  PLOP3.LUT P3, PT, PT, PT, UP1, 0x80, 0x8 ;  /* 0x000000000008781c */ /* 0x000fe40003f6f018 */
[----:B------:R-:W-:Y:S02]  /*3700*/  @P4 FSEL R18, R18, -INF , !P6 ;  /* 0xff80000012124808 */ /* 0x000fe40007000000 */
[----:B------:R-:W-:Y:S02]  /*3710*/  PLOP3.LUT P6, PT, PT, PT, UP1, 0x80, 0x8 ;  /* 0x000000000008781c */ /* 0x000fe40003fcf018 */
[----:B------:R-:W-:Y:S02]  /*3720*/  @P5 ISETP.GE.AND P5, PT, R2, UR42, PT ;  /* 0x0000002a02005c0c */ /* 0x000fe4000bfa6270 */
[----:B------:R-:W-:Y:S02]  /*3730*/  PLOP3.LUT P4, PT, PT, PT, UP1, 0x80, 0x8 ;  /* 0x000000000008781c */ /* 0x000fe40003f8f018 */
[----:B------:R-:W-:Y:S02]  /*3740*/  @P0 FSEL R13, R13, -INF , !P5 ;  /* 0xff8000000d0d0808 */ /* 0x000fe40006800000 */
[----:B------:R-:W-:Y:S02]  /*3750*/  PLOP3.LUT P0, PT, PT, PT, UP1, 0x80, 0x8 ;  /* 0x000000000008781c */ /* 0x000fe40003f0f018 */
[----:B------:R-:W-:Y:S02]  /*3760*/  @P3 FSEL R15, R15, -INF , !P5 ;  /* 0xff8000000f0f3808 */ /* 0x000fe40006800000 */
[----:B------:R-:W-:Y:S02]  /*3770*/  PLOP3.LUT P3, PT, PT, PT, UP1, 0x80, 0x8 ;  /* 0x000000000008781c */ /* 0x000fe40003f6f018 */
[----:B------:R-:W-:Y:S03]  /*3780*/  @P6 FSEL R17, R17, -INF , !P5 ;  /* 0xff80000011116808 */ /* 0x000fe60006800000 */
[----:B------:R-:W-:Y:S02]  /*3790*/  @P4 FSEL R19, R19, -INF , !P5 ;  /* 0xff80000013134808 */ /* 0x000fe40006800000 */
[----:B------:R-:W-:Y:S02]  /*37a0*/  PLOP3.LUT P5, PT, PT, PT, UP1, 0x80, 0x8 ;  /* 0x000000000008781c */ /* 0x000fe40003faf018 */
[----:B------:R-:W-:Y:S01]  /*37b0*/  PLOP3.LUT P4, PT, PT, PT, UP1, 0x80, 0x8 ;  /* 0x000000000008781c */ /* 0x000fe20003f8f018 */
[----:B------:R-:W-:Y:S01]  /*37c0*/  @P0 VIADD R2, R0, 0x10 ;  /* 0x0000001000020836 */ /* 0x000fe20000000000 */
[----:B-----5:R-:W-:Y:S04]  /*37d0*/  FSETP.NEU.FTZ.AND P0, PT, R252, -INF , PT ;  /* 0xff800000fc00780b */ /* 0x020fe80003f1d000 */
[----:B------:R-:W-:Y:S01]  /*37e0*/  @P3 ISETP.GE.AND P3, PT, R2, UR42, PT ;  /* 0x0000002a02003c0c */ /* 0x000fe2000bf66270 */
[----:B------:R-:W-:Y:S04]  /*37f0*/  IMAD.U32 R2, RZ, RZ, UR44 ;  /* 0x0000002cff027e24 */ /* 0x000fe8000f8e00ff */
[----:B------:R-:W-:Y:S02]  /*3800*/  IMAD R2, R2, 0x4, R138 ;  /* 0x0000000402027824 */ /* 0x000fe400078e028a */
[C---:B------:R-:W-:Y:S01]  /*3810*/  @P4 VIADD R137, R0.reuse, 0x11 ;  /* 0x0000001100894836 */ /* 0x040fe20000000000 */
[----:B------:R-:W-:Y:S01]  /*3820*/  PLOP3.LUT P4, PT, PT, PT, UP1, 0x80, 0x8 ;  /* 0x000000000008781c */ /* 0x000fe20003f8f018 */
[----:B------:R-:W-:Y:S01]  /*3830*/  @P5 VIADD R149, R0, 0x18 ;  /* 0x0000001800955836 */ /* 0x000fe20000000000 */
[----:B------:R-:W-:Y:S02]  /*3840*/  LOP3.LUT R2, R2, UR47, R249, 0x96, !PT ;  /* 0x0000002f02027c12 */ /* 0x000fe4000f8e96f9 */
[----:B------:R-:W-:Y:S03]  /*3850*/  PLOP3.LUT P5, PT, PT, PT, UP1, 0x80, 0x8 ;  /* 0x000000000008781c */ /* 0x000fe60003faf018 */
[----:B------:R-:W-:Y:S04]  /*3860*/  IMAD.WIDE.U32 R138, R2, -0x326172a9, RZ ;  /* 0xcd9e8d57028a7825 */ /* 0x000fe800078e00ff */
[----:B------:R-:W-:Y:S02]  /*3870*/  FMUL.FTZ R2, R251, 1.4426950216293334961 ;  /* 0x3fb8aa3bfb027820 */ /* 0x000fe40000410000 */
[----:B------:R-:W-:Y:S04]  /*3880*/  @P4 ISETP.GE.AND P4, PT, R137, UR42, PT ;  /* 0x0000002a89004c0c */ /* 0x000fe8000bf86270 */
[----:B------:R-:W-:Y:S02]  /*3890*/  @P5 ISETP.GE.AND P5, PT, R149, UR42, PT ;  /* 0x0000002a95005c0c */ /* 0x000fe4000bfa6270 */
[C---:B---3--:R-:W-:Y:S01]  /*38a0*/  FSETP.NEU.FTZ.AND P6, PT, R3.reuse, -INF , PT ;  /* 0xff8000000300780b */ /* 0x048fe20003fdd000 */
[----:B------:R-:W-:Y:S01]  /*38b0*/  FMUL.FTZ R136, R3, 1.4426950216293334961 ;  /* 0x3fb8aa3b03887820 */ /* 0x000fe20000410000 */
[----:B------:R-:W-:Y:S04]  /*38c0*/  FMUL.FTZ R3, R252, 1.4426950216293334961 ;  /* 0x3fb8aa3bfc037820 */ /* 0x000fe80000410000 */
[----:B------:R-:W-:Y:S02]  /*38d0*/  FSEL R136, R136, RZ, P6 ;  /* 0x000000ff88887208 */ /* 0x000fe40003000000 */
[----:B------:R-:W-:Y:S02]  /*38e0*/  FSEL R3, R3, RZ, P0 ;  /* 0x000000ff03037208 */ /* 0x000fe40000000000 */
[----:B------:R-:W-:Y:S01]  /*38f0*/  PLOP3.LUT P0, PT, PT, PT, UP1, 0x80, 0x8 ;  /* 0x000000000008781c */ /* 0x000fe20003f0f018 */
[--C-:B------:R-:W-:Y:S01]  /*3900*/  FFMA.FTZ R171, R4, UR10, -R136.reuse ;  /* 0x0000000a04ab7c23 */ /* 0x100fe20008010888 */
[----:B------:R-:W-:Y:S01]  /*3910*/  PLOP3.LUT P6, PT, PT, PT, UP1, 0x80, 0x8 ;  /* 0x000000000008781c */ /* 0x000fe20003fcf018 */
[--C-:B------:R-:W-:Y:S01]  /*3920*/  FFMA.FTZ R6, R6, UR10, -R3.reuse ;  /* 0x0000000a06067c23 */ /* 0x100fe20008010803 */
[--C-:B------:R-:W-:Y:S01]  /*3930*/  FFMA.FTZ R233, R5, UR10, -R136.reuse ;  /* 0x0000000a05e97c23 */ /* 0x100fe20008010888 */
[----:B------:R-:W-:Y:S01]  /*3940*/  FFMA.FTZ R7, R7, UR10, -R3 ;  /* 0x0000000a07077c23 */ /* 0x000fe20008010803 */
[----:B------:R-:W-:Y:S01]  /*3950*/  LOP3.LUT R152, R148, UR48, R147, 0x96, !PT ;  /* 0x0000003094987c12 */ /* 0x000fe2000f8e9693 */
[----:B------:R1:W-:Y:S01]  /*3960*/  MUFU.EX2 R232, R6 ;  /* 0x0000000600e87308 */ /* 0x0003e20000000800 */
[--C-:B------:R-:W-:Y:S01]  /*3970*/  LOP3.LUT R147, R146, UR46, R139.reuse, 0x96, !PT ;  /* 0x0000002e92937c12 */ /* 0x100fe2000f8e968b */
[--C-:B------:R-:W-:Y:S01]  /*3980*/  FFMA.FTZ R16, R16, UR10, -R136.reuse ;  /* 0x0000000a10107c23 */ /* 0x100fe20008010888 */
[----:B------:R-:W-:Y:S01]  /*3990*/  LOP3.LUT R146, R144, UR46, R139, 0x96, !PT ;  /* 0x0000002e90927c12 */ /* 0x000fe2000f8e968b */
[----:B------:R-:W-:Y:S04]  /*39a0*/  IMAD.WIDE.U32 R152, R152, -0x2daee0ad, RZ ;  /* 0xd2511f5398987825 */ /* 0x000fe800078e00ff */
[----:B------:R-:W-:Y:S01]  /*39b0*/  FFMA.FTZ R19, R19, UR10, -R3 ;  /* 0x0000000a13137c23 */ /* 0x000fe20008010803 */
[----:B------:R-:W-:Y:S01]  /*39c0*/  @P0 FSEL R20, R20, -INF , !P3 ;  /* 0xff80000014140808 */ /* 0x000fe20005800000 */
[----:B------:R-:W-:Y:S01]  /*39d0*/  @P6 VIADD R150, R0, 0x19 ;  /* 0x0000001900966836 */ /* 0x000fe20000000000 */
[----:B------:R-:W-:Y:S01]  /*39e0*/  PLOP3.LUT P0, PT, PT, PT, UP1, 0x80, 0x8 ;  /* 0x000000000008781c */ /* 0x000fe20003f0f018 */
[----:B------:R-:W-:Y:S01]  /*39f0*/  IMAD.WIDE.U32 R132, R147, -0x2daee0ad, RZ ;  /* 0xd2511f5393847825 */ /* 0x000fe200078e00ff */
[----:B------:R-:W-:Y:S01]  /*3a00*/  PLOP3.LUT P6, PT, PT, PT, UP1, 0x80, 0x8 ;  /* 0x000000000008781c */ /* 0x000fe20003fcf018 */
[----:B------:R-:W-:Y:S01]  /*3a10*/  MUFU.EX2 R231, R7 ;  /* 0x0000000700e77308 */ /* 0x000fe20000000800 */
[----:B------:R-:W-:Y:S01]  /*3a20*/  LOP3.LUT R0, R148, UR48, R145, 0x96, !PT ;  /* 0x0000003094007c12 */ /* 0x000fe2000f8e9691 */
[----:B------:R-:W-:Y:S01]  /*3a30*/  IMAD.WIDE.U32 R146, R146, -0x2daee0ad, RZ ;  /* 0xd2511f5392927825 */ /* 0x000fe200078e00ff */
[----:B------:R-:W-:Y:S02]  /*3a40*/  LOP3.LUT R148, R248, UR36, R153, 0x96, !PT ;  /* 0x00000024f8947c12 */ /* 0x000fe4000f8e9699 */
[----:B------:R-:W-:Y:S01]  /*3a50*/  LOP3.LUT R4, R152, UR25, R133, 0x96, !PT ;  /* 0x0000001998047c12 */ /* 0x000fe2000f8e9685 */
[----:B------:R-:W-:Y:S04]  /*3a60*/  IMAD.WIDE.U32 R154, R0, -0x2daee0ad, RZ ;  /* 0xd2511f53009a7825 */ /* 0x000fe800078e00ff */
[----:B------:R-:W-:Y:S01]  /*3a70*/  FMUL.FTZ R0, R250, 1.4426950216293334961 ;  /* 0x3fb8aa3bfa007820 */ /* 0x000fe20000410000 */
[----:B------:R-:W2:Y:S01]  /*3a80*/  MUFU.EX2 R171, R171 ;  /* 0x000000ab00ab7308 */ /* 0x000ea20000000800 */
[--C-:B------:R-:W-:Y:S01]  /*3a90*/  FFMA.FTZ R20, R20, UR10, -R136.reuse ;  /* 0x0000000a14147c23 */ /* 0x100fe20008010888 */
[----:B------:R-:W-:Y:S01]  /*3aa0*/  @P0 FSEL R22, R22, -INF , !P3 ;  /* 0xff80000016160808 */ /* 0x000fe20005800000 */
[----:B------:R-:W-:Y:S01]  /*3ab0*/  IMAD.WIDE.U32 R148, R148, -0x326172a9, RZ ;  /* 0xcd9e8d5794947825 */ /* 0x000fe200078e00ff */
[----:B------:R-:W-:Y:S02]  /*3ac0*/  PLOP3.LUT P0, PT, PT, PT, UP1, 0x80, 0x8 ;  /* 0x000000000008781c */ /* 0x000fe40003f0f018 */
[----:B------:R-:W-:Y:S01]  /*3ad0*/  LOP3.LUT R144, R248, UR36, R155, 0x96, !PT ;  /* 0x00000024f8907c12 */ /* 0x000fe2000f8e969b */
[----:B------:R-:W-:Y:S01]  /*3ae0*/  IMAD.WIDE.U32 R4, R4, -0x326172a9, RZ ;  /* 0xcd9e8d5704047825 */ /* 0x000fe200078e00ff */
[----:B------:R-:W-:Y:S02]  /*3af0*/  @P6 ISETP.GE.AND P6, PT, R150, UR42, PT ;  /* 0x0000002a96006c0c */ /* 0x000fe4000bfc6270 */
[----:B------:R-:W3:Y:S01]  /*3b00*/  MUFU.EX2 R233, R233 ;  /* 0x000000e900e97308 */ /* 0x000ee20000000800 */
[----:B------:R-:W-:Y:S01]  /*3b10*/  LOP3.LUT R150, R138, UR31, R149, 0x96, !PT ;  /* 0x0000001f8a967c12 */ /* 0x000fe2000f8e9695 */
[----:B------:R-:W-:Y:S01]  /*3b20*/  IMAD.WIDE.U32 R144, R144, -0x326172a9, RZ ;  /* 0xcd9e8d5790907825 */ /* 0x000fe200078e00ff */
[----:B------:R-:W-:Y:S02]  /*3b30*/  LOP3.LUT R133, R154, UR25, R147, 0x96, !PT ;  /* 0x000000199a857c12 */ /* 0x000fe4000f8e9693 */
[----:B------:R-:W-:Y:S01]  /*3b40*/  LOP3.LUT R5, R148, UR24, R5, 0x96, !PT ;  /* 0x0000001894057c12 */ /* 0x000fe2000f8e9605 */
[----:B------:R-:W-:Y:S01]  /*3b50*/  IMAD.WIDE.U32 R150, R150, -0x2daee0ad, RZ ;  /* 0xd2511f5396967825 */ /* 0x000fe200078e00ff */
[----:B------:R-:W-:Y:S03]  /*3b60*/  LOP3.LUT R138, R138, UR31, R145, 0x96, !PT ;  /* 0x0000001f8a8a7c12 */ /* 0x000fe6000f8e9691 */
[----:B------:R-:W-:Y:S01]  /*3b70*/  MUFU.EX2 R165, R16 ;  /* 0x0000001000a57308 */ /* 0x000fe20000000800 */
[----:B------:R-:W-:Y:S01]  /*3b80*/  @P0 FSEL R24, R24, -INF , !P3 ;  /* 0xff80000018180808 */ /* 0x000fe20005800000 */
[----:B------:R-:W-:Y:S01]  /*3b90*/  FFMA.FTZ R18, R18, UR10, -R3 ;  /* 0x0000000a12127c23 */ /* 0x000fe20008010803 */
[----:B------:R-:W-:Y:S01]  /*3ba0*/  PLOP3.LUT P0, PT, PT, PT, UP1, 0x80, 0x8 ;  /* 0x000000000008781c */ /* 0x000fe20003f0f018 */
[----:B------:R-:W-:Y:S01]  /*3bb0*/  IMAD.WIDE.U32 R138, R138, -0x2daee0ad, RZ ;  /* 0xd2511f538a8a7825 */ /* 0x000fe200078e00ff */
[----:B------:R-:W-:Y:S03]  /*3bc0*/  LOP3.LUT R152, R132, UR23, R151, 0x96, !PT ;  /* 0x0000001784987c12 */ /* 0x000fe6000f8e9697 */
[----:B------:R-:W-:Y:S01]  /*3bd0*/  FFMA.FTZ R17, R17, UR10, -R136 ;  /* 0x0000000a11117c23 */ /* 0x000fe20008010888 */
[----:B------:R-:W-:Y:S01]  /*3be0*/  IMAD.WIDE.U32 R132, R133, -0x326172a9, RZ ;  /* 0xcd9e8d5785847825 */ /* 0x000fe200078e00ff */
[----:B------:R-:W-:Y:S01]  /*3bf0*/  LOP3.LUT R145, R146, UR23, R139, 0x96, !PT ;  /* 0x0000001792917c12 */ /* 0x000fe2000f8e968b */
[----:B------:R-:W-:Y:S02]  /*3c00*/  MUFU.EX2 R166, R19 ;  /* 0x0000001300a67308 */ /* 0x000fe40000000800 */
[----:B------:R-:W-:Y:S01]  /*3c10*/  FFMA.FTZ R22, R22, UR10, -R3 ;  /* 0x0000000a16167c23 */ /* 0x000fe20008010803 */
[----:B------:R-:W-:Y:S01]  /*3c20*/  IMAD.WIDE.U32 R152, R152, -0x326172a9, RZ ;  /* 0xcd9e8d5798987825 */ /* 0x000fe200078e00ff */
[----:B------:R-:W-:Y:S02]  /*3c30*/  LOP3.LUT R146, R144, UR24, R133, 0x96, !PT ;  /* 0x0000001890927c12 */ /* 0x000fe4000f8e9685 */
[----:B------:R-:W-:Y:S01]  /*3c40*/  @P0 FSEL R26, R26, -INF , !P3 ;  /* 0xff8000001a1a0808 */ /* 0x000fe20005800000 */
[----:B------:R-:W-:Y:S01]  /*3c50*/  IMAD.WIDE.U32 R144, R145, -0x326172a9, RZ ;  /* 0xcd9e8d5791907825 */ /* 0x000fe200078e00ff */
[----:B------:R-:W-:Y:S02]  /*3c60*/  FSETP.NEU.FTZ.AND P0, PT, R251, -INF , PT ;  /* 0xff800000fb00780b */ /* 0x000fe40003f1d000 */
[----:B------:R-:W-:Y:S01]  /*3c70*/  MUFU.EX2 R161, R20 ;  /* 0x0000001400a17308 */ /* 0x000fe20000000800 */
[----:B------:R-:W-:Y:S01]  /*3c80*/  FSETP.NEU.FTZ.AND P3, PT, R250, -INF , PT ;  /* 0xff800000fa00780b */ /* 0x000fe20003f7d000 */
[----:B------:R-:W-:Y:S01]  /*3c90*/  IMAD.WIDE.U32 R146, R146, -0x2daee0ad, RZ ;  /* 0xd2511f5392927825 */ /* 0x000fe200078e00ff */
[----:B------:R-:W-:Y:S02]  /*3ca0*/  FSEL R2, R2, RZ, P0 ;  /* 0x000000ff02027208 */ /* 0x000fe40000000000 */
[----:B------:R-:W-:Y:S02]  /*3cb0*/  PLOP3.LUT P0, PT, PT, PT, UP1, 0x80, 0x8 ;  /* 0x000000000008781c */ /* 0x000fe40003f0f018 */
[----:B------:R-:W-:Y:S01]  /*3cc0*/  FSEL R0, R0, RZ, P3 ;  /* 0x000000ff00007208 */ /* 0x000fe20001800000 */
[--C-:B------:R-:W-:Y:S01]  /*3cd0*/  FFMA.FTZ R8, R8, UR10, -R2.reuse ;  /* 0x0000000a08087c23 */ /* 0x100fe20008010802 */
[----:B------:R-:W-:Y:S01]  /*3ce0*/  PLOP3.LUT P3, PT, PT, PT, UP1, 0x80, 0x8 ;  /* 0x000000000008781c */ /* 0x000fe20003f6f018 */
[----:B------:R-:W-:Y:S01]  /*3cf0*/  FFMA.FTZ R9, R9, UR10, -R2 ;  /* 0x0000000a09097c23 */ /* 0x000fe20008010802 */
[----:B------:R-:W-:Y:S01]  /*3d00*/  LOP3.LUT R148, R4, UR22, R153, 0x96, !PT ;  /* 0x0000001604947c12 */ /* 0x000fe2000f8e9699 */
[----:B------:R4:W-:Y:S01]  /*3d10*/  MUFU.EX2 R235, R8 ;  /* 0x0000000800eb7308 */ /* 0x0009e20000000800 */
[--C-:B------:R-:W-:Y:S01]  /*3d20*/  FFMA.FTZ R10, R10, UR10, -R0.reuse ;  /* 0x0000000a0a0a7c23 */ /* 0x100fe20008010800 */
[----:B------:R-:W-:Y:S01]  /*3d30*/  FFMA.FTZ R11, R11, UR10, -R0 ;  /* 0x0000000a0b0b7c23 */ /* 0x000fe20008010800 */
[----:B------:R-:W-:Y:S01]  /*3d40*/  FFMA.FTZ R12, R12, UR10, -R2 ;  /* 0x0000000a0c0c7c23 */ /* 0x000fe20008010802 */
[----:B------:R-:W-:Y:S01]  /*3d50*/  IMAD.WIDE.U32 R4, R5, -0x2daee0ad, RZ ;  /* 0xd2511f5305047825 */ /* 0x000fe200078e00ff */
[----:B------:R-:W-:Y:S02]  /*3d60*/  LOP3.LUT R132, R132, UR22, R145, 0x96, !PT ;  /* 0x0000001684847c12 */ /* 0x000fe4000f8e9691 */
[----:B------:R-:W-:Y:S03]  /*3d70*/  @P0 FSEL R21, R21, -INF , !P4 ;  /* 0xff80000015150808 */ /* 0x000fe60006000000 */
[----:B------:R2:W3:Y:S01]  /*3d80*/  MUFU.EX2 R230, R9 ;  /* 0x0000000900e67308 */ /* 0x0004e20000000800 */
[----:B------:R-:W-:Y:S01]  /*3d90*/  PLOP3.LUT P0, PT, PT, PT, UP1, 0x80, 0x8 ;  /* 0x000000000008781c */ /* 0x000fe20003f0f018 */
[----:B------:R-:W-:Y:S01]  /*3da0*/  IMAD.WIDE.U32 R148, R148, -0x2daee0ad, RZ ;  /* 0xd2511f5394947825 */ /* 0x000fe200078e00ff */
[----:B------:R-:W-:Y:S02]  /*3db0*/  @P3 FSEL R23, R23, -INF , !P4 ;  /* 0xff80000017173808 */ /* 0x000fe40006000000 */
[----:B------:R-:W-:Y:S01]  /*3dc0*/  PLOP3.LUT P3, PT, PT, PT, UP1, 0x80, 0x8 ;  /* 0x000000000008781c */ /* 0x000fe20003f6f018 */
[----:B------:R-:W-:Y:S01]  /*3dd0*/  IMAD.WIDE.U32 R132, R132, -0x2daee0ad, RZ ;  /* 0xd2511f5384847825 */ /* 0x000fe200078e00ff */
[----:B-1----:R-:W-:Y:S03]  /*3de0*/  LOP3.LUT R6, R4, UR19, R149, 0x96, !PT ;  /* 0x0000001304067c12 */ /* 0x002fe6000f8e9695 */
[----:B------:R1:W-:Y:S01]  /*3df0*/  MUFU.EX2 R236, R10 ;  /* 0x0000000a00ec7308 */ /* 0x0003e20000000800 */
[----:B------:R-:W-:Y:S01]  /*3e00*/  LOP3.LUT R5, R150, UR21, R5, 0x96, !PT ;  /* 0x0000001596057c12 */ /* 0x000fe2000f8e9605 */
[--C-:B------:R-:W-:Y:S01]  /*3e10*/  FFMA.FTZ R14, R14, UR10, -R0.reuse ;  /* 0x0000000a0e0e7c23 */ /* 0x100fe20008010800 */
[----:B----4-:R-:W-:Y:S01]  /*3e20*/  LOP3.LUT R8, R138, UR21, R147, 0x96, !PT ;  /* 0x000000158a087c12 */ /* 0x010fe2000f8e9693 */
[----:B------:R-:W-:Y:S01]  /*3e30*/  IMAD.WIDE.U32 R6, R6, -0x326172a9, RZ ;  /* 0xcd9e8d5706067825 */ /* 0x000fe200078e00ff */
[----:B------:R-:W-:Y:S02]  /*3e40*/  LOP3.LUT R146, R146, UR19, R133, 0x96, !PT ;  /* 0x0000001392927c12 */ /* 0x000fe4000f8e9685 */
[----:B------:R-:W-:Y:S03]  /*3e50*/  @P0 FSEL R25, R25, -INF , !P4 ;  /* 0xff80000019190808 */ /* 0x000fe60006000000 */
[----:B------:R4:W-:Y:S01]  /*3e60*/  MUFU.EX2 R234, R11 ;  /* 0x0000000b00ea7308 */ /* 0x0009e20000000800 */
[----:B------:R-:W-:Y:S01]  /*3e70*/  PLOP3.LUT P0, PT, PT, PT, UP1, 0x80, 0x8 ;  /* 0x000000000008781c */ /* 0x000fe20003f0f018 */
[----:B------:R-:W-:Y:S01]  /*3e80*/  IMAD.WIDE.U32 R4, R5, -0x326172a9, RZ ;  /* 0xcd9e8d5705047825 */ /* 0x000fe200078e00ff */
[----:B------:R-:W-:Y:S02]  /*3e90*/  @P3 FSEL R27, R27, -INF , !P4 ;  /* 0xff8000001b1b3808 */ /* 0x000fe40006000000 */
[----:B------:R-:W-:Y:S01]  /*3ea0*/  PLOP3.LUT P4, PT, PT, PT, UP1, 0x80, 0x8 ;  /* 0x000000000008781c */ /* 0x000fe20003f8f018 */
[----:B--2---:R-:W-:Y:S01]  /*3eb0*/  IMAD.WIDE.U32 R8, R8, -0x326172a9, RZ ;  /* 0xcd9e8d5708087825 */ /* 0x004fe200078e00ff */
[----:B------:R-:W-:Y:S03]  /*3ec0*/  PLOP3.LUT P3, PT, PT, PT, UP1, 0x80, 0x8 ;  /* 0x000000000008781c */ /* 0x000fe60003f6f018 */
[----:B------:R2:W3:Y:S01]  /*3ed0*/  MUFU.EX2 R170, R12 ;  /* 0x0000000c00aa7308 */ /* 0x0004e20000000800 */
[----:B------:R-:W-:Y:S01]  /*3ee0*/  LOP3.LUT R152, R152, UR20, R5, 0x96, !PT ;  /* 0x0000001498987c12 */ /* 0x000fe2000f8e9605 */
[----:B------:R-:W-:Y:S01]  /*3ef0*/  FFMA.FTZ R15, R15, UR10, -R0 ;  /* 0x0000000a0f0f7c23 */ /* 0x000fe20008010800 */
[----:B------:R-:W-:Y:S01]  /*3f00*/  LOP3.LUT R7, R4, UR18, R7, 0x96, !PT ;  /* 0x0000001204077c12 */ /* 0x000fe2000f8e9607 */
[----:B------:R-:W-:Y:S01]  /*3f10*/  IMAD.WIDE.U32 R4, R146, -0x326172a9, RZ ;  /* 0xcd9e8d5792047825 */ /* 0x000fe200078e00ff */
[----:B------:R-:W-:Y:S02]  /*3f20*/  LOP3.LUT R144, R144, UR20, R9, 0x96, !PT ;  /* 0x0000001490907c12 */ /* 0x000fe4000f8e9609 */
[----:B------:R-:W-:Y:S03]  /*3f30*/  @P0 FSEL R28, R28, -INF , !P5 ;  /* 0xff8000001c1c0808 */ /* 0x000fe60006800000 */
[----:B------:R-:W3:Y:S01]  /*3f40*/  MUFU.EX2 R229, R14 ;  /* 0x0000000e00e57308 */ /* 0x000ee20000000800 */
[----:B------:R-:W-:Y:S01]  /*3f50*/  PLOP3.LUT P0, PT, PT, PT, UP1, 0x80, 0x8 ;  /* 0x000000000008781c */ /* 0x000fe20003f0f018 */
[--C-:B------:R-:W-:Y:S01]  /*3f60*/  FFMA.FTZ R13, R13, UR10, -R2.reuse ;  /* 0x0000000a0d0d7c23 */ /* 0x100fe20008010802 */
[----:B-1----:R-:W-:Y:S01]  /*3f70*/  PRMT R10, R4, 0x7771, RZ ;  /* 0x00007771040a7816 */ /* 0x002fe200000000ff */
[----:B------:R-:W-:Y:S01]  /*3f80*/  FFMA.FTZ R24, R24, UR10, -R2 ;  /* 0x0000000a18187c23 */ /* 0x000fe20008010802 */
[C---:B----4-:R-:W-:Y:S01]  /*3f90*/  PRMT R11, R4.reuse, 0x7772, RZ ;  /* 0x00007772040b7816 */ /* 0x050fe200000000ff */
[----:B------:R-:W-:Y:S01]  /*3fa0*/  FFMA.FTZ R21, R21, UR10, -R136 ;  /* 0x0000000a15157c23 */ /* 0x000fe20008010888 */
[C---:B------:R-:W-:Y:S03]  /*3fb0*/  PRMT R9, R4.reuse, 0x7770, RZ ;  /* 0x0000777004097816 */ /* 0x040fe600000000ff */
[----:B------:R-:W1:Y:S01]  /*3fc0*/  MUFU.EX2 R228, R15 ;  /* 0x0000000f00e47308 */ /* 0x000e620000000800 */
[----:B--2---:R-:W-:Y:S01]  /*3fd0*/  PRMT R12, R4, 0x7773, RZ ;  /* 0x00007773040c7816 */ /* 0x004fe200000000ff */
[--C-:B------:R-:W-:Y:S01]  /*3fe0*/  FFMA.FTZ R23, R23, UR10, -R3.reuse ;  /* 0x0000000a17177c23 */ /* 0x100fe20008010803 */
[----:B------:R-:W-:Y:S01]  /*3ff0*/  @P4 FSEL R32, R32, -INF , !P5 ;  /* 0xff80000020204808 */ /* 0x000fe20006800000 */
[----:B------:R-:W-:Y:S01]  /*4000*/  FFMA.FTZ R25, R25, UR10, -R2 ;  /* 0x0000000a19197c23 */ /* 0x000fe20008010802 */
[----:B------:R-:W-:Y:S01]  /*4010*/  LOP3.LUT R4, R7, 0xffff, RZ, 0xc0, !PT ;  /* 0x0000ffff07047812 */ /* 0x000fe200078ec0ff */
[----:B------:R-:W-:Y:S01]  /*4020*/  IMAD.MOV.U32 R150, RZ, RZ, 0x10 ;  /* 0x00000010ff967424 */ /* 0x000fe200078e00ff */
[----:B------:R-:W-:Y:S03]  /*4030*/  @P0 FSEL R34, R34, -INF , !P5 ;  /* 0xff80000022220808 */ /* 0x000fe60006800000 */
[----:B------:R-:W2:Y:S01]  /*4040*/  MUFU.EX2 R169, R13 ;  /* 0x0000000d00a97308 */ /* 0x000ea20000000800 */
[----:B------:R-:W-:Y:S01]  /*4050*/  PLOP3.LUT P0, PT, PT, PT, UP1, 0x80, 0x8 ;  /* 0x000000000008781c */ /* 0x000fe20003f0f018 */
[----:B------:R-:W-:Y:S01]  /*4060*/  FFMA.FTZ R32, R32, UR10, -R136 ;  /* 0x0000000a20207c23 */ /* 0x000fe20008010888 */
[----:B------:R-:W-:Y:S01]  /*4070*/  PLOP3.LUT P4, PT, PT, PT, UP1, 0x80, 0x8 ;  /* 0x000000000008781c */ /* 0x000fe20003f8f018 */
[----:B------:R-:W-:Y:S01]  /*4080*/  FFMA.FTZ R34, R34, UR10, -R3 ;  /* 0x0000000a22227c23 */ /* 0x000fe20008010803 */
[----:B------:R-:W-:Y:S01]  /*4090*/  @P3 FSEL R30, R30, -INF , !P5 ;  /* 0xff8000001e1e3808 */ /* 0x000fe20006800000 */
[----:B------:R-:W-:Y:S01]  /*40a0*/  FFMA.FTZ R26, R26, UR10, -R0 ;  /* 0x0000000a1a1a7c23 */ /* 0x000fe20008010800 */
[----:B------:R-:W-:Y:S03]  /*40b0*/  SHF.R.U32.HI R4, RZ, 0x8, R4 ;  /* 0x00000008ff047819 */ /* 0x000fe60000011604 */
[----:B------:R-:W-:Y:S01]  /*40c0*/  MUFU.EX2 R168, R18 ;  /* 0x0000001200a87308 */ /* 0x000fe20000000800 */
[----:B------:R-:W-:Y:S01]  /*40d0*/  PRMT R133, R6, 0x7770, RZ ;  /* 0x0000777006857816 */ /* 0x000fe200000000ff */
[----:B------:R-:W-:Y:S01]  /*40e0*/  FFMA.FTZ R28, R28, UR10, -R2 ;  /* 0x0000000a1c1c7c23 */ /* 0x000fe20008010802 */
[----:B------:R-:W-:Y:S01]  /*40f0*/  PRMT R134, R6, 0x7771, RZ ;  /* 0x0000777106867816 */ /* 0x000fe200000000ff */
[--C-:B------:R-:W-:Y:S01]  /*4100*/  FFMA.FTZ R30, R30, UR10, -R0.reuse ;  /* 0x0000000a1e1e7c23 */ /* 0x100fe20008010800 */
[C---:B------:R-:W-:Y:S01]  /*4110*/  PRMT R137, R6.reuse, 0x7772, RZ ;  /* 0x0000777206897816 */ /* 0x040fe200000000ff */
[----:B------:R-:W-:Y:S01]  /*4120*/  FFMA.FTZ R27, R27, UR10, -R0 ;  /* 0x0000000a1b1b7c23 */ /* 0x000fe20008010800 */
[----:B------:R-:W-:Y:S03]  /*4130*/  PRMT R135, R6, 0x7773, RZ ;  /* 0x0000777306877816 */ /* 0x000fe600000000ff */
[----:B------:R-:W-:Y:S01]  /*4140*/  MUFU.EX2 R164, R17 ;  /* 0x0000001100a47308 */ /* 0x000fe20000000800 */
[----:B------:R-:W-:Y:S02]  /*4150*/  PLOP3.LUT P3, PT, PT, PT, UP1, 0x80, 0x8 ;  /* 0x000000000008781c */ /* 0x000fe40003f6f018 */
[----:B------:R-:W-:Y:S02]  /*4160*/  LOP3.LUT R6, R7, 0xff, RZ, 0xc0, !PT ;  /* 0x000000ff07067812 */ /* 0x000fe400078ec0ff */
[----:B------:R-:W-:Y:S02]  /*4170*/  LOP3.LUT R4, R4, 0xffff, RZ, 0xc0, !PT ;  /* 0x0000ffff04047812 */ /* 0x000fe400078ec0ff */
[----:B------:R-:W-:Y:S03]  /*4180*/  LOP3.LUT R5, R8, UR18, R5, 0x96, !PT ;  /* 0x0000001208057c12 */ /* 0x000fe6000f8e9605 */
[----:B------:R-:W-:Y:S01]  /*4190*/  MUFU.EX2 R162, R24 ;  /* 0x0000001800a27308 */ /* 0x000fe20000000800 */
[----:B------:R-:W-:Y:S02]  /*41a0*/  ISETP.LE.U32.AND P5, PT, R6, UR9, PT ;  /* 0x0000000906007c0c */ /* 0x000fe4000bfa3070 */
[----:B------:R-:W-:Y:S02]  /*41b0*/  @P0 FSEL R33, R33, -INF , !P6 ;  /* 0xff80000021210808 */ /* 0x000fe40007000000 */
[--C-:B------:R-:W-:Y:S02]  /*41c0*/  SHF.R.U32.HI R6, RZ, 0x18, R7.reuse ;  /* 0x00000018ff067819 */ /* 0x100fe40000011607 */
[----:B------:R-:W-:Y:S03]  /*41d0*/  ISETP.LE.U32.AND P0, PT, R4, UR9, PT ;  /* 0x0000000904007c0c */ /* 0x000fe6000bf03070 */
[----:B------:R-:W-:Y:S01]  /*41e0*/  MUFU.EX2 R157, R21 ;  /* 0x00000015009d7308 */ /* 0x000fe20000000800 */
[----:B------:R-:W-:Y:S01]  /*41f0*/  LOP3.LUT R4, R5, 0xffff, RZ, 0xc0, !PT ;  /* 0x0000ffff05047812 */ /* 0x000fe200078ec0ff */
[----:B------:R-:W-:Y:S01]  /*4200*/  FFMA.FTZ R136, R33, UR10, -R136 ;  /* 0x0000000a21887c23 */ /* 0x000fe20008010888 */
[----:B------:R-:W-:Y:S02]  /*4210*/  @P4 FSEL R31, R31, -INF , !P6 ;  /* 0xff8000001f1f4808 */ /* 0x000fe40007000000 */
[----:B------:R-:W-:Y:S01]  /*4220*/  ISETP.LE.U32.AND P4, PT, R6, UR9, PT ;  /* 0x0000000906007c0c */ /* 0x000fe2000bf83070 */
[----:B------:R-:W-:Y:S01]  /*4230*/  @!P5 FADD.FTZ R171, -R171, -RZ ;  /* 0x800000ffababd221 */ /* 0x000fe20000010100 */
[----:B------:R-:W-:Y:S03]  /*4240*/  SHF.R.U32.HI R4, RZ, 0x8, R4 ;  /* 0x00000008ff047819 */ /* 0x000fe60000011604 */
[----:B------:R-:W-:Y:S01]  /*4250*/  MUFU.EX2 R158, R23 ;  /* 0x00000017009e7308 */ /* 0x000fe20000000800 */
[----:B------:R-:W-:Y:S01]  /*4260*/  @P3 FSEL R29, R29, -INF , !P6 ;  /* 0xff8000001d1d3808 */ /* 0x000fe20007000000 */
[----:B------:R-:W-:Y:S01]  /*4270*/  FFMA.FTZ R0, R31, UR10, -R0 ;  /* 0x0000000a1f007c23 */ /* 0x000fe20008010800 */
[----:B------:R-:W-:Y:S01]  /*4280*/  PLOP3.LUT P3, PT, PT, PT, UP1, 0x80, 0x8 ;  /* 0x000000000008781c */ /* 0x000fe20003f6f018 */
[----:B---3--:R-:W-:Y:S01]  /*4290*/  @!P0 FADD.FTZ R233, -R233, -RZ ;  /* 0x800000ffe9e98221 */ /* 0x008fe20000010100 */
[----:B------:R-:W-:Y:S01]  /*42a0*/  LOP3.LUT R4, R4, 0xffff, RZ, 0xc0, !PT ;  /* 0x0000ffff04047812 */ /* 0x000fe200078ec0ff */
[----:B------:R-:W-:Y:S01]  /*42b0*/  FFMA.FTZ R2, R29, UR10, -R2 ;  /* 0x0000000a1d027c23 */ /* 0x000fe20008010802 */
[----:B------:R-:W-:Y:S03]  /*42c0*/  PRMT R8, R5, 0x7632, R8 ;  /* 0x0000763205087816 */ /* 0x000fe60000000008 */
[----:B------:R-:W-:Y:S01]  /*42d0*/  MUFU.EX2 R156, R34 ;  /* 0x00000022009c7308 */ /* 0x000fe20000000800 */
[----:B------:R-:W-:Y:S01]  /*42e0*/  ISETP.LE.U32.AND P5, PT, R4, UR9, PT ;  /* 0x0000000904007c0c */ /* 0x000fe2000bfa3070 */
[----:B------:R-:W-:Y:S01]  /*42f0*/  @!P4 FADD.FTZ R231, -R231, -RZ ;  /* 0x800000ffe7e7c221 */ /* 0x000fe20000010100 */
[----:B------:R-:W-:Y:S02]  /*4300*/  LOP3.LUT R4, R8, 0xff, RZ, 0xc0, !PT ;  /* 0x000000ff08047812 */ /* 0x000fe400078ec0ff */
[----:B------:R-:W-:Y:S02]  /*4310*/  ISETP.LE.U32.AND P4, PT, R9, UR9, PT ;  /* 0x0000000909007c0c */ /* 0x000fe4000bf83070 */
[----:B------:R-:W-:Y:S03]  /*4320*/  LOP3.LUT R6, R5, 0xff, RZ, 0xc0, !PT ;  /* 0x000000ff05067812 */ /* 0x000fe600078ec0ff */
[----:B------:R-:W-:Y:S01]  /*4330*/  MUFU.EX2 R160, R25 ;  /* 0x0000001900a07308 */ /* 0x000fe20000000800 */
[----:B------:R-:W-:Y:S02]  /*4340*/  ISETP.LE.U32.AND P0, PT, R4, UR9, PT ;  /* 0x0000000904007c0c */ /* 0x000fe4000bf03070 */
[----:B------:R-:W-:Y:S02]  /*4350*/  PRMT R7, R7, 0x7632, R7 ;  /* 0x0000763207077816 */ /* 0x000fe40000000007 */
[----:B------:R-:W-:Y:S01]  /*4360*/  @P3 FSEL R35, R35, -INF , !P6 ;  /* 0xff80000023233808 */ /* 0x000fe20007000000 */
[----:B------:R-:W-:Y:S01]  /*4370*/  @!P5 FADD.FTZ R230, -R230, -RZ ;  /* 0x800000ffe6e6d221 */ /* 0x000fe20000010100 */
[----:B------:R-:W-:Y:S03]  /*4380*/  ISETP.LE.U32.AND P3, PT, R6, UR9, PT ;  /* 0x0000000906007c0c */ /* 0x000fe6000bf63070 */
[----:B------:R-:W3:Y:S01]  /*4390*/  MUFU.EX2 R154, R32 ;  /* 0x00000020009a7308 */ /* 0x000ee20000000800 */
[----:B------:R-:W-:Y:S01]  /*43a0*/  LOP3.LUT R7, R7, 0xff, RZ, 0xc0, !PT ;  /* 0x000000ff07077812 */ /* 0x000fe200078ec0ff */
[----:B------:R-:W-:Y:S01]  /*43b0*/  @!P4 FADD.FTZ R170, -R170, -RZ ;  /* 0x800000ffaaaac221 */ /* 0x000fe20000010100 */
[----:B------:R-:W-:Y:S01]  /*43c0*/  ISETP.GT.U32.AND P5, PT, R11, UR9, PT ;  /* 0x000000090b007c0c */ /* 0x000fe2000bfa4070 */
[----:B------:R-:W-:Y:S01]  /*43d0*/  FFMA.FTZ R3, R35, UR10, -R3 ;  /* 0x0000000a23037c23 */ /* 0x000fe20008010803 */
[----:B------:R-:W-:Y:S01]  /*43e0*/  ISETP.LE.U32.AND P6, PT, R7, UR9, PT ;  /* 0x0000000907007c0c */ /* 0x000fe2000bfc3070 */
[----:B------:R-:W-:Y:S01]  /*43f0*/  @!P0 FADD.FTZ R236, -R236, -RZ ;  /* 0x800000ffecec8221 */ /* 0x000fe20000010100 */
[----:B------:R-:W-:Y:S01]  /*4400*/  ISETP.GT.U32.AND P4, PT, R12, UR9, PT ;  /* 0x000000090c007c0c */ /* 0x000fe2000bf84070 */
[----:B------:R-:W-:Y:S01]  /*4410*/  IMAD.WIDE.U32 R6, R152, -0x2daee0ad, RZ ;  /* 0xd2511f5398067825 */ /* 0x000fe200078e00ff */
[----:B------:R-:W-:Y:S01]  /*4420*/  ISETP.LE.U32.AND P0, PT, R133, UR9, PT ;  /* 0x0000000985007c0c */ /* 0x000fe2000bf03070 */
[----:B------:R-:W-:Y:S01]  /*4430*/  MUFU.EX2 R152, R3 ;  /* 0x0000000300987308 */ /* 0x000fe20000000800 */
[----:B------:R-:W-:Y:S01]  /*4440*/  SHF.R.U32.HI R5, RZ, 0x18, R5 ;  /* 0x00000018ff057819 */ /* 0x000fe20000011605 */
[----:B------:R-:W-:Y:S01]  /*4450*/  @!P3 FADD.FTZ R235, -R235, -RZ ;  /* 0x800000ffebebb221 */ /* 0x000fe20000010100 */
[----:B------:R-:W-:Y:S02]  /*4460*/  ISETP.GT.U32.AND P3, PT, R10, UR9, PT ;  /* 0x000000090a007c0c */ /* 0x000fe4000bf64070 */
[----:B------:R-:W-:Y:S01]  /*4470*/  LOP3.LUT R7, R148, UR17, R7, 0x96, !PT ;  /* 0x0000001194077c12 */ /* 0x000fe2000f8e9607 */
[----:B------:R-:W-:Y:S01]  /*4480*/  @P5 FADD.FTZ R229, -R229, -RZ ;  /* 0x800000ffe5e55221 */ /* 0x000fe20000010100 */
[----:B------:R-:W-:Y:S01]  /*4490*/  ISETP.GT.U32.AND P5, PT, R135, UR9, PT ;  /* 0x0000000987007c0c */ /* 0x000fe2000bfa4070 */
[----:B------:R-:W-:Y:S01]  /*44a0*/  @!P6 FADD.FTZ R232, -R232, -RZ ;  /* 0x800000ffe8e8e221 */ /* 0x000fe20000010100 */
[----:B------:R-:W-:Y:S01]  /*44b0*/  ISETP.LE.U32.AND P6, PT, R5, UR9, PT ;  /* 0x0000000905007c0c */ /* 0x000fe2000bfc3070 */
[----:B-1----:R-:W-:Y:S01]  /*44c0*/  @P4 FADD.FTZ R228, -R228, -RZ ;  /* 0x800000ffe4e44221 */ /* 0x002fe20000010100 */
[C---:B------:R-:W-:Y:S01]  /*44d0*/  PRMT R11, R6.reuse, 0x7771, RZ ;  /* 0x00007771060b7816 */ /* 0x040fe200000000ff */
[----:B------:R-:W-:Y:S01]  /*44e0*/  @!P0 FADD.FTZ R165, -R165, -RZ ;  /* 0x800000ffa5a58221 */ /* 0x000fe20000010100 */
[----:B------:R-:W-:Y:S01]  /*44f0*/  PRMT R10, R6, 0x7772, RZ ;  /* 0x00007772060a7816 */ /* 0x000fe200000000ff */
[----:B------:R-:W-:Y:S01]  /*4500*/  IMAD.WIDE.U32 R4, R144, -0x2daee0ad, RZ ;  /* 0xd2511f5390047825 */ /* 0x000fe200078e00ff */
[C---:B------:R-:W-:Y:S01]  /*4510*/  PRMT R12, R6.reuse, 0x7773, RZ ;  /* 0x00007773060c7816 */ /* 0x040fe200000000ff */
[----:B------:R-:W1:Y:S01]  /*4520*/  MUFU.EX2 R163, R22 ;  /* 0x0000001600a37308 */ /* 0x000e620000000800 */
[----:B------:R-:W-:Y:S01]  /*4530*/  PRMT R8, R6, 0x7770, RZ ;  /* 0x0000777006087816 */ /* 0x000fe200000000ff */
[----:B--2---:R-:W-:Y:S01]  /*4540*/  @P3 FADD.FTZ R169, -R169, -RZ ;  /* 0x800000ffa9a93221 */ /* 0x004fe20000010100 */
[C---:B------:R-:W-:Y:S01]  /*4550*/  LOP3.LUT R6, R7.reuse, 0xff, RZ, 0xc0, !PT ;  /* 0x000000ff07067812 */ /* 0x040fe200078ec0ff */
[----:B------:R-:W-:Y:S01]  /*4560*/  @P5 FADD.FTZ R166, -R166, -RZ ;  /* 0x800000ffa6a65221 */ /* 0x000fe20000010100 */
[----:B------:R-:W-:Y:S01]  /*4570*/  ISETP.LE.U32.AND P4, PT, R8, UR9, PT ;  /* 0x0000000908007c0c */ /* 0x000fe2000bf83070 */
[----:B------:R-:W-:Y:S01]  /*4580*/  @!P6 FADD.FTZ R234, -R234, -RZ ;  /* 0x800000ffeaeae221 */ /* 0x000fe20000010100 */
[----:B------:R-:W-:Y:S03]  /*4590*/  LOP3.LUT R9, R7, 0xffff, RZ, 0xc0, !PT ;  /* 0x0000ffff07097812 */ /* 0x000fe600078ec0ff */
[----:B------:R-:W2:Y:S01]  /*45a0*/  MUFU.EX2 R159, R26 ;  /* 0x0000001a009f7308 */ /* 0x000ea20000000800 */
[----:B------:R-:W-:Y:S01]  /*45b0*/  ISETP.LE.U32.AND P0, PT, R6, UR9, PT ;  /* 0x0000000906007c0c */ /* 0x000fe2000bf03070 */
[----:B------:R-:W-:Y:S01]  /*45c0*/  IMAD.SHL.U32 R148, R227, 0x40, RZ ;  /* 0x00000040e3947824 */ /* 0x000fe200078e00ff */
[--C-:B------:R-:W-:Y:S02]  /*45d0*/  SHF.R.U32.HI R8, RZ, 0x18, R7.reuse ;  /* 0x00000018ff087819 */ /* 0x100fe40000011607 */
[----:B------:R-:W-:Y:S02]  /*45e0*/  PRMT R7, R7, 0x7632, R7 ;  /* 0x0000763207077816 */ /* 0x000fe40000000007 */
[----:B------:R-:W-:Y:S03]  /*45f0*/  ISETP.GT.U32.AND P3, PT, R137, UR9, PT ;  /* 0x0000000989007c0c */ /* 0x000fe6000bf64070 */
[----:B------:R-:W-:Y:S01]  /*4600*/  MUFU.EX2 R153, R136 ;  /* 0x0000008800997308 */ /* 0x000fe20000000800 */
[----:B------:R-:W-:Y:S01]  /*4610*/  LOP3.LUT R7, R7, 0xff, RZ, 0xc0, !PT ;  /* 0x000000ff07077812 */ /* 0x000fe200078ec0ff */
[----:B---3--:R-:W-:Y:S01]  /*4620*/  @!P4 FADD.FTZ R154, -R154, -RZ ;  /* 0x800000ff9a9ac221 */ /* 0x008fe20000010100 */
[----:B------:R-:W-:Y:S02]  /*4630*/  LOP3.LUT R5, R132, UR17, R5, 0x96, !PT ;  /* 0x0000001184057c12 */ /* 0x000fe4000f8e9605 */
[----:B------:R-:W-:Y:S01]  /*4640*/  ISETP.GT.U32.AND P6, PT, R134, UR9, PT ;  /* 0x0000000986007c0c */ /* 0x000fe2000bfc4070 */
[----:B------:R-:W-:Y:S01]  /*4650*/  @!P0 FADD.FTZ R161, -R161, -RZ ;  /* 0x800000ffa1a18221 */ /* 0x000fe20000010100 */
[----:B------:R-:W-:Y:S03]  /*4660*/  SHF.R.U32.HI R6, RZ, 0x8, R9 ;  /* 0x00000008ff067819 */ /* 0x000fe60000011609 */
[----:B------:R3:W-:Y:S01]  /*4670*/  MUFU.EX2 R149, R2 ;  /* 0x0000000200957308 */ /* 0x0007e20000000800 */
[----:B------:R-:W-:Y:S02]  /*4680*/  ISETP.LE.U32.AND P5, PT, R7, UR9, PT ;  /* 0x0000000907007c0c */ /* 0x000fe4000bfa3070 */
[----:B------:R-:W-:Y:S01]  /*4690*/  LOP3.LUT R7, R5, 0xff, RZ, 0xc0, !PT ;  /* 0x000000ff05077812 */ /* 0x000fe200078ec0ff */
[----:B------:R-:W-:Y:S01]  /*46a0*/  @P3 FADD.FTZ R168, -R168, -RZ ;  /* 0x800000ffa8a83221 */ /* 0x000fe20000010100 */
[----:B------:R-:W-:Y:S02]  /*46b0*/  LOP3.LUT R6, R6, 0xffff, RZ, 0xc0, !PT ;  /* 0x0000ffff06067812 */ /* 0x000fe400078ec0ff */
[----:B------:R-:W-:Y:S03]  /*46c0*/  ISETP.LE.U32.AND P0, PT, R7, UR9, PT ;  /* 0x0000000907007c0c */ /* 0x000fe6000bf03070 */
[----:B------:R-:W4:Y:S01]  /*46d0*/  MUFU.EX2 R146, R0 ;  /* 0x0000000000927308 */ /* 0x000f220000000800 */
[----:B------:R-:W-:Y:S01]  /*46e0*/  ISETP.LE.U32.AND P3, PT, R6, UR9, PT ;  /* 0x0000000906007c0c */ /* 0x000fe2000bf63070 */
[----:B------:R-:W-:Y:S01]  /*46f0*/  @P6 FADD.FTZ R164, -R164, -RZ ;  /* 0x800000ffa4a46221 */ /* 0x000fe20000010100 */
[----:B------:R-:W-:Y:S02]  /*4700*/  LOP3.LUT R6, R5, 0xffff, RZ, 0xc0, !PT ;  /* 0x0000ffff05067812 */ /* 0x000fe400078ec0ff */
[----:B------:R-:W-:Y:S01]  /*4710*/  ISETP.LE.U32.AND P6, PT, R8, UR9, PT ;  /* 0x0000000908007c0c */ /* 0x000fe2000bfc3070 */
[----:B-1----:R-:W-:Y:S01]  /*4720*/  @!P5 FADD.FTZ R163, -R163, -RZ ;  /* 0x800000ffa3a3d221 */ /* 0x002fe20000010100 */
[----:B------:R-:W-:Y:S03]  /*4730*/  SHF.R.U32.HI R6, RZ, 0x8, R6 ;  /* 0x00000008ff067819 */ /* 0x000fe60000011606 */
[----:B------:R-:W-:Y:S01]  /*4740*/  MUFU.EX2 R155, R27 ;  /* 0x0000001b009b7308 */ /* 0x000fe20000000800 */
[----:B------:R-:W-:Y:S01]  /*4750*/  PRMT R7, R5, 0x7632, R7 ;  /* 0x0000763205077816 */ /* 0x000fe20000000007 */
[----:B---3--:R-:W-:Y:S01]  /*4760*/  IMAD.MOV.U32 R2, RZ, RZ, R167 ;  /* 0x000000ffff027224 */ /* 0x008fe200078e00a7 */
[----:B------:R-:W-:Y:S01]  /*4770*/  LOP3.LUT R6, R6, 0xffff, RZ, 0xc0, !PT ;  /* 0x0000ffff06067812 */ /* 0x000fe200078ec0ff */
[----:B------:R-:W-:Y:S01]  /*4780*/  @!P0 FADD.FTZ R162, -R162, -RZ ;  /* 0x800000ffa2a28221 */ /* 0x000fe20000010100 */
[----:B------:R-:W-:Y:S01]  /*4790*/  ISETP.GT.U32.AND P0, PT, R10, UR9, PT ;  /* 0x000000090a007c0c */ /* 0x000fe2000bf04070 */
[----:B------:R-:W-:Y:S01]  /*47a0*/  @!P3 FADD.FTZ R157, -R157, -RZ ;  /* 0x800000ff9d9db221 */ /* 0x000fe20000010100 */
[----:B------:R-:W-:Y:S01]  /*47b0*/  ISETP.LE.U32.AND P3, PT, R6, UR9, PT ;  /* 0x0000000906007c0c */ /* 0x000fe2000bf63070 */
[----:B------:R-:W-:Y:S01]  /*47c0*/  @P2 VIADD R2, R237, 0xffffffe0 ;  /* 0xffffffe0ed022836 */ /* 0x000fe20000000000 */
[----:B------:R-:W-:Y:S01]  /*47d0*/  LOP3.LUT R6, R7, 0xff, RZ, 0xc0, !PT ;  /* 0x000000ff07067812 */ /* 0x000fe200078ec0ff */
[----:B------:R-:W-:Y:S01]  /*47e0*/  @!P6 FADD.FTZ R158, -R158, -RZ ;  /* 0x800000ff9e9ee221 */ /* 0x000fe20000010100 */
[----:B------:R-:W-:Y:S01]  /*47f0*/  PRMT R7, R4, 0x7770, RZ ;  /* 0x0000777004077816 */ /* 0x000fe200000000ff */
[----:B------:R-:W1:Y:S01]  /*4800*/  MUFU.EX2 R151, R28 ;  /* 0x0000001c00977308 */ /* 0x000e620000000800 */
[----:B------:R-:W-:Y:S02]  /*4810*/  ISETP.LE.U32.AND P6, PT, R6, UR9, PT ;  /* 0x0000000906007c0c */ /* 0x000fe4000bfc3070 */
[C---:B------:R-:W-:Y:S02]  /*4820*/  PRMT R6, R4.reuse, 0x7771, RZ ;  /* 0x0000777104067816 */ /* 0x040fe400000000ff */
[----:B------:R-:W-:Y:S01]  /*4830*/  PRMT R8, R4, 0x7772, RZ ;  /* 0x0000777204087816 */ /* 0x000fe200000000ff */
[----:B------:R-:W-:Y:S01]  /*4840*/  @P0 FADD.FTZ R156, -R156, -RZ ;  /* 0x800000ff9c9c0221 */ /* 0x000fe20000010100 */
[----:B------:R-:W-:Y:S01]  /*4850*/  PRMT R4, R4, 0x7773, RZ ;  /* 0x0000777304047816 */ /* 0x000fe200000000ff */
[----:B------:R-:W-:Y:S01]  /*4860*/  @!P3 FADD.FTZ R160, -R160, -RZ ;  /* 0x800000ffa0a0b221 */ /* 0x000fe20000010100 */
[----:B------:R-:W-:Y:S01]  /*4870*/  F2FP.RELU.F16.F32.PACK_AB R3, R231, R232 ;  /* 0x000000e8e703723e */ /* 0x000fe200000008ff */
[----:B------:R-:W3:Y:S01]  /*4880*/  MUFU.EX2 R147, R30 ;  /* 0x0000001e00937308 */ /* 0x000ee20000000800 */
[----:B------:R-:W-:Y:S02]  /*4890*/  ISETP.GT.U32.AND P0, PT, R4, UR9, PT ;  /* 0x0000000904007c0c */ /* 0x000fe4000bf04070 */
[----:B------:R-:W-:Y:S01]  /*48a0*/  F2FP.RELU.F16.F32.PACK_AB R4, R233, R171 ;  /* 0x000000abe904723e */ /* 0x000fe200000008ff */
[----:B------:R1:W-:Y:S01]  /*48b0*/  STS [R142+0x13400], R3 ;  /* 0x013400038e007388 */ /* 0x0003e20000000800 */
[----:B------:R-:W-:Y:S01]  /*48c0*/  ISETP.GT.U32.AND P3, PT, R12, UR9, PT ;  /* 0x000000090c007c0c */ /* 0x000fe2000bf64070 */
[----:B--2---:R-:W-:Y:S01]  /*48d0*/  @!P6 FADD.FTZ R159, -R159, -RZ ;  /* 0x800000ff9f9fe221 */ /* 0x004fe20000010100 */
[----:B------:R-:W-:Y:S01]  /*48e0*/  SEL R150, R150, 0xfffffff0, !P1 ;  /* 0xfffffff096967807 */ /* 0x000fe20004800000 */
[----:B------:R2:W-:Y:S01]  /*48f0*/  STS [R142+0x13000], R4 ;  /* 0x013000048e007388 */ /* 0x0005e20000000800 */
[----:B------:R-:W-:Y:S02]  /*4900*/  ISETP.GT.U32.AND P4, PT, R6, UR9, PT ;  /* 0x0000000906007c0c */ /* 0x000fe4000bf84070 */
[----:B------:R-:W-:Y:S01]  /*4910*/  SHF.R.U32.HI R5, RZ, 0x18, R5 ;  /* 0x00000018ff057819 */ /* 0x000fe20000011605 */
[----:B------:R-:W-:Y:S01]  /*4920*/  IMAD.IADD R143, R150, 0x1, R142 ;  /* 0x00000001968f7824 */ /* 0x000fe200078e028e */
[----:B------:R-:W-:Y:S01]  /*4930*/  F2FP.RELU.F16.F32.PACK_AB R6, R230, R235 ;  /* 0x000000ebe606723e */ /* 0x000fe200000008ff */
[----:B----4-:R-:W-:Y:S01]  /*4940*/  @P0 FADD.FTZ R146, -R146, -RZ ;  /* 0x800000ff92920221 */ /* 0x010fe20000010100 */
[----:B------:R-:W-:Y:S02]  /*4950*/  ISETP.GT.U32.AND P5, PT, R11, UR9, PT ;  /* 0x000000090b007c0c */ /* 0x000fe4000bfa4070 */
[----:B------:R-:W-:Y:S01]  /*4960*/  ISETP.LE.U32.AND P6, PT, R7, UR9, PT ;  /* 0x0000000907007c0c */ /* 0x000fe2000bfc3070 */
[----:B------:R-:W-:Y:S01]  /*4970*/  @P3 FADD.FTZ R152, -R152, -RZ ;  /* 0x800000ff98983221 */ /* 0x000fe20000010100 */
[----:B------:R-:W-:Y:S02]  /*4980*/  ISETP.LE.U32.AND P3, PT, R5, UR9, PT ;  /* 0x0000000905007c0c */ /* 0x000fe4000bf63070 */
[----:B------:R-:W-:Y:S01]  /*4990*/  F2FP.RELU.F16.F32.PACK_AB R5, R234, R236 ;  /* 0x000000ecea05723e */ /* 0x000fe200000008ff */
[----:B------:R-:W-:Y:S01]  /*49a0*/  @P4 FADD.FTZ R149, -R149, -RZ ;  /* 0x800000ff95954221 */ /* 0x000fe20000010100 */
[----:B------:R-:W-:Y:S02]  /*49b0*/  F2FP.RELU.F16.F32.PACK_AB R7, R169, R170 ;  /* 0x000000aaa907723e */ /* 0x000fe400000008ff */
[----:B------:R-:W-:Y:S02]  /*49c0*/  LEA R144, P0, R245, R140, 0x2 ;  /* 0x0000008cf5907211 */ /* 0x000fe400078010ff */
[----:B------:R-:W-:Y:S01]  /*49d0*/  FSETP.GE.FTZ.AND P4, PT, R161, RZ, PT ;  /* 0x000000ffa100720b */ /* 0x000fe20003f96000 */
[----:B------:R-:W-:Y:S01]  /*49e0*/  @P5 FADD.FTZ R153, -R153, -RZ ;  /* 0x800000ff99995221 */ /* 0x000fe20000010100 */
[----:B-1----:R-:W-:Y:S01]  /*49f0*/  F2FP.RELU.F16.F32.PACK_AB R3, R166, R168 ;  /* 0x000000a8a603723e */ /* 0x002fe200000008ff */
[----:B------:R-:W-:Y:S01]  /*4a00*/  @!P6 FADD.FTZ R151, -R151, -RZ ;  /* 0x800000ff9797e221 */ /* 0x000fe20000010100 */
[----:B------:R-:W-:Y:S01]  /*4a10*/  ISETP.GT.U32.AND P5, PT, R8, UR9, PT ;  /* 0x0000000908007c0c */ /* 0x000fe2000bfa4070 */
[----:B------:R-:W-:Y:S01]  /*4a20*/  @!P3 FADD.FTZ R155, -R155, -RZ ;  /* 0x800000ff9b9bb221 */ /* 0x000fe20000010100 */
[C---:B--2---:R-:W-:Y:S01]  /*4a30*/  F2FP.RELU.F16.F32.PACK_AB R4, R164.reuse, R165 ;  /* 0x000000a5a404723e */ /* 0x044fe200000008ff */
[----:B------:R1:W-:Y:S01]  /*4a40*/  STS [R143+0x13400], R3 ;  /* 0x013400038f007388 */ /* 0x0003e20000000800 */
[----:B------:R-:W-:Y:S02]  /*4a50*/  F2FP.RELU.F16.F32.PACK_AB R0, R153, R154 ;  /* 0x0000009a9900723e */ /* 0x000fe400000008ff */
[----:B------:R-:W-:Y:S01]  /*4a60*/  LEA.HI.X R145, R245, R141, RZ, 0x2, P0 ;  /* 0x0000008df5917211 */ /* 0x000fe200000f14ff */
[----:B------:R2:W-:Y:S01]  /*4a70*/  STS [R143+0x13000], R4 ;  /* 0x013000048f007388 */ /* 0x0005e20000000800 */
[----:B------:R-:W-:Y:S02]  /*4a80*/  FSETP.GE.FTZ.AND P0, PT, R171, RZ, PT ;  /* 0x000000ffab00720b */ /* 0x000fe40003f16000 */
[----:B------:R-:W-:Y:S01]  /*4a90*/  FSETP.GE.FTZ.AND P3, PT, R157, RZ, PT ;  /* 0x000000ff9d00720b */ /* 0x000fe20003f76000 */
[----:B------:R4:W-:Y:S01]  /*4aa0*/  STS [R142+0x14000], R6 ;  /* 0x014000068e007388 */ /* 0x0009e20000000800 */
[----:B------:R-:W-:Y:S01]  /*4ab0*/  FSETP.GE.FTZ.AND P6, PT, R165, RZ, PT ;  /* 0x000000ffa500720b */ /* 0x000fe20003fd6000 */
[----:B---3--:R-:W-:Y:S01]  /*4ac0*/  @P5 FADD.FTZ R147, -R147, -RZ ;  /* 0x800000ff93935221 */ /* 0x008fe20000010100 */
[----:B------:R-:W-:Y:S01]  /*4ad0*/  FSETP.GE.FTZ.AND P5, PT, R164, RZ, PT ;  /* 0x000000ffa400720b */ /* 0x000fe20003fb6000 */
[----:B------:R3:W-:Y:S04]  /*4ae0*/  STS [R142+0x14400], R5 ;  /* 0x014400058e007388 */ /* 0x0007e80000000800 */
[----:B------:R3:W-:Y:S04]  /*4af0*/  STS [R143+0x14000], R7 ;  /* 0x014000078f007388 */ /* 0x0007e80000000800 */
[----:B------:R-:W3:Y:S04]  /*4b00*/  LDG.E R141, desc[UR40][R144.64] ;  /* 0x00000028908d7981 */ /* 0x000ee8000c1e1900 */
[----:B------:R-:W3:Y:S01]  /*4b10*/  LDG.E R140, desc[UR40][R144.64+0x20] ;  /* 0x00002028908c7981 */ /* 0x000ee2000c1e1900 */
[----:B-1----:R-:W-:Y:S01]  /*4b20*/  IMAD.IADD R3, R150, 0x1, R2 ;  /* 0x0000000196037824 */ /* 0x002fe200078e0202 */
[--C-:B------:R-:W-:Y:S02]  /*4b30*/  SHF.R.U32.HI R150, RZ, 0x1, R227.reuse ;  /* 0x00000001ff967819 */ /* 0x100fe400000116e3 */
[----:B--2---:R-:W-:Y:S02]  /*4b40*/  F2FP.RELU.F16.F32.PACK_AB R4, R158, R163 ;  /* 0x000000a39e04723e */ /* 0x004fe400000008ff */
[----:B----4-:R-:W-:Y:S02]  /*4b50*/  F2FP.RELU.F16.F32.PACK_AB R6, R228, R229 ;  /* 0x000000e5e406723e */ /* 0x010fe400000008ff */
[----:B---3--:R-:W-:Y:S03]  /*4b60*/  F2FP.RELU.F16.F32.PACK_AB R5, R157, R161 ;  /* 0x000000a19d05723e */ /* 0x008fe600000008ff */
[----:B------:R1:W-:Y:S01]  /*4b70*/  STS [R143+0x14400], R6 ;  /* 0x014400068f007388 */ /* 0x0003e20000000800 */
[----:B------:R-:W-:Y:S03]  /*4b80*/  F2FP.RELU.F16.F32.PACK_AB R7, R160, R162 ;  /* 0x000000a2a007723e */ /* 0x000fe600000008ff */
[----:B------:R2:W-:Y:S04]  /*4b90*/  STS [R2], R5 ;  /* 0x0000000502007388 */ /* 0x0005e80000000800 */
[----:B------:R3:W-:Y:S04]  /*4ba0*/  STS [R2+0x400], R4 ;  /* 0x0004000402007388 */ /* 0x0007e80000000800 */
[----:B------:R4:W-:Y:S01]  /*4bb0*/  STS [R3], R0 ;  /* 0x0000000003007388 */ /* 0x0009e20000000800 */
[----:B-1----:R-:W-:Y:S02]  /*4bc0*/  F2FP.RELU.F16.F32.PACK_AB R6, R155, R159 ;  /* 0x0000009f9b06723e */ /* 0x002fe400000008ff */
[----:B--2---:R-:W-:Y:S02]  /*4bd0*/  F2FP.RELU.F16.F32.PACK_AB R5, R149, R151 ;  /* 0x000000979505723e */ /* 0x004fe400000008ff */
[----:B---3--:R-:W-:Y:S02]  /*4be0*/  F2FP.RELU.F16.F32.PACK_AB R4, R146, R147 ;  /* 0x000000939204723e */ /* 0x008fe400000008ff */
[----:B----4-:R-:W-:Y:S05]  /*4bf0*/  F2FP.RELU.F16.F32.PACK_AB R0, R152, R156 ;  /* 0x0000009c9800723e */ /* 0x010fea00000008ff */
[----:B------:R1:W-:Y:S04]  /*4c00*/  STS [R3+0x400], R0 ;  /* 0x0004000003007388 */ /* 0x0003e80000000800 */
[----:B------:R-:W-:Y:S04]  /*4c10*/  STS [R2+0x1000], R7 ;  /* 0x0010000702007388 */ /* 0x000fe80000000800 */
[----:B------:R2:W-:Y:S04]  /*4c20*/  STS [R2+0x1400], R6 ;  /* 0x0014000602007388 */ /* 0x0005e80000000800 */
[----:B------:R-:W-:Y:S04]  /*4c30*/  STS [R3+0x1000], R5 ;  /* 0x0010000503007388 */ /* 0x000fe80000000800 */
[----:B------:R3:W-:Y:S01]  /*4c40*/  STS [R3+0x1400], R4 ;  /* 0x0014000403007388 */ /* 0x0007e20000000800 */
[----:B-1----:R-:W-:Y:S05]  /*4c50*/  LEA R0, R226, UR4, 0x1 ;  /* 0x00000004e2007c11 */ /* 0x002fea000f8e08ff */
[----:B------:R-:W1:Y:S01]  /*4c60*/  LDSM.16.M88.4 R32, [R0+0x6000] ;  /* 0x006000000020783b */ /* 0x000e620000000200 */
[C---:B--2---:R-:W-:Y:S07]  /*4c70*/  VIADD R2, R0.reuse, 0x6020 ;  /* 0x0000602000027836 */ /* 0x044fee0000000000 */
[----:B------:R-:W2:Y:S01]  /*4c80*/  LDSM.16.M88.4 R28, [R0+0x6800] ;  /* 0x00680000001c783b */ /* 0x000ea20000000200 */
[----:B---3--:R-:W-:Y:S04]  /*4c90*/  VIADD R3, R0, 0x6000 ;  /* 0x0000600000037836 */ /* 0x008fe80000000000 */
[----:B------:R-:W-:Y:S01]  /*4ca0*/  @P1 VIADD R2, R3, 0xffffffe0 ;  /* 0xffffffe003021836 */ /* 0x000fe20000000000 */
[----:B------:R-:W-:Y:S04]  /*4cb0*/  LOP3.LUT R3, R150, 0x30, RZ, 0xc0, !PT ;  /* 0x0000003096037812 */ /* 0x000fe800078ec0ff */
[----:B------:R-:W3:Y:S01]  /*4cc0*/  LDSM.16.M88.4 R132, [R2] ;  /* 0x000000000284783b */ /* 0x000ee20000000200 */
[----:B------:R-:W-:Y:S04]  /*4cd0*/  LOP3.LUT R3, R3, 0x8, R227, 0xf8, !PT ;  /* 0x0000000803037812 */ /* 0x000fe800078ef8e3 */
[----:B------:R-:W-:Y:S03]  /*4ce0*/  LOP3.LUT R3, R3, 0x1c0, R148, 0xf8, !PT ;  /* 0x000001c003037812 */ /* 0x000fe600078ef894 */
        /* <DEDUP_REMOVED lines=48> */
[----:B------:R2:W3:Y:S08]  /*4ff0*/  LDSM.16.M88.4 R136, [R2+0x2800] ;  /* 0x002800000288783b */ /* 0x0004f00000000200 */
[----:B--2---:R2:W5:Y:S01]  /*5000*/  LDG.E R2, desc[UR40][R144.64+0xa0] ;  /* 0x0000a02890027981 */ /* 0x004562000c1e1900 */
[-C--:B-1----:R-:W-:Y:S08]  /*5010*/  HMMA.16816.F32 R4, R132, R212.reuse, R4 ;  /* 0x000000d48404723c */ /* 0x082ff00000001804 */
[C---:B---3--:R-:W-:Y:S08]  /*5020*/  HMMA.16816.F32 R8, R136.reuse, R212, R8 ;  /* 0x000000d48808723c */ /* 0x048ff00000001808 */
[-C--:B------:R-:W-:Y:S03]  /*5030*/  HMMA.16816.F32 R12, R136, R214.reuse, R12 ;  /* 0x000000d6880c723c */ /* 0x080fe6000000180c */
[C---:B------:R-:W-:Y:S01]  /*5040*/  FADD.FTZ R0, -R141.reuse, R4 ;  /* 0x000000048d007221 */ /* 0x040fe20000010100 */
[----:B------:R-:W-:Y:S01]  /*5050*/  FADD.FTZ R5, -R141, R5 ;  /* 0x000000058d057221 */ /* 0x000fe20000010100 */
[----:B------:R2:W5:Y:S01]  /*5060*/  LDG.E R4, desc[UR40][R144.64+0x80] ;  /* 0x0000802890047981 */ /* 0x000562000c1e1900 */
[C---:B------:R-:W-:Y:S01]  /*5070*/  FADD.FTZ R6, -R140.reuse, R6 ;  /* 0x000000068c067221 */ /* 0x040fe20000010100 */
[----:B------:R-:W-:Y:S01]  /*5080*/  FADD.FTZ R7, -R140, R7 ;  /* 0x000000078c077221 */ /* 0x000fe20000010100 */
[C---:B------:R-:W-:Y:S04]  /*5090*/  HMMA.16816.F32 R16, R132.reuse, R214, R16 ;  /* 0x000000d68410723c */ /* 0x040fe80000001810 */
[-C--:B------:R-:W-:Y:S02]  /*50a0*/  FSEL R0, R0, R141.reuse, P0 ;  /* 0x0000008d00007208 */ /* 0x080fe40000000000 */
[----:B------:R-:W-:Y:S02]  /*50b0*/  FSETP.GE.FTZ.AND P0, PT, R233, RZ, PT ;  /* 0x000000ffe900720b */ /* 0x000fe40003f16000 */
[-C--:B------:R-:W-:Y:S03]  /*50c0*/  HMMA.16816.F32 R20, R132, R216.reuse, R20 ;  /* 0x000000d88414723c */ /* 0x080fe60000001814 */
[----:B------:R-:W-:Y:S01]  /*50d0*/  FSEL R5, R5, R141, P0 ;  /* 0x0000008d05057208 */ /* 0x000fe20000000000 */
[----:B------:R-:W-:Y:S01]  /*50e0*/  FMUL.FTZ R171, R171, R0 ;  /* 0x00000000abab7220 */ /* 0x000fe20000410000 */
[----:B------:R-:W-:Y:S02]  /*50f0*/  LOP3.LUT R0, R148, 0x400, RZ, 0xc0, !PT ;  /* 0x0000040094007812 */ /* 0x000fe400078ec0ff */
[----:B------:R-:W-:Y:S01]  /*5100*/  FSETP.GE.FTZ.AND P0, PT, R153, RZ, PT ;  /* 0x000000ff9900720b */ /* 0x000fe20003f16000 */
[C---:B------:R-:W-:Y:S04]  /*5110*/  HMMA.16816.F32 R24, R136.reuse, R216, R24 ;  /* 0x000000d88818723c */ /* 0x040fe80000001818 */
[----:B------:R-:W-:Y:S04]  /*5120*/  FMUL.FTZ R5, R233, R5 ;  /* 0x00000005e9057220 */ /* 0x000fe80000410000 */
[-C--:B------:R-:W-:Y:S03]  /*5130*/  HMMA.16816.F32 R28, R136, R218.reuse, R28 ;  /* 0x000000da881c723c */ /* 0x080fe6000000181c */
[----:B------:R-:W-:Y:S01]  /*5140*/  F2FP.F16.F32.PACK_AB R5, R5, R171 ;  /* 0x000000ab0505723e */ /* 0x000fe200000000ff */
[----:B------:R-:W-:Y:S02]  /*5150*/  IMAD.MOV.U32 R136, RZ, RZ, R167 ;  /* 0x000000ffff887224 */ /* 0x000fe400078e00a7 */
[----:B------:R-:W-:Y:S01]  /*5160*/  FADD.FTZ R21, -R141, R21 ;  /* 0x000000158d157221 */ /* 0x000fe20000010100 */
[----:B------:R-:W-:Y:S02]  /*5170*/  IMAD.SHL.U32 R167, R227, 0x8, RZ ;  /* 0x00000008e3a77824 */ /* 0x000fe400078e00ff */
[----:B------:R-:W-:Y:S01]  /*5180*/  FADD.FTZ R20, -R141, R20 ;  /* 0x000000148d147221 */ /* 0x000fe20000010100 */
[----:B------:R-:W-:Y:S04]  /*5190*/  HMMA.16816.F32 R32, R132, R218, R32 ;  /* 0x000000da8420723c */ /* 0x000fe80000001820 */
[----:B------:R-:W-:Y:S01]  /*51a0*/  LOP3.LUT R3, R3, 0x38, R167, 0x78, !PT ;  /* 0x0000003803037812 */ /* 0x000fe200078e78a7 */
[----:B------:R-:W-:Y:S01]  /*51b0*/  @P2 VIADD R136, R237, 0xffffffe0 ;  /* 0xffffffe0ed882836 */ /* 0x000fe20000000000 */
[-C--:B------:R-:W-:Y:S02]  /*51c0*/  FSEL R21, R21, R141.reuse, P3 ;  /* 0x0000008d15157208 */ /* 0x080fe40001800000 */
[----:B------:R-:W-:Y:S01]  /*51d0*/  FSEL R20, R20, R141, P4 ;  /* 0x0000008d14147208 */ /* 0x000fe20002000000 */
[----:B------:R-:W-:Y:S01]  /*51e0*/  IMAD R3, R3, 0x2, R0 ;  /* 0x0000000203037824 */ /* 0x000fe200078e0200 */
[----:B------:R-:W-:Y:S01]  /*51f0*/  FSETP.GE.FTZ.AND P3, PT, R154, RZ, PT ;  /* 0x000000ff9a00720b */ /* 0x000fe20003f76000 */
[C---:B------:R-:W-:Y:S01]  /*5200*/  FADD.FTZ R0, -R141.reuse, R16 ;  /* 0x000000108d007221 */ /* 0x040fe20000010100 */
[----:B------:R-:W-:Y:S01]  /*5210*/  FADD.FTZ R16, -R141, R17 ;  /* 0x000000118d107221 */ /* 0x000fe20000010100 */
[----:B------:R-:W-:Y:S01]  /*5220*/  FMUL.FTZ R161, R161, R20 ;  /* 0x00000014a1a17220 */ /* 0x000fe20000410000 */
[----:B------:R-:W-:Y:S02]  /*5230*/  FMUL.FTZ R21, R157, R21 ;  /* 0x000000159d157220 */ /* 0x000fe40000410000 */
[-C--:B------:R-:W-:Y:S02]  /*5240*/  FSEL R0, R0, R141.reuse, P6 ;  /* 0x0000008d00007208 */ /* 0x080fe40003000000 */
[----:B------:R-:W-:Y:S01]  /*5250*/  FSEL R16, R16, R141, P5 ;  /* 0x0000008d10107208 */ /* 0x000fe20002800000 */
[----:B------:R-:W-:Y:S01]  /*5260*/  FADD.FTZ R32, -R141, R32 ;  /* 0x000000208d207221 */ /* 0x000fe20000010100 */
[----:B------:R-:W-:Y:S01]  /*5270*/  F2FP.F16.F32.PACK_AB R21, R21, R161 ;  /* 0x000000a11515723e */ /* 0x000fe200000000ff */
[----:B------:R-:W-:Y:S02]  /*5280*/  FMUL.FTZ R165, R165, R0 ;  /* 0x00000000a5a57220 */ /* 0x000fe40000410000 */
[----:B------:R-:W-:Y:S01]  /*5290*/  FMUL.FTZ R16, R164, R16 ;  /* 0x00000010a4107220 */ /* 0x000fe20000410000 */
[----:B------:R-:W-:Y:S01]  /*52a0*/  FSEL R32, R32, R141, P3 ;  /* 0x0000008d20207208 */ /* 0x000fe20001800000 */
[----:B------:R-:W-:Y:S01]  /*52b0*/  @P0 FADD.FTZ R141, -R141, R33 ;  /* 0x000000218d8d0221 */ /* 0x000fe20000010100 */
[----:B------:R-:W-:Y:S02]  /*52c0*/  FSETP.GE.FTZ.AND P3, PT, R232, RZ, PT ;  /* 0x000000ffe800720b */ /* 0x000fe40003f76000 */
[----:B------:R-:W-:Y:S01]  /*52d0*/  FSETP.GE.FTZ.AND P0, PT, R231, RZ, PT ;  /* 0x000000ffe700720b */ /* 0x000fe20003f16000 */
[----:B------:R-:W-:Y:S01]  /*52e0*/  FMUL.FTZ R32, R154, R32 ;  /* 0x000000209a207220 */ /* 0x000fe20000410000 */
[----:B------:R-:W-:Y:S01]  /*52f0*/  F2FP.F16.F32.PACK_AB R16, R16, R165 ;  /* 0x000000a51010723e */ /* 0x000fe200000000ff */
[----:B------:R-:W-:Y:S01]  /*5300*/  FMUL.FTZ R20, R153, R141 ;  /* 0x0000008d99147220 */ /* 0x000fe20000410000 */
[-C--:B------:R-:W-:Y:S02]  /*5310*/  FSEL R17, R6, R140.reuse, P3 ;  /* 0x0000008c06117208 */ /* 0x080fe40001800000 */
[----:B------:R-:W-:Y:S01]  /*5320*/  FSEL R7, R7, R140, P0 ;  /* 0x0000008c07077208 */ /* 0x000fe20000000000 */
[----:B--2---:R-:W-:Y:S06]  /*5330*/  BRA.U !UP2, `(.L_x_363) ;  /* 0x000000010a4c7547 */ /* 0x004fec000b800000 */
        /* <DEDUP_REMOVED lines=19> */
.L_x_363:
[----:B------:R2:W-:Y:S01]  /*5470*/  STS [R142+0xf000], R5 ;  /* 0x00f000058e007388 */ /* 0x0005e20000000800 */
[----:B------:R-:W-:Y:S01]  /*5480*/  FADD.FTZ R0, -R140, R18 ;  /* 0x000000128c007221 */ /* 0x000fe20000010100 */
[----:B------:R-:W-:Y:S01]  /*5490*/  FSETP.GE.FTZ.AND P0, PT, R168, RZ, PT ;  /* 0x000000ffa800720b */ /* 0x000fe20003f16000 */
[----:B------:R-:W-:Y:S01]  /*54a0*/  FADD.FTZ R22, -R140, R22 ;  /* 0x000000168c167221 */ /* 0x000fe20000010100 */
[----:B------:R-:W-:Y:S01]  /*54b0*/  FSETP.GE.FTZ.AND P5, PT, R166, RZ, PT ;  /* 0x000000ffa600720b */ /* 0x000fe20003fb6000 */
[----:B------:R-:W-:Y:S01]  /*54c0*/  FMUL.FTZ R232, R232, R17 ;  /* 0x00000011e8e87220 */ /* 0x000fe20000410000 */
[----:B------:R-:W-:Y:S01]  /*54d0*/  FSEL R0, R0, R140, P0 ;  /* 0x0000008c00007208 */ /* 0x000fe20000000000 */
[----:B------:R-:W-:Y:S01]  /*54e0*/  FMUL.FTZ R7, R231, R7 ;  /* 0x00000007e7077220 */ /* 0x000fe20000410000 */
[C---:B------:R-:W-:Y:S01]  /*54f0*/  FSETP.GE.FTZ.AND P4, PT, R163.reuse, RZ, PT ;  /* 0x000000ffa300720b */ /* 0x040fe20003f96000 */
[----:B------:R-:W-:Y:S01]  /*5500*/  FADD.FTZ R17, -R140, R23 ;  /* 0x000000178c117221 */ /* 0x000fe20000010100 */
[----:B------:R-:W-:Y:S01]  /*5510*/  FSETP.GE.FTZ.AND P0, PT, R152, RZ, PT ;  /* 0x000000ff9800720b */ /* 0x000fe20003f16000 */
[----:B------:R-:W-:Y:S01]  /*5520*/  FMUL.FTZ R168, R168, R0 ;  /* 0x00000000a8a87220 */ /* 0x000fe20000410000 */
[----:B------:R-:W-:Y:S01]  /*5530*/  FSEL R0, R22, R140, P4 ;  /* 0x0000008c16007208 */ /* 0x000fe20002000000 */
[----:B------:R-:W-:Y:S01]  /*5540*/  FADD.FTZ R6, -R140, R34 ;  /* 0x000000228c067221 */ /* 0x000fe20000010100 */
[----:B------:R-:W-:Y:S01]  /*5550*/  FSETP.GE.FTZ.AND P3, PT, R158, RZ, PT ;  /* 0x000000ff9e00720b */ /* 0x000fe20003f76000 */
[C---:B-----5:R-:W-:Y:S01]  /*5560*/  FADD.FTZ R8, -R4.reuse, R8 ;  /* 0x0000000804087221 */ /* 0x060fe20000010100 */
[C---:B------:R-:W-:Y:S01]  /*5570*/  FADD.FTZ R9, -R4.reuse, R9 ;  /* 0x0000000904097221 */ /* 0x040fe20000010100 */
[----:B------:R-:W-:Y:S01]  /*5580*/  FMUL.FTZ R163, R163, R0 ;  /* 0x00000000a3a37220 */ /* 0x000fe20000410000 */
[-C--:B------:R-:W-:Y:S01]  /*5590*/  FSEL R17, R17, R140.reuse, P3 ;  /* 0x0000008c11117208 */ /* 0x080fe20001800000 */
[----:B------:R-:W-:Y:S01]  /*55a0*/  FADD.FTZ R12, -R4, R12 ;  /* 0x0000000c040c7221 */ /* 0x000fe20000010100 */
[----:B------:R-:W-:Y:S01]  /*55b0*/  FSETP.GE.FTZ.AND P3, PT, R156, RZ, PT ;  /* 0x000000ff9c00720b */ /* 0x000fe20003f76000 */
[----:B------:R-:W-:Y:S01]  /*55c0*/  FADD.FTZ R25, -R4, R25 ;  /* 0x0000001904197221 */ /* 0x000fe20000010100 */
[----:B------:R-:W-:Y:S01]  /*55d0*/  FSETP.GE.FTZ.AND P4, PT, R230, RZ, PT ;  /* 0x000000ffe600720b */ /* 0x000fe20003f96000 */
[----:B------:R-:W-:Y:S01]  /*55e0*/  FADD.FTZ R24, -R4, R24 ;  /* 0x0000001804187221 */ /* 0x000fe20000010100 */
[----:B------:R-:W-:Y:S01]  /*55f0*/  FSEL R6, R6, R140, P3 ;  /* 0x0000008c06067208 */ /* 0x000fe20001800000 */
[----:B--2---:R-:W-:Y:S01]  /*5600*/  FADD.FTZ R5, -R140, R19 ;  /* 0x000000138c057221 */ /* 0x004fe20000010100 */
[----:B------:R-:W-:Y:S01]  /*5610*/  FSETP.GE.FTZ.AND P3, PT, R170, RZ, PT ;  /* 0x000000ffaa00720b */ /* 0x000fe20003f76000 */
[----:B------:R-:W-:Y:S01]  /*5620*/  FADD.FTZ R28, -R4, R28 ;  /* 0x0000001c041c7221 */ /* 0x000fe20000010100 */
[----:B------:R-:W-:Y:S01]  /*5630*/  FSEL R9, R9, R4, P4 ;  /* 0x0000000409097208 */ /* 0x000fe20002000000 */
[----:B------:R-:W-:Y:S01]  /*5640*/  FMUL.FTZ R6, R156, R6 ;  /* 0x000000069c067220 */ /* 0x000fe20000410000 */
[----:B------:R-:W-:Y:S01]  /*5650*/  FSEL R5, R5, R140, P5 ;  /* 0x0000008c05057208 */ /* 0x000fe20002800000 */
[----:B------:R-:W-:Y:S01]  /*5660*/  @P0 FADD.FTZ R140, -R140, R35 ;  /* 0x000000238c8c0221 */ /* 0x000fe20000010100 */
[----:B------:R-:W-:Y:S01]  /*5670*/  FSETP.GE.FTZ.AND P5, PT, R235, RZ, PT ;  /* 0x000000ffeb00720b */ /* 0x000fe20003fb6000 */
[----:B------:R-:W-:Y:S01]  /*5680*/  FADD.FTZ R11, -R2, R11 ;  /* 0x0000000b020b7221 */ /* 0x000fe20000010100 */
[----:B------:R-:W-:Y:S01]  /*5690*/  FSETP.GE.FTZ.AND P0, PT, R169, RZ, PT ;  /* 0x000000ffa900720b */ /* 0x000fe20003f16000 */
[----:B------:R-:W-:Y:S01]  /*56a0*/  FMUL.FTZ R166, R166, R5 ;  /* 0x00000005a6a67220 */ /* 0x000fe20000410000 */
[----:B------:R-:W-:Y:S01]  /*56b0*/  F2FP.F16.F32.PACK_AB R5, R7, R232 ;  /* 0x000000e80705723e */ /* 0x000fe200000000ff */
[----:B------:R-:W-:Y:S01]  /*56c0*/  FMUL.FTZ R140, R152, R140 ;  /* 0x0000008c988c7220 */ /* 0x000fe20000410000 */
[----:B------:R-:W-:Y:S01]  /*56d0*/  FSEL R8, R8, R4, P5 ;  /* 0x0000000408087208 */ /* 0x000fe20002800000 */
[----:B------:R-:W-:Y:S01]  /*56e0*/  FADD.FTZ R10, -R2, R10 ;  /* 0x0000000a020a7221 */ /* 0x000fe20000010100 */
[----:B------:R-:W-:Y:S01]  /*56f0*/  F2FP.F16.F32.PACK_AB R0, R166, R168 ;  /* 0x000000a8a600723e */ /* 0x000fe200000000ff */
[----:B------:R2:W-:Y:S01]  /*5700*/  STS [R142+0xf400], R5 ;  /* 0x00f400058e007388 */ /* 0x0005e20000000800 */
[----:B------:R-:W-:Y:S01]  /*5710*/  FSETP.GE.FTZ.AND P4, PT, R160, RZ, PT ;  /* 0x000000ffa000720b */ /* 0x000fe20003f96000 */
[----:B------:R-:W-:Y:S01]  /*5720*/  FMUL.FTZ R8, R235, R8 ;  /* 0x00000008eb087220 */ /* 0x000fe20000410000 */
[----:B------:R-:W-:Y:S01]  /*5730*/  FSETP.GE.FTZ.AND P5, PT, R162, RZ, PT ;  /* 0x000000ffa200720b */ /* 0x000fe20003fb6000 */
[----:B------:R3:W-:Y:S01]  /*5740*/  STS [R143+0xf400], R0 ;  /* 0x00f400008f007388 */ /* 0x0007e20000000800 */
[-C--:B------:R-:W-:Y:S01]  /*5750*/  FSEL R7, R25, R4.reuse, P4 ;  /* 0x0000000419077208 */ /* 0x080fe20002000000 */
[----:B------:R-:W-:Y:S01]  /*5760*/  FADD.FTZ R26, -R2, R26 ;  /* 0x0000001a021a7221 */ /* 0x000fe20000010100 */
[----:B------:R-:W-:Y:S01]  /*5770*/  FSEL R24, R24, R4, P5 ;  /* 0x0000000418187208 */ /* 0x000fe20002800000 */
[----:B------:R-:W-:Y:S01]  /*5780*/  STS [R143+0xf000], R16 ;  /* 0x00f000108f007388 */ /* 0x000fe20000000800 */
[----:B------:R-:W-:Y:S01]  /*5790*/  FSETP.GE.FTZ.AND P5, PT, R159, RZ, PT ;  /* 0x000000ff9f00720b */ /* 0x000fe20003fb6000 */
[----:B------:R-:W-:Y:S01]  /*57a0*/  FMUL.FTZ R17, R158, R17 ;  /* 0x000000119e117220 */ /* 0x000fe20000410000 */
[----:B------:R-:W-:Y:S01]  /*57b0*/  FSETP.GE.FTZ.AND P6, PT, R228, RZ, PT ;  /* 0x000000ffe400720b */ /* 0x000fe20003fd6000 */
[----:B------:R-:W-:Y:S01]  /*57c0*/  FMUL.FTZ R24, R162, R24 ;  /* 0x00000018a2187220 */ /* 0x000fe20000410000 */
[----:B------:R-:W-:Y:S01]  /*57d0*/  FSETP.GE.FTZ.AND P4, PT, R155, RZ, PT ;  /* 0x000000ff9b00720b */ /* 0x000fe20003f96000 */
[----:B------:R-:W-:Y:S01]  /*57e0*/  FMUL.FTZ R7, R160, R7 ;  /* 0x00000007a0077220 */ /* 0x000fe20000410000 */
[----:B------:R-:W-:Y:S02]  /*57f0*/  F2FP.F16.F32.PACK_AB R17, R17, R163 ;  /* 0x000000a31111723e */ /* 0x000fe400000000ff */
[----:B------:R-:W-:Y:S02]  /*5800*/  F2FP.F16.F32.PACK_AB R20, R20, R32 ;  /* 0x000000201414723e */ /* 0x000fe400000000ff */
[----:B------:R-:W-:Y:S02]  /*5810*/  F2FP.F16.F32.PACK_AB R7, R7, R24 ;  /* 0x000000180707723e */ /* 0x000fe400000000ff */
[----:B--2---:R-:W-:Y:S02]  /*5820*/  FSEL R5, R12, R4, P3 ;  /* 0x000000040c057208 */ /* 0x004fe40001800000 */
[----:B------:R-:W-:Y:S01]  /*5830*/  F2FP.F16.F32.PACK_AB R12, R140, R6 ;  /* 0x000000068c0c723e */ /* 0x000fe200000000ff */
[----:B------:R-:W-:Y:S01]  /*5840*/  FMUL.FTZ R6, R230, R9 ;  /* 0x00000009e6067220 */ /* 0x000fe20000410000 */
[----:B---3--:R-:W-:Y:S01]  /*5850*/  FADD.FTZ R0, -R4, R13 ;  /* 0x0000000d04007221 */ /* 0x008fe20000010100 */
[----:B------:R-:W-:Y:S01]  /*5860*/  FSETP.GE.FTZ.AND P3, PT, R151, RZ, PT ;  /* 0x000000ff9700720b */ /* 0x000fe20003f76000 */
[----:B------:R-:W-:Y:S01]  /*5870*/  FMUL.FTZ R5, R170, R5 ;  /* 0x00000005aa057220 */ /* 0x000fe20000410000 */
[----:B------:R-:W-:Y:S02]  /*5880*/  IMAD R230, R247, UR8, RZ ;  /* 0x00000008f7e67c24 */ /* 0x000fe4000f8e02ff */
[-C--:B------:R-:W-:Y:S02]  /*5890*/  FSEL R0, R0, R4.reuse, P0 ;  /* 0x0000000400007208 */ /* 0x080fe40000000000 */
[----:B------:R-:W-:Y:S02]  /*58a0*/  FSETP.GE.FTZ.AND P0, PT, R149, RZ, PT ;  /* 0x000000ff9500720b */ /* 0x000fe40003f16000 */
[----:B------:R-:W-:Y:S01]  /*58b0*/  FSEL R28, R28, R4, P3 ;  /* 0x000000041c1c7208 */ /* 0x000fe20001800000 */
[----:B------:R-:W-:Y:S01]  /*58c0*/  FMUL.FTZ R9, R169, R0 ;  /* 0x00000000a9097220 */ /* 0x000fe20000410000 */
[----:B------:R-:W-:Y:S01]  /*58d0*/  F2FP.F16.F32.PACK_AB R0, R6, R8 ;  /* 0x000000080600723e */ /* 0x000fe200000000ff */
[----:B------:R-:W-:Y:S01]  /*58e0*/  FADD.FTZ R6, -R2, R15 ;  /* 0x0000000f02067221 */ /* 0x000fe20000010100 */
[----:B------:R-:W-:Y:S01]  /*58f0*/  FSETP.GE.FTZ.AND P3, PT, R236, RZ, PT ;  /* 0x000000ffec00720b */ /* 0x000fe20003f76000 */
[----:B------:R-:W-:Y:S01]  /*5900*/  FMUL.FTZ R151, R151, R28 ;  /* 0x0000001c97977220 */ /* 0x000fe20000410000 */
[----:B------:R-:W-:Y:S01]  /*5910*/  F2FP.F16.F32.PACK_AB R9, R9, R5 ;  /* 0x000000050909723e */ /* 0x000fe200000000ff */
[----:B------:R2:W-:Y:S01]  /*5920*/  STS [R142+0x10000], R0 ;  /* 0x010000008e007388 */ /* 0x0005e20000000800 */
[----:B------:R-:W-:Y:S01]  /*5930*/  FSEL R10, R10, R2, P3 ;  /* 0x000000020a0a7208 */ /* 0x000fe20001800000 */
[----:B------:R-:W-:Y:S01]  /*5940*/  FADD.FTZ R5, -R2, R14 ;  /* 0x0000000e02057221 */ /* 0x000fe20000010100 */
[----:B------:R-:W-:Y:S01]  /*5950*/  FSETP.GE.FTZ.AND P3, PT, R229, RZ, PT ;  /* 0x000000ffe500720b */ /* 0x000fe20003f76000 */
[----:B------:R-:W-:Y:S01]  /*5960*/  @P0 FADD.FTZ R4, -R4, R29 ;  /* 0x0000001d04040221 */ /* 0x000fe20000010100 */
[----:B------:R-:W-:Y:S01]  /*5970*/  FSETP.GE.FTZ.AND P0, PT, R234, RZ, PT ;  /* 0x000000ffea00720b */ /* 0x000fe20003f16000 */
[----:B------:R-:W-:Y:S01]  /*5980*/  FMUL.FTZ R14, R236, R10 ;  /* 0x0000000aec0e7220 */ /* 0x000fe20000410000 */
[----:B------:R-:W-:Y:S01]  /*5990*/  FSEL R5, R5, R2, P3 ;  /* 0x0000000205057208 */ /* 0x000fe20001800000 */
[----:B------:R-:W-:Y:S01]  /*59a0*/  FMUL.FTZ R8, R149, R4 ;  /* 0x0000000495087220 */ /* 0x000fe20000410000 */
[-C--:B------:R-:W-:Y:S01]  /*59b0*/  FSEL R11, R11, R2.reuse, P0 ;  /* 0x000000020b0b7208 */ /* 0x080fe20000000000 */
[----:B------:R-:W-:Y:S01]  /*59c0*/  FADD.FTZ R4, -R2, R27 ;  /* 0x0000001b02047221 */ /* 0x000fe20000010100 */
[----:B------:R-:W-:Y:S01]  /*59d0*/  FSETP.GE.FTZ.AND P0, PT, R146, RZ, PT ;  /* 0x000000ff9200720b */ /* 0x000fe20003f16000 */
[----:B------:R-:W-:Y:S01]  /*59e0*/  IMAD.SHL.U32 R149, R227, 0x20, RZ ;  /* 0x00000020e3957824 */ /* 0x000fe200078e00ff */
[----:B------:R-:W-:Y:S01]  /*59f0*/  FSETP.GE.FTZ.AND P3, PT, R147, RZ, PT ;  /* 0x000000ff9300720b */ /* 0x000fe20003f76000 */
[----:B------:R-:W-:Y:S01]  /*5a00*/  FMUL.FTZ R13, R234, R11 ;  /* 0x0000000bea0d7220 */ /* 0x000fe20000410000 */
[----:B------:R-:W-:Y:S01]  /*5a10*/  FMUL.FTZ R11, R229, R5 ;  /* 0x00000005e50b7220 */ /* 0x000fe20000410000 */
[-C--:B------:R-:W-:Y:S01]  /*5a20*/  FSEL R5, R26, R2.reuse, P5 ;  /* 0x000000021a057208 */ /* 0x080fe20002800000 */
[----:B------:R-:W-:Y:S01]  /*5a30*/  IMAD.SHL.U32 R169, R227, 0x4, RZ ;  /* 0x00000004e3a97824 */ /* 0x000fe200078e00ff */
[-C--:B------:R-:W-:Y:S02]  /*5a40*/  FSEL R6, R6, R2.reuse, P6 ;  /* 0x0000000206067208 */ /* 0x080fe40003000000 */
[----:B------:R-:W-:Y:S01]  /*5a50*/  FSEL R4, R4, R2, P4 ;  /* 0x0000000204047208 */ /* 0x000fe20002000000 */
[----:B------:R-:W-:Y:S01]  /*5a60*/  FMUL.FTZ R159, R159, R5 ;  /* 0x000000059f9f7220 */ /* 0x000fe20000410000 */
[----:B------:R-:W-:Y:S01]  /*5a70*/  F2FP.F16.F32.PACK_AB R8, R8, R151 ;  /* 0x000000970808723e */ /* 0x000fe200000000ff */
[----:B------:R-:W-:Y:S01]  /*5a80*/  FMUL.FTZ R10, R228, R6 ;  /* 0x00000006e40a7220 */ /* 0x000fe20000410000 */
[----:B--2---:R-:W-:Y:S01]  /*5a90*/  FADD.FTZ R0, -R2, R30 ;  /* 0x0000001e02007221 */ /* 0x004fe20000010100 */
[----:B------:R-:W-:Y:S03]  /*5aa0*/  FMUL.FTZ R6, R155, R4 ;  /* 0x000000049b067220 */ /* 0x000fe60000410000 */
[----:B------:R-:W-:Y:S01]  /*5ab0*/  F2FP.F16.F32.PACK_AB R4, R10, R11 ;  /* 0x0000000b0a04723e */ /* 0x000fe200000000ff */
[----:B------:R-:W-:Y:S01]  /*5ac0*/  IMAD.MOV.U32 R10, RZ, RZ, 0x10 ;  /* 0x00000010ff0a7424 */ /* 0x000fe200078e00ff */
[----:B------:R-:W-:Y:S01]  /*5ad0*/  FSEL R0, R0, R2, P3 ;  /* 0x0000000200007208 */ /* 0x000fe20001800000 */
[----:B------:R-:W-:Y:S01]  /*5ae0*/  @P0 FADD.FTZ R2, -R2, R31 ;  /* 0x0000001f02020221 */ /* 0x000fe20000010100 */
[----:B------:R-:W-:Y:S03]  /*5af0*/  F2FP.F16.F32.PACK_AB R6, R6, R159 ;  /* 0x0000009f0606723e */ /* 0x000fe600000000ff */
[----:B------:R-:W-:Y:S01]  /*5b00*/  FMUL.FTZ R5, R146, R2 ;  /* 0x0000000292057220 */ /* 0x000fe20000410000 */
[----:B------:R-:W-:Y:S01]  /*5b10*/  F2FP.F16.F32.PACK_AB R2, R13, R14 ;  /* 0x0000000e0d02723e */ /* 0x000fe200000000ff */
[----:B------:R-:W-:Y:S01]  /*5b20*/  FMUL.FTZ R147, R147, R0 ;  /* 0x0000000093937220 */ /* 0x000fe20000410000 */
[--C-:B------:R-:W-:Y:S03]  /*5b30*/  SHF.R.U32.HI R0, RZ, 0x4, R227.reuse ;  /* 0x00000004ff007819 */ /* 0x100fe600000116e3 */
[----:B------:R2:W-:Y:S01]  /*5b40*/  STS [R142+0x10400], R2 ;  /* 0x010400028e007388 */ /* 0x0005e20000000800 */
[----:B------:R-:W-:Y:S02]  /*5b50*/  F2FP.F16.F32.PACK_AB R5, R5, R147 ;  /* 0x000000930505723e */ /* 0x000fe400000000ff */
[----:B------:R-:W-:Y:S01]  /*5b60*/  LOP3.LUT R168, R0, 0x8, RZ, 0xc0, !PT ;  /* 0x0000000800a87812 */ /* 0x000fe200078ec0ff */
[----:B------:R-:W-:Y:S03]  /*5b70*/  STS [R143+0x10000], R9 ;  /* 0x010000098f007388 */ /* 0x000fe60000000800 */
[----:B------:R-:W-:Y:S01]  /*5b80*/  LOP3.LUT R0, R168, 0x10, R227, 0xf8, !PT ;  /* 0x00000010a8007812 */ /* 0x000fe200078ef8e3 */
[----:B------:R-:W-:Y:S03]  /*5b90*/  STS [R143+0x10400], R4 ;  /* 0x010400048f007388 */ /* 0x000fe60000000800 */
[----:B------:R-:W-:Y:S01]  /*5ba0*/  LOP3.LUT R0, R0, 0xc0, R149, 0xf8, !PT ;  /* 0x000000c000007812 */ /* 0x000fe200078ef895 */
[----:B------:R-:W-:Y:S03]  /*5bb0*/  STS [R136+-0x4000], R21 ;  /* 0xffc0001588007388 */ /* 0x000fe60000000800 */
[----:B------:R-:W-:Y:S01]  /*5bc0*/  LOP3.LUT R0, R0, 0x18, R169, 0x78, !PT ;  /* 0x0000001800007812 */ /* 0x000fe200078e78a9 */
[----:B------:R-:W-:Y:S03]  /*5bd0*/  STS [R136+-0x3c00], R17 ;  /* 0xffc4001188007388 */ /* 0x000fe60000000800 */
[----:B------:R-:W-:Y:S04]  /*5be0*/  LOP3.LUT R0, R0, 0x120, R149, 0xf8, !PT ;  /* 0x0000012000007812 */ /* 0x000fe800078ef895 */
[----:B------:R-:W-:Y:S02]  /*5bf0*/  LEA R0, R0, UR4, 0x1 ;  /* 0x0000000400007c11 */ /* 0x000fe4000f8e08ff */
[----:B--2---:R-:W-:Y:S05]  /*5c00*/  SEL R2, R10, 0xfffffff0, !P1 ;  /* 0xfffffff00a027807 */ /* 0x004fea0004800000 */
[----:B------:R-:W-:Y:S05]  /*5c10*/  IMAD.IADD R2, R2, 0x1, R136 ;  /* 0x0000000102027824 */ /* 0x000fea00078e0288 */
[----:B------:R-:W-:Y:S04]  /*5c20*/  STS [R2+-0x4000], R20 ;  /* 0xffc0001402007388 */ /* 0x000fe80000000800 */
[----:B------:R-:W-:Y:S04]  /*5c30*/  STS [R2+-0x3c00], R12 ;  /* 0xffc4000c02007388 */ /* 0x000fe80000000800 */
[----:B------:R-:W-:Y:S04]  /*5c40*/  STS [R136+-0x3000], R7 ;  /* 0xffd0000788007388 */ /* 0x000fe80000000800 */
[----:B------:R-:W-:Y:S04]  /*5c50*/  STS [R136+-0x2c00], R6 ;  /* 0xffd4000688007388 */ /* 0x000fe80000000800 */
[----:B------:R-:W-:Y:S04]  /*5c60*/  STS [R2+-0x3000], R8 ;  /* 0xffd0000802007388 */ /* 0x000fe80000000800 */
[----:B------:R2:W-:Y:S01]  /*5c70*/  STS [R2+-0x2c00], R5 ;  /* 0xffd4000502007388 */ /* 0x0005e20000000800 */
[----:B------:R-:W-:Y:S01]  /*5c80*/  BAR.SYNC.DEFER_BLOCKING 0x0 ;  /* 0x0000000000007b1d */ /* 0x000fe20000010000 */
[----:B--2---:R-:W-:Y:S05]  /*5c90*/  IMAD.U32 R2, R230, -0x40, RZ ;  /* 0xffffffc0e6027824 */ /* 0x004fea00078e00ff */
[----:B------:R-:W-:Y:S08]  /*5ca0*/  LDSM.16.MT88.4 R4, [R3+UR4+0x13000] ;  /* 0x013000040304783b */ /* 0x000ff00008004200 */
[----:B------:R-:W2:Y:S08]  /*5cb0*/  LDSM.16.MT88.4 R8, [R0+0x6000] ;  /* 0x006000000008783b */ /* 0x000eb00000004200 */
[----:B------:R-:W3:Y:S08]  /*5cc0*/  LDSM.16.MT88.4 R12, [R3+UR4+0x15000] ;  /* 0x01500004030c783b */ /* 0x000ef00008004200 */
[----:B------:R-:W4:Y:S08]  /*5cd0*/  LDSM.16.MT88.4 R16, [R0+0x7000] ;  /* 0x007000000010783b */ /* 0x000f300000004200 */
[----:B------:R-:W1:Y:S08]  /*5ce0*/  LDSM.16.MT88.4 R20, [R0+0x8000] ;  /* 0x008000000014783b */ /* 0x000e700000004200 */
[----:B------:R-:W-:Y:S01]  /*5cf0*/  LDSM.16.MT88.4 R24, [R3+UR4+0x13800] ;  /* 0x013800040318783b */ /* 0x000fe20008004200 */
[-C--:B--2---:R-:W-:Y:S07]  /*5d00*/  HMMA.16816.F32 R36, R4, R8.reuse, R36 ;  /* 0x000000080424723c */ /* 0x084fee0000001824 */
[----:B------:R-:W2:Y:S01]  /*5d10*/  LDSM.16.MT88.4 R28, [R0+0x6400] ;  /* 0x00640000001c783b */ /* 0x000ea20000004200 */
[C---:B---3--:R-:W-:Y:S07]  /*5d20*/  HMMA.16816.F32 R40, R12.reuse, R8, R40 ;  /* 0x000000080c28723c */ /* 0x048fee0000001828 */
[----:B------:R-:W3:Y:S01]  /*5d30*/  LDSM.16.MT88.4 R32, [R3+UR4+0x15800] ;  /* 0x015800040320783b */ /* 0x000ee20008004200 */
[-C--:B------:R-:W-:Y:S07]  /*5d40*/  HMMA.16816.F32 R44, R12, R10.reuse, R44 ;  /* 0x0000000a0c2c723c */ /* 0x080fee000000182c */
[----:B------:R-:W3:Y:S01]  /*5d50*/  LDSM.16.MT88.4 R132, [R0+0x7400] ;  /* 0x007400000084783b */ /* 0x000ee20000004200 */
[C---:B------:R-:W-:Y:S07]  /*5d60*/  HMMA.16816.F32 R48, R4.reuse, R10, R48 ;  /* 0x0000000a0430723c */ /* 0x040fee0000001830 */
[----:B------:R-:W3:Y:S01]  /*5d70*/  LDSM.16.MT88.4 R8, [R0+0x8400] ;  /* 0x008400000008783b */ /* 0x000ee20000004200 */
[-C--:B----4-:R-:W-:Y:S07]  /*5d80*/  HMMA.16816.F32 R52, R4, R16.reuse, R52 ;  /* 0x000000100434723c */ /* 0x090fee0000001834 */
[----:B------:R-:W-:Y:S01]  /*5d90*/  LDSM.16.MT88.4 R136, [R0+0x6c00] ;  /* 0x006c00000088783b */ /* 0x000fe20000004200 */
[C---:B------:R-:W-:Y:S07]  /*5da0*/  HMMA.16816.F32 R56, R12.reuse, R16, R56 ;  /* 0x000000100c38723c */ /* 0x040fee0000001838 */
[----:B------:R-:W-:Y:S01]  /*5db0*/  LDSM.16.MT88.4 R140, [R3+UR4+0x16800] ;  /* 0x01680004038c783b */ /* 0x000fe20008004200 */
[-C--:B------:R-:W-:Y:S07]  /*5dc0*/  HMMA.16816.F32 R60, R12, R18.reuse, R60 ;  /* 0x000000120c3c723c */ /* 0x080fee000000183c */
[----:B------:R-:W-:Y:S01]  /*5dd0*/  LDSM.16.MT88.4 R144, [R0+0x7c00] ;  /* 0x007c00000090783b */ /* 0x000fe20000004200 */
[C---:B------:R-:W-:Y:S07]  /*5de0*/  HMMA.16816.F32 R64, R4.reuse, R18, R64 ;  /* 0x000000120440723c */ /* 0x040fee0000001840 */
[----:B------:R-:W-:Y:S01]  /*5df0*/  LDSM.16.MT88.4 R16, [R3+UR4+0x16000] ;  /* 0x016000040310783b */ /* 0x000fe20008004200 */
[-C--:B-1----:R-:W-:Y:S08]  /*5e00*/  HMMA.16816.F32 R68, R4, R20.reuse, R68 ;  /* 0x000000140444723c */ /* 0x082ff00000001844 */
[C---:B------:R-:W-:Y:S08]  /*5e10*/  HMMA.16816.F32 R72, R12.reuse, R20, R72 ;  /* 0x000000140c48723c */ /* 0x040ff00000001848 */
[-C--:B------:R-:W-:Y:S01]  /*5e20*/  HMMA.16816.F32 R76, R12, R22.reuse, R76 ;  /* 0x000000160c4c723c */ /* 0x080fe2000000184c */
[----:B------:R-:W-:Y:S07]  /*5e30*/  LDSM.16.MT88.4 R12, [R0+0x6800] ;  /* 0x00680000000c783b */ /* 0x000fee0000004200 */
[----:B------:R-:W-:Y:S01]  /*5e40*/  HMMA.16816.F32 R80, R4, R22, R80 ;  /* 0x000000160450723c */ /* 0x000fe20000001850 */
[----:B------:R-:W1:Y:S07]  /*5e50*/  LDSM.16.MT88.4 R4, [R3+UR4+0x14000] ;  /* 0x014000040304783b */ /* 0x000e6e0008004200 */
[-C--:B--2---:R-:W-:Y:S01]  /*5e60*/  HMMA.16816.F32 R36, R24, R28.reuse, R36 ;  /* 0x0000001c1824723c */ /* 0x084fe20000001824 */
[----:B------:R-:W2:Y:S07]  /*5e70*/  LDSM.16.MT88.4 R20, [R0+0x7800] ;  /* 0x007800000014783b */ /* 0x000eae0000004200 */
[C---:B---3--:R-:W-:Y:S08]  /*5e80*/  HMMA.16816.F32 R40, R32.reuse, R28, R40 ;  /* 0x0000001c2028723c */ /* 0x048ff00000001828 */
        /* <DEDUP_REMOVED lines=8> */
[-C--:B------:R-:W-:Y:S08]  /*5f10*/  HMMA.16816.F32 R68, R24, R8.reuse, R68 ;  /* 0x000000081844723c */ /* 0x080ff00000001844 */
[C---:B------:R-:W-:Y:S08]  /*5f20*/  HMMA.16816.F32 R72, R32.reuse, R8, R72 ;  /* 0x000000082048723c */ /* 0x040ff00000001848 */
[-C--:B------:R-:W-:Y:S01]  /*5f30*/  HMMA.16816.F32 R76, R32, R10.reuse, R76 ;  /* 0x0000000a204c723c */ /* 0x080fe2000000184c */
[----:B------:R-:W4:Y:S07]  /*5f40*/  LDSM.16.MT88.4 R32, [R0+0x8c00] ;  /* 0x008c00000020783b */ /* 0x000f2e0000004200 */
[----:B------:R-:W-:Y:S01]  /*5f50*/  HMMA.16816.F32 R80, R24, R10, R80 ;  /* 0x0000000a1850723c */ /* 0x000fe20000001850 */
[----:B------:R-:W-:Y:S07]  /*5f60*/  BAR.SYNC.DEFER_BLOCKING 0x0 ;  /* 0x0000000000007b1d */ /* 0x000fee0000010000 */
[-C--:B-1----:R-:W-:Y:S08]  /*5f70*/  HMMA.16816.F32 R36, R4, R12.reuse, R36 ;  /* 0x0000000c0424723c */ /* 0x082ff00000001824 */
[C---:B------:R-:W-:Y:S08]  /*5f80*/  HMMA.16816.F32 R40, R16.reuse, R12, R40 ;  /* 0x0000000c1028723c */ /* 0x040ff00000001828 */
[-C--:B------:R-:W-:Y:S08]  /*5f90*/  HMMA.16816.F32 R44, R16, R14.reuse, R44 ;  /* 0x0000000e102c723c */ /* 0x080ff0000000182c */
[C---:B------:R-:W-:Y:S08]  /*5fa0*/  HMMA.16816.F32 R48, R4.reuse, R14, R48 ;  /* 0x0000000e0430723c */ /* 0x040ff00000001830 */
[-C--:B--2---:R-:W-:Y:S08]  /*5fb0*/  HMMA.16816.F32 R52, R4, R20.reuse, R52 ;  /* 0x000000140434723c */ /* 0x084ff00000001834 */
[C---:B------:R-:W-:Y:S08]  /*5fc0*/  HMMA.16816.F32 R56, R16.reuse, R20, R56 ;  /* 0x000000141038723c */ /* 0x040ff00000001838 */
[-C--:B------:R-:W-:Y:S08]  /*5fd0*/  HMMA.16816.F32 R60, R16, R22.reuse, R60 ;  /* 0x00000016103c723c */ /* 0x080ff0000000183c */
[C---:B------:R-:W-:Y:S08]  /*5fe0*/  HMMA.16816.F32 R64, R4.reuse, R22, R64 ;  /* 0x000000160440723c */ /* 0x040ff00000001840 */
[-C--:B---3--:R-:W-:Y:S08]  /*5ff0*/  HMMA.16816.F32 R68, R4, R28.reuse, R68 ;  /* 0x0000001c0444723c */ /* 0x088ff00000001844 */
[C---:B------:R-:W-:Y:S08]  /*6000*/  HMMA.16816.F32 R72, R16.reuse, R28, R72 ;  /* 0x0000001c1048723c */ /* 0x040ff00000001848 */
[-C--:B------:R-:W-:Y:S08]  /*6010*/  HMMA.16816.F32 R76, R16, R30.reuse, R76 ;  /* 0x0000001e104c723c */ /* 0x080ff0000000184c */
[----:B------:R-:W-:Y:S04]  /*6020*/  HMMA.16816.F32 R80, R4, R30, R80 ;  /* 0x0000001e0450723c */ /* 0x000fe80000001850 */
[C---:B------:R-:W-:Y:S04]  /*6030*/  LEA R5, P0, R2.reuse, R238, 0x2 ;  /* 0x000000ee02057211 */ /* 0x040fe800078010ff */
[-C--:B----4-:R-:W-:Y:S05]  /*6040*/  HMMA.16816.F32 R36, R132, R136.reuse, R36 ;  /* 0x000000888424723c */ /* 0x090fea0000001824 */
        /* <DEDUP_REMOVED lines=35> */
.L_x_364:
        /* <DEDUP_REMOVED lines=25> */
[----:B------:R1:W2:Y:S01]  /*6410*/  LDL R231, [R1] ;  /* 0x0000000001e77983 */ /* 0x0002a20000100800 */
        /* <DEDUP_REMOVED lines=10> */
[----:B------:R-:W3:Y:S01]  /*64c0*/  LDSM.16.M88.4 R24, [R2+0xf000] ;  /* 0x00f000000218783b */ /* 0x000ee20000000200 */
[C---:B------:R-:W-:Y:S02]  /*64d0*/  IMAD.IADD R165, R2.reuse, 0x1, R224 ;  /* 0x0000000102a57824 */ /* 0x040fe400078e02e0 */
[C---:B------:R-:W-:Y:S01]  /*64e0*/  VIADD R12, R2.reuse, 0xf000 ;  /* 0x0000f000020c7836 */ /* 0x040fe20000000000 */
[----:B------:R-:W-:Y:S01]  /*64f0*/  LDSM.16.MT88.4 R156, [R0+0x9c00] ;  /* 0x009c0000009c783b */ /* 0x000fe20000004200 */
[----:B------:R-:W-:Y:S02]  /*6500*/  VIADD R164, R2, 0xf040 ;  /* 0x0000f04002a47836 */ /* 0x000fe40000000000 */
[----:B------:R-:W-:Y:S01]  /*6510*/  @P1 VIADD R164, R12, 0xffffffc0 ;  /* 0xffffffc00ca41836 */ /* 0x000fe20000000000 */
[----:B------:R-:W4:Y:S03]  /*6520*/  LDSM.16.M88.4 R32, [R165+0xf000] ;  /* 0x00f00000a520783b */ /* 0x000f260000000200 */
[----:B------:R-:W-:Y:S01]  /*6530*/  IMAD.IADD R166, R224, 0x1, R164 ;  /* 0x00000001e0a67824 */ /* 0x000fe200078e02a4 */
[----:B------:R-:W1:Y:S04]  /*6540*/  LDSM.16.M88.4 R144, [R164] ;  /* 0x00000000a490783b */ /* 0x000e680000000200 */
[----:B------:R-:W-:Y:S04]  /*6550*/  LDSM.16.MT88.4 R160, [R0+0xa400] ;  /* 0x00a4000000a0783b */ /* 0x000fe80000004200 */
[----:B------:R1:W5:Y:S04]  /*6560*/  @P4 LDG.E R252, desc[UR40][R228.64+-0xe0] ;  /* 0xffff2028e4fc4981 */ /* 0x000368000c1e1900 */
[----:B------:R1:W5:Y:S04]  /*6570*/  @P4 LDG.E R251, desc[UR40][R228.64+-0x80] ;  /* 0xffff8028e4fb4981 */ /* 0x000368000c1e1900 */
[----:B------:R1:W5:Y:S01]  /*6580*/  @P4 LDG.E R250, desc[UR40][R228.64+-0x60] ;  /* 0xffffa028e4fa4981 */ /* 0x000362000c1e1900 */
[C---:B---3--:R-:W-:Y:S08]  /*6590*/  HMMA.16816.F32 R4, R24.reuse, R8, RZ ;  /* 0x000000081804723c */ /* 0x048ff000000018ff */
[C---:B------:R-:W-:Y:S08]  /*65a0*/  HMMA.16816.F32 R8, R24.reuse, R10, RZ ;  /* 0x0000000a1808723c */ /* 0x040ff000000018ff */
[C---:B------:R-:W-:Y:S08]  /*65b0*/  HMMA.16816.F32 R12, R24.reuse, R16, RZ ;  /* 0x00000010180c723c */ /* 0x040ff000000018ff */
[C---:B------:R-:W-:Y:S08]  /*65c0*/  HMMA.16816.F32 R16, R24.reuse, R18, RZ ;  /* 0x000000121810723c */ /* 0x040ff000000018ff */
[C---:B------:R-:W-:Y:S08]  /*65d0*/  HMMA.16816.F32 R20, R24.reuse, R28, RZ ;  /* 0x0000001c1814723c */ /* 0x040ff000000018ff */
[----:B------:R-:W-:Y:S01]  /*65e0*/  HMMA.16816.F32 R24, R24, R30, RZ ;  /* 0x0000001e1818723c */ /* 0x000fe200000018ff */
[----:B------:R-:W3:Y:S07]  /*65f0*/  LDSM.16.MT88.4 R28, [R0+0xb800] ;  /* 0x00b80000001c783b */ /* 0x000eee0000004200 */
[C---:B----4-:R-:W-:Y:S08]  /*6600*/  HMMA.16816.F32 R4, R32.reuse, R132, R4 ;  /* 0x000000842004723c */ /* 0x050ff00000001804 */
[C---:B------:R-:W-:Y:S01]  /*6610*/  HMMA.16816.F32 R8, R32.reuse, R134, R8 ;  /* 0x000000862008723c */ /* 0x040fe20000001808 */
[----:B------:R-:W4:Y:S07]  /*6620*/  LDSM.16.M88.4 R132, [R166] ;  /* 0x00000000a684783b */ /* 0x000f2e0000000200 */
[C---:B------:R-:W-:Y:S08]  /*6630*/  HMMA.16816.F32 R12, R32.reuse, R136, R12 ;  /* 0x00000088200c723c */ /* 0x040ff0000000180c */
[C---:B------:R-:W-:Y:S01]  /*6640*/  HMMA.16816.F32 R16, R32.reuse, R138, R16 ;  /* 0x0000008a2010723c */ /* 0x040fe20000001810 */
[----:B------:R-:W-:Y:S07]  /*6650*/  LDSM.16.MT88.4 R136, [R0+0xdc00] ;  /* 0x00dc00000088783b */ /* 0x000fee0000004200 */
[C---:B------:R-:W-:Y:S08]  /*6660*/  HMMA.16816.F32 R20, R32.reuse, R140, R20 ;  /* 0x0000008c2014723c */ /* 0x040ff00000001814 */
[----:B------:R-:W-:Y:S01]  /*6670*/  HMMA.16816.F32 R24, R32, R142, R24 ;  /* 0x0000008e2018723c */ /* 0x000fe20000001818 */
[----:B------:R-:W4:Y:S04]  /*6680*/  LDSM.16.MT88.4 R32, [R0+0xbc00] ;  /* 0x00bc00000020783b */ /* 0x000f280000004200 */
[----:B------:R3:W-:Y:S03]  /*6690*/  LDSM.16.M88.4 R140, [R2+0x11000] ;  /* 0x01100000028c783b */ /* 0x0007e60000000200 */
[C---:B-1----:R-:W-:Y:S08]  /*66a0*/  HMMA.16816.F32 R4, R144.reuse, R148, R4 ;  /* 0x000000949004723c */ /* 0x042ff00000001804 */
[C---:B------:R-:W-:Y:S01]  /*66b0*/  HMMA.16816.F32 R8, R144.reuse, R150, R8 ;  /* 0x000000969008723c */ /* 0x040fe20000001808 */
[----:B------:R-:W1:Y:S07]  /*66c0*/  LDSM.16.MT88.4 R148, [R0+0xa000] ;  /* 0x00a000000094783b */ /* 0x000e6e0000004200 */
[C---:B---3--:R-:W-:Y:S01]  /*66d0*/  HMMA.16816.F32 R12, R144.reuse, R28, R12 ;  /* 0x0000001c900c723c */ /* 0x048fe2000000180c */
[----:B------:R-:W-:Y:S07]  /*66e0*/  IMAD.U32 R2, RZ, RZ, UR56 ;  /* 0x00000038ff027e24 */ /* 0x000fee000f8e00ff */
[C---:B------:R-:W-:Y:S01]  /*66f0*/  HMMA.16816.F32 R16, R144.reuse, R30, R16 ;  /* 0x0000001e9010723c */ /* 0x040fe20000001810 */
[----:B------:R-:W3:Y:S02]  /*6700*/  LDSM.16.MT88.4 R28, [R0+0xc000] ;  /* 0x00c00000001c783b */ /* 0x000ee40000004200 */
[----:B------:R-:W-:Y:S05]  /*6710*/  LEA.HI.X.SX32 R171, R2, R239, 0x2, P0 ;  /* 0x000000ef02ab7211 */ /* 0x000fea00000f16ff */
[C---:B------:R-:W-:Y:S08]  /*6720*/  HMMA.16816.F32 R20, R144.reuse, R152, R20 ;  /* 0x000000989014723c */ /* 0x040ff00000001814 */
[----:B------:R-:W-:Y:S01]  /*6730*/  HMMA.16816.F32 R24, R144, R154, R24 ;  /* 0x0000009a9018723c */ /* 0x000fe20000001818 */
[----:B------:R-:W3:Y:S04]  /*6740*/  LDSM.16.MT88.4 R144, [R0+0xe000] ;  /* 0x00e000000090783b */ /* 0x000ee80000004200 */
[----:B------:R-:W3:Y:S03]  /*6750*/  LDSM.16.M88.4 R152, [R165+0x11000] ;  /* 0x01100000a598783b */ /* 0x000ee60000000200 */
[C---:B----4-:R-:W-:Y:S08]  /*6760*/  HMMA.16816.F32 R4, R132.reuse, R156, R4 ;  /* 0x0000009c8404723c */ /* 0x050ff00000001804 */
[C---:B------:R-:W-:Y:S08]  /*6770*/  HMMA.16816.F32 R8, R132.reuse, R158, R8 ;  /* 0x0000009e8408723c */ /* 0x040ff00000001808 */
[C---:B------:R-:W-:Y:S08]  /*6780*/  HMMA.16816.F32 R12, R132.reuse, R32, R12 ;  /* 0x00000020840c723c */ /* 0x040ff0000000180c */
[C---:B------:R-:W-:Y:S01]  /*6790*/  HMMA.16816.F32 R16, R132.reuse, R34, R16 ;  /* 0x000000228410723c */ /* 0x040fe20000001810 */
[----:B------:R-:W4:Y:S07]  /*67a0*/  LDSM.16.MT88.4 R32, [R0+0xc400] ;  /* 0x00c400000020783b */ /* 0x000f2e0000004200 */
[C---:B------:R-:W-:Y:S08]  /*67b0*/  HMMA.16816.F32 R20, R132.reuse, R136, R20 ;  /* 0x000000888414723c */ /* 0x040ff00000001814 */
[----:B------:R-:W-:Y:S01]  /*67c0*/  HMMA.16816.F32 R24, R132, R138, R24 ;  /* 0x0000008a8418723c */ /* 0x000fe20000001818 */
[----:B------:R-:W-:Y:S04]  /*67d0*/  LDSM.16.MT88.4 R136, [R0+0xa800] ;  /* 0x00a800000088783b */ /* 0x000fe80000004200 */
[----:B------:R-:W-:Y:S03]  /*67e0*/  LDSM.16.M88.4 R132, [R164+0x2000] ;  /* 0x00200000a484783b */ /* 0x000fe60000000200 */
[C---:B-1----:R-:W-:Y:S08]  /*67f0*/  HMMA.16816.F32 R4, R140.reuse, R148, R4 ;  /* 0x000000948c04723c */ /* 0x042ff00000001804 */
[C---:B------:R-:W-:Y:S08]  /*6800*/  HMMA.16816.F32 R8, R140.reuse, R150, R8 ;  /* 0x000000968c08723c */ /* 0x040ff00000001808 */
[C---:B---3--:R-:W-:Y:S08]  /*6810*/  HMMA.16816.F32 R12, R140.reuse, R28, R12 ;  /* 0x0000001c8c0c723c */ /* 0x048ff0000000180c */
[C---:B------:R-:W-:Y:S01]  /*6820*/  HMMA.16816.F32 R16, R140.reuse, R30, R16 ;  /* 0x0000001e8c10723c */ /* 0x040fe20000001810 */
[----:B------:R-:W1:Y:S07]  /*6830*/  LDSM.16.MT88.4 R28, [R0+0xe400] ;  /* 0x00e40000001c783b */ /* 0x000e6e0000004200 */
[C---:B------:R-:W-:Y:S08]  /*6840*/  HMMA.16816.F32 R20, R140.reuse, R144, R20 ;  /* 0x000000908c14723c */ /* 0x040ff00000001814 */
[----:B------:R-:W-:Y:S01]  /*6850*/  HMMA.16816.F32 R24, R140, R146, R24 ;  /* 0x000000928c18723c */ /* 0x000fe20000001818 */
[----:B------:R-:W-:Y:S07]  /*6860*/  LDSM.16.MT88.4 R140, [R0+0xac00] ;  /* 0x00ac0000008c783b */ /* 0x000fee0000004200 */
[C---:B------:R-:W-:Y:S01]  /*6870*/  HMMA.16816.F32 R4, R152.reuse, R160, R4 ;  /* 0x000000a09804723c */ /* 0x040fe20000001804 */
[----:B--2---:R-:W2:Y:S07]  /*6880*/  @P4 LDG.E R231, desc[UR40][R228.64+-0x100] ;  /* 0xffff0028e4e74981 */ /* 0x004eae000c1e1900 */
[C---:B------:R-:W-:Y:S03]  /*6890*/  HMMA.16816.F32 R8, R152.reuse, R162, R8 ;  /* 0x000000a29808723c */ /* 0x040fe60000001808 */
[C---:B------:R-:W-:Y:S04]  /*68a0*/  LEA R162, P0, R230.reuse, R170, 0x5 ;  /* 0x000000aae6a27211 */ /* 0x040fe800078028ff */
[C---:B------:R-:W-:Y:S01]  /*68b0*/  LEA.HI.X.SX32 R163, R230.reuse, R171, 0x5, P0 ;  /* 0x000000abe6a37211 */ /* 0x040fe200000f2eff */
[C---:B----4-:R-:W-:Y:S03]  /*68c0*/  HMMA.16816.F32 R12, R152.reuse, R32, R12 ;  /* 0x00000020980c723c */ /* 0x050fe6000000180c */
[C---:B------:R-:W-:Y:S04]  /*68d0*/  LEA R160, P0, R230.reuse, R162, 0x5 ;  /* 0x000000a2e6a07211 */ /* 0x040fe800078028ff */
[C---:B------:R-:W-:Y:S01]  /*68e0*/  LEA.HI.X.SX32 R161, R230.reuse, R163, 0x5, P0 ;  /* 0x000000a3e6a17211 */ /* 0x040fe200000f2eff */
        /* <DEDUP_REMOVED lines=11> */
[C---:B------:R-:W-:Y:S05]  /*69a0*/  HMMA.16816.F32 R4, R132.reuse, R136, R4 ;  /* 0x000000888404723c */ /* 0x040fea0000001804 */
[C---:B------:R-:W-:Y:S03]  /*69b0*/  LEA R154, P0, R230.reuse, R152, 0x5 ;  /* 0x00000098e69a7211 */ /* 0x040fe600078028ff */
[C---:B------:R-:W-:Y:S01]  /*69c0*/  HMMA.16816.F32 R8, R132.reuse, R138, R8 ;  /* 0x0000008a8408723c */ /* 0x040fe20000001808 */
[----:B------:R-:W4:Y:S02]  /*69d0*/  LDSM.16.M88.4 R136, [R166+0x2000] ;  /* 0x00200000a688783b */ /* 0x000f240000000200 */
[C---:B------:R-:W-:Y:S03]  /*69e0*/  LEA.HI.X.SX32 R155, R230.reuse, R153, 0x5, P0 ;  /* 0x00000099e69b7211 */ /* 0x040fe600000f2eff */
[C---:B------:R-:W-:Y:S02]  /*69f0*/  IMAD.WIDE R164, R230.reuse, -0xc0, R154 ;  /* 0xffffff40e6a47825 */ /* 0x040fe400078e029a */
[C---:B---3--:R-:W-:Y:S03]  /*6a00*/  HMMA.16816.F32 R12, R132.reuse, R32, R12 ;  /* 0x00000020840c723c */ /* 0x048fe6000000180c */
[C---:B------:R-:W-:Y:S05]  /*6a10*/  LEA R150, P0, R230.reuse, R164, 0x5 ;  /* 0x000000a4e6967211 */ /* 0x040fea00078028ff */
        /* <DEDUP_REMOVED lines=8> */
[----:B------:R1:W3:Y:S02]  /*6aa0*/  LDSM.16.MT88.4 R28, [R0+0xec00] ;  /* 0x00ec0000001c783b */ /* 0x0002e40000004200 */
[C---:B------:R-:W-:Y:S02]  /*6ab0*/  LEA.HI.X.SX32 R147, R230.reuse, R149, 0x5, P0 ;  /* 0x00000095e6937211 */ /* 0x040fe400000f2eff */
[C---:B------:R-:W-:Y:S03]  /*6ac0*/  LEA R144, P0, R230.reuse, R146, 0x5 ;  /* 0x00000092e6907211 */ /* 0x040fe600078028ff */
[C---:B----4-:R-:W-:Y:S05]  /*6ad0*/  HMMA.16816.F32 R4, R136.reuse, R140, R4 ;  /* 0x0000008c8804723c */ /* 0x050fea0000001804 */
[C---:B------:R-:W-:Y:S02]  /*6ae0*/  LEA.HI.X.SX32 R145, R230.reuse, R147, 0x5, P0 ;  /* 0x00000093e6917211 */ /* 0x040fe400000f2eff */
[C---:B------:R-:W-:Y:S01]  /*6af0*/  LEA R134, P0, R230.reuse, R144, 0x5 ;  /* 0x00000090e6867211 */ /* 0x040fe200078028ff */
[C---:B------:R-:W-:Y:S03]  /*6b00*/  HMMA.16816.F32 R8, R136.reuse, R142, R8 ;  /* 0x0000008e8808723c */ /* 0x040fe60000001808 */
[C---:B------:R-:W-:Y:S02]  /*6b10*/  LEA.HI.X.SX32 R135, R230.reuse, R145, 0x5, P0 ;  /* 0x00000091e6877211 */ /* 0x040fe400000f2eff */
[----:B------:R-:W-:Y:S01]  /*6b20*/  LEA R140, P0, R230, R134, 0x5 ;  /* 0x00000086e68c7211 */ /* 0x000fe200078028ff */
[----:B-1----:R-:W-:Y:S02]  /*6b30*/  VIADD R0, R220, 0xffffd000 ;  /* 0xffffd000dc007836 */ /* 0x002fe40000000000 */
[C---:B---3--:R-:W-:Y:S03]  /*6b40*/  HMMA.16816.F32 R12, R136.reuse, R32, R12 ;  /* 0x00000020880c723c */ /* 0x048fe6000000180c */
[----:B------:R1:W-:Y:S01]  /*6b50*/  REDG.E.ADD.F32.FTZ.RN.STRONG.GPU desc[UR40][R238.64], R4 ;  /* 0x00000004ee0079a6 */ /* 0x0003e2000c12f328 */
[----:B------:R-:W-:Y:S01]  /*6b60*/  LEA.HI.X.SX32 R141, R230, R135, 0x5, P0 ;  /* 0x00000087e68d7211 */ /* 0x000fe200000f2eff */
[----:B------:R-:W-:Y:S02]  /*6b70*/  @P3 VIADD R0, R220, 0x3000 ;  /* 0x00003000dc003836 */ /* 0x000fe40000000000 */
[----:B------:R3:W-:Y:S01]  /*6b80*/  REDG.E.ADD.F32.FTZ.RN.STRONG.GPU desc[UR40][R170.64], R5 ;  /* 0x00000005aa0079a6 */ /* 0x0007e2000c12f328 */
[C---:B------:R-:W-:Y:S03]  /*6b90*/  HMMA.16816.F32 R16, R136.reuse, R34, R16 ;  /* 0x000000228810723c */ /* 0x040fe60000001810 */
[----:B------:R4:W-:Y:S01]  /*6ba0*/  REDG.E.ADD.F32.FTZ.RN.STRONG.GPU desc[UR40][R162.64], R6 ;  /* 0x00000006a20079a6 */ /* 0x0009e2000c12f328 */
[C---:B------:R-:W-:Y:S03]  /*6bb0*/  IMAD.WIDE R142, R230.reuse, -0xc0, R140 ;  /* 0xffffff40e68e7825 */ /* 0x040fe600078e028c */
[----:B------:R4:W-:Y:S01]  /*6bc0*/  REDG.E.ADD.F32.FTZ.RN.STRONG.GPU desc[UR40][R160.64], R7 ;  /* 0x00000007a00079a6 */ /* 0x0009e2000c12f328 */
[C---:B------:R-:W-:Y:S03]  /*6bd0*/  HMMA.16816.F32 R20, R136.reuse, R28, R20 ;  /* 0x0000001c8814723c */ /* 0x040fe60000001814 */
[----:B------:R-:W-:Y:S01]  /*6be0*/  REDG.E.ADD.F32.FTZ.RN.STRONG.GPU desc[UR40][R158.64], R8 ;  /* 0x000000089e0079a6 */ /* 0x000fe2000c12f328 */
[C---:B------:R-:W-:Y:S03]  /*6bf0*/  LEA R132, P0, R230.reuse, R142, 0x5 ;  /* 0x0000008ee6847211 */ /* 0x040fe600078028ff */
        /* <DEDUP_REMOVED lines=11> */
[C---:B------:R-:W-:Y:S03]  /*6cb0*/  LEA R28, P0, R230.reuse, R32, 0x5 ;  /* 0x00000020e61c7211 */ /* 0x040fe600078028ff */
[----:B------:R-:W-:Y:S01]  /*6cc0*/  REDG.E.ADD.F32.FTZ.RN.STRONG.GPU desc[UR40][R150.64+0x80], R14 ;  /* 0x0000800e960079a6 */ /* 0x000fe2000c12f328 */
[C---:B------:R-:W-:Y:S02]  /*6cd0*/  LEA.HI.X.SX32 R29, R230.reuse, R33, 0x5, P0 ;  /* 0x00000021e61d7211 */ /* 0x040fe400000f2eff */
[C---:B-1----:R-:W-:Y:S01]  /*6ce0*/  LEA R4, P0, R230.reuse, R28, 0x5 ;  /* 0x0000001ce6047211 */ /* 0x042fe200078028ff */
[----:B------:R-:W-:Y:S03]  /*6cf0*/  REDG.E.ADD.F32.FTZ.RN.STRONG.GPU desc[UR40][R148.64+0x80], R15 ;  /* 0x0000800f940079a6 */ /* 0x000fe6000c12f328 */
[C---:B---3--:R-:W-:Y:S01]  /*6d00*/  LEA.HI.X.SX32 R5, R230.reuse, R29, 0x5, P0 ;  /* 0x0000001de6057211 */ /* 0x048fe200000f2eff */
[----:B------:R-:W-:Y:S01]  /*6d10*/  REDG.E.ADD.F32.FTZ.RN.STRONG.GPU desc[UR40][R146.64+0x80], R16 ;  /* 0x00008010920079a6 */ /* 0x000fe2000c12f328 */
[C---:B----4-:R-:W-:Y:S03]  /*6d20*/  LEA R6, P0, R230.reuse, R4, 0x5 ;  /* 0x00000004e6067211 */ /* 0x050fe600078028ff */
        /* <DEDUP_REMOVED lines=14> */
[----:B------:R-:W3:Y:S04]  /*6e10*/  LDSM.16.MT88.4 R12, [R3+UR4+0x11000] ;  /* 0x01100004030c783b */ /* 0x000ee80008004200 */
[----:B------:R-:W4:Y:S04]  /*6e20*/  LDSM.16.MT88.4 R16, [R220+0x1000] ;  /* 0x00100000dc10783b */ /* 0x000f280000004200 */
[----:B------:R-:W2:Y:S04]  /*6e30*/  LDSM.16.MT88.4 R28, [R220+0x2000] ;  /* 0x00200000dc1c783b */ /* 0x000ea80000004200 */
[----:B------:R-:W-:Y:S04]  /*6e40*/  LDSM.16.MT88.4 R32, [R3+UR4+0xf800] ;  /* 0x00f800040320783b */ /* 0x000fe80008004200 */
[----:B------:R-:W2:Y:S04]  /*6e50*/  LDSM.16.MT88.4 R20, [R220+0x400] ;  /* 0x00040000dc14783b */ /* 0x000ea80000004200 */
[----:B------:R-:W2:Y:S04]  /*6e60*/  LDSM.16.MT88.4 R132, [R3+UR4+0x11800] ;  /* 0x011800040384783b */ /* 0x000ea80008004200 */
[----:B------:R-:W2:Y:S04]  /*6e70*/  LDSM.16.MT88.4 R24, [R220+0x1400] ;  /* 0x00140000dc18783b */ /* 0x000ea80000004200 */
[----:B------:R-:W-:Y:S04]  /*6e80*/  LDSM.16.MT88.4 R136, [R220+0xc00] ;  /* 0x000c0000dc88783b */ /* 0x000fe80000004200 */
[----:B------:R-:W-:Y:S01]  /*6e90*/  LDSM.16.MT88.4 R140, [R3+UR4+0x12800] ;  /* 0x01280004038c783b */ /* 0x000fe20008004200 */
[-C--:B-1----:R-:W-:Y:S03]  /*6ea0*/  HMMA.16816.F32 R84, R4, R8.reuse, R84 ;  /* 0x000000080454723c */ /* 0x082fe60000001854 */
[----:B------:R-:W-:Y:S05]  /*6eb0*/  LDSM.16.MT88.4 R144, [R220+0x2c00] ;  /* 0x002c0000dc90783b */ /* 0x000fea0000004200 */
[C---:B---3--:R-:W-:Y:S08]  /*6ec0*/  HMMA.16816.F32 R88, R12.reuse, R8, R88 ;  /* 0x000000080c58723c */ /* 0x048ff00000001858 */
[-C--:B------:R-:W-:Y:S08]  /*6ed0*/  HMMA.16816.F32 R92, R12, R10.reuse, R92 ;  /* 0x0000000a0c5c723c */ /* 0x080ff0000000185c */
[C---:B------:R-:W-:Y:S01]  /*6ee0*/  HMMA.16816.F32 R96, R4.reuse, R10, R96 ;  /* 0x0000000a0460723c */ /* 0x040fe20000001860 */
[----:B------:R-:W1:Y:S07]  /*6ef0*/  LDSM.16.MT88.4 R8, [R220+0x2400] ;  /* 0x00240000dc08783b */ /* 0x000e6e0000004200 */
[-C--:B----4-:R-:W-:Y:S08]  /*6f00*/  HMMA.16816.F32 R100, R4, R16.reuse, R100 ;  /* 0x000000100464723c */ /* 0x090ff00000001864 */
[C---:B------:R-:W-:Y:S08]  /*6f10*/  HMMA.16816.F32 R104, R12.reuse, R16, R104 ;  /* 0x000000100c68723c */ /* 0x040ff00000001868 */
[-C--:B------:R-:W-:Y:S01]  /*6f20*/  HMMA.16816.F32 R108, R12, R18.reuse, R108 ;  /* 0x000000120c6c723c */ /* 0x080fe2000000186c */
[----:B--2---:R-:W-:Y:S07]  /*6f30*/  @P4 STL [R1], R231 ;  /* 0x000000e701004387 */ /* 0x004fee0000100800 */
[C---:B------:R-:W-:Y:S01]  /*6f40*/  HMMA.16816.F32 R112, R4.reuse, R18, R112 ;  /* 0x000000120470723c */ /* 0x040fe20000001870 */
[----:B------:R-:W-:Y:S07]  /*6f50*/  LDSM.16.MT88.4 R16, [R3+UR4+0x12000] ;  /* 0x012000040310783b */ /* 0x000fee0008004200 */
[-C--:B------:R-:W-:Y:S08]  /*6f60*/  HMMA.16816.F32 R116, R4, R28.reuse, R116 ;  /* 0x0000001c0474723c */ /* 0x080ff00000001874 */
        /* <DEDUP_REMOVED lines=48> */
[----:B------:R-:W1:Y:S01]  /*7270*/  LDCU UR8, c[0x0][0x4fc] ;  /* 0x00009f80ff0877ac */ /* 0x000e620008000800 */
[----:B------:R-:W2:Y:S01]  /*7280*/  LDCU UR5, c[0x0][0x500] ;  /* 0x0000a000ff0577ac */ /* 0x000ea20008000800 */
[----:B------:R-:W-:Y:S01]  /*7290*/  UISETP.NE.AND UP0, UPT, UR45, -0x1, UPT ;  /* 0xffffffff2d00788c */ /* 0x000fe2000bf05270 */
[----:B------:R-:W-:Y:S01]  /*72a0*/  UMOV UR31, UR7 ;  /* 0x00000007001f7c82 */ /* 0x000fe20008000000 */
[----:B-1----:R-:W-:Y:S01]  /*72b0*/  FMUL.FTZ R0, R44, UR8 ;  /* 0x000000082c007c20 */ /* 0x002fe20008410000 */
[----:B------:R-:W-:Y:S01]  /*72c0*/  FMUL.FTZ R20, R45, UR8 ;  /* 0x000000082d147c20 */ /* 0x000fe20008410000 */
[----:B------:R-:W-:Y:S01]  /*72d0*/  FMUL.FTZ R2, R42, UR8 ;  /* 0x000000082a027c20 */ /* 0x000fe20008410000 */
[----:B------:R-:W-:Y:S01]  /*72e0*/  FMUL.FTZ R23, R43, UR8 ;  /* 0x000000082b177c20 */ /* 0x000fe20008410000 */
[----:B------:R-:W-:Y:S01]  /*72f0*/  SHF.L.U32 R45, R227, 0x1, RZ ;  /* 0x00000001e32d7819 */ /* 0x000fe200000006ff */
[----:B------:R-:W-:Y:S01]  /*7300*/  FMUL.FTZ R25, R39, UR8 ;  /* 0x0000000827197c20 */ /* 0x000fe20008410000 */
[----:B------:R-:W-:Y:S01]  /*7310*/  F2FP.F16.F32.PACK_AB R20, R20, R0 ;  /* 0x000000001414723e */ /* 0x000fe200000000ff */
[----:B------:R-:W-:Y:S01]  /*7320*/  FMUL.FTZ R132, R40, UR8 ;  /* 0x0000000828847c20 */ /* 0x000fe20008410000 */
[----:B------:R-:W-:Y:S01]  /*7330*/  SHF.L.U32 R0, R227, 0x4, RZ ;  /* 0x00000004e3007819 */ /* 0x000fe200000006ff */
[----:B--2---:R-:W-:Y:S01]  /*7340*/  FMUL.FTZ R84, R84, UR5 ;  /* 0x0000000554547c20 */ /* 0x004fe20008410000 */
[----:B------:R-:W-:Y:S01]  /*7350*/  F2FP.F16.F32.PACK_AB R23, R23, R2 ;  /* 0x000000021717723e */ /* 0x000fe200000000ff */
[----:B------:R-:W-:Y:S01]  /*7360*/  FMUL.FTZ R44, R85, UR5 ;  /* 0x00000005552c7c20 */ /* 0x000fe20008410000 */
[----:B------:R-:W-:Y:S01]  /*7370*/  LOP3.LUT R0, R0, 0x600, RZ, 0xc0, !PT ;  /* 0x0000060000007812 */ /* 0x000fe200078ec0ff */
[----:B------:R-:W-:Y:S01]  /*7380*/  FMUL.FTZ R86, R86, UR5 ;  /* 0x0000000556567c20 */ /* 0x000fe20008410000 */
[----:B------:R-:W-:Y:S01]  /*7390*/  LOP3.LUT R2, R167, 0xc0, RZ, 0xc0, !PT ;  /* 0x000000c0a7027812 */ /* 0x000fe200078ec0ff */
[----:B------:R-:W-:Y:S01]  /*73a0*/  FMUL.FTZ R43, R87, UR5 ;  /* 0x00000005572b7c20 */ /* 0x000fe20008410000 */
[----:B------:R-:W-:Y:S01]  /*73b0*/  LOP3.LUT R0, R0, 0x6, R45, 0xf8, !PT ;  /* 0x0000000600007812 */ /* 0x000fe200078ef82d */
[----:B------:R-:W-:Y:S01]  /*73c0*/  FMUL.FTZ R24, R41, UR8 ;  /* 0x0000000829187c20 */ /* 0x000fe20008410000 */
[----:B------:R-:W-:Y:S01]  /*73d0*/  LOP3.LUT R2, R2, 0x18, R227, 0xf8, !PT ;  /* 0x0000001802027812 */ /* 0x000fe200078ef8e3 */
[----:B------:R-:W-:Y:S01]  /*73e0*/  FMUL.FTZ R96, R96, UR5 ;  /* 0x0000000560607c20 */ /* 0x000fe20008410000 */
[----:B------:R-:W-:Y:S01]  /*73f0*/  LOP3.LUT R0, R0, 0x20, R167, 0xf8, !PT ;  /* 0x0000002000007812 */ /* 0x000fe200078ef8a7 */
[----:B------:R-:W-:Y:S01]  /*7400*/  FMUL.FTZ R40, R97, UR5 ;  /* 0x0000000561287c20 */ /* 0x000fe20008410000 */
[----:B------:R-:W-:Y:S01]  /*7410*/  FMUL.FTZ R98, R98, UR5 ;  /* 0x0000000562627c20 */ /* 0x000fe20008410000 */
[----:B------:R-:W-:Y:S01]  /*7420*/  FMUL.FTZ R39, R99, UR5 ;  /* 0x0000000563277c20 */ /* 0x000fe20008410000 */
[----:B------:R-:W-:Y:S01]  /*7430*/  LOP3.LUT R0, R0, R2, R168, 0xf6, !PT ;  /* 0x0000000200007212 */ /* 0x000fe200078ef6a8 */
        /* <DEDUP_REMOVED lines=72> */
[----:B------:R-:W-:Y:S01]  /*78c0*/  F2FP.F16.F32.PACK_AB R28, R28, R116 ;  /* 0x000000741c1c723e */ /* 0x000fe200000000ff */
[----:B------:R-:W-:Y:S01]  /*78d0*/  FMUL.FTZ R46, R46, UR8 ;  /* 0x000000082e2e7c20 */ /* 0x000fe20008410000 */
[----:B------:R1:W-:Y:S01]  /*78e0*/  STS [R0+0xa200], R41 ;  /* 0x00a2002900007388 */ /* 0x0003e20000000800 */
[----:B------:R-:W-:Y:S01]  /*78f0*/  F2FP.F16.F32.PACK_AB R27, R27, R118 ;  /* 0x000000761b1b723e */ /* 0x000fe200000000ff */
        /* <DEDUP_REMOVED lines=39> */
[----:B------:R-:W-:Y:S01]  /*7b70*/  FMUL.FTZ R10, R69, UR8 ;  /* 0x00000008450a7c20 */ /* 0x000fe20008410000 */
[----:B------:R-:W-:Y:S01]  /*7b80*/  FMUL.FTZ R70, R70, UR8 ;  /* 0x0000000846467c20 */ /* 0x000fe20008410000 */
[----:B------:R-:W-:Y:S01]  /*7b90*/  FMUL.FTZ R9, R71, UR8 ;  /* 0x0000000847097c20 */ /* 0x000fe20008410000 */
        /* <DEDUP_REMOVED lines=73> */
.L_x_366:
[----:B------:R-:W2:Y:S01]  /*8030*/  LDCU.64 UR10, c[0x0][0x5c0] ;  /* 0x0000b800ff0a77ac */ /* 0x000ea20008000a00 */
[----:B------:R-:W-:-:S04]  /*8040*/  UIADD3 UR5, UPT, UPT, UR43, UR45, URZ ;  /* 0x0000002d2b057290 */ /* 0x000fc8000fffe0ff */
[----:B--2---:R-:W-:Y:S02]  /*8050*/  UIMAD.WIDE.U32 UR18, UR5, UR10, URZ ;  /* 0x0000000a051272a5 */ /* 0x004fe4000f8e00ff */
[----:B------:R-:W-:-:S04]  /*8060*/  UIMAD UR5, UR5, UR11, URZ ;  /* 0x0000000b050572a4 */ /* 0x000fc8000f8e02ff */
[----:B------:R-:W-:-:S06]  /*8070*/  UIADD3 UR5, UPT, UPT, UR19, UR5, URZ ;  /* 0x0000000513057290 */ /* 0x000fcc000fffe0ff */
[----:B-1----:R-:W-:Y:S02]  /*8080*/  MOV R4, UR5 ;  /* 0x0000000500047c02 */ /* 0x002fe40008000f00 */
.L_x_367:
        /* <DEDUP_REMOVED lines=12> */
.L_x_368:
[----:B------:R-:W1:Y:S01]  /*8150*/  LDCU.64 UR8, c[0x0][0x5c8] ;  /* 0x0000b900ff0877ac */ /* 0x000e620008000a00 */
[----:B------:R-:W-:-:S04]  /*8160*/  UIADD3 UR5, UPT, UPT, UR43, UR45, URZ ;  /* 0x0000002d2b057290 */ /* 0x000fc8000fffe0ff */
[----:B-1----:R-:W-:Y:S02]  /*8170*/  UIMAD.WIDE.U32 UR20, UR5, UR8, URZ ;  /* 0x00000008051472a5 */ /* 0x002fe4000f8e00ff */
[----:B------:R-:W-:-:S04]  /*8180*/  UIMAD UR5, UR5, UR9, URZ ;  /* 0x00000009050572a4 */ /* 0x000fc8000f8e02ff */
[----:B------:R-:W-:-:S06]  /*8190*/  UIADD3 UR5, UPT, UPT, UR21, UR5, URZ ;  /* 0x0000000515057290 */ /* 0x000fcc000fffe0ff */
[----:B------:R-:W-:-:S07]  /*81a0*/  MOV R23, UR5 ;  /* 0x0000000500177c02 */ /* 0x000fce0008000f00 */
.L_x_369:
        /* <DEDUP_REMOVED lines=53> */
.L_x_371:
[----:B------:R-:W-:Y:S05]  /*8500*/  BSYNC.RECONVERGENT B0 ;  /* 0x0000000000007941 */ /* 0x000fea0003800200 */
.L_x_370:
        /* <DEDUP_REMOVED lines=15> */
.L_x_373:
[----:B------:R-:W-:Y:S05]  /*8600*/  BSYNC.RECONVERGENT B0 ;  /* 0x0000000000007941 */ /* 0x000fea0003800200 */
.L_x_372:
        /* <DEDUP_REMOVED lines=21> */
.L_x_375:
[----:B------:R-:W-:Y:S05]  /*8760*/  BSYNC.RECONVERGENT B0 ;  /* 0x0000000000007941 */ /* 0x000fea0003800200 */
.L_x_374:
        /* <DEDUP_REMOVED lines=13> */
.L_x_362:
[----:B------:R-:W-:Y:S05]  /*8840*/  BSYNC.RECONVERGENT B1 ;  /* 0x0000000000017941 */ /* 0x000fea0003800200 */
.L_x_340:
        /* <DEDUP_REMOVED lines=11> */
.L_x_377:
        /* <DEDUP_REMOVED lines=16> */
.L_x_1716:


//--------------------- .text._ZN5flash44flash_bwd_dq_dk_dv_loop_seqk_parallel_kernelI23Flash_bwd_kernel_traitsILi96ELi64ELi128ELi8ELi2ELi4ELi4ELb1ELb0EN7cutlass6half_tE19Flash_kernel_traitsILi96ELi64ELi128ELi8ES3_EELb0ELb0ELb0ELb0ELb0ELb1ELb1EEEvNS_16Flash_bwd_paramsE --------------------------
	.section	.text._ZN5flash44flash_bwd_dq_dk_dv_loop_seqk_parallel_kernelI23Flash_bwd_kernel_traitsILi96ELi64ELi128ELi8ELi2ELi4ELi4ELb1ELb0EN7cutlass6half_tE19Flash_kernel_traitsILi96ELi64ELi128ELi8ES3_EELb0ELb0ELb0ELb0ELb0ELb1ELb1EEEvNS_16Flash_bwd_paramsE,"ax",@progbits
	.align	128
        .global         _ZN5flash44flash_bwd_dq_dk_dv_loop_seqk_parallel_kernelI23Flash_bwd_kernel_traitsILi96ELi64ELi128ELi8ELi2ELi4ELi4ELb1ELb0EN7cutlass6half_tE19Flash_kernel_traitsILi96ELi64ELi128ELi8ES3_EELb0ELb0ELb0ELb0ELb0ELb1ELb1EEEvNS_16Flash_bwd_paramsE
        .type           _ZN5flash44flash_bwd_dq_dk_dv_loop_seqk_parallel_kernelI23Flash_bwd_kernel_traitsILi96ELi64ELi128ELi8ELi2ELi4ELi4ELb1ELb0EN7cutlass6half_tE19Flash_kernel_traitsILi96ELi64ELi128ELi8ES3_EELb0ELb0ELb0ELb0ELb0ELb1ELb1EEEvNS_16Flash_bwd_paramsE,@function
        .size           _ZN5flash44flash_bwd_dq_dk_dv_loop_seqk_parallel_kernelI23Flash_bwd_kernel_traitsILi96ELi64ELi128ELi8ELi2ELi4ELi4ELb1ELb0EN7cutlass6half_tE19Flash_kernel_traitsILi96ELi64ELi128ELi8ES3_EELb0ELb0ELb0ELb0ELb0ELb1ELb1EEEvNS_16Flash_bwd_paramsE,(.L_x_1717 - _ZN5flash44flash_bwd_dq_dk_dv_loop_seqk_parallel_kernelI23Flash_bwd_kernel_traitsILi96ELi64ELi128ELi8ELi2ELi4ELi4ELb1ELb0EN7cutlass6half_tE19Flash_kernel_traitsILi96ELi64ELi128ELi8ES3_EELb0ELb0ELb0ELb0ELb0ELb1ELb1EEEvNS_16Flash_bwd_paramsE)
        .other          _ZN5flash44flash_bwd_dq_dk_dv_loop_seqk_parallel_kernelI23Flash_bwd_kernel_traitsILi96ELi64ELi128ELi8ELi2ELi4ELi4ELb1ELb0EN7cutlass6half_tE19Flash_kernel_traitsILi96ELi64ELi128ELi8ES3_EELb0ELb0ELb0ELb0ELb0ELb1ELb1EEEvNS_16Flash_bwd_paramsE,@"STO_CUDA_ENTRY STV_DEFAULT"
_ZN5flash44flash_bwd_dq_dk_dv_loop_seqk_parallel_kernelI23Flash_bwd_kernel_traitsILi96ELi64ELi128ELi8ELi2ELi4ELi4ELb1ELb0EN7cutlass6half_tE19Flash_kernel_traitsILi96ELi64ELi128ELi8ES3_EELb0ELb0ELb0ELb0ELb0ELb1ELb1EEEvNS_16Flash_bwd_paramsE:
.text._ZN5flash44flash_bwd_dq_dk_dv_loop_seqk_parallel_kernelI23Flash_bwd_kernel_traitsILi96ELi64ELi128ELi8ELi2ELi4ELi4ELb1ELb0EN7cutlass6half_tE19Flash_kernel_traitsILi96ELi64ELi128ELi8ES3_EELb0ELb0ELb0ELb0ELb0ELb1ELb1EEEvNS_16Flash_bwd_paramsE:
        /* <DEDUP_REMOVED lines=17> */
[----:B------:R-:W5:Y:S01]  /*0110*/  LDCU.64 UR12, c[0x0][0x470] ;  /* 0x00008e00ff0c77ac */ /* 0x000f620008000a00 */
[----:B------:R-:W4:Y:S06]  /*0120*/  LDCU UR10, c[0x0][0x438] ;  /* 0x00008700ff0a77ac */ /* 0x000f2c0008000800 */
[----:B------:R-:W-:Y:S01]  /*0130*/  S2UR UR25, SR_CTAID.Z ;  /* 0x00000000001979c3 */ /* 0x000fe20000002700 */
[----:B-1----:R-:W-:-:S02]  /*0140*/  ULEA UR40, UP0, UR43, UR40, 0x2 ;  /* 0x000000282b287291 */ /* 0x002fc4000f8010ff */
[----:B--2---:R-:W-:Y:S02]  /*0150*/  UISETP.NE.U32.AND UP1, UPT, UR6, URZ, UPT ;  /* 0x000000ff0600728c */ /* 0x004fe4000bf25070 */
[----:B------:R-:W-:Y:S02]  /*0160*/  ULEA.HI.X UR41, UR43, UR41, URZ, 0x2, UP0 ;  /* 0x000000292b297291 */ /* 0x000fe400080f14ff */
[----:B------:R-:W-:Y:S01]  /*0170*/  UISETP.NE.U32.AND UP0, UPT, UR6, URZ, UPT ;  /* 0x000000ff0600728c */ /* 0x000fe2000bf05070 */
[----:B------:R-:W1:Y:S01]  /*0180*/  S2UR UR6, SR_CgaCtaId ;  /* 0x00000000000679c3 */ /* 0x000e620000008800 */
[----:B---3--:R-:W-:Y:S02]  /*0190*/  UISETP.EQ.U32.AND UP2, UPT, UR4, URZ, UPT ;  /* 0x000000ff0400728c */ /* 0x008fe4000bf42070 */
[----:B------:R-:W-:Y:S02]  /*01a0*/  UISETP.NE.U32.AND UP6, UPT, UR4, URZ, UPT ;  /* 0x000000ff0400728c */ /* 0x000fe4000bfc5070 */
[----:B------:R-:W-:-:S02]  /*01b0*/  UISETP.NE.AND.EX UP5, UPT, UR7, URZ, UPT, UP1 ;  /* 0x000000ff0700728c */ /* 0x000fc4000bfa5310 */
[----:B------:R-:W-:Y:S01]  /*01c0*/  UISETP.NE.AND.EX UP4, UPT, UR7, URZ, UPT, UP0 ;  /* 0x000000ff0700728c */ /* 0x000fe2000bf85300 */
[----:B------:R-:W2:Y:S01]  /*01d0*/  S2UR UR4, SR_CgaCtaId ;  /* 0x00000000000479c3 */ /* 0x000ea20000008800 */
[----:B----4-:R-:W-:Y:S02]  /*01e0*/  UISETP.NE.AND UP3, UPT, UR8, URZ, UPT ;  /* 0x000000ff0800728c */ /* 0x010fe4000bf65270 */
[----:B------:R-:W-:Y:S02]  /*01f0*/  UISETP.NE.AND.EX UP6, UPT, UR5, URZ, UPT, UP6 ;  /* 0x000000ff0500728c */ /* 0x000fe4000bfc5360 */
[----:B------:R-:W-:Y:S01]  /*0200*/  UISETP.EQ.OR.EX UP0, UPT, UR5, URZ, !UP3, UP2 ;  /* 0x000000ff0500728c */ /* 0x000fe2000df02720 */
[----:B------:R-:W-:Y:S02]  /*0210*/  UMOV UR8, 0x400 ;  /* 0x0000040000087882 */ /* 0x000fe40000000000 */
[----:B------:R-:W3:Y:S01]  /*0220*/  S2UR UR7, SR_CTAID.Y ;  /* 0x00000000000779c3 */ /* 0x000ee20000002600 */
[----:B------:R-:W-:-:S02]  /*0230*/  UP2UR UR30, UPR, URZ, 0x1 ;  /* 0x00000001ff1e7883 */ /* 0x000fc40008000000 */
[----:B-----5:R-:W-:Y:S01]  /*0240*/  UISETP.NE.U32.AND UP0, UPT, UR12, URZ, UPT ;  /* 0x000000ff0c00728c */ /* 0x020fe2000bf05070 */
[----:B------:R-:W-:Y:S01]  /*0250*/  UMOV UR5, 0x400 ;  /* 0x0000040000057882 */ /* 0x000fe20000000000 */
[----:B------:R-:W-:Y:S01]  /*0260*/  UP2UR UR29, UPR, URZ, 0x8 ;  /* 0x00000008ff1d7883 */ /* 0x000fe20008000000 */
[----:B------:R-:W4:Y:S01]  /*0270*/  LDCU.64 UR36, c[0x0][0x358] ;  /* 0x00006b00ff2477ac */ /* 0x000f220008000a00 */
[----:B------:R-:W3:Y:S01]  /*0280*/  LDCU.64 UR32, c[0x0][0x460] ;  /* 0x00008c00ff2077ac */ /* 0x000ee20008000a00 */
[----:B------:R-:W3:Y:S01]  /*0290*/  LDCU UR24, c[0x0][0x438] ;  /* 0x00008700ff1877ac */ /* 0x000ee20008000800 */
[----:B------:R-:W3:Y:S01]  /*02a0*/  @!UP4 LDCU UR27, c[0x0][0x434] ;  /* 0x00008680ff1bc7ac */ /* 0x000ee20008000800 */
[----:B-1----:R-:W-:Y:S02]  /*02b0*/  ULEA UR6, UR6, UR8, 0x18 ;  /* 0x0000000806067291 */ /* 0x002fe4000f8ec0ff */
[----:B--2---:R-:W-:Y:S02]  /*02c0*/  ULEA UR4, UR4, UR5, 0x18 ;  /* 0x0000000504047291 */ /* 0x004fe4000f8ec0ff */
[----:B------:R-:W-:Y:S01]  /*02d0*/  UISETP.NE.AND.EX UP3, UPT, UR13, URZ, UPT, UP0 ;  /* 0x000000ff0d00728c */ /* 0x000fe2000bf65300 */
[----:B------:R-:W-:Y:S01]  /*02e0*/  UMOV UR31, 0xffffd000 ;  /* 0xffffd000001f7882 */ /* 0x000fe20000000000 */
[----:B------:R-:W-:Y:S01]  /*02f0*/  UMOV UR34, URZ ;  /* 0x000000ff00227c82 */ /* 0x000fe20008000000 */
[----:B------:R-:W-:-:S08]  /*0300*/  UMOV UR35, URZ ;  /* 0x000000ff00237c82 */ /* 0x000fd00008000000 */
.L_x_415:
[----:B------:R-:W1:Y:S01]  /*0310*/  LDCU.64 UR8, c[0x0][0x478] ;  /* 0x00008f00ff0877ac */ /* 0x000e620008000a00 */
[----:B------:R-:W-:Y:S02]  /*0320*/  PLOP3.LUT P1, PT, PT, PT, UP3, 0x80, 0x8 ;  /* 0x000000000008781c */ /* 0x000fe40003f2f038 */
[----:B------:R-:W-:Y:S01]  /*0330*/  PLOP3.LUT P4, PT, PT, PT, UP5, 0x80, 0x8 ;  /* 0x000000000008781c */ /* 0x000fe20003f8f058 */
[----:B------:R-:W-:Y:S01]  /*0340*/  @UP3 ULEA UR14, UP0, UR43, UR12, 0x2 ;  /* 0x0000000c2b0e3291 */ /* 0x000fe2000f8010ff */
[----:B------:R-:W-:Y:S01]  /*0350*/  PLOP3.LUT P2, PT, PT, PT, UP4, 0x80, 0x8 ;  /* 0x000000000008781c */ /* 0x000fe20003f4f048 */
[----:B------:R-:W-:Y:S02]  /*0360*/  UISETP.NE.AND UP2, UPT, UR30, URZ, UPT ;  /* 0x000000ff1e00728c */ /* 0x000fe4000bf45270 */
[----:B------:R-:W-:Y:S02]  /*0370*/  @UP3 ULEA.HI.X UR15, UR43, UR13, URZ, 0x2, UP0 ;  /* 0x0000000d2b0f3291 */ /* 0x000fe400080f14ff */
[----:B------:R-:W-:-:S04]  /*0380*/  IMAD.U32 R4, RZ, RZ, UR14 ;  /* 0x0000000eff047e24 */ /* 0x000fc8000f8e00ff */
[----:B------:R-:W-:Y:S01]  /*0390*/  IMAD.U32 R5, RZ, RZ, UR15 ;  /* 0x0000000fff057e24 */ /* 0x000fe2000f8e00ff */
[----:B---3--:R-:W-:Y:S02]  /*03a0*/  UIMAD.WIDE.U32 UR14, UR43, 0x4, UR32 ;  /* 0x000000042b0e78a5 */ /* 0x008fe4000f8e0020 */
[----:B-1----:R-:W-:Y:S02]  /*03b0*/  UISETP.NE.U32.AND UP0, UPT, UR8, URZ, UPT ;  /* 0x000000ff0800728c */ /* 0x002fe4000bf05070 */
[----:B--2-4-:R-:W2:Y:S02]  /*03c0*/  @P1 LDG.E R6, desc[UR36][R4.64] ;  /* 0x0000002404061981 */ /* 0x014ea4000c1e1900 */
[----:B------:R-:W-:-:S06]  /*03d0*/  UISETP.NE.AND.EX UP0, UPT, UR9, URZ, UPT, UP0 ;  /* 0x000000ff0900728c */ /* 0x000fcc000bf05300 */
[----:B------:R-:W-:-:S05]  /*03e0*/  PLOP3.LUT P0, PT, PT, PT, UP0, 0x80, 0x8 ;  /* 0x000000000008781c */ /* 0x000fca0003f0f008 */
[----:B------:R-:W-:Y:S01]  /*03f0*/  @UP0 ULEA UR16, UP1, UR43, UR8, 0x2 ;  /* 0x000000082b100291 */ /* 0x000fe2000f8210ff */
[----:B------:R-:W-:Y:S01]  /*0400*/  PLOP3.LUT P3, PT, PT, PT, UP2, 0x80, 0x8 ;  /* 0x000000000008781c */ /* 0x000fe20003f6f028 */
[----:B------:R-:W1:Y:S02]  /*0410*/  @!UP0 LDCU UR5, c[0x0][0x43c] ;  /* 0x00008780ff0587ac */ /* 0x000e640008000800 */
[----:B------:R-:W-:Y:S02]  /*0420*/  @UP0 ULEA.HI.X UR17, UR43, UR9, URZ, 0x2, UP1 ;  /* 0x000000092b110291 */ /* 0x000fe400088f14ff */
[----:B------:R-:W-:Y:S01]  /*0430*/  IMAD.U32 R2, RZ, RZ, UR16 ;  /* 0x00000010ff027e24 */ /* 0x000fe2000f8e00ff */
[----:B------:R-:W3:Y:S03]  /*0440*/  @!UP0 LDCU.64 UR8, c[0x0][0x488] ;  /* 0x00009100ff0887ac */ /* 0x000ee60008000a00 */
[----:B------:R-:W-:-:S05]  /*0450*/  IMAD.U32 R3, RZ, RZ, UR17 ;  /* 0x00000011ff037e24 */ /* 0x000fca000f8e00ff */
[----:B------:R4:W5:Y:S01]  /*0460*/  @P0 LDG.E R4, desc[UR36][R2.64] ;  /* 0x0000002402040981 */ /* 0x000962000c1e1900 */
[----:B------:R-:W-:Y:S01]  /*0470*/  UMOV UR44, URZ ;  /* 0x000000ff002c7c82 */ /* 0x000fe20008000000 */
[----:B------:R-:W-:Y:S01]  /*0480*/  UMOV UR45, 0xffffffff ;  /* 0xffffffff002d7882 */ /* 0x000fe20000000000 */
[----:B---3--:R-:W-:-:S04]  /*0490*/  @!UP0 UISETP.NE.U32.AND UP1, UPT, UR8, URZ, UPT ;  /* 0x000000ff0800828c */ /* 0x008fc8000bf25070 */
[----:B------:R-:W-:-:S04]  /*04a0*/  @!UP0 UISETP.NE.AND.EX UP1, UPT, UR9, URZ, UPT, UP1 ;  /* 0x000000ff0900828c */ /* 0x000fc8000bf25310 */
[----:B-1----:R-:W-:Y:S01]  /*04b0*/  @!UP0 USEL UR9, UR5, URZ, UP1 ;  /* 0x000000ff05098287 */ /* 0x002fe20008800000 */
[----:B----4-:R-:W-:Y:S02]  /*04c0*/  IMAD.U32 R2, RZ, RZ, UR14 ;  /* 0x0000000eff027e24 */ /* 0x010fe4000f8e00ff */
[----:B------:R-:W-:-:S05]  /*04d0*/  IMAD.U32 R3, RZ, RZ, UR15 ;  /* 0x0000000fff037e24 */ /* 0x000fca000f8e00ff */
[----:B------:R-:W3:Y:S04]  /*04e0*/  @P4 LDG.E R5, desc[UR36][R2.64] ;  /* 0x0000002402054981 */ /* 0x000ee8000c1e1900 */
[----:B------:R1:W4:Y:S02]  /*04f0*/  @P2 LDG.E R0, desc[UR36][R2.64+0x4] ;  /* 0x0000042402002981 */ /* 0x000324000c1e1900 */
[----:B-1----:R-:W-:Y:S02]  /*0500*/  IMAD.U32 R2, RZ, RZ, UR40 ;  /* 0x00000028ff027e24 */ /* 0x002fe4000f8e00ff */
[----:B------:R-:W-:-:S05]  /*0510*/  IMAD.U32 R3, RZ, RZ, UR41 ;  /* 0x00000029ff037e24 */ /* 0x000fca000f8e00ff */
[----:B------:R-:W4:Y:S01]  /*0520*/  @!P3 LDG.E R2, desc[UR36][R2.64] ;  /* 0x000000240202b981 */ /* 0x000f22000c1e1900 */
[----:B------:R-:W-:Y:S01]  /*0530*/  UMOV UR14, 0xffffffff ;  /* 0xffffffff000e7882 */ /* 0x000fe20000000000 */
[----:B------:R-:W-:Y:S01]  /*0540*/  USHF.L.U32 UR5, UR39, 0x7, URZ ;  /* 0x0000000727057899 */ /* 0x000fe200080006ff */
[----:B--2---:R-:W-:Y:S02]  /*0550*/  @P1 R2UR UR44, R6 ;  /* 0x00000000062c12ca */ /* 0x004fe400000e0000 */
[----:B-----5:R-:W-:-:S13]  /*0560*/  @P0 R2UR UR38, R4 ;  /* 0x00000000042602ca */ /* 0x020fda00000e0000 */
[----:B------:R-:W-:Y:S01]  /*0570*/  @UP0 UIADD3 UR38, UPT, UPT, UR38, -UR44, URZ ;  /* 0x8000002c26260290 */ /* 0x000fe2000fffe0ff */
[----:B---3--:R-:W-:Y:S02]  /*0580*/  @P4 R2UR UR14, R5 ;  /* 0x00000000050e42ca */ /* 0x008fe400000e0000 */
[----:B----4-:R-:W-:Y:S02]  /*0590*/  @P2 R2UR UR8, R0 ;  /* 0x00000000000822ca */ /* 0x010fe400000e0000 */
[----:B------:R-:W-:Y:S01]  /*05a0*/  @!P3 R2UR UR45, R2 ;  /* 0x00000000022db2ca */ /* 0x000fe200000e0000 */
[----:B------:R-:W-:-:S14]  /*05b0*/  BRA.U !UP6, `(.L_x_378) ;  /* 0x000000010e247547 */ /* 0x000fdc000b800000 */
[----:B------:R-:W-:Y:S01]  /*05c0*/  UISETP.NE.AND UP1, UPT, UR29, URZ, UPT ;  /* 0x000000ff1d00728c */ /* 0x000fe2000bf25270 */
[----:B------:R-:W-:Y:S02]  /*05d0*/  IMAD.U32 R2, RZ, RZ, UR40 ;  /* 0x00000028ff027e24 */ /* 0x000fe4000f8e00ff */
[----:B------:R-:W-:-:S03]  /*05e0*/  IMAD.U32 R3, RZ, RZ, UR41 ;  /* 0x00000029ff037e24 */ /* 0x000fc6000f8e00ff */
[----:B------:R-:W-:-:S13]  /*05f0*/  PLOP3.LUT P0, PT, PT, PT, UP1, 0x80, 0x8 ;  /* 0x000000000008781c */ /* 0x000fda0003f0f018 */
[----:B------:R-:W2:Y:S04]  /*0600*/  @P0 LDG.E R0, desc[UR36][R2.64+0x4] ;  /* 0x0000042402000981 */ /* 0x000ea8000c1e1900 */
[----:B------:R-:W3:Y:S01]  /*0610*/  @!P0 LDG.E R2, desc[UR36][R2.64] ;  /* 0x0000002402028981 */ /* 0x000ee2000c1e1900 */
[----:B--2---:R-:W-:-:S13]  /*0620*/  @P0 R2UR UR10, R0 ;  /* 0x00000000000a02ca */ /* 0x004fda00000e0000 */
[----:B------:R-:W-:-:S07]  /*0630*/  @UP1 UIADD3 UR10, UPT, UPT, UR10, -UR45, URZ ;  /* 0x8000002d0a0a1290 */ /* 0x000fce000fffe0ff */
[----:B---3--:R-:W-:-:S15]  /*0640*/  @!P0 R2UR UR10, R2 ;  /* 0x00000000020a82ca */ /* 0x008fde00000e0000 */
.L_x_378:
        /* <DEDUP_REMOVED lines=33> */
.L_x_380:
[----:B------:R-:W1:Y:S01]  /*0860*/  LDCU.64 UR18, c[0x0][0x3b8] ;  /* 0x00007700ff1277ac */ /* 0x000e620008000a00 */
[----:B------:R-:W-:-:S04]  /*0870*/  UIADD3 UR8, UPT, UPT, UR44, UR45, URZ ;  /* 0x0000002d2c087290 */ /* 0x000fc8000fffe0ff */
[----:B-1----:R-:W-:Y:S02]  /*0880*/  UIMAD.WIDE.U32 UR48, UR8, UR18, URZ ;  /* 0x00000012083072a5 */ /* 0x002fe4000f8e00ff */
[----:B------:R-:W-:-:S04]  /*0890*/  UIMAD UR8, UR8, UR19, URZ ;  /* 0x00000013080872a4 */ /* 0x000fc8000f8e02ff */
[----:B------:R-:W-:-:S06]  /*08a0*/  UIADD3 UR8, UPT, UPT, UR49, UR8, URZ ;  /* 0x0000000831087290 */ /* 0x000fcc000fffe0ff */
[----:B------:R-:W-:Y:S02]  /*08b0*/  MOV R17, UR8 ;  /* 0x0000000800117c02 */ /* 0x000fe40008000f00 */
.L_x_381:
        /* <DEDUP_REMOVED lines=44> */
.L_x_382:
[----:B------:R-:W1:Y:S01]  /*0b80*/  LDCU.64 UR16, c[0x0][0x3c0] ;  /* 0x00007800ff1077ac */ /* 0x000e620008000a00 */
[----:B------:R-:W-:-:S04]  /*0b90*/  UIADD3 UR8, UPT, UPT, UR44, UR45, URZ ;  /* 0x0000002d2c087290 */ /* 0x000fc8000fffe0ff */
[----:B-1----:R-:W-:Y:S02]  /*0ba0*/  UIMAD.WIDE.U32 UR10, UR8, UR16, URZ ;  /* 0x00000010080a72a5 */ /* 0x002fe4000f8e00ff */
[----:B------:R-:W-:-:S04]  /*0bb0*/  UIMAD UR8, UR8, UR17, URZ ;  /* 0x00000011080872a4 */ /* 0x000fc8000f8e02ff */
[----:B------:R-:W-:Y:S01]  /*0bc0*/  UIADD3 UR8, UPT, UPT, UR11, UR8, URZ ;  /* 0x000000080b087290 */ /* 0x000fe2000fffe0ff */
[----:B------:R-:W-:-:S05]  /*0bd0*/  UMOV UR50, UR10 ;  /* 0x0000000a00327c82 */ /* 0x000fca0008000000 */
[----:B------:R-:W-:-:S07]  /*0be0*/  MOV R16, UR8 ;  /* 0x0000000800107c02 */ /* 0x000fce0008000f00 */
.L_x_383:
        /* <DEDUP_REMOVED lines=27> */
.L_x_384:
[----:B------:R-:W-:Y:S02]  /*0da0*/  UIMAD.WIDE.U32 UR54, UR62, UR14, URZ ;  /* 0x0000000e3e3672a5 */ /* 0x000fe4000f8e00ff */
[----:B------:R-:W-:-:S04]  /*0db0*/  UIMAD UR8, UR63, UR14, URZ ;  /* 0x0000000e3f0872a4 */ /* 0x000fc8000f8e02ff */
[----:B------:R-:W-:Y:S02]  /*0dc0*/  UIADD3 UR8, UPT, UPT, UR55, UR8, URZ ;  /* 0x0000000837087290 */ /* 0x000fe4000fffe0ff */
.L_x_385:
        /* <DEDUP_REMOVED lines=20> */
.L_x_386:
[----:B------:R-:W1:Y:S01]  /*0f10*/  LDCU UR56, c[0x0][0x434] ;  /* 0x00008680ff3877ac */ /* 0x000e620008000800 */
[----:B------:R-:W-:-:S04]  /*0f20*/  UIMAD UR11, UR43, UR58, UR28 ;  /* 0x0000003a2b0b72a4 */ /* 0x000fc8000f8e021c */
[----:B-1----:R-:W-:Y:S02]  /*0f30*/  UIMAD UR56, UR11, UR56, URZ ;  /* 0x000000380b3872a4 */ /* 0x002fe4000f8e02ff */
.L_x_387:
        /* <DEDUP_REMOVED lines=11> */
.L_x_388:
[----:B------:R-:W1:Y:S01]  /*0ff0*/  LDCU UR55, c[0x0][0x444] ;  /* 0x00008880ff3777ac */ /* 0x000e620008000800 */
[----:B------:R-:W-:-:S04]  /*1000*/  UIMAD UR10, UR43, UR58, UR28 ;  /* 0x0000003a2b0a72a4 */ /* 0x000fc8000f8e021c */
[----:B-1----:R-:W-:-:S12]  /*1010*/  UIMAD UR55, UR10, UR55, URZ ;  /* 0x000000370a3772a4 */ /* 0x002fd8000f8e02ff */
.L_x_389:
        /* <DEDUP_REMOVED lines=45> */
[----:B-1----:R-:W-:-:S03]  /*12f0*/  UIMAD.WIDE UR60, UR56, 0x4, UR60 ;  /* 0x00000004383c78a5 */ /* 0x002fc6000f8e023c */
[----:B---3--:R-:W-:-:S04]  /*1300*/  IMAD.WIDE.U32 R2, R14, UR26, RZ ;  /* 0x0000001a0e027c25 */ /* 0x008fc8000f8e00ff */
        /* <DEDUP_REMOVED lines=8> */
[----:B------:R-:W-:Y:S01]  /*1390*/  SEL R0, R2, RZ, P4 ;  /* 0x000000ff02007207 */ /* 0x000fe20002000000 */
[----:B------:R-:W-:Y:S01]  /*13a0*/  IMAD.MOV.U32 R2, RZ, RZ, R4 ;  /* 0x000000ffff027224 */ /* 0x000fe200078e0004 */
[----:B------:R-:W-:-:S03]  /*13b0*/  SHF.R.S32.HI R5, RZ, 0x1f, R12 ;  /* 0x0000001fff057819 */ /* 0x000fc6000001140c */
[----:B------:R-:W-:Y:S01]  /*13c0*/  IMAD.WIDE.U32 R2, R21, UR8, R2 ;  /* 0x0000000815027c25 */ /* 0x000fe2000f8e0002 */
[----:B------:R-:W-:Y:S02]  /*13d0*/  IADD3.X R12, PT, PT, R5, UR53, R0, P1, P0 ;  /* 0x00000035050c7c10 */ /* 0x000fe40008fe0400 */
[----:B------:R-:W-:Y:S01]  /*13e0*/  IADD3 R0, P0, PT, R13, UR51, RZ ;  /* 0x000000330d007c10 */ /* 0x000fe2000ff1e0ff */
[----:B------:R-:W-:Y:S01]  /*13f0*/  IMAD.WIDE.U32 R4, R21, UR14, R6 ;  /* 0x0000000e15047c25 */ /* 0x000fe2000f8e0006 */
[----:B----4-:R-:W-:Y:S02]  /*1400*/  LEA R28, P1, R2, UR20, 0x1 ;  /* 0x00000014021c7c11 */ /* 0x010fe4000f8208ff */
[----:B------:R-:W-:Y:S01]  /*1410*/  LEA.HI.X.SX32 R7, R11, R12, 0x1, P0 ;  /* 0x0000000c0b077211 */ /* 0x000fe200000f0eff */
[C---:B------:R-:W-:Y:S01]  /*1420*/  IMAD R6, R21.reuse, UR9, R3 ;  /* 0x0000000915067c24 */ /* 0x040fe2000f8e0203 */
[----:B-----5:R-:W-:Y:S01]  /*1430*/  LEA R26, P2, R4, UR22, 0x1 ;  /* 0x00000016041a7c11 */ /* 0x020fe2000f8408ff */
[----:B------:R-:W-:Y:S01]  /*1440*/  IMAD R3, R21, UR15, R5 ;  /* 0x0000000f15037c24 */ /* 0x000fe2000f8e0205 */
[----:B-1----:R-:W-:Y:S01]  /*1450*/  LEA R24, P0, R0, UR10, 0x2 ;  /* 0x0000000a00187c11 */ /* 0x002fe2000f8010ff */
[----:B--2---:R-:W-:Y:S01]  /*1460*/  UIMAD.WIDE UR14, UR55, 0x4, UR58 ;  /* 0x00000004370e78a5 */ /* 0x004fe2000f8e023a */
[----:B------:R-:W-:-:S02]  /*1470*/  LEA.HI.X R29, R2, UR21, R6, 0x1, P1 ;  /* 0x00000015021d7c11 */ /* 0x000fc400088f0c06 */
[----:B------:R-:W-:Y:S02]  /*1480*/  LEA.HI.X R27, R4, UR23, R3, 0x1, P2 ;  /* 0x00000017041b7c11 */ /* 0x000fe400090f0c03 */
[----:B------:R-:W-:Y:S02]  /*1490*/  LEA.HI.X R25, R0, UR11, R7, 0x2, P0 ;  /* 0x0000000b00197c11 */ /* 0x000fe400080f1407 */
[C---:B------:R-:W-:Y:S01]  /*14a0*/  IADD3 R13, P0, PT, R21.reuse, 0x40, RZ ;  /* 0x00000040150d7810 */ /* 0x040fe20007f1e0ff */
[----:B------:R1:W-:Y:S01]  /*14b0*/  STL.64 [R1+0x18], R26 ;  /* 0x0000181a01007387 */ /* 0x0003e20000100a00 */
[----:B------:R-:W-:-:S03]  /*14c0*/  IADD3 R5, PT, PT, R21, 0x40, RZ ;  /* 0x0000004015057810 */ /* 0x000fc60007ffe0ff */
[----:B------:R1:W-:Y:S01]  /*14d0*/  STL.64 [R1+0x10], R28 ;  /* 0x0000101c01007387 */ /* 0x0003e20000100a00 */
[----:B------:R-:W-:-:S03]  /*14e0*/  IMAD.X R12, RZ, RZ, RZ, P0 ;  /* 0x000000ffff0c7224 */ /* 0x000fc600000e06ff */
[----:B------:R1:W-:Y:S01]  /*14f0*/  STL.64 [R1+0x8], R24 ;  /* 0x0000081801007387 */ /* 0x0003e20000100a00 */
[----:B------:R-:W-:Y:S05]  /*1500*/  BRA.U UP0, `(.L_x_390) ;  /* 0x0000000500d07547 */ /* 0x000fea000b800000 */
[----:B------:R-:W-:Y:S05]  /*1510*/  BRA.U UP2, `(.L_x_391) ;  /* 0x0000000102307547 */ /* 0x000fea000b800000 */
[----:B------:R-:W2:Y:S01]  /*1520*/  LDCU.64 UR14, c[0x0][0x5c0] ;  /* 0x0000b800ff0e77ac */ /* 0x000ea20008000a00 */
[----:B------:R-:W3:Y:S01]  /*1530*/  LDCU.64 UR8, c[0x0][0x5a8] ;  /* 0x0000b500ff0877ac */ /* 0x000ee20008000a00 */
[----:B------:R-:W-:-:S04]  /*1540*/  USHF.R.S32.HI UR10, URZ, 0x1f, UR44 ;  /* 0x0000001fff0a7899 */ /* 0x000fc8000801142c */
[----:B--2---:R-:W-:Y:S02]  /*1550*/  UIMAD UR10, UR10, UR14, URZ ;  /* 0x0000000e0a0a72a4 */ /* 0x004fe4000f8e02ff */
[----:B------:R-:W-:Y:S02]  /*1560*/  UIMAD.WIDE.U32 UR16, UR44, UR14, URZ ;  /* 0x0000000e2c1072a5 */ /* 0x000fe4000f8e00ff */
[----:B------:R-:W-:-:S04]  /*1570*/  UIMAD UR10, UR44, UR15, UR10 ;  /* 0x0000000f2c0a72a4 */ /* 0x000fc8000f8e020a */
[----:B------:R-:W-:-:S03]  /*1580*/  UIADD3 UR11, UPT, UPT, UR17, UR10, URZ ;  /* 0x0000000a110b7290 */ /* 0x000fc6000fffe0ff */
[----:B------:R-:W-:Y:S02]  /*1590*/  UMOV UR10, UR16 ;  /* 0x00000010000a7c82 */ /* 0x000fe40008000000 */
[----:B---3--:R-:W-:-:S04]  /*15a0*/  UIMAD.WIDE.U32 UR18, UR43, UR8, UR10 ;  /* 0x000000082b1272a5 */ /* 0x008fc8000f8e000a */
[----:B------:R-:W-:-:S06]  /*15b0*/  UIMAD UR9, UR43, UR9, UR19 ;  /* 0x000000092b0972a4 */ /* 0x000fcc000f8e0213 */
[----:B------:R-:W-:Y:S01]  /*15c0*/  MOV R0, UR9 ;  /* 0x0000000900007c02 */ /* 0x000fe20008000f00 */
[----:B------:R-:W-:Y:S05]  /*15d0*/  BRA `(.L_x_392) ;  /* 0x0000000000187947 */ /* 0x000fea0003800000 */
.L_x_391:
[----:B------:R-:W2:Y:S01]  /*15e0*/  LDCU.64 UR14, c[0x0][0x5c0] ;  /* 0x0000b800ff0e77ac */ /* 0x000ea20008000a00 */
[----:B------:R-:W-:-:S04]  /*15f0*/  UIADD3 UR8, UPT, UPT, UR44, UR45, URZ ;  /* 0x0000002d2c087290 */ /* 0x000fc8000fffe0ff */
[----:B--2---:R-:W-:Y:S02]  /*1600*/  UIMAD.WIDE.U32 UR18, UR8, UR14, URZ ;  /* 0x0000000e081272a5 */ /* 0x004fe4000f8e00ff */
[----:B------:R-:W-:-:S04]  /*1610*/  UIMAD UR8, UR8, UR15, URZ ;  /* 0x0000000f080872a4 */ /* 0x000fc8000f8e02ff */
[----:B------:R-:W-:-:S06]  /*1620*/  UIADD3 UR8, UPT, UPT, UR19, UR8, URZ ;  /* 0x0000000813087290 */ /* 0x000fcc000fffe0ff */
[----:B------:R-:W-:Y:S02]  /*1630*/  MOV R0, UR8 ;  /* 0x0000000800007c02 */ /* 0x000fe40008000f00 */
.L_x_392:
        /* <DEDUP_REMOVED lines=12> */
[----:B------:R-:W-:Y:S06]  /*1700*/  BRA `(.L_x_394) ;  /* 0x0000000000187947 */ /* 0x000fec0003800000 */
.L_x_393:
[----:B------:R-:W2:Y:S01]  /*1710*/  LDCU.64 UR10, c[0x0][0x5c8] ;  /* 0x0000b900ff0a77ac */ /* 0x000ea20008000a00 */
[----:B------:R-:W-:-:S04]  /*1720*/  UIADD3 UR44, UPT, UPT, UR44, UR45, URZ ;  /* 0x0000002d2c2c7290 */ /* 0x000fc8000fffe0ff */
[----:B--2---:R-:W-:Y:S02]  /*1730*/  UIMAD.WIDE.U32 UR16, UR44, UR10, URZ ;  /* 0x0000000a2c1072a5 */ /* 0x004fe4000f8e00ff */
[----:B------:R-:W-:-:S04]  /*1740*/  UIMAD UR44, UR44, UR11, URZ ;  /* 0x0000000b2c2c72a4 */ /* 0x000fc8000f8e02ff */
[----:B------:R-:W-:-:S06]  /*1750*/  UIADD3 UR44, UPT, UPT, UR17, UR44, URZ ;  /* 0x0000002c112c7290 */ /* 0x000fcc000fffe0ff */
[----:B------:R-:W-:-:S07]  /*1760*/  MOV R10, UR44 ;  /* 0x0000002c000a7c02 */ /* 0x000fce0008000f00 */
.L_x_394:
[----:B------:R-:W2:Y:S01]  /*1770*/  LDCU.64 UR8, c[0x0][0x5d8] ;  /* 0x0000bb00ff0877ac */ /* 0x000ea20008000a00 */
        /* <DEDUP_REMOVED lines=10> */
[----:B--2---:R-:W-:Y:S01]  /*1820*/  IMAD.U32 R0, RZ, RZ, UR9 ;  /* 0x00000009ff007e24 */ /* 0x004fe2000f8e00ff */
[----:B------:R-:W-:-:S05]  /*1830*/  MOV R4, UR8 ;  /* 0x0000000800047c02 */ /* 0x000fca0008000f00 */
[----:B------:R-:W-:-:S04]  /*1840*/  IMAD.WIDE.U32 R4, R4, UR28, R2 ;  /* 0x0000001c04047c25 */ /* 0x000fc8000f8e0002 */
[----:B------:R-:W-:Y:S01]  /*1850*/  IMAD R0, R0, UR28, R5 ;  /* 0x0000001c00007c24 */ /* 0x000fe2000f8e0205 */
        /* <DEDUP_REMOVED lines=8> */
[----:B------:R2:W-:Y:S04]  /*18e0*/  STG.E.128 desc[UR36][R2.64], RZ ;  /* 0x000000ff02007986 */ /* 0x0005e8000c101d24 */
[----:B------:R2:W-:Y:S04]  /*18f0*/  STG.E.128 desc[UR36][R2.64+0x40], RZ ;  /* 0x000040ff02007986 */ /* 0x0005e8000c101d24 */
[----:B------:R2:W-:Y:S02]  /*1900*/  STG.E.128 desc[UR36][R2.64+0x80], RZ ;  /* 0x000080ff02007986 */ /* 0x0005e4000c101d24 */
.L_x_396:
[----:B------:R-:W-:Y:S05]  /*1910*/  BSYNC.RECONVERGENT B0 ;  /* 0x0000000000007941 */ /* 0x000fea0003800200 */
.L_x_395:
[----:B------:R-:W-:Y:S04]  /*1920*/  BSSY.RECONVERGENT B0, `(.L_x_397) ;  /* 0x000000d000007945 */ /* 0x000fe80003800200 */
[----:B------:R-:W-:Y:S05]  /*1930*/  @P1 BRA `(.L_x_398) ;  /* 0x00000000002c1947 */ /* 0x000fea0003800000 */
[----:B------:R-:W3:Y:S01]  /*1940*/  LDCU.64 UR8, c[0x0][0x560] ;  /* 0x0000ac00ff0877ac */ /* 0x000ee20008000a00 */
[----:B------:R-:W-:Y:S01]  /*1950*/  MOV R5, R0 ;  /* 0x0000000000057202 */ /* 0x000fe20000000f00 */
[----:B--2---:R-:W-:Y:S02]  /*1960*/  IMAD R2, R12, UR14, RZ ;  /* 0x0000000e0c027c24 */ /* 0x004fe4000f8e02ff */
[----:B------:R-:W-:-:S04]  /*1970*/  IMAD.WIDE.U32 R4, R13, UR14, R4 ;  /* 0x0000000e0d047c25 */ /* 0x000fc8000f8e0004 */
[----:B------:R-:W-:-:S05]  /*1980*/  IMAD R0, R13, UR15, R2 ;  /* 0x0000000f0d007c24 */ /* 0x000fca000f8e0202 */
[----:B------:R-:W-:Y:S02]  /*1990*/  IADD3 R0, PT, PT, R5, R0, RZ ;  /* 0x0000000005007210 */ /* 0x000fe40007ffe0ff */
[----:B---3--:R-:W-:-:S04]  /*19a0*/  LEA R2, P0, R4, UR8, 0x1 ;  /* 0x0000000804027c11 */ /* 0x008fc8000f8008ff */
[----:B------:R-:W-:-:S05]  /*19b0*/  LEA.HI.X R3, R4, UR9, R0, 0x1, P0 ;  /* 0x0000000904037c11 */ /* 0x000fca00080f0c00 */
[----:B------:R3:W-:Y:S04]  /*19c0*/  STG.E.128 desc[UR36][R2.64], RZ ;  /* 0x000000ff02007986 */ /* 0x0007e8000c101d24 */
[----:B------:R3:W-:Y:S04]  /*19d0*/  STG.E.128 desc[UR36][R2.64+0x40], RZ ;  /* 0x000040ff02007986 */ /* 0x0007e8000c101d24 */
[----:B------:R3:W-:Y:S02]  /*19e0*/  STG.E.128 desc[UR36][R2.64+0x80], RZ ;  /* 0x000080ff02007986 */ /* 0x0007e4000c101d24 */
.L_x_398:
[----:B------:R-:W-:Y:S05]  /*19f0*/  BSYNC.RECONVERGENT B0 ;  /* 0x0000000000007941 */ /* 0x000fea0003800200 */
.L_x_397:
[----:B------:R-:W4:Y:S01]  /*1a00*/  LDCU.64 UR8, c[0x0][0x5e0] ;  /* 0x0000bc00ff0877ac */ /* 0x000f220008000a00 */
[----:B--23--:R-:W-:Y:S01]  /*1a10*/  MOV R2, UR10 ;  /* 0x0000000a00027c02 */ /* 0x00cfe20008000f00 */
[----:B------:R-:W-:Y:S01]  /*1a20*/  BSSY.RECONVERGENT B0, `(.L_x_399) ;  /* 0x0000015000007945 */ /* 0x000fe20003800200 */
[----:B------:R-:W-:-:S03]  /*1a30*/  UIMAD UR42, UR42, UR10, URZ ;  /* 0x0000000a2a2a72a4 */ /* 0x000fc6000f8e02ff */
[----:B------:R-:W-:Y:S01]  /*1a40*/  IMAD.WIDE.U32 R2, R2, UR5, R8 ;  /* 0x0000000502027c25 */ /* 0x000fe2000f8e0008 */
[----:B------:R-:W-:Y:S02]  /*1a50*/  UIMAD UR42, UR5, UR11, UR42 ;  /* 0x0000000b052a72a4 */ /* 0x000fe4000f8e022a */
[----:B------:R-:W-:-:S04]  /*1a60*/  IADD3 R2, P0, PT, R2, UR16, RZ ;  /* 0x0000001002027c10 */ /* 0x000fc8000ff1e0ff */
[----:B------:R-:W-:Y:S02]  /*1a70*/  IADD3.X R3, PT, PT, R10, UR42, R3, P0, !PT ;  /* 0x0000002a0a037c10 */ /* 0x000fe400087fe403 */
[----:B----4-:R-:W-:Y:S02]  /*1a80*/  MOV R4, UR8 ;  /* 0x0000000800047c02 */ /* 0x010fe40008000f00 */
[----:B------:R-:W-:-:S03]  /*1a90*/  MOV R0, UR9 ;  /* 0x0000000900007c02 */ /* 0x000fc60008000f00 */
        /* <DEDUP_REMOVED lines=13> */
.L_x_400:
[----:B------:R-:W-:Y:S05]  /*1b70*/  BSYNC.RECONVERGENT B0 ;  /* 0x0000000000007941 */ /* 0x000fea0003800200 */
.L_x_399:
        /* <DEDUP_REMOVED lines=11> */
[----:B------:R2:W-:Y:S01]  /*1c30*/  STG.E.128 desc[UR36][R2.64+0x80], RZ ;  /* 0x000080ff02007986 */ /* 0x0005e2000c101d24 */
[----:B------:R-:W-:Y:S05]  /*1c40*/  BRA `(.L_x_401) ;  /* 0x0000006800247947 */ /* 0x000fea0003800000 */
.L_x_390:
[----:B------:R-:W-:Y:S01]  /*1c50*/  UIADD3 UR8, UPT, UPT, -UR5, UR38, URZ ;  /* 0x0000002605087290 */ /* 0x000fe2000fffe1ff */
[----:B------:R-:W-:Y:S01]  /*1c60*/  IMAD.U32 R2, RZ, RZ, UR16 ;  /* 0x00000010ff027e24 */ /* 0x000fe2000f8e00ff */
[----:B------:R-:W2:Y:S01]  /*1c70*/  LDCU.64 UR10, c[0x0][0x3d8] ;  /* 0x00007b00ff0a77ac */ /* 0x000ea20008000a00 */
        /* <DEDUP_REMOVED lines=10> */
[----:B------:R-:W3:Y:S01]  /*1d20*/  LDCU.64 UR8, c[0x0][0x3d0] ;  /* 0x00007a00ff0877ac */ /* 0x000ee20008000a00 */
[----:B------:R-:W-:-:S02]  /*1d30*/  LOP3.LUT R7, R20, 0xd8, RZ, 0xc0, !PT ;  /* 0x000000d814077812 */ /* 0x000fc400078ec0ff */
[----:B------:R-:W-:Y:S01]  /*1d40*/  LOP3.LUT R0, R23, 0x10, RZ, 0xc0, !PT ;  /* 0x0000001017007812 */ /* 0x000fe200078ec0ff */
[----:B------:R-:W-:Y:S01]  /*1d50*/  UIMAD UR42, UR5, UR19, UR42 ;  /* 0x00000013052a72a4 */ /* 0x000fe2000f8e022a */
[----:B------:R-:W-:Y:S01]  /*1d60*/  IADD3.X R3, PT, PT, R16, UR20, R3, P0, !PT ;  /* 0x0000001410037c10 */ /* 0x000fe200087fe403 */
[----:B------:R-:W4:Y:S01]  /*1d70*/  @!P6 LDC.64 R14, c[0x0][0x390] ;  /* 0x0000e400ff0eeb82 */ /* 0x000f220000000a00 */
[----:B------:R-:W-:Y:S01]  /*1d80*/  LOP3.LUT R7, R7, 0x18, R22, 0x78, !PT ;  /* 0x0000001807077812 */ /* 0x000fe200078e7816 */
[----:B------:R-:W-:Y:S01]  /*1d90*/  UIMAD UR20, UR47, -0x40, UR46 ;  /* 0xffffffc02f1478a4 */ /* 0x000fe2000f8e022e */
[----:B-1----:R-:W-:Y:S01]  /*1da0*/  LOP3.LUT R24, R0, 0x7, R21, 0xf8, !PT ;  /* 0x0000000700187812 */ /* 0x002fe200078ef815 */
[----:B--2---:R-:W-:Y:S01]  /*1db0*/  IMAD R0, R18, UR10, RZ ;  /* 0x0000000a12007c24 */ /* 0x004fe2000f8e02ff */
        /* <DEDUP_REMOVED lines=14> */
[----:B---3--:R-:W-:Y:S01]  /*1ea0*/  IMAD R4, R18, UR8, RZ ;  /* 0x0000000812047c24 */ /* 0x008fe2000f8e02ff */
[----:B------:R-:W-:Y:S01]  /*1eb0*/  ISETP.GE.AND P1, PT, R8, UR20, PT ;  /* 0x0000001408007c0c */ /* 0x000fe2000bf26270 */
[----:B------:R-:W-:Y:S01]  /*1ec0*/  @!P6 IMAD.WIDE.U32 R8, R21, UR16, R2 ;  /* 0x000000101508ec25 */ /* 0x000fe2000f8e0002 */
[----:B------:R-:W2:Y:S01]  /*1ed0*/  @!P6 LDC.64 R18, c[0x0][0x388] ;  /* 0x0000e200ff12eb82 */ /* 0x000ea20000000a00 */
[----:B------:R-:W-:Y:S01]  /*1ee0*/  STL [R1+0x24], R24 ;  /* 0x0000241801007387 */ /* 0x000fe20000100800 */
[----:B------:R-:W3:Y:S01]  /*1ef0*/  S2R R227, SR_TID.X ;  /* 0x0000000000e37919 */ /* 0x000ee20000002100 */
[----:B------:R-:W-:-:S02]  /*1f00*/  IMAD R11, R10, UR9, R4 ;  /* 0x000000090a0b7c24 */ /* 0x000fc4000f8e0204 */
[----:B------:R-:W-:Y:S02]  /*1f10*/  IMAD.MOV.U32 R225, RZ, RZ, 0x20 ;  /* 0x00000020ffe17424 */ /* 0x000fe400078e00ff */
[----:B------:R-:W-:Y:S01]  /*1f20*/  IMAD.MOV.U32 R224, RZ, RZ, 0x20 ;  /* 0x00000020ffe07424 */ /* 0x000fe200078e00ff */
[----:B------:R-:W-:Y:S01]  /*1f30*/  CS2R R126, SRZ ;  /* 0x00000000007e7805 */ /* 0x000fe2000001ff00 */
[----:B------:R-:W-:Y:S01]  /*1f40*/  @!P5 IMAD.MOV.U32 R4, RZ, RZ, R2 ;  /* 0x000000ffff04d224 */ /* 0x000fe200078e0002 */
[----:B------:R-:W-:Y:S01]  /*1f50*/  CS2R R124, SRZ ;  /* 0x00000000007c7805 */ /* 0x000fe2000001ff00 */
[----:B------:R-:W-:Y:S01]  /*1f60*/  IMAD.WIDE.U32 R6, R10, UR8, R6 ;  /* 0x000000080a067c25 */ /* 0x000fe2000f8e0006 */
[----:B----4-:R-:W-:Y:S01]  /*1f70*/  @!P6 LEA R10, P0, R8, R14, 0x1 ;  /* 0x0000000e080ae211 */ /* 0x010fe200078008ff */
[----:B------:R-:W-:Y:S02]  /*1f80*/  ULOP3.LUT UR8, UR47, 0x80000001, URZ, 0xc0, !UPT ;  /* 0x800000012f087892 */ /* 0x000fe4000f8ec0ff */
[----:B------:R-:W-:Y:S01]  /*1f90*/  @!P6 IMAD R2, R21, UR17, R9 ;  /* 0x000000111502ec24 */ /* 0x000fe2000f8e0209 */
[----:B------:R-:W-:Y:S01]  /*1fa0*/  UIADD3 UR11, UPT, UPT, UR5, 0x80, URZ ;  /* 0x00000080050b7890 */ /* 0x000fe2000fffe0ff */
[----:B------:R-:W-:Y:S01]  /*1fb0*/  @!P5 IMAD R0, R12, UR16, RZ ;  /* 0x000000100c00dc24 */ /* 0x000fe2000f8e02ff */
[----:B------:R-:W-:Y:S01]  /*1fc0*/  UISETP.NE.AND UP0, UPT, UR8, 0x1, UPT ;  /* 0x000000010800788c */ /* 0x000fe2000bf05270 */
[----:B------:R-:W-:Y:S01]  /*1fd0*/  @!P5 IMAD.MOV.U32 R5, RZ, RZ, R3 ;  /* 0x000000ffff05d224 */ /* 0x000fe200078e0003 */
[----:B------:R-:W-:Y:S01]  /*1fe0*/  CS2R R130, SRZ ;  /* 0x0000000000827805 */ /* 0x000fe2000001ff00 */
[----:B------:R-:W-:Y:S01]  /*1ff0*/  IMAD.IADD R3, R7, 0x1, R11 ;  /* 0x0000000107037824 */ /* 0x000fe200078e020b */
[----:B------:R-:W-:Y:S01]  /*2000*/  @!P6 LEA.HI.X R11, R8, R15, R2, 0x1, P0 ;  /* 0x0000000f080be211 */ /* 0x000fe200000f0c02 */
[C---:B------:R-:W-:Y:S01]  /*2010*/  @!P5 IMAD R9, R13.reuse, UR17, R0 ;  /* 0x000000110d09dc24 */ /* 0x040fe2000f8e0200 */
[----:B------:R-:W4:Y:S01]  /*2020*/  @!P5 LDC.64 R14, c[0x0][0x388] ;  /* 0x0000e200ff0edb82 */ /* 0x000f220000000a00 */
[----:B------:R-:W-:Y:S01]  /*2030*/  @!P5 IMAD.WIDE.U32 R4, R13, UR16, R4 ;  /* 0x000000100d04dc25 */ /* 0x000fe2000f8e0004 */
[----:B------:R-:W-:Y:S01]  /*2040*/  USEL UR8, URZ, 0x3000, UP0 ;  /* 0x00003000ff087887 */ /* 0x000fe20008000000 */
[----:B------:R-:W5:Y:S02]  /*2050*/  LDCU UR17, c[0x0][0x3b0] ;  /* 0x00007600ff1177ac */ /* 0x000f640008000800 */
[----:B------:R-:W-:Y:S01]  /*2060*/  @!P5 IMAD R0, R12, UR18, RZ ;  /* 0x000000120c00dc24 */ /* 0x000fe2000f8e02ff */
[----:B-1----:R-:W-:Y:S01]  /*2070*/  @!P5 LEA R8, P0, R4, R16, 0x1 ;  /* 0x000000100408d211 */ /* 0x002fe200078008ff */
[----:B------:R-:W-:Y:S01]  /*2080*/  @!P5 IMAD.IADD R9, R5, 0x1, R9 ;  /* 0x000000010509d824 */ /* 0x000fe200078e0209 */
[----:B------:R-:W1:Y:S01]  /*2090*/  LDCU UR16, c[0x0][0x590] ;  /* 0x0000b200ff1077ac */ /* 0x000e620008000800 */
[----:B------:R-:W-:Y:S01]  /*20a0*/  @!P5 IMAD R12, R13, UR19, R0 ;  /* 0x000000130d0cdc24 */ /* 0x000fe2000f8e0200 */
[----:B------:R-:W-:Y:S01]  /*20b0*/  LEA R0, R20, UR6, 0x1 ;  /* 0x0000000614007c11 */ /* 0x000fe2000f8e08ff */
[----:B------:R-:W-:Y:S01]  /*20c0*/  @!P6 IMAD.MOV.U32 R2, RZ, RZ, R6 ;  /* 0x000000ffff02e224 */ /* 0x000fe200078e0006 */
[----:B------:R-:W-:Y:S01]  /*20d0*/  @!P5 LEA.HI.X R9, R4, R17, R9, 0x1, P0 ;  /* 0x000000110409d211 */ /* 0x000fe200000f0c09 */
[--C-:B------:R-:W-:Y:S01]  /*20e0*/  @!P5 IMAD.MOV.U32 R7, RZ, RZ, R3.reuse ;  /* 0x000000ffff07d224 */ /* 0x100fe200078e0003 */
[----:B------:R-:W-:Y:S01]  /*20f0*/  CS2R R128, SRZ ;  /* 0x0000000000807805 */ /* 0x000fe2000001ff00 */
[----:B------:R-:W-:Y:S01]  /*2100*/  @!PT LDS RZ, [RZ] ;  /* 0x00000000fffff984 */ /* 0x000fe20000000800 */
[----:B------:R-:W-:Y:S01]  /*2110*/  @!PT LDS RZ, [RZ] ;  /* 0x00000000fffff984 */ /* 0x000fe20000000800 */
[----:B------:R-:W-:Y:S01]  /*2120*/  @!PT LDS RZ, [RZ] ;  /* 0x00000000fffff984 */ /* 0x000fe20000000800 */
[----:B------:R-:W-:Y:S01]  /*2130*/  @!P6 LDGSTS.E.BYPASS.LTC128B.128 [R0+0xf000], desc[UR36][R10.64] ;  /* 0x0f0000000a00efae */ /* 0x000fe2000b981a24 */
[----:B------:R-:W-:Y:S01]  /*2140*/  @!P6 IMAD.WIDE.U32 R2, R21, UR18, R2 ;  /* 0x000000121502ec25 */ /* 0x000fe2000f8e0002 */
[----:B------:R-:W-:-:S02]  /*2150*/  CS2R R122, SRZ ;  /* 0x00000000007a7805 */ /* 0x000fc4000001ff00 */
[----:B------:R-:W-:Y:S01]  /*2160*/  CS2R R120, SRZ ;  /* 0x0000000000787805 */ /* 0x000fe2000001ff00 */
[----:B------:R-:W-:Y:S01]  /*2170*/  @!P6 LDGSTS.E.BYPASS.LTC128B.128 [R0+0x11000], desc[UR36][R10.64+0x40] ;  /* 0x110000400a00efae */ /* 0x000fe2000b981a24 */
[----:B------:R-:W-:Y:S01]  /*2180*/  @!P6 IMAD R3, R21, UR19, R3 ;  /* 0x000000131503ec24 */ /* 0x000fe2000f8e0203 */
[----:B--2---:R-:W-:Y:S01]  /*2190*/  @!P6 LEA R4, P0, R2, R18, 0x1 ;  /* 0x000000120204e211 */ /* 0x004fe200078008ff */
[----:B------:R-:W-:Y:S01]  /*21a0*/  VIADD R25, R0, UR8 ;  /* 0x0000000800197c36 */ /* 0x000fe20008000000 */
[----:B------:R-:W-:Y:S01]  /*21b0*/  @!P6 LDGSTS.E.BYPASS.LTC128B.128 [R0+0x13000], desc[UR36][R10.64+0x80] ;  /* 0x130000800a00efae */ /* 0x000fe2000b981a24 */
[----:B------:R-:W-:Y:S01]  /*21c0*/  @!P5 IMAD.WIDE.U32 R6, R13, UR18, R6 ;  /* 0x000000120d06dc25 */ /* 0x000fe2000f8e0006 */
[----:B------:R-:W-:Y:S02]  /*21d0*/  @!P6 LEA.HI.X R5, R2, R19, R3, 0x1, P0 ;  /* 0x000000130205e211 */ /* 0x000fe400000f0c03 */
[----:B------:R-:W-:Y:S01]  /*21e0*/  CS2R R118, SRZ ;  /* 0x0000000000767805 */ /* 0x000fe2000001ff00 */
[----:B------:R-:W-:Y:S01]  /*21f0*/  @P6 STS.128 [R0+0xf000], RZ ;  /* 0x00f000ff00006388 */ /* 0x000fe20000000c00 */
[----:B------:R-:W-:Y:S01]  /*2200*/  @!P5 IMAD.IADD R3, R7, 0x1, R12 ;  /* 0x000000010703d824 */ /* 0x000fe200078e020c */
[C---:B----4-:R-:W-:Y:S01]  /*2210*/  @!P5 LEA R2, P0, R6.reuse, R14, 0x1 ;  /* 0x0000000e0602d211 */ /* 0x050fe200078008ff */
[----:B------:R-:W-:Y:S01]  /*2220*/  IMAD.MOV.U32 R7, RZ, RZ, 0x7f800000 ;  /* 0x7f800000ff077424 */ /* 0x000fe200078e00ff */
[----:B------:R-:W-:Y:S01]  /*2230*/  @P6 STS.128 [R0+0x11000], RZ ;  /* 0x011000ff00006388 */ /* 0x000fe20000000c00 */
[----:B---3--:R-:W-:Y:S01]  /*2240*/  IMAD.SHL.U32 R228, R227, 0x4, RZ ;  /* 0x00000004e3e47824 */ /* 0x008fe200078e00ff */
[----:B------:R-:W-:Y:S01]  /*2250*/  @!P5 LEA.HI.X R3, R6, R15, R3, 0x1, P0 ;  /* 0x0000000f0603d211 */ /* 0x000fe200000f0c03 */
[----:B------:R-:W-:Y:S01]  /*2260*/  IMAD.MOV.U32 R6, RZ, RZ, 0x7f800000 ;  /* 0x7f800000ff067424 */ /* 0x000fe200078e00ff */
[----:B------:R-:W-:Y:S01]  /*2270*/  @P6 STS.128 [R0+0x13000], RZ ;  /* 0x013000ff00006388 */ /* 0x000fe20000000c00 */
[----:B------:R-:W-:-:S02]  /*2280*/  ISETP.GE.AND P0, PT, R24, UR20, PT ;  /* 0x0000001418007c0c */ /* 0x000fc4000bf06270 */
        /* <DEDUP_REMOVED lines=60> */
[----:B------:R-:W-:Y:S01]  /*2650*/  @!P4 LDGSTS.E.BYPASS.LTC128B.128 [R25], desc[UR36][R26.64] ;  /* 0x000000001a19cfae */ /* 0x000fe2000b981a24 */
[----:B------:R-:W-:Y:S01]  /*2660*/  USHF.L.U32 UR49, UR49, 0x3, URZ ;  /* 0x0000000331317899 */ /* 0x000fe200080006ff */
[----:B------:R-:W2:Y:S02]  /*2670*/  LDCU UR5, c[0x0][0x3e0] ;  /* 0x00007c00ff0577ac */ /* 0x000ea40008000800 */
[----:B------:R-:W-:Y:S01]  /*2680*/  @!P4 LDGSTS.E.BYPASS.LTC128B.128 [R25+0x1000], desc[UR36][R26.64+0x40] ;  /* 0x010000401a19cfae */ /* 0x000fe2000b981a24 */
[----:B------:R-:W3:Y:S03]  /*2690*/  LDCU UR10, c[0x0][0x50c] ;  /* 0x0000a180ff0a77ac */ /* 0x000ee60008000800 */
[----:B------:R-:W-:Y:S01]  /*26a0*/  @!P4 LDGSTS.E.BYPASS.LTC128B.128 [R25+0x2000], desc[UR36][R26.64+0x80] ;  /* 0x020000801a19cfae */ /* 0x000fe2000b981a24 */
[----:B------:R-:W4:Y:S03]  /*26b0*/  LDCU UR9, c[0x0][0x45c] ;  /* 0x00008b80ff0977ac */ /* 0x000f260008000800 */
        /* <DEDUP_REMOVED lines=15> */
[----:B-----5:R-:W-:-:S03]  /*27b0*/  IMAD.MOV.U32 R4, RZ, RZ, 0x4 ;  /* 0x00000004ff047424 */ /* 0x020fc600078e00ff */
[----:B------:R-:W-:Y:S01]  /*27c0*/  @!PT LDS RZ, [RZ] ;  /* 0x00000000fffff984 */ /* 0x000fe20000000800 */
[----:B------:R-:W-:Y:S01]  /*27d0*/  @!PT LDS RZ, [RZ] ;  /* 0x00000000fffff984 */ /* 0x000fe20000000800 */
[----:B------:R-:W-:Y:S01]  /*27e0*/  @!PT LDS RZ, [RZ] ;  /* 0x00000000fffff984 */ /* 0x000fe20000000800 */
[----:B------:R-:W-:Y:S01]  /*27f0*/  @!P5 LDGSTS.E.BYPASS.LTC128B.128 [R0+0xa000], desc[UR36][R2.64] ;  /* 0x0a0000000200dfae */ /* 0x000fe2000b981a24 */
[----:B------:R-:W-:-:S03]  /*2800*/  IMAD.MOV.U32 R5, RZ, RZ, 0x7f800000 ;  /* 0x7f800000ff057424 */ /* 0x000fc600078e00ff */
[----:B------:R-:W-:Y:S04]  /*2810*/  @!P5 LDGSTS.E.BYPASS.LTC128B.128 [R0+0xc000], desc[UR36][R2.64+0x40] ;  /* 0x0c0000400200dfae */ /* 0x000fe8000b981a24 */
[----:B------:R1:W-:Y:S04]  /*2820*/  @!P5 LDGSTS.E.BYPASS.LTC128B.128 [R0+0xe000], desc[UR36][R2.64+0x80] ;  /* 0x0e0000800200dfae */ /* 0x0003e8000b981a24 */
[----:B------:R-:W0:Y:S04]  /*2830*/  LDGDEPBAR ;  /* 0x00000000000079af */ /* 0x000e280000000000 */
[----:B------:R-:W-:Y:S01]  /*2840*/  STL [R1+0x20], R25 ;  /* 0x0000201901007387 */ /* 0x000fe20000100800 */
[----:B-1----:R-:W-:Y:S01]  /*2850*/  IMAD.MOV.U32 R0, RZ, RZ, 0x7f800000 ;  /* 0x7f800000ff007424 */ /* 0x002fe200078e00ff */
[----:B------:R-:W-:-:S04]  /*2860*/  DEPBAR.LE SB0, 0x1 ;  /* 0x000080400000791a */ /* 0x000fc80000000000 */
[----:B------:R-:W-:-:S05]  /*2870*/  IMAD.WIDE.U32 R2, R24, R4, UR60 ;  /* 0x0000003c18027e25 */ /* 0x000fca000f8e0004 */
[----:B------:R-:W5:Y:S04]  /*2880*/  @!P1 LDG.E R0, desc[UR36][R2.64+0xa0] ;  /* 0x0000a02402009981 */ /* 0x000f68000c1e1900 */
[----:B------:R-:W2:Y:S04]  /*2890*/  @!P3 LDG.E R6, desc[UR36][R2.64+0x20] ;  /* 0x000020240206b981 */ /* 0x000ea8000c1e1900 */
[----:B------:R-:W3:Y:S04]  /*28a0*/  @!P2 LDG.E R5, desc[UR36][R2.64+0x80] ;  /* 0x000080240205a981 */ /* 0x000ee8000c1e1900 */
[----:B------:R1:W4:Y:S01]  /*28b0*/  @!P0 LDG.E R7, desc[UR36][R2.64] ;  /* 0x0000002402078981 */ /* 0x000322000c1e1900 */
[----:B------:R-:W-:-:S02]  /*28c0*/  IMAD.SHL.U32 R8, R22, 0x20, RZ ;  /* 0x0000002016087824 */ /* 0x000fc400078e00ff */
[----:B------:R-:W-:-:S05]  /*28d0*/  IMAD.SHL.U32 R9, R22, 0x4, RZ ;  /* 0x0000000416097824 */ /* 0x000fca00078e00ff */
[----:B------:R-:W-:-:S04]  /*28e0*/  LOP3.LUT R9, R9, 0x18, RZ, 0xc0, !PT ;  /* 0x0000001809097812 */ /* 0x000fc800078ec0ff */
[----:B------:R-:W-:Y:S01]  /*28f0*/  LOP3.LUT R4, R9, 0xc0, R8, 0xf8, !PT ;  /* 0x000000c009047812 */ /* 0x000fe200078ef808 */
[----:B-1----:R-:W-:Y:S01]  /*2900*/  IMAD.SHL.U32 R2, R22, 0x10, RZ ;  /* 0x0000001016027824 */ /* 0x002fe200078e00ff */
[----:B------:R-:W-:-:S04]  /*2910*/  SHF.R.U32.HI R3, RZ, 0x4, R22 ;  /* 0x00000004ff037819 */ /* 0x000fc80000011616 */
[----:B------:R-:W-:-:S04]  /*2920*/  LOP3.LUT R3, R3, 0x8, RZ, 0xc0, !PT ;  /* 0x0000000803037812 */ /* 0x000fc800078ec0ff */
[----:B------:R-:W-:Y:S02]  /*2930*/  LOP3.LUT R3, R3, 0x10, R22, 0xf8, !PT ;  /* 0x0000001003037812 */ /* 0x000fe400078ef816 */
[----:B------:R-:W-:Y:S02]  /*2940*/  LOP3.LUT P0, RZ, R22, 0x4, RZ, 0xc0, !PT ;  /* 0x0000000416ff7812 */ /* 0x000fe4000780c0ff */
[----:B------:R-:W-:-:S04]  /*2950*/  LOP3.LUT R3, R3, 0xc0, R8, 0xf8, !PT ;  /* 0x000000c003037812 */ /* 0x000fc800078ef808 */
[----:B------:R-:W-:-:S04]  /*2960*/  LOP3.LUT R3, R3, R9, RZ, 0x3c, !PT ;  /* 0x0000000903037212 */ /* 0x000fc800078e3cff */
[----:B------:R-:W-:Y:S01]  /*2970*/  LOP3.LUT R220, R3, 0x120, R8, 0xf8, !PT ;  /* 0x0000012003dc7812 */ /* 0x000fe200078ef808 */
[C---:B------:R-:W-:Y:S02]  /*2980*/  IMAD.SHL.U32 R10, R227.reuse, 0x20, RZ ;  /* 0x00000020e30a7824 */ /* 0x040fe400078e00ff */
[----:B------:R-:W-:-:S05]  /*2990*/  IMAD.SHL.U32 R12, R227, 0x10, RZ ;  /* 0x00000010e30c7824 */ /* 0x000fca00078e00ff */
[----:B------:R-:W-:Y:S02]  /*29a0*/  LOP3.LUT R11, R12, 0x1c0, RZ, 0xc0, !PT ;  /* 0x000001c00c0b7812 */ /* 0x000fe400078ec0ff */
[----:B------:R-:W-:Y:S02]  /*29b0*/  SEL R225, R225, 0xffffffe0, !P0 ;  /* 0xffffffe0e1e17807 */ /* 0x000fe40004000000 */
[----:B------:R-:W-:Y:S01]  /*29c0*/  LEA R220, R220, UR6, 0x1 ;  /* 0x00000006dcdc7c11 */ /* 0x000fe2000f8e08ff */
[----:B------:R-:W-:Y:S01]  /*29d0*/  BAR.SYNC.DEFER_BLOCKING 0x0 ;  /* 0x0000000000007b1d */ /* 0x000fe20000010000 */
[C---:B------:R-:W-:Y:S02]  /*29e0*/  LOP3.LUT P2, RZ, R227.reuse, 0x4, RZ, 0xc0, !PT ;  /* 0x00000004e3ff7812 */ /* 0x040fe4000784c0ff */
[----:B------:R-:W-:Y:S01]  /*29f0*/  LOP3.LUT P1, RZ, R227, 0x8, RZ, 0xc0, !PT ;  /* 0x00000008e3ff7812 */ /* 0x000fe2000782c0ff */
[----:B------:R-:W-:Y:S01]  /*2a00*/  VIADD R220, R220, UR8 ;  /* 0x00000008dcdc7c36 */ /* 0x000fe20008000000 */
[----:B------:R-:W-:-:S02]  /*2a10*/  UISETP.GE.AND UP1, UPT, UR11, UR38, UPT ;  /* 0x000000260b00728c */ /* 0x000fc4000bf26270 */
[----:B------:R-:W-:Y:S02]  /*2a20*/  USHF.L.U32 UR11, UR17, 0x6, URZ ;  /* 0x00000006110b7899 */ /* 0x000fe400080006ff */
[----:B------:R-:W-:Y:S01]  /*2a30*/  USHF.L.U32 UR16, UR16, 0x6, URZ ;  /* 0x0000000610107899 */ /* 0x000fe200080006ff */
[----:B-----5:R1:W-:Y:S04]  /*2a40*/  STL [R1+0x28], R0 ;  /* 0x0000280001007387 */ /* 0x0203e80000100800 */
[----:B--2---:R2:W-:Y:S01]  /*2a50*/  STL [R1+0x30], R6 ;  /* 0x0000300601007387 */ /* 0x0045e20000100800 */
[C---:B-1----:R-:W-:Y:S02]  /*2a60*/  LOP3.LUT R0, R8.reuse, 0x20, RZ, 0xc0, !PT ;  /* 0x0000002008007812 */ /* 0x042fe400078ec0ff */
[----:B--2---:R-:W-:-:S02]  /*2a70*/  LOP3.LUT R6, R8, 0x120, RZ, 0xc0, !PT ;  /* 0x0000012008067812 */ /* 0x004fc400078ec0ff */
[--C-:B------:R-:W-:Y:S02]  /*2a80*/  LOP3.LUT R0, R0, 0x3c00, R2.reuse, 0xf8, !PT ;  /* 0x00003c0000007812 */ /* 0x100fe400078ef802 */
[--C-:B------:R-:W-:Y:S02]  /*2a90*/  LOP3.LUT R6, R6, 0x200, R2.reuse, 0xf8, !PT ;  /* 0x0000020006067812 */ /* 0x100fe400078ef802 */
[----:B------:R-:W-:Y:S02]  /*2aa0*/  LOP3.LUT R2, R0, 0x100, R2, 0xf8, !PT ;  /* 0x0000010000027812 */ /* 0x000fe400078ef802 */
[----:B------:R-:W-:-:S04]  /*2ab0*/  LOP3.LUT R0, R4, 0x8, R22, 0x78, !PT ;  /* 0x0000000804007812 */ /* 0x000fc800078e7816 */
[----:B------:R-:W-:-:S04]  /*2ac0*/  LOP3.LUT R0, R2, R0, RZ, 0xfc, !PT ;  /* 0x0000000002007212 */ /* 0x000fc800078efcff */
[----:B------:R-:W-:-:S05]  /*2ad0*/  LEA R222, R0, UR6, 0x1 ;  /* 0x0000000600de7c11 */ /* 0x000fca000f8e08ff */
[C---:B------:R-:W-:Y:S01]  /*2ae0*/  VIADD R3, R222.reuse, 0xf000 ;  /* 0x0000f000de037836 */ /* 0x040fe20000000000 */
[----:B------:R-:W1:Y:S01]  /*2af0*/  LDSM.16.M88.4 R172, [R222+0xf000] ;  /* 0x00f00000deac783b */ /* 0x000e620000000200 */
[----:B------:R-:W-:Y:S02]  /*2b00*/  VIADD R216, R222, 0xf020 ;  /* 0x0000f020ded87836 */ /* 0x000fe40000000000 */
[----:B------:R-:W-:Y:S01]  /*2b10*/  @P0 VIADD R216, R3, 0xffffffe0 ;  /* 0xffffffe003d80836 */ /* 0x000fe20000000000 */
[----:B------:R-:W2:Y:S04]  /*2b20*/  LDSM.16.M88.4 R176, [R222+0xf400] ;  /* 0x00f40000deb0783b */ /* 0x000ea80000000200 */
[----:B------:R-:W1:Y:S04]  /*2b30*/  LDSM.16.M88.4 R180, [R216] ;  /* 0x00000000d8b4783b */ /* 0x000e680000000200 */
[----:B------:R-:W1:Y:S04]  /*2b40*/  LDSM.16.M88.4 R184, [R216+0x400] ;  /* 0x00040000d8b8783b */ /* 0x000e680000000200 */
        /* <DEDUP_REMOVED lines=8> */
[----:B---3--:R3:W-:Y:S01]  /*2bd0*/  STL [R1+0x2c], R5 ;  /* 0x00002c0501007387 */ /* 0x0087e20000100800 */
[----:B------:R-:W-:-:S03]  /*2be0*/  LOP3.LUT R2, R10, 0xc0, RZ, 0xc0, !PT ;  /* 0x000000c00a027812 */ /* 0x000fc600078ec0ff */
[----:B----4-:R4:W-:Y:S01]  /*2bf0*/  STL [R1+0x34], R7 ;  /* 0x0000340701007387 */ /* 0x0109e20000100800 */
[----:B------:R-:W-:Y:S02]  /*2c00*/  LOP3.LUT R4, R4, 0x8, R23, 0x78, !PT ;  /* 0x0000000804047812 */ /* 0x000fe400078e7817 */
[----:B------:R-:W-:Y:S02]  /*2c10*/  LOP3.LUT R2, R2, 0x18, R228, 0xf8, !PT ;  /* 0x0000001802027812 */ /* 0x000fe400078ef8e4 */
[----:B------:R-:W-:Y:S01]  /*2c20*/  LOP3.LUT R6, R6, R4, RZ, 0xfc, !PT ;  /* 0x0000000406067212 */ /* 0x000fe200078efcff */
[----:B---3--:R-:W-:Y:S01]  /*2c30*/  IMAD.SHL.U32 R5, R227, 0x2, RZ ;  /* 0x00000002e3057824 */ /* 0x008fe200078e00ff */
[C---:B----4-:R-:W-:Y:S02]  /*2c40*/  LOP3.LUT R7, R10.reuse, 0x7400, RZ, 0xc0, !PT ;  /* 0x000074000a077812 */ /* 0x050fe400078ec0ff */
[----:B------:R-:W-:Y:S02]  /*2c50*/  LOP3.LUT R10, R10, 0x120, RZ, 0xc0, !PT ;  /* 0x000001200a0a7812 */ /* 0x000fe400078ec0ff */
[----:B------:R-:W-:-:S02]  /*2c60*/  LOP3.LUT R7, R7, 0x6, R5, 0xf8, !PT ;  /* 0x0000000607077812 */ /* 0x000fc400078ef805 */
[----:B------:R-:W-:Y:S02]  /*2c70*/  LOP3.LUT R5, R11, 0x38, R5, 0xf8, !PT ;  /* 0x000000380b057812 */ /* 0x000fe400078ef805 */
[----:B------:R-:W-:Y:S02]  /*2c80*/  SHF.R.U32.HI R11, RZ, 0x1, R227 ;  /* 0x00000001ff0b7819 */ /* 0x000fe400000116e3 */
[----:B------:R-:W-:Y:S02]  /*2c90*/  LOP3.LUT R0, R10, 0x200, R12, 0xf8, !PT ;  /* 0x000002000a007812 */ /* 0x000fe400078ef80c */
[--C-:B------:R-:W-:Y:S02]  /*2ca0*/  LOP3.LUT R2, R2, 0x8, R11.reuse, 0x78, !PT ;  /* 0x0000000802027812 */ /* 0x100fe400078e780b */
[----:B------:R-:W-:Y:S02]  /*2cb0*/  LOP3.LUT R4, R5, 0x20, R11, 0x78, !PT ;  /* 0x0000002005047812 */ /* 0x000fe400078e780b */
[----:B------:R-:W-:-:S02]  /*2cc0*/  LOP3.LUT R226, R0, R2, RZ, 0xfc, !PT ;  /* 0x0000000200e27212 */ /* 0x000fc400078efcff */
[----:B------:R-:W-:Y:S02]  /*2cd0*/  LOP3.LUT R0, R7, R4, RZ, 0xfc, !PT ;  /* 0x0000000407007212 */ /* 0x000fe400078efcff */
[----:B------:R-:W-:-:S03]  /*2ce0*/  LEA R221, R6, UR6, 0x1 ;  /* 0x0000000606dd7c11 */ /* 0x000fc6000f8e08ff */
[----:B------:R3:W-:Y:S01]  /*2cf0*/  STL [R1+0x38], R0 ;  /* 0x0000380001007387 */ /* 0x0007e20000100800 */
[----:B------:R-:W-:Y:S01]  /*2d00*/  LOP3.LUT P0, RZ, R227, 0x2, RZ, 0xc0, !PT ;  /* 0x00000002e3ff7812 */ /* 0x000fe2000780c0ff */
[----:B------:R-:W-:Y:S02]  /*2d10*/  VIADD R221, R221, UR8 ;  /* 0x00000008dddd7c36 */ /* 0x000fe40008000000 */
[----:B------:R-:W-:Y:S01]  /*2d20*/  IMAD.IADD R223, R222, 0x1, R225 ;  /* 0x00000001dedf7824 */ /* 0x000fe200078e02e1 */
[----:B------:R-:W-:Y:S01]  /*2d30*/  SEL R224, R224, 0xffffffe0, !P0 ;  /* 0xffffffe0e0e07807 */ /* 0x000fe20004000000 */
[----:B---3--:R-:W-:-:S05]  /*2d40*/  IMAD.MOV.U32 R0, RZ, RZ, 0x10 ;  /* 0x00000010ff007424 */ /* 0x008fca00078e00ff */
[----:B-12---:R-:W-:-:S07]  /*2d50*/  SEL R0, R0, 0xfffffff0, !P2 ;  /* 0xfffffff000007807 */ /* 0x006fce0005000000 */
.L_x_404:
[----:B------:R-:W0:Y:S01]  /*2d60*/  LDGDEPBAR ;  /* 0x00000000000079af */ /* 0x000e220000000000 */
[----:B------:R-:W-:Y:S01]  /*2d70*/  IMAD.IADD R0, R221, 0x1, R225 ;  /* 0x00000001dd007824 */ /* 0x000fe200078e02e1 */
[----:B------:R-:W-:Y:S01]  /*2d80*/  PLOP3.LUT P0, PT, PT, PT, UP1, 0x80, 0x8 ;  /* 0x000000000008781c */ /* 0x000fe20003f0f018 */
[----:B------:R-:W-:Y:S05]  /*2d90*/  IMAD.SHL.U32 R228, R227, 0x2, RZ ;  /* 0x00000002e3e47824 */ /* 0x000fea00078e00ff */
[----:B------:R-:W2:Y:S01]  /*2da0*/  LDL R3, [R1+0x34] ;  /* 0x0000340001037983 */ /* 0x000ea20000100800 */
[----:B------:R-:W-:Y:S01]  /*2db0*/  PLOP3.LUT P4, PT, PT, PT, UP1, 0x80, 0x8 ;  /* 0x000000000008781c */ /* 0x000fe20003f8f018 */
[----:B------:R-:W-:Y:S01]  /*2dc0*/  UISETP.NE.AND UP2, UPT, UR47, URZ, UPT ;  /* 0x000000ff2f00728c */ /* 0x000fe2000bf45270 */
[----:B------:R-:W-:Y:S01]  /*2dd0*/  PLOP3.LUT P3, PT, PT, PT, UP1, 0x80, 0x8 ;  /* 0x000000000008781c */ /* 0x000fe20003f6f018 */
[----:B------:R-:W3:Y:S01]  /*2de0*/  LDL R2, [R1+0x30] ;  /* 0x0000300001027983 */ /* 0x000ee20000100800 */
[----:B------:R-:W-:Y:S02]  /*2df0*/  PLOP3.LUT P5, PT, PT, PT, UP1, 0x80, 0x8 ;  /* 0x000000000008781c */ /* 0x000fe40003faf018 */
[----:B------:R-:W-:Y:S01]  /*2e00*/  PLOP3.LUT P6, PT, PT, PT, UP1, 0x80, 0x8 ;  /* 0x000000000008781c */ /* 0x000fe20003fcf018 */
[----:B------:R-:W-:Y:S04]  /*2e10*/  STL [R1+0x64], R46 ;  /* 0x0000642e01007387 */ /* 0x000fe80000100800 */
        /* <DEDUP_REMOVED lines=9> */
[----:B------:R-:W-:Y:S01]  /*2eb0*/  STL [R1+0x3c], R36 ;  /* 0x00003c2401007387 */ /* 0x000fe20000100800 */
[----:B------:R-:W-:Y:S04]  /*2ec0*/  DEPBAR.LE SB0, 0x0 ;  /* 0x000080000000791a */ /* 0x000fe80000000000 */
[----:B------:R-:W-:Y:S06]  /*2ed0*/  BAR.SYNC.DEFER_BLOCKING 0x0 ;  /* 0x0000000000007b1d */ /* 0x000fec0000010000 */
[----:B------:R-:W-:Y:S08]  /*2ee0*/  LDSM.16.M88.4 R32, [R221] ;  /* 0x00000000dd20783b */ /* 0x000ff00000000200 */
[----:B------:R-:W1:Y:S08]  /*2ef0*/  LDSM.16.M88.4 R16, [R222+0x9000] ;  /* 0x00900000de10783b */ /* 0x000e700000000200 */
[----:B------:R-:W4:Y:S08]  /*2f00*/  LDSM.16.M88.4 R28, [R221+0x800] ;  /* 0x00080000dd1c783b */ /* 0x000f300000000200 */
[----:B------:R-:W4:Y:S08]  /*2f10*/  LDSM.16.M88.4 R132, [R222+0x9400] ;  /* 0x00940000de84783b */ /* 0x000f300000000200 */
[----:B------:R-:W-:Y:S08]  /*2f20*/  LDSM.16.M88.4 R136, [R0] ;  /* 0x000000000088783b */ /* 0x000ff00000000200 */
[----:B------:R-:W4:Y:S01]  /*2f30*/  LDSM.16.M88.4 R140, [R223+0x9000] ;  /* 0x00900000df8c783b */ /* 0x000f220000000200 */
[-C--:B-1----:R-:W-:Y:S07]  /*2f40*/  HMMA.16816.F32 R4, R32, R16.reuse, RZ ;  /* 0x000000102004723c */ /* 0x082fee00000018ff */
[----:B------:R-:W1:Y:S01]  /*2f50*/  LDSM.16.M88.4 R144, [R0+0x800] ;  /* 0x000800000090783b */ /* 0x000e620000000200 */
[C---:B----4-:R-:W-:Y:S07]  /*2f60*/  HMMA.16816.F32 R8, R28.reuse, R16, RZ ;  /* 0x000000101c08723c */ /* 0x050fee00000018ff */
[----:B------:R-:W4:Y:S01]  /*2f70*/  LDSM.16.M88.4 R148, [R223+0x9400] ;  /* 0x00940000df94783b */ /* 0x000f220000000200 */
[-C--:B------:R-:W-:Y:S07]  /*2f80*/  HMMA.16816.F32 R12, R28, R18.reuse, RZ ;  /* 0x000000121c0c723c */ /* 0x080fee00000018ff */
[----:B------:R-:W-:Y:S01]  /*2f90*/  LDSM.16.M88.4 R152, [R221+0x1000] ;  /* 0x00100000dd98783b */ /* 0x000fe20000000200 */
[C---:B------:R-:W-:Y:S07]  /*2fa0*/  HMMA.16816.F32 R16, R32.reuse, R18, RZ ;  /* 0x000000122010723c */ /* 0x040fee00000018ff */
[----:B------:R-:W4:Y:S01]  /*2fb0*/  LDSM.16.M88.4 R156, [R222+0xb000] ;  /* 0x00b00000de9c783b */ /* 0x000f220000000200 */
[-C--:B------:R-:W-:Y:S07]  /*2fc0*/  HMMA.16816.F32 R20, R32, R132.reuse, RZ ;  /* 0x000000842014723c */ /* 0x080fee00000018ff */
[----:B------:R-:W4:Y:S01]  /*2fd0*/  LDSM.16.M88.4 R160, [R221+0x1800] ;  /* 0x00180000dda0783b */ /* 0x000f220000000200 */
[C---:B------:R-:W-:Y:S07]  /*2fe0*/  HMMA.16816.F32 R24, R28.reuse, R132, RZ ;  /* 0x000000841c18723c */ /* 0x040fee00000018ff */
[----:B------:R-:W-:Y:S01]  /*2ff0*/  LDSM.16.M88.4 R164, [R223+0xb000] ;  /* 0x00b00000dfa4783b */ /* 0x000fe20000000200 */
[-C--:B------:R-:W-:Y:S07]  /*3000*/  HMMA.16816.F32 R28, R28, R134.reuse, RZ ;  /* 0x000000861c1c723c */ /* 0x080fee00000018ff */
[----:B------:R-:W-:Y:S01]  /*3010*/  LDSM.16.M88.4 R168, [R222+0xd000] ;  /* 0x00d00000dea8783b */ /* 0x000fe20000000200 */
[----:B------:R-:W-:Y:S07]  /*3020*/  HMMA.16816.F32 R32, R32, R134, RZ ;  /* 0x000000862020723c */ /* 0x000fee00000018ff */
[----:B------:R-:W4:Y:S01]  /*3030*/  LDSM.16.M88.4 R132, [R222+0xb400] ;  /* 0x00b40000de84783b */ /* 0x000f220000000200 */
[-C--:B------:R-:W-:Y:S08]  /*3040*/  HMMA.16816.F32 R4, R136, R140.reuse, R4 ;  /* 0x0000008c8804723c */ /* 0x080ff00000001804 */
[C---:B-1----:R-:W-:Y:S08]  /*3050*/  HMMA.16816.F32 R8, R144.reuse, R140, R8 ;  /* 0x0000008c9008723c */ /* 0x042ff00000001808 */
[-C--:B------:R-:W-:Y:S08]  /*3060*/  HMMA.16816.F32 R12, R144, R142.reuse, R12 ;  /* 0x0000008e900c723c */ /* 0x080ff0000000180c */
[C---:B------:R-:W-:Y:S01]  /*3070*/  HMMA.16816.F32 R16, R136.reuse, R142, R16 ;  /* 0x0000008e8810723c */ /* 0x040fe20000001810 */
[----:B------:R-:W1:Y:S07]  /*3080*/  LDSM.16.M88.4 R140, [R0+0x1000] ;  /* 0x00100000008c783b */ /* 0x000e6e0000000200 */
[-C--:B----4-:R-:W-:Y:S08]  /*3090*/  HMMA.16816.F32 R20, R136, R148.reuse, R20 ;  /* 0x000000948814723c */ /* 0x090ff00000001814 */
[C---:B------:R-:W-:Y:S08]  /*30a0*/  HMMA.16816.F32 R24, R144.reuse, R148, R24 ;  /* 0x000000949018723c */ /* 0x040ff00000001818 */
[-C--:B------:R-:W-:Y:S01]  /*30b0*/  HMMA.16816.F32 R28, R144, R150.reuse, R28 ;  /* 0x00000096901c723c */ /* 0x080fe2000000181c */
[----:B------:R-:W-:Y:S07]  /*30c0*/  LDSM.16.M88.4 R144, [R223+0xb400] ;  /* 0x00b40000df90783b */ /* 0x000fee0000000200 */
[----:B------:R-:W-:Y:S01]  /*30d0*/  HMMA.16816.F32 R32, R136, R150, R32 ;  /* 0x000000968820723c */ /* 0x000fe20000001820 */
[----:B------:R-:W4:Y:S07]  /*30e0*/  LDSM.16.M88.4 R136, [R0+0x1800] ;  /* 0x001800000088783b */ /* 0x000f2e0000000200 */
[-C--:B------:R-:W-:Y:S01]  /*30f0*/  HMMA.16816.F32 R4, R152, R156.reuse, R4 ;  /* 0x0000009c9804723c */ /* 0x080fe20000001804 */
[----:B------:R-:W2:Y:S07]  /*3100*/  LDSM.16.M88.4 R148, [R221+0x2000] ;  /* 0x00200000dd94783b */ /* 0x000eae0000000200 */
[C---:B------:R-:W-:Y:S08]  /*3110*/  HMMA.16816.F32 R8, R160.reuse, R156, R8 ;  /* 0x0000009ca008723c */ /* 0x040ff00000001808 */
[-C--:B------:R-:W-:Y:S08]  /*3120*/  HMMA.16816.F32 R12, R160, R158.reuse, R12 ;  /* 0x0000009ea00c723c */ /* 0x080ff0000000180c */
[C---:B------:R-:W-:Y:S01]  /*3130*/  HMMA.16816.F32 R16, R152.reuse, R158, R16 ;  /* 0x0000009e9810723c */ /* 0x040fe20000001810 */
[----:B------:R-:W-:Y:S07]  /*3140*/  LDSM.16.M88.4 R156, [R0+0x2000] ;  /* 0x00200000009c783b */ /* 0x000fee0000000200 */
[-C--:B------:R-:W-:Y:S08]  /*3150*/  HMMA.16816.F32 R20, R152, R132.reuse, R20 ;  /* 0x000000849814723c */ /* 0x080ff00000001814 */
[C---:B------:R-:W-:Y:S08]  /*3160*/  HMMA.16816.F32 R24, R160.reuse, R132, R24 ;  /* 0x00000084a018723c */ /* 0x040ff00000001818 */
[-C--:B------:R-:W-:Y:S01]  /*3170*/  HMMA.16816.F32 R28, R160, R134.reuse, R28 ;  /* 0x00000086a01c723c */ /* 0x080fe2000000181c */
[----:B------:R-:W-:Y:S07]  /*3180*/  LDSM.16.M88.4 R160, [R223+0xd000] ;  /* 0x00d00000dfa0783b */ /* 0x000fee0000000200 */
[----:B------:R-:W-:Y:S01]  /*3190*/  HMMA.16816.F32 R32, R152, R134, R32 ;  /* 0x000000869820723c */ /* 0x000fe20000001820 */
[----:B------:R-:W3:Y:S07]  /*31a0*/  LDSM.16.M88.4 R132, [R221+0x2800] ;  /* 0x00280000dd84783b */ /* 0x000eee0000000200 */
[-C--:B-1----:R-:W-:Y:S01]  /*31b0*/  HMMA.16816.F32 R4, R140, R164.reuse, R4 ;  /* 0x000000a48c04723c */ /* 0x082fe20000001804 */
[----:B------:R-:W1:Y:S07]  /*31c0*/  LDSM.16.M88.4 R152, [R222+0xd400] ;  /* 0x00d40000de98783b */ /* 0x000e6e0000000200 */
[C---:B----4-:R-:W-:Y:S08]  /*31d0*/  HMMA.16816.F32 R8, R136.reuse, R164, R8 ;  /* 0x000000a48808723c */ /* 0x050ff00000001808 */
[-C--:B------:R-:W-:Y:S08]  /*31e0*/  HMMA.16816.F32 R12, R136, R166.reuse, R12 ;  /* 0x000000a6880c723c */ /* 0x080ff0000000180c */
[C---:B------:R-:W-:Y:S08]  /*31f0*/  HMMA.16816.F32 R16, R140.reuse, R166, R16 ;  /* 0x000000a68c10723c */ /* 0x040ff00000001810 */
[-C--:B------:R-:W-:Y:S08]  /*3200*/  HMMA.16816.F32 R20, R140, R144.reuse, R20 ;  /* 0x000000908c14723c */ /* 0x080ff00000001814 */
[C---:B------:R-:W-:Y:S08]  /*3210*/  HMMA.16816.F32 R24, R136.reuse, R144, R24 ;  /* 0x000000908818723c */ /* 0x040ff00000001818 */
[-C--:B------:R-:W-:Y:S01]  /*3220*/  HMMA.16816.F32 R28, R136, R146.reuse, R28 ;  /* 0x00000092881c723c */ /* 0x080fe2000000181c */
[----:B------:R4:W1:Y:S07]  /*3230*/  LDSM.16.M88.4 R136, [R0+0x2800] ;  /* 0x002800000088783b */ /* 0x00086e0000000200 */
[----:B------:R-:W-:Y:S01]  /*3240*/  HMMA.16816.F32 R32, R140, R146, R32 ;  /* 0x000000928c20723c */ /* 0x000fe20000001820 */
[----:B------:R-:W-:Y:S02]  /*3250*/  IMAD.U32 R140, RZ, RZ, UR14 ;  /* 0x0000000eff8c7e24 */ /* 0x000fe4000f8e00ff */
[----:B------:R-:W-:Y:S05]  /*3260*/  IMAD.U32 R141, RZ, RZ, UR15 ;  /* 0x0000000fff8d7e24 */ /* 0x000fea000f8e00ff */
[-C--:B--2---:R-:W-:Y:S08]  /*3270*/  HMMA.16816.F32 R4, R148, R168.reuse, R4 ;  /* 0x000000a89404723c */ /* 0x084ff00000001804 */
[C---:B---3--:R-:W-:Y:S01]  /*3280*/  HMMA.16816.F32 R8, R132.reuse, R168, R8 ;  /* 0x000000a88408723c */ /* 0x048fe20000001808 */
[----:B----4-:R-:W-:Y:S07]  /*3290*/  IMAD.U32 R0, RZ, RZ, UR39 ;  /* 0x00000027ff007e24 */ /* 0x010fee000f8e00ff */
[-C--:B------:R-:W-:Y:S08]  /*32a0*/  HMMA.16816.F32 R12, R132, R170.reuse, R12 ;  /* 0x000000aa840c723c */ /* 0x080ff0000000180c */
[C---:B------:R-:W-:Y:S08]  /*32b0*/  HMMA.16816.F32 R16, R148.reuse, R170, R16 ;  /* 0x000000aa9410723c */ /* 0x040ff00000001810 */
[-C--:B-1----:R-:W-:Y:S08]  /*32c0*/  HMMA.16816.F32 R20, R148, R152.reuse, R20 ;  /* 0x000000989414723c */ /* 0x082ff00000001814 */
[C---:B------:R-:W-:Y:S08]  /*32d0*/  HMMA.16816.F32 R24, R132.reuse, R152, R24 ;  /* 0x000000988418723c */ /* 0x040ff00000001818 */
[-C--:B------:R-:W-:Y:S08]  /*32e0*/  HMMA.16816.F32 R28, R132, R154.reuse, R28 ;  /* 0x0000009a841c723c */ /* 0x080ff0000000181c */
[----:B------:R-:W-:Y:S08]  /*32f0*/  HMMA.16816.F32 R32, R148, R154, R32 ;  /* 0x0000009a9420723c */ /* 0x000ff00000001820 */
[-C--:B------:R-:W-:Y:S08]  /*3300*/  HMMA.16816.F32 R4, R156, R160.reuse, R4 ;  /* 0x000000a09c04723c */ /* 0x080ff00000001804 */
[C---:B------:R-:W-:Y:S08]  /*3310*/  HMMA.16816.F32 R8, R136.reuse, R160, R8 ;  /* 0x000000a08808723c */ /* 0x040ff00000001808 */
[-C--:B------:R-:W-:Y:S03]  /*3320*/  HMMA.16816.F32 R12, R136, R162.reuse, R12 ;  /* 0x000000a2880c723c */ /* 0x080fe6000000180c */
[----:B------:R-:W-:Y:S01]  /*3330*/  FMUL.FTZ R4, R4, UR10 ;  /* 0x0000000a04047c20 */ /* 0x000fe20008410000 */
[----:B------:R-:W-:Y:S01]  /*3340*/  FMUL.FTZ R5, R5, UR10 ;  /* 0x0000000a05057c20 */ /* 0x000fe20008410000 */
[----:B------:R-:W-:Y:S01]  /*3350*/  FMUL.FTZ R6, R6, UR10 ;  /* 0x0000000a06067c20 */ /* 0x000fe20008410000 */
[----:B------:R-:W-:Y:S01]  /*3360*/  FMUL.FTZ R7, R7, UR10 ;  /* 0x0000000a07077c20 */ /* 0x000fe20008410000 */
[----:B------:R-:W-:Y:S01]  /*3370*/  MUFU.TANH R148, R4 ;  /* 0x0000000400947308 */ /* 0x000fe20000002400 */
[C---:B------:R-:W-:Y:S04]  /*3380*/  HMMA.16816.F32 R16, R156.reuse, R162, R16 ;  /* 0x000000a29c10723c */ /* 0x040fe80000001810 */
[----:B------:R-:W-:Y:S01]  /*3390*/  FMUL.FTZ R11, R11, UR10 ;  /* 0x0000000a0b0b7c20 */ /* 0x000fe20008410000 */
[----:B------:R-:W-:Y:S01]  /*33a0*/  FMUL.FTZ R10, R10, UR10 ;  /* 0x0000000a0a0a7c20 */ /* 0x000fe20008410000 */
[----:B------:R-:W-:Y:S03]  /*33b0*/  FMUL.FTZ R9, R9, UR10 ;  /* 0x0000000a09097c20 */ /* 0x000fe60008410000 */
[----:B------:R-:W1:Y:S01]  /*33c0*/  MUFU.TANH R143, R5 ;  /* 0x00000005008f7308 */ /* 0x000e620000002400 */
[----:B------:R-:W-:Y:S01]  /*33d0*/  FMUL.FTZ R8, R8, UR10 ;  /* 0x0000000a08087c20 */ /* 0x000fe20008410000 */
[----:B------:R-:W-:Y:S01]  /*33e0*/  FMUL.FTZ R12, R12, UR10 ;  /* 0x0000000a0c0c7c20 */ /* 0x000fe20008410000 */
[----:B------:R-:W-:Y:S01]  /*33f0*/  FMUL.FTZ R14, R14, UR10 ;  /* 0x0000000a0e0e7c20 */ /* 0x000fe20008410000 */
[----:B------:R-:W-:Y:S01]  /*3400*/  FMUL.FTZ R15, R15, UR10 ;  /* 0x0000000a0f0f7c20 */ /* 0x000fe20008410000 */
[----:B------:R-:W-:Y:S05]  /*3410*/  FMUL.FTZ R13, R13, UR10 ;  /* 0x0000000a0d0d7c20 */ /* 0x000fea0008410000 */
[----:B------:R2:W-:Y:S01]  /*3420*/  MUFU.TANH R170, R8 ;  /* 0x0000000800aa7308 */ /* 0x0005e20000002400 */
[----:B------:R-:W-:Y:S01]  /*3430*/  FMUL.FTZ R16, R16, UR10 ;  /* 0x0000000a10107c20 */ /* 0x000fe20008410000 */
[----:B------:R-:W-:Y:S01]  /*3440*/  FMUL.FTZ R17, R17, UR10 ;  /* 0x0000000a11117c20 */ /* 0x000fe20008410000 */
[----:B------:R-:W-:Y:S01]  /*3450*/  FMUL.FTZ R18, R18, UR10 ;  /* 0x0000000a12127c20 */ /* 0x000fe20008410000 */
[----:B------:R-:W-:Y:S06]  /*3460*/  FMUL.FTZ R19, R19, UR10 ;  /* 0x0000000a13137c20 */ /* 0x000fec0008410000 */
[----:B------:R3:W-:Y:S10]  /*3470*/  MUFU.TANH R168, R12 ;  /* 0x0000000c00a87308 */ /* 0x0007f40000002400 */
[----:B------:R-:W-:Y:S01]  /*3480*/  MUFU.TANH R165, R6 ;  /* 0x0000000600a57308 */ /* 0x000fe20000002400 */
[----:B--2---:R-:W-:Y:S09]  /*3490*/  FMUL.FTZ R8, R3, 1.4426950216293334961 ;  /* 0x3fb8aa3b03087820 */ /* 0x004ff20000410000 */
[----:B------:R2:W-:Y:S01]  /*34a0*/  MUFU.TANH R234, R11 ;  /* 0x0000000b00ea7308 */ /* 0x0005e20000002400 */
[----:B---3--:R-:W3:Y:S09]  /*34b0*/  LDL R12, [R1+0x2c] ;  /* 0x00002c00010c7983 */ /* 0x008ef20000100800 */
[----:B------:R4:W1:Y:S10]  /*34c0*/  MUFU.TANH R164, R7 ;  /* 0x0000000700a47308 */ /* 0x0008740000002400 */
[----:B------:R1:W1:Y:S01]  /*34d0*/  MUFU.TANH R229, R9 ;  /* 0x0000000900e57308 */ /* 0x0002620000002400 */
[----:B--2---:R-:W2:Y:S09]  /*34e0*/  LDL R11, [R1+0x28] ;  /* 0x00002800010b7983 */ /* 0x004eb20000100800 */
[----:B------:R-:W-:Y:S01]  /*34f0*/  MUFU.TANH R233, R14 ;  /* 0x0000000e00e97308 */ /* 0x000fe20000002400 */
[----:B----4-:R-:W4:Y:S09]  /*3500*/  LDSM.16.M88.4 R4, [R223+0xd400] ;  /* 0x00d40000df04783b */ /* 0x010f320000000200 */
[----:B------:R4:W4:Y:S01]  /*3510*/  MUFU.TANH R235, R10 ;  /* 0x0000000a00eb7308 */ /* 0x0009220000002400 */
[----:B-1----:R-:W-:Y:S02]  /*3520*/  @P0 LOP3.LUT R9, R228, 0x6, RZ, 0xc0, !PT ;  /* 0x00000006e4090812 */ /* 0x002fe400078ec0ff */
[----:B------:R-:W-:Y:S02]  /*3530*/  SHF.R.U32.HI R228, RZ, 0x1, R227 ;  /* 0x00000001ffe47819 */ /* 0x000fe400000116e3 */
[----:B------:R-:W-:Y:S02]  /*3540*/  PLOP3.LUT P0, PT, PT, PT, UP1, 0x80, 0x8 ;  /* 0x000000000008781c */ /* 0x000fe40003f0f018 */
[----:B------:R-:W-:Y:S03]  /*3550*/  @P4 LOP3.LUT R9, R9, 0x1e0, R228, 0xf8, !PT ;  /* 0x000001e009094812 */ /* 0x000fe600078ef8e4 */
[----:B------:R-:W-:Y:S01]  /*3560*/  MUFU.TANH R232, R15 ;  /* 0x0000000f00e87308 */ /* 0x000fe20000002400 */
[----:B------:R-:W-:Y:S01]  /*3570*/  FSETP.NEU.FTZ.AND P4, PT, R3, -INF , PT ;  /* 0xff8000000300780b */ /* 0x000fe20003f9d000 */
[----:B------:R-:W-:Y:S01]  /*3580*/  FMUL.FTZ R3, R2, 1.4426950216293334961 ;  /* 0x3fb8aa3b02037820 */ /* 0x000fe20000410000 */
[----:B------:R-:W-:Y:S02]  /*3590*/  @P3 LEA R9, R0, R9, 0x7 ;  /* 0x0000000900093211 */ /* 0x000fe400078e38ff */
[----:B------:R-:W-:Y:S02]  /*35a0*/  PLOP3.LUT P3, PT, PT, PT, UP1, 0x80, 0x8 ;  /* 0x000000000008781c */ /* 0x000fe40003f6f018 */
[C---:B------:R-:W-:Y:S03]  /*35b0*/  @P5 ISETP.GE.AND P5, PT, R9.reuse, UR38, PT ;  /* 0x0000002609005c0c */ /* 0x040fe6000bfa6270 */
[----:B------:R-:W-:Y:S01]  /*35c0*/  MUFU.TANH R167, R13 ;  /* 0x0000000d00a77308 */ /* 0x000fe20000002400 */
[----:B------:R-:W-:Y:S01]  /*35d0*/  FSEL R8, R8, RZ, P4 ;  /* 0x000000ff08087208 */ /* 0x000fe20002000000 */
[----:B------:R-:W-:Y:S01]  /*35e0*/  @P0 VIADD R0, R9, 0x1 ;  /* 0x0000000109000836 */ /* 0x000fe20000000000 */
[----:B------:R-:W-:Y:S01]  /*35f0*/  PLOP3.LUT P0, PT, PT, PT, UP1, 0x80, 0x8 ;  /* 0x000000000008781c */ /* 0x000fe20003f0f018 */
[----:B----4-:R-:W-:Y:S01]  /*3600*/  IMAD.MOV.U32 R10, RZ, RZ, R143 ;  /* 0x000000ffff0a7224 */ /* 0x010fe200078e008f */
[----:B------:R-:W-:Y:S02]  /*3610*/  PLOP3.LUT P4, PT, PT, PT, UP1, 0x80, 0x8 ;  /* 0x000000000008781c */ /* 0x000fe40003f8f018 */
[----:B------:R-:W-:Y:S03]  /*3620*/  @P6 ISETP.GE.AND P6, PT, R0, UR38, PT ;  /* 0x0000002600006c0c */ /* 0x000fe6000bfc6270 */
[----:B------:R-:W-:Y:S01]  /*3630*/  MUFU.TANH R42, R16 ;  /* 0x00000010002a7308 */ /* 0x000fe20000002400 */
[----:B------:R-:W-:Y:S01]  /*3640*/  IMAD.MOV.U32 R0, RZ, RZ, R148 ;  /* 0x000000ffff007224 */ /* 0x000fe200078e0094 */
[----:B------:R-:W-:Y:S02]  /*3650*/  @P3 FSEL R0, R148, -INF , !P5 ;  /* 0xff80000094003808 */ /* 0x000fe40006800000 */
[----:B------:R-:W-:Y:S03]  /*3660*/  PLOP3.LUT P3, PT, PT, PT, UP1, 0x80, 0x8 ;  /* 0x000000000008781c */ /* 0x000fe60003f6f018 */
[----:B------:R-:W-:Y:S01]  /*3670*/  FFMA.FTZ R0, R0, UR9, -R8 ;  /* 0x0000000900007c23 */ /* 0x000fe20008010808 */
[----:B------:R-:W-:Y:S01]  /*3680*/  @P0 FSEL R10, R143, -INF , !P6 ;  /* 0xff8000008f0a0808 */ /* 0x000fe20007000000 */
[-C--:B------:R-:W-:Y:S01]  /*3690*/  HMMA.16816.F32 R20, R156, R4.reuse, R20 ;  /* 0x000000049c14723c */ /* 0x080fe20000001814 */
[----:B------:R-:W-:Y:S02]  /*36a0*/  MUFU.TANH R41, R17 ;  /* 0x0000001100297308 */ /* 0x000fe40000002400 */
[----:B------:R-:W-:Y:S01]  /*36b0*/  FSETP.NEU.FTZ.AND P0, PT, R2, -INF , PT ;  /* 0xff8000000200780b */ /* 0x000fe20003f1d000 */
[----:B------:R-:W-:Y:S03]  /*36c0*/  IMAD.MOV.U32 R2, RZ, RZ, R164 ;  /* 0x000000ffff027224 */ /* 0x000fe600078e00a4 */
[----:B------:R-:W-:Y:S01]  /*36d0*/  FSEL R3, R3, RZ, P0 ;  /* 0x000000ff03037208 */ /* 0x000fe20000000000 */
[C---:B------:R-:W-:Y:S03]  /*36e0*/  HMMA.16816.F32 R24, R136.reuse, R4, R24 ;  /* 0x000000048818723c */ /* 0x040fe60000001818 */
[----:B------:R1:W-:Y:S01]  /*36f0*/  MUFU.EX2 R150, R0 ;  /* 0x0000000000967308 */ /* 0x0003e20000000800 */
[----:B------:R-:W-:Y:S02]  /*3700*/  PLOP3.LUT P0, PT, PT, PT, UP1, 0x80, 0x8 ;  /* 0x000000000008781c */ /* 0x000fe40003f0f018 */
[----:B------:R-:W-:Y:S01]  /*3710*/  @P3 FSEL R2, R164, -INF , !P6 ;  /* 0xff800000a4023808 */ /* 0x000fe20007000000 */
[----:B------:R-:W-:Y:S01]  /*3720*/  FFMA.FTZ R4, R10, UR9, -R8 ;  /* 0x000000090a047c23 */ /* 0x000fe20008010808 */
[----:B------:R-:W-:Y:S01]  /*3730*/  PLOP3.LUT P3, PT, PT, PT, UP1, 0x80, 0x8 ;  /* 0x000000000008781c */ /* 0x000fe20003f6f018 */
[-C--:B------:R-:W-:Y:S04]  /*3740*/  HMMA.16816.F32 R28, R136, R6.reuse, R28 ;  /* 0x00000006881c723c */ /* 0x080fe8000000181c */
[----:B------:R4:W-:Y:S01]  /*3750*/  MUFU.EX2 R163, R4 ;  /* 0x0000000400a37308 */ /* 0x0009e20000000800 */
[----:B------:R-:W-:Y:S01]  /*3760*/  MOV R10, R229 ;  /* 0x000000e5000a7202 */ /* 0x000fe20000000f00 */
[----:B------:R-:W-:Y:S01]  /*3770*/  FMUL.FTZ R20, R20, UR10 ;  /* 0x0000000a14147c20 */ /* 0x000fe20008410000 */
[----:B------:R-:W-:Y:S01]  /*3780*/  FMUL.FTZ R21, R21, UR10 ;  /* 0x0000000a15157c20 */ /* 0x000fe20008410000 */
[----:B------:R-:W-:Y:S01]  /*3790*/  FMUL.FTZ R23, R23, UR10 ;  /* 0x0000000a17177c20 */ /* 0x000fe20008410000 */
[----:B------:R-:W-:Y:S01]  /*37a0*/  @P0 FSEL R10, R229, -INF , !P6 ;  /* 0xff800000e50a0808 */ /* 0x000fe20007000000 */
[----:B------:R-:W-:Y:S04]  /*37b0*/  HMMA.16816.F32 R32, R156, R6, R32 ;  /* 0x000000069c20723c */ /* 0x000fe80000001820 */
[----:B------:R-:W-:Y:S01]  /*37c0*/  MUFU.TANH R155, R18 ;  /* 0x00000012009b7308 */ /* 0x000fe20000002400 */
[----:B-1----:R-:W-:Y:S01]  /*37d0*/  MOV R0, R165 ;  /* 0x000000a500007202 */ /* 0x002fe20000000f00 */
[----:B------:R-:W-:Y:S01]  /*37e0*/  FMUL.FTZ R22, R22, UR10 ;  /* 0x0000000a16167c20 */ /* 0x000fe20008410000 */
[----:B------:R-:W-:Y:S01]  /*37f0*/  @P4 FSEL R0, R165, -INF , !P5 ;  /* 0xff800000a5004808 */ /* 0x000fe20006800000 */
[----:B------:R-:W-:Y:S01]  /*3800*/  FMUL.FTZ R25, R25, UR10 ;  /* 0x0000000a19197c20 */ /* 0x000fe20008410000 */
[----:B------:R-:W-:Y:S05]  /*3810*/  FMUL.FTZ R24, R24, UR10 ;  /* 0x0000000a18187c20 */ /* 0x000fea0008410000 */
[----:B------:R-:W1:Y:S01]  /*3820*/  MUFU.TANH R154, R19 ;  /* 0x00000013009a7308 */ /* 0x000e620000002400 */
[----:B----4-:R-:W-:Y:S02]  /*3830*/  IMAD.MOV.U32 R4, RZ, RZ, R235 ;  /* 0x000000ffff047224 */ /* 0x010fe400078e00eb */
[--C-:B------:R-:W-:Y:S01]  /*3840*/  FFMA.FTZ R0, R0, UR9, -R3.reuse ;  /* 0x0000000900007c23 */ /* 0x100fe20008010803 */
[----:B------:R-:W-:Y:S01]  /*3850*/  FMUL.FTZ R26, R26, UR10 ;  /* 0x0000000a1a1a7c20 */ /* 0x000fe20008410000 */
[----:B------:R-:W-:Y:S01]  /*3860*/  FMUL.FTZ R27, R27, UR10 ;  /* 0x0000000a1b1b7c20 */ /* 0x000fe20008410000 */
[----:B------:R-:W-:Y:S01]  /*3870*/  FMUL.FTZ R28, R28, UR10 ;  /* 0x0000000a1c1c7c20 */ /* 0x000fe20008410000 */
[----:B------:R-:W-:Y:S01]  /*3880*/  FMUL.FTZ R29, R29, UR10 ;  /* 0x0000000a1d1d7c20 */ /* 0x000fe20008410000 */
[----:B------:R-:W-:Y:S02]  /*3890*/  FMUL.FTZ R30, R30, UR10 ;  /* 0x0000000a1e1e7c20 */ /* 0x000fe40008410000 */
[----:B------:R4:W-:Y:S01]  /*38a0*/  MUFU.EX2 R245, R0 ;  /* 0x0000000000f57308 */ /* 0x0009e20000000800 */
[----:B------:R-:W-:Y:S01]  /*38b0*/  FMUL.FTZ R31, R31, UR10 ;  /* 0x0000000a1f1f7c20 */ /* 0x000fe20008410000 */
[----:B------:R-:W-:Y:S01]  /*38c0*/  FMUL.FTZ R32, R32, UR10 ;  /* 0x0000000a20207c20 */ /* 0x000fe20008410000 */
[----:B------:R-:W-:Y:S01]  /*38d0*/  FMUL.FTZ R34, R34, UR10 ;  /* 0x0000000a22227c20 */ /* 0x000fe20008410000 */
[----:B------:R-:W-:Y:S01]  /*38e0*/  FMUL.FTZ R33, R33, UR10 ;  /* 0x0000000a21217c20 */ /* 0x000fe20008410000 */
[----:B------:R-:W-:Y:S05]  /*38f0*/  FMUL.FTZ R35, R35, UR10 ;  /* 0x0000000a23237c20 */ /* 0x000fea0008410000 */
[----:B------:R-:W-:Y:S01]  /*3900*/  MUFU.TANH R40, R20 ;  /* 0x0000001400287308 */ /* 0x000fe20000002400 */
[----:B-1----:R-:W-:Y:S09]  /*3910*/  MOV R7, R154 ;  /* 0x0000009a00077202 */ /* 0x002ff20000000f00 */
[----:B------:R-:W-:Y:S01]  /*3920*/  MUFU.TANH R39, R21 ;  /* 0x0000001500277308 */ /* 0x000fe20000002400 */
[----:B----4-:R-:W-:Y:S09]  /*3930*/  FFMA.FTZ R0, R2, UR9, -R3 ;  /* 0x0000000902007c23 */ /* 0x010ff20008010803 */
[----:B------:R1:W-:Y:S10]  /*3940*/  MUFU.EX2 R244, R0 ;  /* 0x0000000000f47308 */ /* 0x0003f40000000800 */
[----:B------:R-:W-:Y:S10]  /*3950*/  MUFU.TANH R149, R23 ;  /* 0x0000001700957308 */ /* 0x000ff40000002400 */
[----:B------:R-:W-:Y:S01]  /*3960*/  MUFU.TANH R151, R22 ;  /* 0x0000001600977308 */ /* 0x000fe20000002400 */
[----:B-1----:R-:W-:Y:S01]  /*3970*/  IMAD.MOV.U32 R0, RZ, RZ, R170 ;  /* 0x000000ffff007224 */ /* 0x002fe200078e00aa */
[----:B------:R-:W-:Y:S02]  /*3980*/  @P3 FSEL R0, R170, -INF , !P5 ;  /* 0xff800000aa003808 */ /* 0x000fe40006800000 */
[----:B------:R-:W-:Y:S06]  /*3990*/  PLOP3.LUT P3, PT, PT, PT, UP1, 0x80, 0x8 ;  /* 0x000000000008781c */ /* 0x000fec0003f6f018 */
[----:B------:R-:W-:Y:S10]  /*39a0*/  MUFU.TANH R160, R25 ;  /* 0x0000001900a07308 */ /* 0x000ff40000002400 */
        /* <DEDUP_REMOVED lines=10> */
[----:B------:R-:W-:Y:S01]  /*3a50*/  MUFU.TANH R162, R31 ;  /* 0x0000001f00a27308 */ /* 0x000fe20000002400 */
[C---:B---3--:R-:W-:Y:S01]  /*3a60*/  FMUL.FTZ R2, R12.reuse, 1.4426950216293334961 ;  /* 0x3fb8aa3b0c027820 */ /* 0x048fe20000410000 */
[----:B------:R-:W-:Y:S04]  /*3a70*/  FSETP.NEU.FTZ.AND P4, PT, R12, -INF , PT ;  /* 0xff8000000c00780b */ /* 0x000fe80003f9d000 */
[----:B------:R-:W-:Y:S02]  /*3a80*/  FSEL R2, R2, RZ, P4 ;  /* 0x000000ff02027208 */ /* 0x000fe40002000000 */
[----:B------:R-:W-:Y:S03]  /*3a90*/  PLOP3.LUT P4, PT, PT, PT, UP1, 0x80, 0x8 ;  /* 0x000000000008781c */ /* 0x000fe60003f8f018 */
[--C-:B------:R-:W-:Y:S01]  /*3aa0*/  FFMA.FTZ R0, R0, UR9, -R2.reuse ;  /* 0x0000000900007c23 */ /* 0x100fe20008010802 */
[----:B------:R-:W-:Y:S03]  /*3ab0*/  FFMA.FTZ R10, R10, UR9, -R2 ;  /* 0x000000090a0a7c23 */ /* 0x000fe60008010802 */
[----:B------:R1:W-:Y:S01]  /*3ac0*/  MUFU.EX2 R247, R0 ;  /* 0x0000000000f77308 */ /* 0x0003e20000000800 */
[C---:B--2---:R-:W-:Y:S01]  /*3ad0*/  FMUL.FTZ R5, R11.reuse, 1.4426950216293334961 ;  /* 0x3fb8aa3b0b057820 */ /* 0x044fe20000410000 */
[----:B------:R-:W-:Y:S02]  /*3ae0*/  FSETP.NEU.FTZ.AND P0, PT, R11, -INF , PT ;  /* 0xff8000000b00780b */ /* 0x000fe40003f1d000 */
[----:B------:R-:W2:Y:S02]  /*3af0*/  LDL R11, [R1+0x38] ;  /* 0x00003800010b7983 */ /* 0x000ea40000100800 */
[----:B------:R-:W-:Y:S02]  /*3b00*/  @P4 FSEL R4, R235, -INF , !P5 ;  /* 0xff800000eb044808 */ /* 0x000fe40006800000 */
[----:B------:R-:W-:Y:S02]  /*3b10*/  PLOP3.LUT P5, PT, PT, PT, UP1, 0x80, 0x8 ;  /* 0x000000000008781c */ /* 0x000fe40003faf018 */
[----:B------:R3:W-:Y:S01]  /*3b20*/  MUFU.EX2 R248, R10 ;  /* 0x0000000a00f87308 */ /* 0x0007e20000000800 */
[----:B------:R-:W-:Y:S02]  /*3b30*/  PLOP3.LUT P4, PT, PT, PT, UP1, 0x80, 0x8 ;  /* 0x000000000008781c */ /* 0x000fe40003f8f018 */
[----:B-1----:R-:W-:Y:S01]  /*3b40*/  FSEL R0, R5, RZ, P0 ;  /* 0x000000ff05007208 */ /* 0x002fe20000000000 */
[----:B------:R-:W-:Y:S01]  /*3b50*/  IMAD.MOV.U32 R5, RZ, RZ, R234 ;  /* 0x000000ffff057224 */ /* 0x000fe200078e00ea */
[----:B------:R-:W-:Y:S02]  /*3b60*/  @P3 FSEL R5, R234, -INF , !P6 ;  /* 0xff800000ea053808 */ /* 0x000fe40007000000 */
[----:B------:R-:W-:Y:S01]  /*3b70*/  PLOP3.LUT P0, PT, PT, PT, UP1, 0x80, 0x8 ;  /* 0x000000000008781c */ /* 0x000fe20003f0f018 */
[--C-:B------:R-:W-:Y:S01]  /*3b80*/  FFMA.FTZ R4, R4, UR9, -R0.reuse ;  /* 0x0000000904047c23 */ /* 0x100fe20008010800 */
[----:B------:R-:W-:Y:S02]  /*3b90*/  PLOP3.LUT P3, PT, PT, PT, UP1, 0x80, 0x8 ;  /* 0x000000000008781c */ /* 0x000fe40003f6f018 */
[----:B------:R-:W-:Y:S01]  /*3ba0*/  PLOP3.LUT P6, PT, PT, PT, UP1, 0x80, 0x8 ;  /* 0x000000000008781c */ /* 0x000fe20003fcf018 */
[----:B------:R1:W4:Y:S01]  /*3bb0*/  MUFU.EX2 R12, R4 ;  /* 0x00000004000c7308 */ /* 0x0003220000000800 */
[----:B---3--:R-:W-:Y:S01]  /*3bc0*/  MOV R10, R167 ;  /* 0x000000a7000a7202 */ /* 0x008fe20000000f00 */
[----:B-1----:R-:W-:Y:S01]  /*3bd0*/  FFMA.FTZ R4, R5, UR9, -R0 ;  /* 0x0000000905047c23 */ /* 0x002fe20008010800 */
[----:B------:R-:W-:Y:S01]  /*3be0*/  @P4 VIADD R5, R9, 0x9 ;  /* 0x0000000909054836 */ /* 0x000fe20000000000 */
[----:B------:R-:W-:Y:S01]  /*3bf0*/  PLOP3.LUT P4, PT, PT, PT, UP1, 0x80, 0x8 ;  /* 0x000000000008781c */ /* 0x000fe20003f8f018 */
[----:B----4-:R-:W-:Y:S05]  /*3c00*/  STL [R1], R12 ;  /* 0x0000000c01007387 */ /* 0x010fea0000100800 */
[----:B------:R1:W-:Y:S02]  /*3c10*/  MUFU.EX2 R252, R4 ;  /* 0x0000000400fc7308 */ /* 0x0003e40000000800 */
[----:B------:R-:W-:Y:S01]  /*3c20*/  @P6 ISETP.GE.AND P6, PT, R5, UR38, PT ;  /* 0x0000002605006c0c */ /* 0x000fe2000bfc6270 */
[----:B------:R-:W-:Y:S01]  /*3c30*/  IMAD.MOV.U32 R5, RZ, RZ, R232 ;  /* 0x000000ffff057224 */ /* 0x000fe200078e00e8 */
[----:B------:R-:W3:Y:S01]  /*3c40*/  LDL R142, [R1+0x24] ;  /* 0x00002400018e7983 */ /* 0x000ee20000100800 */
[----:B-1----:R-:W-:Y:S02]  /*3c50*/  @P0 IADD3 R4, PT, PT, R9, 0x8, RZ ;  /* 0x0000000809040810 */ /* 0x002fe40007ffe0ff */
[----:B------:R-:W-:Y:S02]  /*3c60*/  PLOP3.LUT P0, PT, PT, PT, UP1, 0x80, 0x8 ;  /* 0x000000000008781c */ /* 0x000fe40003f0f018 */
[----:B------:R-:W-:Y:S01]  /*3c70*/  @P5 ISETP.GE.AND P5, PT, R4, UR38, PT ;  /* 0x0000002604005c0c */ /* 0x000fe2000bfa6270 */
[----:B------:R-:W-:Y:S03]  /*3c80*/  IMAD.MOV.U32 R4, RZ, RZ, R168 ;  /* 0x000000ffff047224 */ /* 0x000fe600078e00a8 */
[----:B------:R-:W-:Y:S02]  /*3c90*/  @P3 FSEL R4, R168, -INF , !P5 ;  /* 0xff800000a8043808 */ /* 0x000fe40006800000 */
[----:B------:R-:W-:Y:S03]  /*3ca0*/  PLOP3.LUT P3, PT, PT, PT, UP1, 0x80, 0x8 ;  /* 0x000000000008781c */ /* 0x000fe60003f6f018 */
[--C-:B------:R-:W-:Y:S02]  /*3cb0*/  FFMA.FTZ R4, R4, UR9, -R2.reuse ;  /* 0x0000000904047c23 */ /* 0x100fe40008010802 */
[----:B------:R-:W-:Y:S02]  /*3cc0*/  @P0 FSEL R10, R167, -INF , !P6 ;  /* 0xff800000a70a0808 */ /* 0x000fe40007000000 */
[----:B------:R1:W-:Y:S01]  /*3cd0*/  MUFU.EX2 R242, R4 ;  /* 0x0000000400f27308 */ /* 0x0003e20000000800 */
[----:B------:R-:W-:Y:S02]  /*3ce0*/  PLOP3.LUT P0, PT, PT, PT, UP1, 0x80, 0x8 ;  /* 0x000000000008781c */ /* 0x000fe40003f0f018 */
[----:B------:R-:W-:Y:S03]  /*3cf0*/  FFMA.FTZ R6, R10, UR9, -R2 ;  /* 0x000000090a067c23 */ /* 0x000fe60008010802 */
[----:B------:R-:W-:Y:S02]  /*3d00*/  @P3 FSEL R5, R232, -INF , !P6 ;  /* 0xff800000e8053808 */ /* 0x000fe40007000000 */
[----:B------:R-:W-:Y:S02]  /*3d10*/  PLOP3.LUT P3, PT, PT, PT, UP1, 0x80, 0x8 ;  /* 0x000000000008781c */ /* 0x000fe40003f6f018 */
[----:B------:R4:W-:Y:S01]  /*3d20*/  MUFU.EX2 R241, R6 ;  /* 0x0000000600f17308 */ /* 0x0009e20000000800 */
[----:B-1----:R-:W-:Y:S01]  /*3d30*/  IMAD.MOV.U32 R4, RZ, RZ, R233 ;  /* 0x000000ffff047224 */ /* 0x002fe200078e00e9 */
[----:B------:R-:W-:Y:S02]  /*3d40*/  @P4 FSEL R4, R233, -INF , !P5 ;  /* 0xff800000e9044808 */ /* 0x000fe40006800000 */
[----:B------:R-:W-:Y:S03]  /*3d50*/  PLOP3.LUT P4, PT, PT, PT, UP1, 0x80, 0x8 ;  /* 0x000000000008781c */ /* 0x000fe60003f8f018 */
[--C-:B------:R-:W-:Y:S01]  /*3d60*/  FFMA.FTZ R4, R4, UR9, -R0.reuse ;  /* 0x0000000904047c23 */ /* 0x100fe20008010800 */
[----:B----4-:R-:W-:Y:S03]  /*3d70*/  IMAD.MOV.U32 R6, RZ, RZ, R155 ;  /* 0x000000ffff067224 */ /* 0x010fe600078e009b */
[----:B------:R1:W-:Y:S06]  /*3d80*/  MUFU.EX2 R251, R4 ;  /* 0x0000000400fb7308 */ /* 0x0003ec0000000800 */
[----:B------:R-:W-:Y:S02]  /*3d90*/  @P4 FSEL R6, R155, -INF , !P5 ;  /* 0xff8000009b064808 */ /* 0x000fe40006800000 */
[----:B------:R-:W-:Y:S01]  /*3da0*/  PLOP3.LUT P4, PT, PT, PT, UP1, 0x80, 0x8 ;  /* 0x000000000008781c */ /* 0x000fe20003f8f018 */
[----:B-1----:R-:W-:Y:S01]  /*3db0*/  FFMA.FTZ R4, R5, UR9, -R0 ;  /* 0x0000000905047c23 */ /* 0x002fe20008010800 */
[----:B------:R-:W-:Y:S01]  /*3dc0*/  IMAD.MOV.U32 R5, RZ, RZ, R41 ;  /* 0x000000ffff057224 */ /* 0x000fe200078e0029 */
[----:B------:R-:W-:Y:S02]  /*3dd0*/  @P3 FSEL R5, R41, -INF , !P6 ;  /* 0xff80000029053808 */ /* 0x000fe40007000000 */
[----:B------:R1:W4:Y:S01]  /*3de0*/  MUFU.EX2 R250, R4 ;  /* 0x0000000400fa7308 */ /* 0x0003220000000800 */
[----:B------:R-:W-:Y:S02]  /*3df0*/  PLOP3.LUT P3, PT, PT, PT, UP1, 0x80, 0x8 ;  /* 0x000000000008781c */ /* 0x000fe40003f6f018 */
[----:B-1----:R-:W-:Y:S02]  /*3e00*/  MOV R4, R42 ;  /* 0x0000002a00047202 */ /* 0x002fe40000000f00 */
[----:B------:R-:W-:Y:S02]  /*3e10*/  @P0 FSEL R4, R42, -INF , !P5 ;  /* 0xff8000002a040808 */ /* 0x000fe40006800000 */
[----:B------:R-:W-:Y:S02]  /*3e20*/  PLOP3.LUT P0, PT, PT, PT, UP1, 0x80, 0x8 ;  /* 0x000000000008781c */ /* 0x000fe40003f0f018 */
[----:B------:R-:W-:Y:S01]  /*3e30*/  PLOP3.LUT P5, PT, PT, PT, UP1, 0x80, 0x8 ;  /* 0x000000000008781c */ /* 0x000fe20003faf018 */
[--C-:B------:R-:W-:Y:S04]  /*3e40*/  FFMA.FTZ R4, R4, UR9, -R8.reuse ;  /* 0x0000000904047c23 */ /* 0x100fe80008010808 */
[----:B------:R1:W-:Y:S06]  /*3e50*/  MUFU.EX2 R46, R4 ;  /* 0x00000004002e7308 */ /* 0x0003ec0000000800 */
[----:B------:R-:W-:Y:S02]  /*3e60*/  @P0 FSEL R7, R154, -INF , !P6 ;  /* 0xff8000009a070808 */ /* 0x000fe40007000000 */
[----:B------:R-:W-:Y:S02]  /*3e70*/  PLOP3.LUT P0, PT, PT, PT, UP1, 0x80, 0x8 ;  /* 0x000000000008781c */ /* 0x000fe40003f0f018 */
[----:B------:R-:W-:Y:S01]  /*3e80*/  PLOP3.LUT P6, PT, PT, PT, UP1, 0x80, 0x8 ;  /* 0x000000000008781c */ /* 0x000fe20003fcf018 */
[--C-:B-1----:R-:W-:Y:S01]  /*3e90*/  FFMA.FTZ R4, R5, UR9, -R8.reuse ;  /* 0x0000000905047c23 */ /* 0x102fe20008010808 */
[----:B------:R-:W-:Y:S01]  /*3ea0*/  @P3 VIADD R5, R9, 0x10 ;  /* 0x0000001009053836 */ /* 0x000fe20000000000 */
[----:B------:R-:W-:Y:S02]  /*3eb0*/  PLOP3.LUT P3, PT, PT, PT, UP1, 0x80, 0x8 ;  /* 0x000000000008781c */ /* 0x000fe40003f6f018 */
[----:B------:R1:W2:Y:S02]  /*3ec0*/  MUFU.EX2 R45, R4 ;  /* 0x00000004002d7308 */ /* 0x0002a40000000800 */
[----:B------:R-:W-:Y:S01]  /*3ed0*/  @P5 ISETP.GE.AND P5, PT, R5, UR38, PT ;  /* 0x0000002605005c0c */ /* 0x000fe2000bfa6270 */
[--C-:B------:R-:W-:Y:S01]  /*3ee0*/  FFMA.FTZ R5, R7, UR9, -R3.reuse ;  /* 0x0000000907057c23 */ /* 0x100fe20008010803 */
[----:B----4-:R-:W-:Y:S06]  /*3ef0*/  F2FP.F16.F32.PACK_AB R7, R250, R251 ;  /* 0x000000fbfa07723e */ /* 0x010fec00000000ff */
[----:B------:R4:W-:Y:S01]  /*3f00*/  MUFU.EX2 R230, R5 ;  /* 0x0000000500e67308 */ /* 0x0009e20000000800 */
[----:B-1----:R-:W-:Y:S01]  /*3f10*/  FFMA.FTZ R4, R6, UR9, -R3 ;  /* 0x0000000906047c23 */ /* 0x002fe20008010803 */
[----:B------:R-:W-:Y:S01]  /*3f20*/  @P4 VIADD R6, R9, 0x11 ;  /* 0x0000001109064836 */ /* 0x000fe20000000000 */
[----:B------:R-:W-:Y:S07]  /*3f30*/  PLOP3.LUT P4, PT, PT, PT, UP1, 0x80, 0x8 ;  /* 0x000000000008781c */ /* 0x000fee0003f8f018 */
[----:B------:R1:W3:Y:S01]  /*3f40*/  MUFU.EX2 R231, R4 ;  /* 0x0000000400e77308 */ /* 0x0002e20000000800 */
[----:B------:R-:W-:Y:S01]  /*3f50*/  @P6 ISETP.GE.AND P6, PT, R6, UR38, PT ;  /* 0x0000002606006c0c */ /* 0x000fe2000bfc6270 */
[----:B------:R-:W-:Y:S02]  /*3f60*/  IMAD.MOV.U32 R6, RZ, RZ, R151 ;  /* 0x000000ffff067224 */ /* 0x000fe400078e0097 */
[----:B----4-:R-:W-:Y:S01]  /*3f70*/  IMAD.MOV.U32 R5, RZ, RZ, R39 ;  /* 0x000000ffff057224 */ /* 0x010fe200078e0027 */
[----:B------:R-:W-:Y:S02]  /*3f80*/  @P3 FSEL R5, R39, -INF , !P6 ;  /* 0xff80000027053808 */ /* 0x000fe40007000000 */
[----:B------:R-:W-:Y:S02]  /*3f90*/  PLOP3.LUT P3, PT, PT, PT, UP1, 0x80, 0x8 ;  /* 0x000000000008781c */ /* 0x000fe40003f6f018 */
[----:B-1----:R-:W-:Y:S02]  /*3fa0*/  MOV R4, R40 ;  /* 0x0000002800047202 */ /* 0x002fe40000000f00 */
[----:B------:R-:W-:Y:S02]  /*3fb0*/  @P0 FSEL R4, R40, -INF , !P5 ;  /* 0xff80000028040808 */ /* 0x000fe40006800000 */
[----:B------:R-:W-:Y:S03]  /*3fc0*/  PLOP3.LUT P0, PT, PT, PT, UP1, 0x80, 0x8 ;  /* 0x000000000008781c */ /* 0x000fe60003f0f018 */
[--C-:B------:R-:W-:Y:S04]  /*3fd0*/  FFMA.FTZ R4, R4, UR9, -R8.reuse ;  /* 0x0000000904047c23 */ /* 0x100fe80008010808 */
[----:B------:R1:W-:Y:S06]  /*3fe0*/  MUFU.EX2 R44, R4 ;  /* 0x00000004002c7308 */ /* 0x0003ec0000000800 */
[----:B------:R-:W-:Y:S02]  /*3ff0*/  @P0 FSEL R6, R151, -INF , !P5 ;  /* 0xff80000097060808 */ /* 0x000fe40006800000 */
[----:B------:R-:W-:Y:S01]  /*4000*/  PLOP3.LUT P0, PT, PT, PT, UP1, 0x80, 0x8 ;  /* 0x000000000008781c */ /* 0x000fe20003f0f018 */
[----:B-1----:R-:W-:Y:S02]  /*4010*/  FFMA.FTZ R4, R5, UR9, -R8 ;  /* 0x0000000905047c23 */ /* 0x002fe40008010808 */
[----:B------:R-:W-:Y:S01]  /*4020*/  FFMA.FTZ R5, R6, UR9, -R3 ;  /* 0x0000000906057c23 */ /* 0x000fe20008010803 */
[----:B------:R-:W-:Y:S01]  /*4030*/  IMAD.MOV.U32 R6, RZ, RZ, R161 ;  /* 0x000000ffff067224 */ /* 0x000fe200078e00a1 */
[----:B------:R-:W-:Y:S01]  /*4040*/  @P3 FSEL R6, R161, -INF , !P5 ;  /* 0xff800000a1063808 */ /* 0x000fe20006800000 */
[----:B------:R1:W-:Y:S01]  /*4050*/  MUFU.EX2 R43, R4 ;  /* 0x00000004002b7308 */ /* 0x0003e20000000800 */
[----:B------:R-:W-:Y:S03]  /*4060*/  PLOP3.LUT P3, PT, PT, PT, UP1, 0x80, 0x8 ;  /* 0x000000000008781c */ /* 0x000fe60003f6f018 */
[----:B------:R-:W-:Y:S06]  /*4070*/  FFMA.FTZ R6, R6, UR9, -R2 ;  /* 0x0000000906067c23 */ /* 0x000fec0008010802 */
[----:B------:R4:W-:Y:S10]  /*4080*/  MUFU.EX2 R159, R5 ;  /* 0x00000005009f7308 */ /* 0x0009f40000000800 */
[----:B------:R4:W-:Y:S01]  /*4090*/  MUFU.EX2 R239, R6 ;  /* 0x0000000600ef7308 */ /* 0x0009e20000000800 */
[----:B-1----:R-:W-:Y:S02]  /*40a0*/  MOV R4, R149 ;  /* 0x0000009500047202 */ /* 0x002fe40000000f00 */
[----:B------:R-:W-:Y:S02]  /*40b0*/  @P4 FSEL R4, R149, -INF , !P6 ;  /* 0xff80000095044808 */ /* 0x000fe40007000000 */
[----:B------:R-:W-:Y:S03]  /*40c0*/  PLOP3.LUT P4, PT, PT, PT, UP1, 0x80, 0x8 ;  /* 0x000000000008781c */ /* 0x000fe60003f8f018 */
[----:B------:R-:W-:Y:S01]  /*40d0*/  FFMA.FTZ R4, R4, UR9, -R3 ;  /* 0x0000000904047c23 */ /* 0x000fe20008010803 */
[----:B----4-:R-:W-:Y:S03]  /*40e0*/  MOV R5, R169 ;  /* 0x000000a900057202 */ /* 0x010fe60000000f00 */
[----:B------:R1:W-:Y:S01]  /*40f0*/  MUFU.EX2 R158, R4 ;  /* 0x00000004009e7308 */ /* 0x0003e20000000800 */
[----:B------:R-:W-:Y:S05]  /*4100*/  IMAD.MOV.U32 R6, RZ, RZ, R171 ;  /* 0x000000ffff067224 */ /* 0x000fea00078e00ab */
[----:B------:R-:W-:Y:S02]  /*4110*/  @P4 FSEL R5, R169, -INF , !P5 ;  /* 0xff800000a9054808 */ /* 0x000fe40006800000 */
[----:B------:R-:W-:Y:S02]  /*4120*/  PLOP3.LUT P5, PT, PT, PT, UP1, 0x80, 0x8 ;  /* 0x000000000008781c */ /* 0x000fe40003faf018 */
[----:B------:R-:W-:Y:S02]  /*4130*/  @P3 FSEL R6, R171, -INF , !P6 ;  /* 0xff800000ab063808 */ /* 0x000fe40007000000 */
[----:B------:R-:W-:Y:S02]  /*4140*/  PLOP3.LUT P3, PT, PT, PT, UP1, 0x80, 0x8 ;  /* 0x000000000008781c */ /* 0x000fe40003f6f018 */
[----:B------:R-:W-:Y:S01]  /*4150*/  PLOP3.LUT P4, PT, PT, PT, UP1, 0x80, 0x8 ;  /* 0x000000000008781c */ /* 0x000fe20003f8f018 */
[----:B-1----:R-:W-:Y:S01]  /*4160*/  IMAD.MOV.U32 R4, RZ, RZ, R160 ;  /* 0x000000ffff047224 */ /* 0x002fe200078e00a0 */
[----:B------:R-:W-:Y:S02]  /*4170*/  @P0 FSEL R4, R160, -INF , !P6 ;  /* 0xff800000a0040808 */ /* 0x000fe40007000000 */
[----:B------:R-:W-:Y:S02]  /*4180*/  PLOP3.LUT P0, PT, PT, PT, UP1, 0x80, 0x8 ;  /* 0x000000000008781c */ /* 0x000fe40003f0f018 */
[----:B------:R-:W-:Y:S01]  /*4190*/  PLOP3.LUT P6, PT, PT, PT, UP1, 0x80, 0x8 ;  /* 0x000000000008781c */ /* 0x000fe20003fcf018 */
[----:B------:R-:W-:Y:S04]  /*41a0*/  FFMA.FTZ R4, R4, UR9, -R2 ;  /* 0x0000000904047c23 */ /* 0x000fe80008010802 */
[----:B------:R1:W-:Y:S01]  /*41b0*/  MUFU.EX2 R238, R4 ;  /* 0x0000000400ee7308 */ /* 0x0003e20000000800 */
[----:B--2---:R-:W-:Y:S02]  /*41c0*/  LEA R144, R11, UR4, 0x1 ;  /* 0x000000040b907c11 */ /* 0x004fe4000f8e08ff */
[----:B------:R-:W-:Y:S03]  /*41d0*/  MOV R11, 0x10 ;  /* 0x00000010000b7802 */ /* 0x000fe60000000f00 */
[----:B------:R-:W-:Y:S01]  /*41e0*/  VIADD R145, R144, 0x13020 ;  /* 0x0001302090917836 */ /* 0x000fe20000000000 */
[----:B------:R-:W-:Y:S01]  /*41f0*/  SEL R11, R11, 0xfffffff0, !P2 ;  /* 0xfffffff00b0b7807 */ /* 0x000fe20005000000 */
[--C-:B-1----:R-:W-:Y:S01]  /*4200*/  FFMA.FTZ R4, R5, UR9, -R0.reuse ;  /* 0x0000000905047c23 */ /* 0x102fe20008010800 */
[C---:B------:R-:W-:Y:S01]  /*4210*/  @P0 VIADD R5, R9.reuse, 0x18 ;  /* 0x0000001809050836 */ /* 0x040fe20000000000 */
[----:B------:R-:W-:Y:S02]  /*4220*/  @P4 IADD3 R9, PT, PT, R9, 0x19, RZ ;  /* 0x0000001909094810 */ /* 0x000fe40007ffe0ff */
[----:B------:R1:W-:Y:S01]  /*4230*/  MUFU.EX2 R249, R4 ;  /* 0x0000000400f97308 */ /* 0x0003e20000000800 */
[----:B------:R-:W-:Y:S02]  /*4240*/  PLOP3.LUT P4, PT, PT, PT, UP1, 0x80, 0x8 ;  /* 0x000000000008781c */ /* 0x000fe40003f8f018 */
[----:B------:R-:W-:Y:S01]  /*4250*/  @P5 ISETP.GE.AND P5, PT, R5, UR38, PT ;  /* 0x0000002605005c0c */ /* 0x000fe2000bfa6270 */
[----:B------:R-:W-:Y:S01]  /*4260*/  FFMA.FTZ R5, R6, UR9, -R0 ;  /* 0x0000000906057c23 */ /* 0x000fe20008010800 */
[----:B------:R-:W-:Y:S01]  /*4270*/  PLOP3.LUT P0, PT, PT, PT, UP1, 0x80, 0x8 ;  /* 0x000000000008781c */ /* 0x000fe20003f0f018 */
[----:B------:R-:W-:Y:S01]  /*4280*/  IMAD.MOV.U32 R6, RZ, RZ, R162 ;  /* 0x000000ffff067224 */ /* 0x000fe200078e00a2 */
[----:B------:R-:W-:Y:S03]  /*4290*/  @P6 ISETP.GE.AND P6, PT, R9, UR38, PT ;  /* 0x0000002609006c0c */ /* 0x000fe6000bfc6270 */
[----:B------:R2:W-:Y:S01]  /*42a0*/  MUFU.EX2 R246, R5 ;  /* 0x0000000500f67308 */ /* 0x0005e20000000800 */
[----:B-1----:R-:W-:Y:S01]  /*42b0*/  IMAD.MOV.U32 R4, RZ, RZ, R152 ;  /* 0x000000ffff047224 */ /* 0x002fe200078e0098 */
[----:B------:R-:W-:Y:S02]  /*42c0*/  @P3 FSEL R4, R152, -INF , !P5 ;  /* 0xff80000098043808 */ /* 0x000fe40006800000 */
[----:B------:R-:W-:Y:S03]  /*42d0*/  PLOP3.LUT P3, PT, PT, PT, UP1, 0x80, 0x8 ;  /* 0x000000000008781c */ /* 0x000fe60003f6f018 */
[--C-:B------:R-:W-:Y:S01]  /*42e0*/  FFMA.FTZ R4, R4, UR9, -R2.reuse ;  /* 0x0000000904047c23 */ /* 0x100fe20008010802 */
[----:B--2---:R-:W-:Y:S01]  /*42f0*/  IMAD.MOV.U32 R5, RZ, RZ, R153 ;  /* 0x000000ffff057224 */ /* 0x004fe200078e0099 */
[----:B------:R-:W-:Y:S02]  /*4300*/  @P0 FSEL R5, R153, -INF , !P6 ;  /* 0xff80000099050808 */ /* 0x000fe40007000000 */
[----:B------:R1:W-:Y:S01]  /*4310*/  MUFU.EX2 R237, R4 ;  /* 0x0000000400ed7308 */ /* 0x0003e20000000800 */
[----:B------:R-:W-:Y:S02]  /*4320*/  PLOP3.LUT P0, PT, PT, PT, UP1, 0x80, 0x8 ;  /* 0x000000000008781c */ /* 0x000fe40003f0f018 */
[----:B------:R-:W-:Y:S01]  /*4330*/  FFMA.FTZ R2, R5, UR9, -R2 ;  /* 0x0000000905027c23 */ /* 0x000fe20008010802 */
[----:B------:R-:W-:Y:S06]  /*4340*/  VIADD R5, R144, 0x13000 ;  /* 0x0001300090057836 */ /* 0x000fec0000000000 */
[----:B------:R2:W-:Y:S01]  /*4350*/  MUFU.EX2 R236, R2 ;  /* 0x0000000200ec7308 */ /* 0x0005e20000000800 */
[----:B------:R-:W-:Y:S01]  /*4360*/  @P1 IADD3 R145, PT, PT, R5, -0x20, RZ ;  /* 0xffffffe005911810 */ /* 0x000fe20007ffe0ff */
[----:B------:R-:W-:Y:S01]  /*4370*/  IMAD.MOV.U32 R5, RZ, RZ, R166 ;  /* 0x000000ffff057224 */ /* 0x000fe200078e00a6 */
[----:B-1----:R-:W-:Y:S02]  /*4380*/  MOV R4, R38 ;  /* 0x0000002600047202 */ /* 0x002fe40000000f00 */
        /* <DEDUP_REMOVED lines=8> */
[----:B------:R-:W-:Y:S02]  /*4410*/  MOV R2, R146 ;  /* 0x0000009200027202 */ /* 0x000fe40000000f00 */
[----:B------:R-:W-:Y:S04]  /*4420*/  @P4 FSEL R5, R166, -INF , !P5 ;  /* 0xff800000a6054808 */ /* 0x000fe80006800000 */
[----:B------:R-:W-:Y:S04]  /*4430*/  MUFU.EX2 R228, R8 ;  /* 0x0000000800e47308 */ /* 0x000fe80000000800 */
[----:B------:R-:W-:Y:S01]  /*4440*/  @P0 FSEL R2, R146, -INF , !P6 ;  /* 0xff80000092020808 */ /* 0x000fe20007000000 */
[----:B-1----:R-:W-:Y:S01]  /*4450*/  IMAD.MOV.U32 R4, RZ, RZ, R147 ;  /* 0x000000ffff047224 */ /* 0x002fe200078e0093 */
[----:B------:R-:W-:Y:S02]  /*4460*/  @P3 FSEL R4, R147, -INF , !P5 ;  /* 0xff80000093043808 */ /* 0x000fe40006800000 */
[----:B------:R-:W-:Y:S03]  /*4470*/  PLOP3.LUT P3, PT, PT, PT, UP1, 0x80, 0x8 ;  /* 0x000000000008781c */ /* 0x000fe60003f6f018 */
[--C-:B------:R-:W-:Y:S01]  /*4480*/  FFMA.FTZ R4, R4, UR9, -R3.reuse ;  /* 0x0000000904047c23 */ /* 0x100fe20008010803 */
[----:B------:R-:W-:Y:S01]  /*4490*/  FFMA.FTZ R3, R2, UR9, -R3 ;  /* 0x0000000902037c23 */ /* 0x000fe20008010803 */
[----:B------:R-:W-:Y:S02]  /*44a0*/  F2FP.F16.F32.PACK_AB R2, R244, R245 ;  /* 0x000000f5f402723e */ /* 0x000fe400000000ff */
[----:B------:R1:W-:Y:S03]  /*44b0*/  MUFU.EX2 R157, R4 ;  /* 0x00000004009d7308 */ /* 0x0003e60000000800 */
[----:B------:R2:W-:Y:S03]  /*44c0*/  STS [R144+0x13400], R2 ;  /* 0x0134000290007388 */ /* 0x0005e60000000800 */
[----:B------:R-:W-:Y:S04]  /*44d0*/  @P3 FSEL R6, R162, -INF , !P6 ;  /* 0xff800000a2063808 */ /* 0x000fe80007000000 */
[----:B------:R4:W3:Y:S01]  /*44e0*/  MUFU.EX2 R156, R3 ;  /* 0x00000003009c7308 */ /* 0x0008e20000000800 */
[----:B-1----:R-:W-:Y:S05]  /*44f0*/  F2FP.F16.F32.PACK_AB R4, R163, R150 ;  /* 0x00000096a304723e */ /* 0x002fea00000000ff */
[----:B------:R1:W-:Y:S01]  /*4500*/  STS [R144+0x13000], R4 ;  /* 0x0130000490007388 */ /* 0x0003e20000000800 */
[----:B----4-:R-:W-:Y:S01]  /*4510*/  F2FP.F16.F32.PACK_AB R3, R45, R46 ;  /* 0x0000002e2d03723e */ /* 0x010fe200000000ff */
[----:B--2---:R-:W-:Y:S05]  /*4520*/  IMAD.IADD R2, R11, 0x1, R144 ;  /* 0x000000010b027824 */ /* 0x004fea00078e0290 */
[----:B------:R2:W-:Y:S01]  /*4530*/  STS [R2+0x13000], R3 ;  /* 0x0130000302007388 */ /* 0x0005e20000000800 */
[--C-:B-1----:R-:W-:Y:S01]  /*4540*/  FFMA.FTZ R4, R5, UR9, -R0.reuse ;  /* 0x0000000905047c23 */ /* 0x102fe20008010800 */
[----:B---3--:R-:W-:Y:S01]  /*4550*/  F2FP.F16.F32.PACK_AB R5, R230, R231 ;  /* 0x000000e7e605723e */ /* 0x008fe200000000ff */
[----:B------:R-:W-:Y:S01]  /*4560*/  FFMA.FTZ R0, R6, UR9, -R0 ;  /* 0x0000000906007c23 */ /* 0x000fe20008010800 */
[----:B------:R-:W-:Y:S01]  /*4570*/  F2FP.F16.F32.PACK_AB R6, R248, R247 ;  /* 0x000000f7f806723e */ /* 0x000fe200000000ff */
[----:B------:R1:W-:Y:S02]  /*4580*/  MUFU.EX2 R243, R4 ;  /* 0x0000000400f37308 */ /* 0x0003e40000000800 */
[----:B------:R3:W-:Y:S04]  /*4590*/  STS [R2+0x13400], R5 ;  /* 0x0134000502007388 */ /* 0x0007e80000000800 */
[----:B------:R4:W-:Y:S01]  /*45a0*/  STS [R144+0x14000], R6 ;  /* 0x0140000690007388 */ /* 0x0009e20000000800 */
[----:B--2---:R-:W-:Y:S03]  /*45b0*/  F2FP.F16.F32.PACK_AB R3, R241, R242 ;  /* 0x000000f2f103723e */ /* 0x004fe600000000ff */
[----:B------:R2:W4:Y:S01]  /*45c0*/  MUFU.EX2 R240, R0 ;  /* 0x0000000000f07308 */ /* 0x0005220000000800 */
[----:B-1----:R-:W-:Y:S05]  /*45d0*/  F2FP.F16.F32.PACK_AB R4, R252, R12 ;  /* 0x0000000cfc04723e */ /* 0x002fea00000000ff */
[----:B------:R1:W-:Y:S01]  /*45e0*/  STS [R144+0x14400], R4 ;  /* 0x0144000490007388 */ /* 0x0003e20000000800 */
[----:B--2---:R-:W-:Y:S03]  /*45f0*/  F2FP.F16.F32.PACK_AB R0, R156, R157 ;  /* 0x0000009d9c00723e */ /* 0x004fe600000000ff */
[----:B------:R2:W-:Y:S01]  /*4600*/  STS [R2+0x14000], R3 ;  /* 0x0140000302007388 */ /* 0x0005e20000000800 */
[----:B---3--:R-:W-:Y:S03]  /*4610*/  F2FP.F16.F32.PACK_AB R5, R158, R159 ;  /* 0x0000009f9e05723e */ /* 0x008fe600000000ff */
[----:B------:R3:W-:Y:S01]  /*4620*/  STS [R2+0x14400], R7 ;  /* 0x0144000702007388 */ /* 0x0007e20000000800 */
[----:B----4-:R-:W-:Y:S03]  /*4630*/  F2FP.F16.F32.PACK_AB R6, R43, R44 ;  /* 0x0000002c2b06723e */ /* 0x010fe600000000ff */
[----:B------:R4:W-:Y:S04]  /*4640*/  STS [R145+0x400], R5 ;  /* 0x0004000591007388 */ /* 0x0009e80000000800 */
[----:B------:R4:W-:Y:S01]  /*4650*/  STS [R145], R6 ;  /* 0x0000000691007388 */ /* 0x0009e20000000800 */
[----:B-1----:R-:W-:Y:S01]  /*4660*/  F2FP.F16.F32.PACK_AB R4, R228, R36 ;  /* 0x00000024e404723e */ /* 0x002fe200000000ff */
[----:B--2---:R-:W-:Y:S01]  /*4670*/  IMAD.IADD R3, R11, 0x1, R145 ;  /* 0x000000010b037824 */ /* 0x004fe200078e0291 */
[----:B---3--:R-:W-:Y:S04]  /*4680*/  F2FP.F16.F32.PACK_AB R2, R240, R243 ;  /* 0x000000f3f002723e */ /* 0x008fe800000000ff */
[----:B------:R1:W-:Y:S01]  /*4690*/  STS [R3], R4 ;  /* 0x0000000403007388 */ /* 0x0003e20000000800 */
[----:B----4-:R-:W-:Y:S03]  /*46a0*/  F2FP.F16.F32.PACK_AB R5, R246, R249 ;  /* 0x000000f9f605723e */ /* 0x010fe600000000ff */
[----:B------:R2:W-:Y:S01]  /*46b0*/  STS [R3+0x400], R0 ;  /* 0x0004000003007388 */ /* 0x0005e20000000800 */
[----:B------:R-:W-:Y:S03]  /*46c0*/  F2FP.F16.F32.PACK_AB R6, R238, R239 ;  /* 0x000000efee06723e */ /* 0x000fe600000000ff */
[----:B------:R-:W-:Y:S04]  /*46d0*/  STS [R145+0x1400], R5 ;  /* 0x0014000591007388 */ /* 0x000fe80000000800 */
[----:B------:R-:W-:Y:S04]  /*46e0*/  STS [R145+0x1000], R6 ;  /* 0x0010000691007388 */ /* 0x000fe80000000800 */
[----:B------:R3:W-:Y:S01]  /*46f0*/  STS [R3+0x1400], R2 ;  /* 0x0014000203007388 */ /* 0x0007e20000000800 */
[----:B-1----:R-:W-:Y:S02]  /*4700*/  F2FP.F16.F32.PACK_AB R4, R236, R237 ;  /* 0x000000edec04723e */ /* 0x002fe400000000ff */
[----:B--2---:R-:W-:Y:S03]  /*4710*/  LEA R0, R226, UR4, 0x1 ;  /* 0x00000004e2007c11 */ /* 0x004fe6000f8e08ff */
[----:B------:R1:W-:Y:S04]  /*4720*/  STS [R3+0x1000], R4 ;  /* 0x0010000403007388 */ /* 0x0003e80000000800 */
[----:B------:R-:W2:Y:S01]  /*4730*/  LDSM.16.M88.4 R32, [R0+0x6000] ;  /* 0x006000000020783b */ /* 0x000ea20000000200 */
[C---:B---3--:R-:W-:Y:S07]  /*4740*/  VIADD R2, R0.reuse, 0x6020 ;  /* 0x0000602000027836 */ /* 0x048fee0000000000 */
[----:B------:R-:W3:Y:S01]  /*4750*/  LDSM.16.M88.4 R28, [R0+0x6800] ;  /* 0x00680000001c783b */ /* 0x000ee20000000200 */
[----:B-1----:R-:W-:Y:S05]  /*4760*/  IADD3 R3, PT, PT, R0, 0x6000, RZ ;  /* 0x0000600000037810 */ /* 0x002fea0007ffe0ff */
[----:B------:R-:W-:Y:S01]  /*4770*/  @P2 VIADD R2, R3, 0xffffffe0 ;  /* 0xffffffe003022836 */ /* 0x000fe20000000000 */
[----:B------:R-:W-:Y:S04]  /*4780*/  MOV R3, R143 ;  /* 0x0000008f00037202 */ /* 0x000fe80000000f00 */
        /* <DEDUP_REMOVED lines=52> */
[----:B------:R-:W5:Y:S04]  /*4ad0*/  LDG.E R142, desc[UR36][R132.64+0x20] ;  /* 0x00002024848e7981 */ /* 0x000f68000c1e1900 */
[----:B------:R-:W5:Y:S04]  /*4ae0*/  LDG.E R141, desc[UR36][R132.64+0x80] ;  /* 0x00008024848d7981 */ /* 0x000f68000c1e1900 */
[----:B------:R1:W5:Y:S04]  /*4af0*/  LDG.E R140, desc[UR36][R132.64+0xa0] ;  /* 0x0000a024848c7981 */ /* 0x000368000c1e1900 */
[----:B-1----:R1:W3:Y:S02]  /*4b00*/  LDSM.16.M88.4 R132, [R2+0x2000] ;  /* 0x002000000284783b */ /* 0x0022e40000000200 */
[----:B-1----:R-:W-:Y:S02]  /*4b10*/  MOV R2, R3 ;  /* 0x0000000300027202 */ /* 0x002fe40000000f00 */
[C---:B------:R-:W-:Y:S03]  /*4b20*/  LOP3.LUT R3, R227.reuse, 0x8, RZ, 0xc0, !PT ;  /* 0x00000008e3037812 */ /* 0x040fe600078ec0ff */
[----:B------:R-:W-:Y:S04]  /*4b30*/  FFMA.FTZ R2, -R2, R2, 1 ;  /* 0x3f80000002027423 */ /* 0x000fe80000010102 */
[----:B------:R-:W-:Y:S01]  /*4b40*/  FMUL.FTZ R2, R2, UR10 ;  /* 0x0000000a02027c20 */ /* 0x000fe20008410000 */
[-C--:B---3--:R-:W-:Y:S08]  /*4b50*/  HMMA.16816.F32 R4, R132, R212.reuse, R4 ;  /* 0x000000d48404723c */ /* 0x088ff00000001804 */
[C---:B------:R-:W-:Y:S08]  /*4b60*/  HMMA.16816.F32 R8, R136.reuse, R212, R8 ;  /* 0x000000d48808723c */ /* 0x040ff00000001808 */
[-C--:B------:R-:W-:Y:S08]  /*4b70*/  HMMA.16816.F32 R12, R136, R214.reuse, R12 ;  /* 0x000000d6880c723c */ /* 0x080ff0000000180c */
[C---:B------:R-:W-:Y:S08]  /*4b80*/  HMMA.16816.F32 R16, R132.reuse, R214, R16 ;  /* 0x000000d68410723c */ /* 0x040ff00000001810 */
[-C--:B------:R-:W-:Y:S08]  /*4b90*/  HMMA.16816.F32 R20, R132, R216.reuse, R20 ;  /* 0x000000d88414723c */ /* 0x080ff00000001814 */
[C---:B------:R-:W-:Y:S08]  /*4ba0*/  HMMA.16816.F32 R24, R136.reuse, R216, R24 ;  /* 0x000000d88818723c */ /* 0x040ff00000001818 */
[-C--:B------:R-:W-:Y:S03]  /*4bb0*/  HMMA.16816.F32 R28, R136, R218.reuse, R28 ;  /* 0x000000da881c723c */ /* 0x080fe6000000181c */
[----:B------:R-:W-:Y:S04]  /*4bc0*/  LOP3.LUT R136, R227, 0x4, RZ, 0xc0, !PT ;  /* 0x00000004e3887812 */ /* 0x000fe800078ec0ff */
[----:B------:R-:W-:Y:S01]  /*4bd0*/  ISETP.NE.AND P0, PT, R136, RZ, PT ;  /* 0x000000ff8800720c */ /* 0x000fe20003f05270 */
[----:B------:R-:W-:Y:S04]  /*4be0*/  HMMA.16816.F32 R32, R132, R218, R32 ;  /* 0x000000da8420723c */ /* 0x000fe80000001820 */
[C---:B--2---:R-:W-:Y:S01]  /*4bf0*/  FADD.FTZ R4, -R143.reuse, R4 ;  /* 0x000000048f047221 */ /* 0x044fe20000010100 */
[C---:B------:R-:W-:Y:S01]  /*4c00*/  FADD.FTZ R16, -R143.reuse, R16 ;  /* 0x000000108f107221 */ /* 0x040fe20000010100 */
[C---:B------:R-:W-:Y:S01]  /*4c10*/  FADD.FTZ R17, -R143.reuse, R17 ;  /* 0x000000118f117221 */ /* 0x040fe20000010100 */
[----:B------:R-:W-:Y:S01]  /*4c20*/  FADD.FTZ R5, -R143, R5 ;  /* 0x000000058f057221 */ /* 0x000fe20000010100 */
[----:B------:R-:W-:Y:S01]  /*4c30*/  FMUL.FTZ R0, R150, R4 ;  /* 0x0000000496007220 */ /* 0x000fe20000410000 */
[----:B------:R-:W-:Y:S01]  /*4c40*/  SHF.R.U32.HI R150, RZ, 0x1, R227 ;  /* 0x00000001ff967819 */ /* 0x000fe200000116e3 */
[----:B------:R-:W-:Y:S01]  /*4c50*/  FMUL.FTZ R16, R46, R16 ;  /* 0x000000102e107220 */ /* 0x000fe20000410000 */
[----:B------:R-:W-:Y:S01]  /*4c60*/  FFMA.FTZ R4, -R148, R148, 1 ;  /* 0x3f80000094047423 */ /* 0x000fe20000010194 */
[----:B------:R1:W5:Y:S01]  /*4c70*/  LDL.LU R46, [R1+0x64] ;  /* 0x00006400012e7983 */ /* 0x0003620000300800 */
[----:B------:R-:W-:Y:S01]  /*4c80*/  IMAD.SHL.U32 R148, R227, 0x40, RZ ;  /* 0x00000040e3947824 */ /* 0x000fe200078e00ff */
[----:B------:R-:W-:Y:S01]  /*4c90*/  LOP3.LUT R3, R3, 0x30, R150, 0xf8, !PT ;  /* 0x0000003003037812 */ /* 0x000fe200078ef896 */
[----:B------:R-:W-:Y:S01]  /*4ca0*/  FMUL.FTZ R17, R45, R17 ;  /* 0x000000112d117220 */ /* 0x000fe20000410000 */
[----:B------:R-:W-:Y:S01]  /*4cb0*/  FADD.FTZ R20, -R143, R20 ;  /* 0x000000148f147221 */ /* 0x000fe20000010100 */
[----:B------:R1:W5:Y:S01]  /*4cc0*/  LDL.LU R45, [R1+0x60] ;  /* 0x00006000012d7983 */ /* 0x0003620000300800 */
[----:B------:R-:W-:Y:S01]  /*4cd0*/  FMUL.FTZ R5, R163, R5 ;  /* 0x00000005a3057220 */ /* 0x000fe20000410000 */
[----:B------:R-:W-:Y:S01]  /*4ce0*/  FMUL.FTZ R4, R4, UR10 ;  /* 0x0000000a04047c20 */ /* 0x000fe20008410000 */
[----:B------:R-:W-:Y:S02]  /*4cf0*/  IMAD.SHL.U32 R163, R227, 0x8, RZ ;  /* 0x00000008e3a37824 */ /* 0x000fe400078e00ff */
[----:B------:R-:W-:Y:S01]  /*4d00*/  FADD.FTZ R132, -R143, R21 ;  /* 0x000000158f847221 */ /* 0x000fe20000010100 */
[----:B------:R-:W-:Y:S01]  /*4d10*/  LOP3.LUT R3, R3, 0x1c0, R148, 0xf8, !PT ;  /* 0x000001c003037812 */ /* 0x000fe200078ef894 */
[----:B------:R-:W-:Y:S01]  /*4d20*/  FMUL.FTZ R21, R44, R20 ;  /* 0x000000142c157220 */ /* 0x000fe20000410000 */
[----:B------:R-:W-:Y:S01]  /*4d30*/  FFMA.FTZ R20, -R39, R39, 1 ;  /* 0x3f80000027147423 */ /* 0x000fe20000010127 */
[----:B------:R1:W5:Y:S01]  /*4d40*/  LDL.LU R44, [R1+0x5c] ;  /* 0x00005c00012c7983 */ /* 0x0003620000300800 */
[----:B------:R-:W-:Y:S01]  /*4d50*/  FMUL.FTZ R4, R0, R4 ;  /* 0x0000000400047220 */ /* 0x000fe20000410000 */
[----:B------:R-:W-:Y:S01]  /*4d60*/  LOP3.LUT R0, R148, 0x400, RZ, 0xc0, !PT ;  /* 0x0000040094007812 */ /* 0x000fe200078ec0ff */
[----:B------:R-:W-:Y:S01]  /*4d70*/  FMUL.FTZ R132, R43, R132 ;  /* 0x000000842b847220 */ /* 0x000fe20000410000 */
[----:B------:R-:W-:Y:S01]  /*4d80*/  LOP3.LUT R3, R3, 0x38, R163, 0x78, !PT ;  /* 0x0000003803037812 */ /* 0x000fe200078e78a3 */
[----:B------:R1:W5:Y:S01]  /*4d90*/  LDL.LU R43, [R1+0x58] ;  /* 0x00005800012b7983 */ /* 0x0003620000300800 */
[----:B------:R-:W-:Y:S01]  /*4da0*/  FMUL.FTZ R2, R5, R2 ;  /* 0x0000000205027220 */ /* 0x000fe20000410000 */
[----:B------:R-:W-:Y:S01]  /*4db0*/  FFMA.FTZ R5, -R41, R41, 1 ;  /* 0x3f80000029057423 */ /* 0x000fe20000010129 */
[----:B------:R-:W-:Y:S01]  /*4dc0*/  LEA R3, R3, R0, 0x1 ;  /* 0x0000000003037211 */ /* 0x000fe200078e08ff */
[----:B------:R-:W-:Y:S01]  /*4dd0*/  FFMA.FTZ R0, -R42, R42, 1 ;  /* 0x3f8000002a007423 */ /* 0x000fe2000001012a */
[----:B------:R-:W-:Y:S01]  /*4de0*/  FMUL.FTZ R20, R20, UR10 ;  /* 0x0000000a14147c20 */ /* 0x000fe20008410000 */
[----:B------:R1:W5:Y:S01]  /*4df0*/  LDL.LU R42, [R1+0x54] ;  /* 0x00005400012a7983 */ /* 0x0003620000300800 */
[----:B------:R-:W-:Y:S01]  /*4e00*/  F2FP.F16.F32.PACK_AB R2, R2, R4 ;  /* 0x000000040202723e */ /* 0x000fe200000000ff */
[----:B------:R-:W-:Y:S01]  /*4e10*/  FFMA.FTZ R4, -R40, R40, 1 ;  /* 0x3f80000028047423 */ /* 0x000fe20000010128 */
[----:B------:R-:W-:Y:S01]  /*4e20*/  FMUL.FTZ R0, R0, UR10 ;  /* 0x0000000a00007c20 */ /* 0x000fe20008410000 */
[----:B------:R1:W5:Y:S01]  /*4e30*/  LDL.LU R41, [R1+0x50] ;  /* 0x0000500001297983 */ /* 0x0003620000300800 */
[----:B------:R-:W-:Y:S01]  /*4e40*/  FMUL.FTZ R5, R5, UR10 ;  /* 0x0000000a05057c20 */ /* 0x000fe20008410000 */
[----:B------:R-:W-:Y:S01]  /*4e50*/  FMUL.FTZ R4, R4, UR10 ;  /* 0x0000000a04047c20 */ /* 0x000fe20008410000 */
[----:B------:R-:W-:Y:S01]  /*4e60*/  FMUL.FTZ R0, R16, R0 ;  /* 0x0000000010007220 */ /* 0x000fe20000410000 */
[----:B------:R1:W5:Y:S01]  /*4e70*/  LDL.LU R40, [R1+0x4c] ;  /* 0x00004c0001287983 */ /* 0x0003620000300800 */
[----:B------:R-:W-:Y:S01]  /*4e80*/  FFMA.FTZ R16, -R38, R38, 1 ;  /* 0x3f80000026107423 */ /* 0x000fe20000010126 */
[----:B------:R-:W-:Y:S01]  /*4e90*/  FMUL.FTZ R5, R17, R5 ;  /* 0x0000000511057220 */ /* 0x000fe20000410000 */
[----:B------:R-:W-:Y:S01]  /*4ea0*/  FFMA.FTZ R17, -R37, R37, 1 ;  /* 0x3f80000025117423 */ /* 0x000fe20000010125 */
[----:B------:R1:W5:Y:S01]  /*4eb0*/  LDL.LU R39, [R1+0x48] ;  /* 0x0000480001277983 */ /* 0x0003620000300800 */
[----:B------:R-:W-:Y:S01]  /*4ec0*/  FMUL.FTZ R4, R21, R4 ;  /* 0x0000000415047220 */ /* 0x000fe20000410000 */
[C---:B------:R-:W-:Y:S01]  /*4ed0*/  FADD.FTZ R21, -R143.reuse, R32 ;  /* 0x000000208f157221 */ /* 0x040fe20000010100 */
[----:B------:R-:W-:Y:S01]  /*4ee0*/  FADD.FTZ R32, -R143, R33 ;  /* 0x000000218f207221 */ /* 0x000fe20000010100 */
[----:B------:R1:W5:Y:S01]  /*4ef0*/  LDL.LU R38, [R1+0x44] ;  /* 0x0000440001267983 */ /* 0x0003620000300800 */
[----:B------:R-:W-:Y:S01]  /*4f00*/  FMUL.FTZ R20, R132, R20 ;  /* 0x0000001484147220 */ /* 0x000fe20000410000 */
[----:B------:R-:W-:Y:S01]  /*4f10*/  FMUL.FTZ R21, R36, R21 ;  /* 0x0000001524157220 */ /* 0x000fe20000410000 */
[----:B------:R-:W-:Y:S01]  /*4f20*/  FMUL.FTZ R32, R228, R32 ;  /* 0x00000020e4207220 */ /* 0x000fe20000410000 */
[----:B------:R1:W5:Y:S01]  /*4f30*/  LDL.LU R37, [R1+0x40] ;  /* 0x0000400001257983 */ /* 0x0003620000300800 */
[----:B------:R-:W-:Y:S01]  /*4f40*/  FMUL.FTZ R16, R16, UR10 ;  /* 0x0000000a10107c20 */ /* 0x000fe20008410000 */
[----:B------:R-:W-:Y:S01]  /*4f50*/  FMUL.FTZ R17, R17, UR10 ;  /* 0x0000000a11117c20 */ /* 0x000fe20008410000 */
[----:B------:R-:W-:Y:S01]  /*4f60*/  IMAD.SHL.U32 R228, R227, 0x4, RZ ;  /* 0x00000004e3e47824 */ /* 0x000fe200078e00ff */
[----:B------:R1:W5:Y:S01]  /*4f70*/  LDL.LU R36, [R1+0x3c] ;  /* 0x00003c0001247983 */ /* 0x0003620000300800 */
[----:B------:R-:W-:Y:S01]  /*4f80*/  F2FP.F16.F32.PACK_AB R5, R5, R0 ;  /* 0x000000000505723e */ /* 0x000fe200000000ff */
[----:B------:R-:W-:Y:S01]  /*4f90*/  FMUL.FTZ R16, R21, R16 ;  /* 0x0000001015107220 */ /* 0x000fe20000410000 */
[----:B------:R-:W-:Y:S01]  /*4fa0*/  F2FP.F16.F32.PACK_AB R20, R20, R4 ;  /* 0x000000041414723e */ /* 0x000fe200000000ff */
[----:B------:R-:W-:Y:S01]  /*4fb0*/  FMUL.FTZ R17, R32, R17 ;  /* 0x0000001120117220 */ /* 0x000fe20000410000 */
[----:B------:R-:W-:Y:S06]  /*4fc0*/  BRA.U !UP2, `(.L_x_402) ;  /* 0x000000010a5c7547 */ /* 0x000fec000b800000 */
[----:B------:R-:W2:Y:S01]  /*4fd0*/  LDL.LU.64 R134, [R1+0x18] ;  /* 0x0000180001867983 */ /* 0x000ea20000300a00 */
[----:B------:R-:W-:Y:S01]  /*4fe0*/  IADD3 R4, P3, PT, RZ, -UR34, RZ ;  /* 0x80000022ff047c10 */ /* 0x000fe2000ff7e0ff */
[----:B------:R-:W-:Y:S02]  /*4ff0*/  ULOP3.LUT UR8, UR47, 0x1, URZ, 0xc0, !UPT ;  /* 0x000000012f087892 */ /* 0x000fe4000f8ec0ff */
[----:B------:R-:W3:Y:S02]  /*5000*/  LDL.LU R133, [R1+0x20] ;  /* 0x0000200001857983 */ /* 0x000ee40000300800 */
[----:B------:R-:W-:Y:S01]  /*5010*/  IMAD.X R0, RZ, RZ, ~UR11, P3 ;  /* 0x8000000bff007e24 */ /* 0x000fe200098e06ff */
[----:B------:R-:W-:Y:S04]  /*5020*/  UISETP.NE.U32.AND UP0, UPT, UR8, 0x1, UPT ;  /* 0x000000010800788c */ /* 0x000fe8000bf05070 */
[----:B------:R-:W-:Y:S01]  /*5030*/  SHF.R.S64 R4, R4, 0x1f, R0 ;  /* 0x0000001f04047819 */ /* 0x000fe20000001000 */
[----:B------:R-:W-:Y:S06]  /*5040*/  USEL UR8, UR31, 0x3000, !UP0 ;  /* 0x000030001f087887 */ /* 0x000fec000c000000 */
[----:B------:R-:W-:Y:S01]  /*5050*/  IADD3 R221, PT, PT, R221, UR8, RZ ;  /* 0x00000008dddd7c10 */ /* 0x000fe2000fffe0ff */
[----:B---3--:R-:W-:Y:S01]  /*5060*/  VIADD R133, R133, UR8 ;  /* 0x0000000885857c36 */ /* 0x008fe20008000000 */
[----:B--2---:R-:W-:Y:S04]  /*5070*/  IADD3 R4, P3, PT, R134, R4, RZ ;  /* 0x0000000486047210 */ /* 0x004fe80007f7e0ff */
[----:B------:R2:W-:Y:S01]  /*5080*/  STL [R1+0x20], R133 ;  /* 0x0000208501007387 */ /* 0x0005e20000100800 */
[----:B------:R-:W-:Y:S02]  /*5090*/  LEA.HI.X.SX32 R0, R0, R135, 0x1, P3 ;  /* 0x0000008700007211 */ /* 0x000fe400018f0eff */
[----:B------:R-:W-:Y:S03]  /*50a0*/  MOV R32, R4 ;  /* 0x0000000400207202 */ /* 0x000fe60000000f00 */
[----:B------:R-:W-:Y:S05]  /*50b0*/  IMAD.MOV.U32 R33, RZ, RZ, R0 ;  /* 0x000000ffff217224 */ /* 0x000fea00078e0000 */
[----:B------:R-:W-:Y:S01]  /*50c0*/  @!PT LDS RZ, [RZ] ;  /* 0x00000000fffff984 */ /* 0x000fe20000000800 */
[----:B------:R-:W-:Y:S01]  /*50d0*/  @!PT LDS RZ, [RZ] ;  /* 0x00000000fffff984 */ /* 0x000fe20000000800 */
[----:B------:R-:W-:Y:S01]  /*50e0*/  @!PT LDS RZ, [RZ] ;  /* 0x00000000fffff984 */ /* 0x000fe20000000800 */
[----:B------:R2:W-:Y:S04]  /*50f0*/  LDGSTS.E.BYPASS.LTC128B.128 [R133], desc[UR36][R32.64] ;  /* 0x0000000020857fae */ /* 0x0005e8000b981a24 */
[----:B------:R2:W-:Y:S04]  /*5100*/  LDGSTS.E.BYPASS.LTC128B.128 [R133+0x1000], desc[UR36][R32.64+0x40] ;  /* 0x0100004020857fae */ /* 0x0005e8000b981a24 */
[----:B------:R2:W-:Y:S04]  /*5110*/  LDGSTS.E.BYPASS.LTC128B.128 [R133+0x2000], desc[UR36][R32.64+0x80] ;  /* 0x0200008020857fae */ /* 0x0005e8000b981a24 */
[----:B------:R2:W-:Y:S04]  /*5120*/  STL.64 [R1+0x18], R32 ;  /* 0x0000182001007387 */ /* 0x0005e80000100a00 */
[----:B------:R-:W0:Y:S02]  /*5130*/  LDGDEPBAR ;  /* 0x00000000000079af */ /* 0x000e240000000000 */
.L_x_402:
[----:B--2---:R-:W2:Y:S01]  /*5140*/  LDL.LU R32, [R1] ;  /* 0x0000000001207983 */ /* 0x004ea20000300800 */
[C---:B-----5:R-:W-:Y:S01]  /*5150*/  FADD.FTZ R6, -R142.reuse, R6 ;  /* 0x000000068e067221 */ /* 0x060fe20000010100 */
[----:B------:R-:W-:Y:S01]  /*5160*/  FADD.FTZ R7, -R142, R7 ;  /* 0x000000078e077221 */ /* 0x000fe20000010100 */
[----:B------:R-:W-:Y:S02]  /*5170*/  FFMA.FTZ R0, -R164, R164, 1 ;  /* 0x3f800000a4007423 */ /* 0x000fe400000101a4 */
[----:B------:R3:W-:Y:S01]  /*5180*/  STS [R144+0xf000], R2 ;  /* 0x00f0000290007388 */ /* 0x0007e20000000800 */
[----:B------:R-:W-:Y:S01]  /*5190*/  FMUL.FTZ R6, R245, R6 ;  /* 0x00000006f5067220 */ /* 0x000fe20000410000 */
[----:B------:R-:W-:Y:S01]  /*51a0*/  FMUL.FTZ R7, R244, R7 ;  /* 0x00000007f4077220 */ /* 0x000fe20000410000 */
[----:B------:R-:W-:Y:S01]  /*51b0*/  FMUL.FTZ R0, R0, UR10 ;  /* 0x0000000a00007c20 */ /* 0x000fe20008410000 */
[C---:B------:R-:W-:Y:S01]  /*51c0*/  FADD.FTZ R19, -R142.reuse, R19 ;  /* 0x000000138e137221 */ /* 0x040fe20000010100 */
[C---:B------:R-:W-:Y:S01]  /*51d0*/  FADD.FTZ R23, -R142.reuse, R23 ;  /* 0x000000178e177221 */ /* 0x040fe20000010100 */
[----:B------:R-:W-:Y:S01]  /*51e0*/  FADD.FTZ R22, -R142, R22 ;  /* 0x000000168e167221 */ /* 0x000fe20000010100 */
[----:B------:R-:W-:Y:S01]  /*51f0*/  FMUL.FTZ R7, R7, R0 ;  /* 0x0000000007077220 */ /* 0x000fe20000410000 */
[----:B------:R-:W-:Y:S01]  /*5200*/  FFMA.FTZ R0, -R154, R154, 1 ;  /* 0x3f8000009a007423 */ /* 0x000fe2000001019a */
[----:B------:R-:W-:Y:S01]  /*5210*/  FMUL.FTZ R19, R230, R19 ;  /* 0x00000013e6137220 */ /* 0x000fe20000410000 */
[----:B------:R-:W-:Y:S01]  /*5220*/  FMUL.FTZ R23, R158, R23 ;  /* 0x000000179e177220 */ /* 0x000fe20000410000 */
[----:B------:R-:W-:Y:S01]  /*5230*/  FADD.FTZ R18, -R142, R18 ;  /* 0x000000128e127221 */ /* 0x000fe20000010100 */
[----:B------:R-:W-:Y:S01]  /*5240*/  FMUL.FTZ R4, R0, UR10 ;  /* 0x0000000a00047c20 */ /* 0x000fe20008410000 */
[----:B------:R-:W-:Y:S01]  /*5250*/  FFMA.FTZ R0, -R149, R149, 1 ;  /* 0x3f80000095007423 */ /* 0x000fe20000010195 */
[----:B------:R-:W-:Y:S01]  /*5260*/  F2FP.F16.F32.PACK_AB R17, R17, R16 ;  /* 0x000000101111723e */ /* 0x000fe200000000ff */
[C---:B------:R-:W-:Y:S01]  /*5270*/  FADD.FTZ R34, -R142.reuse, R34 ;  /* 0x000000228e227221 */ /* 0x040fe20000010100 */
[----:B------:R-:W-:Y:S01]  /*5280*/  FMUL.FTZ R4, R19, R4 ;  /* 0x0000000413047220 */ /* 0x000fe20000410000 */
[----:B------:R-:W-:Y:S01]  /*5290*/  FADD.FTZ R35, -R142, R35 ;  /* 0x000000238e237221 */ /* 0x000fe20000010100 */
[----:B------:R-:W-:Y:S01]  /*52a0*/  FMUL.FTZ R22, R159, R22 ;  /* 0x000000169f167220 */ /* 0x000fe20000410000 */
[----:B------:R-:W-:Y:S01]  /*52b0*/  FMUL.FTZ R18, R231, R18 ;  /* 0x00000012e7127220 */ /* 0x000fe20000410000 */
[----:B------:R-:W-:Y:S01]  /*52c0*/  FMUL.FTZ R34, R157, R34 ;  /* 0x000000229d227220 */ /* 0x000fe20000410000 */
[----:B------:R-:W-:Y:S01]  /*52d0*/  FMUL.FTZ R35, R156, R35 ;  /* 0x000000239c237220 */ /* 0x000fe20000410000 */
[C---:B------:R-:W-:Y:S01]  /*52e0*/  FADD.FTZ R8, -R141.reuse, R8 ;  /* 0x000000088d087221 */ /* 0x040fe20000010100 */
[C---:B------:R-:W-:Y:S01]  /*52f0*/  FADD.FTZ R9, -R141.reuse, R9 ;  /* 0x000000098d097221 */ /* 0x040fe20000010100 */
[----:B------:R-:W-:Y:S01]  /*5300*/  FADD.FTZ R12, -R141, R12 ;  /* 0x0000000c8d0c7221 */ /* 0x000fe20000010100 */
[----:B---3--:R-:W-:Y:S01]  /*5310*/  FFMA.FTZ R2, -R165, R165, 1 ;  /* 0x3f800000a5027423 */ /* 0x008fe200000101a5 */
[----:B------:R-:W-:Y:S01]  /*5320*/  FMUL.FTZ R8, R247, R8 ;  /* 0x00000008f7087220 */ /* 0x000fe20000410000 */
[----:B------:R-:W-:Y:S01]  /*5330*/  FADD.FTZ R13, -R141, R13 ;  /* 0x0000000d8d0d7221 */ /* 0x000fe20000010100 */
[----:B------:R-:W-:Y:S01]  /*5340*/  FMUL.FTZ R9, R248, R9 ;  /* 0x00000009f8097220 */ /* 0x000fe20000410000 */
[----:B------:R-:W-:Y:S01]  /*5350*/  FMUL.FTZ R2, R2, UR10 ;  /* 0x0000000a02027c20 */ /* 0x000fe20008410000 */
[----:B------:R-:W-:Y:S01]  /*5360*/  FMUL.FTZ R12, R242, R12 ;  /* 0x0000000cf20c7220 */ /* 0x000fe20000410000 */
[----:B------:R-:W-:Y:S01]  /*5370*/  FMUL.FTZ R13, R241, R13 ;  /* 0x0000000df10d7220 */ /* 0x000fe20000410000 */
[----:B------:R-:W-:Y:S01]  /*5380*/  FADD.FTZ R29, -R141, R29 ;  /* 0x0000001d8d1d7221 */ /* 0x000fe20000010100 */
[----:B------:R-:W-:Y:S01]  /*5390*/  FMUL.FTZ R6, R6, R2 ;  /* 0x0000000206067220 */ /* 0x000fe20000410000 */
[----:B------:R-:W-:Y:S01]  /*53a0*/  FFMA.FTZ R2, -R155, R155, 1 ;  /* 0x3f8000009b027423 */ /* 0x000fe2000001019b */
[C---:B------:R-:W-:Y:S01]  /*53b0*/  FADD.FTZ R28, -R141.reuse, R28 ;  /* 0x0000001c8d1c7221 */ /* 0x040fe20000010100 */
[----:B------:R-:W-:Y:S01]  /*53c0*/  FADD.FTZ R24, -R141, R24 ;  /* 0x000000188d187221 */ /* 0x000fe20000010100 */
[----:B------:R-:W-:Y:S01]  /*53d0*/  FMUL.FTZ R29, R236, R29 ;  /* 0x0000001dec1d7220 */ /* 0x000fe20000410000 */
[----:B------:R-:W-:Y:S01]  /*53e0*/  FMUL.FTZ R21, R2, UR10 ;  /* 0x0000000a02157c20 */ /* 0x000fe20008410000 */
[----:B------:R-:W-:Y:S01]  /*53f0*/  FFMA.FTZ R2, -R151, R151, 1 ;  /* 0x3f80000097027423 */ /* 0x000fe20000010197 */
[----:B------:R-:W-:Y:S01]  /*5400*/  FMUL.FTZ R28, R237, R28 ;  /* 0x0000001ced1c7220 */ /* 0x000fe20000410000 */
[----:B------:R-:W-:Y:S01]  /*5410*/  FMUL.FTZ R24, R239, R24 ;  /* 0x00000018ef187220 */ /* 0x000fe20000410000 */
[----:B------:R-:W-:Y:S01]  /*5420*/  FMUL.FTZ R18, R18, R21 ;  /* 0x0000001512127220 */ /* 0x000fe20000410000 */
[----:B------:R-:W-:Y:S01]  /*5430*/  FMUL.FTZ R19, R2, UR10 ;  /* 0x0000000a02137c20 */ /* 0x000fe20008410000 */
[----:B------:R-:W-:Y:S01]  /*5440*/  FMUL.FTZ R2, R0, UR10 ;  /* 0x0000000a00027c20 */ /* 0x000fe20008410000 */
[----:B------:R-:W-:Y:S01]  /*5450*/  F2FP.F16.F32.PACK_AB R0, R7, R6 ;  /* 0x000000060700723e */ /* 0x000fe200000000ff */
[----:B------:R-:W-:Y:S01]  /*5460*/  FFMA.FTZ R6, -R147, R147, 1 ;  /* 0x3f80000093067423 */ /* 0x000fe20000010193 */
[----:B------:R-:W-:Y:S01]  /*5470*/  FMUL.FTZ R22, R22, R19 ;  /* 0x0000001316167220 */ /* 0x000fe20000410000 */
[----:B------:R-:W-:Y:S01]  /*5480*/  FMUL.FTZ R16, R23, R2 ;  /* 0x0000000217107220 */ /* 0x000fe20000410000 */
[----:B------:R-:W-:Y:S01]  /*5490*/  FFMA.FTZ R2, -R146, R146, 1 ;  /* 0x3f80000092027423 */ /* 0x000fe20000010192 */
[----:B------:R-:W-:Y:S01]  /*54a0*/  FMUL.FTZ R6, R6, UR10 ;  /* 0x0000000a06067c20 */ /* 0x000fe20008410000 */
[----:B------:R3:W-:Y:S01]  /*54b0*/  STS [R144+0xf400], R0 ;  /* 0x00f4000090007388 */ /* 0x0007e20000000800 */
[----:B------:R-:W-:Y:S01]  /*54c0*/  MOV R19, 0x10 ;  /* 0x0000001000137802 */ /* 0x000fe20000000f00 */
[----:B------:R-:W-:Y:S01]  /*54d0*/  FMUL.FTZ R2, R2, UR10 ;  /* 0x0000000a02027c20 */ /* 0x000fe20008410000 */
[----:B------:R-:W-:Y:S01]  /*54e0*/  FMUL.FTZ R34, R34, R6 ;  /* 0x0000000622227220 */ /* 0x000fe20000410000 */
[----:B------:R-:W-:Y:S01]  /*54f0*/  FFMA.FTZ R6, -R229, R229, 1 ;  /* 0x3f800000e5067423 */ /* 0x000fe200000101e5 */
[----:B------:R-:W-:Y:S01]  /*5500*/  SEL R19, R19, 0xfffffff0, !P0 ;  /* 0xfffffff013137807 */ /* 0x000fe20004000000 */
[----:B------:R-:W-:Y:S01]  /*5510*/  FMUL.FTZ R35, R35, R2 ;  /* 0x0000000223237220 */ /* 0x000fe20000410000 */
[----:B------:R-:W-:Y:S01]  /*5520*/  FFMA.FTZ R2, -R168, R168, 1 ;  /* 0x3f800000a8027423 */ /* 0x000fe200000101a8 */
[----:B------:R-:W-:Y:S01]  /*5530*/  F2FP.F16.F32.PACK_AB R4, R4, R18 ;  /* 0x000000120404723e */ /* 0x000fe200000000ff */
[----:B------:R-:W-:Y:S01]  /*5540*/  FMUL.FTZ R18, R6, UR10 ;  /* 0x0000000a06127c20 */ /* 0x000fe20008410000 */
[----:B------:R-:W-:Y:S01]  /*5550*/  FADD.FTZ R10, -R140, R10 ;  /* 0x0000000a8c0a7221 */ /* 0x000fe20000010100 */
[----:B------:R-:W-:Y:S01]  /*5560*/  FMUL.FTZ R6, R2, UR10 ;  /* 0x0000000a02067c20 */ /* 0x000fe20008410000 */
[----:B------:R-:W-:Y:S01]  /*5570*/  IADD3 R2, PT, PT, R144, R19, RZ ;  /* 0x0000001390027210 */ /* 0x000fe20007ffe0ff */
[C---:B------:R-:W-:Y:S01]  /*5580*/  FADD.FTZ R11, -R140.reuse, R11 ;  /* 0x0000000b8c0b7221 */ /* 0x040fe20000010100 */
[----:B------:R-:W-:Y:S01]  /*5590*/  FADD.FTZ R15, -R140, R15 ;  /* 0x0000000f8c0f7221 */ /* 0x000fe20000010100 */
[----:B------:R-:W-:Y:S01]  /*55a0*/  FMUL.FTZ R6, R12, R6 ;  /* 0x000000060c067220 */ /* 0x000fe20000410000 */
[----:B------:R-:W-:Y:S01]  /*55b0*/  FADD.FTZ R14, -R140, R14 ;  /* 0x0000000e8c0e7221 */ /* 0x000fe20000010100 */
[----:B------:R4:W-:Y:S01]  /*55c0*/  STS [R2+0xf400], R4 ;  /* 0x00f4000402007388 */ /* 0x0009e20000000800 */
[----:B------:R-:W-:Y:S01]  /*55d0*/  FMUL.FTZ R11, R252, R11 ;  /* 0x0000000bfc0b7220 */ /* 0x000fe20000410000 */
[----:B------:R-:W-:Y:S01]  /*55e0*/  FMUL.FTZ R15, R250, R15 ;  /* 0x0000000ffa0f7220 */ /* 0x000fe20000410000 */
[----:B------:R-:W-:Y:S02]  /*55f0*/  FMUL.FTZ R14, R251, R14 ;  /* 0x0000000efb0e7220 */ /* 0x000fe40000410000 */
[----:B------:R1:W-:Y:S01]  /*5600*/  STS [R2+0xf000], R5 ;  /* 0x00f0000502007388 */ /* 0x0003e20000000800 */
[C---:B------:R-:W-:Y:S01]  /*5610*/  FADD.FTZ R30, -R140.reuse, R30 ;  /* 0x0000001e8c1e7221 */ /* 0x040fe20000010100 */
[----:B------:R-:W-:Y:S01]  /*5620*/  FADD.FTZ R25, -R141, R25 ;  /* 0x000000198d197221 */ /* 0x000fe20000010100 */
[----:B------:R-:W-:Y:S01]  /*5630*/  FADD.FTZ R27, -R140, R27 ;  /* 0x0000001b8c1b7221 */ /* 0x000fe20000010100 */
[----:B---3--:R-:W-:Y:S01]  /*5640*/  FFMA.FTZ R0, -R170, R170, 1 ;  /* 0x3f800000aa007423 */ /* 0x008fe200000101aa */
[----:B------:R-:W-:Y:S01]  /*5650*/  FMUL.FTZ R30, R243, R30 ;  /* 0x0000001ef31e7220 */ /* 0x000fe20000410000 */
[----:B------:R-:W-:Y:S01]  /*5660*/  FMUL.FTZ R25, R238, R25 ;  /* 0x00000019ee197220 */ /* 0x000fe20000410000 */
[----:B------:R-:W-:Y:S01]  /*5670*/  FADD.FTZ R31, -R140, R31 ;  /* 0x0000001f8c1f7221 */ /* 0x000fe20000010100 */
[----:B------:R-:W-:Y:S01]  /*5680*/  FMUL.FTZ R0, R0, UR10 ;  /* 0x0000000a00007c20 */ /* 0x000fe20008410000 */
[----:B------:R-:W-:Y:S01]  /*5690*/  FMUL.FTZ R27, R246, R27 ;  /* 0x0000001bf61b7220 */ /* 0x000fe20000410000 */
[----:B------:R-:W-:Y:S01]  /*56a0*/  F2FP.F16.F32.PACK_AB R16, R16, R22 ;  /* 0x000000161010723e */ /* 0x000fe200000000ff */
[----:B------:R-:W-:Y:S01]  /*56b0*/  FMUL.FTZ R31, R240, R31 ;  /* 0x0000001ff01f7220 */ /* 0x000fe20000410000 */
[----:B------:R-:W-:Y:S01]  /*56c0*/  FMUL.FTZ R8, R8, R0 ;  /* 0x0000000008087220 */ /* 0x000fe20000410000 */
[----:B------:R-:W-:Y:S01]  /*56d0*/  FFMA.FTZ R0, -R167, R167, 1 ;  /* 0x3f800000a7007423 */ /* 0x000fe200000101a7 */
[----:B------:R-:W-:Y:S01]  /*56e0*/  SHF.L.U32 R149, R227, 0x5, RZ ;  /* 0x00000005e3957819 */ /* 0x000fe200000006ff */
[----:B------:R-:W3:Y:S02]  /*56f0*/  LDC R151, c[0x0][0x44c] ;  /* 0x00011300ff977b82 */ /* 0x000ee40000000800 */
[----:B------:R-:W-:Y:S01]  /*5700*/  FMUL.FTZ R7, R0, UR10 ;  /* 0x0000000a00077c20 */ /* 0x000fe20008410000 */
[----:B------:R-:W-:Y:S01]  /*5710*/  FMUL.FTZ R0, R9, R18 ;  /* 0x0000001209007220 */ /* 0x000fe20000410000 */
[----:B----4-:R-:W-:Y:S02]  /*5720*/  FFMA.FTZ R4, -R160, R160, 1 ;  /* 0x3f800000a0047423 */ /* 0x010fe400000101a0 */
[----:B------:R-:W-:Y:S02]  /*5730*/  FMUL.FTZ R12, R13, R7 ;  /* 0x000000070d0c7220 */ /* 0x000fe40000410000 */
[----:B------:R-:W-:Y:S01]  /*5740*/  F2FP.F16.F32.PACK_AB R0, R0, R8 ;  /* 0x000000080000723e */ /* 0x000fe200000000ff */
[----:B------:R-:W-:Y:S01]  /*5750*/  FMUL.FTZ R9, R4, UR10 ;  /* 0x0000000a04097c20 */ /* 0x000fe20008410000 */
[----:B------:R-:W-:Y:S01]  /*5760*/  FFMA.FTZ R4, -R153, R153, 1 ;  /* 0x3f80000099047423 */ /* 0x000fe20000010199 */
[----:B-1----:R-:W-:Y:S01]  /*5770*/  FFMA.FTZ R5, -R152, R152, 1 ;  /* 0x3f80000098057423 */ /* 0x002fe20000010198 */
[----:B------:R-:W-:Y:S01]  /*5780*/  F2FP.F16.F32.PACK_AB R12, R12, R6 ;  /* 0x000000060c0c723e */ /* 0x000fe200000000ff */
[----:B------:R-:W-:Y:S01]  /*5790*/  FFMA.FTZ R6, -R161, R161, 1 ;  /* 0x3f800000a1067423 */ /* 0x000fe200000101a1 */
[----:B------:R-:W-:Y:S01]  /*57a0*/  FMUL.FTZ R4, R4, UR10 ;  /* 0x0000000a04047c20 */ /* 0x000fe20008410000 */
[----:B------:R-:W-:Y:S01]  /*57b0*/  FMUL.FTZ R5, R5, UR10 ;  /* 0x0000000a05057c20 */ /* 0x000fe20008410000 */
[----:B------:R1:W-:Y:S01]  /*57c0*/  STS [R144+0x10000], R0 ;  /* 0x0100000090007388 */ /* 0x0003e20000000800 */
[----:B------:R-:W-:Y:S01]  /*57d0*/  FMUL.FTZ R6, R6, UR10 ;  /* 0x0000000a06067c20 */ /* 0x000fe20008410000 */
[----:B------:R-:W-:Y:S01]  /*57e0*/  FMUL.FTZ R8, R29, R4 ;  /* 0x000000041d087220 */ /* 0x000fe20000410000 */
[----:B------:R-:W-:Y:S01]  /*57f0*/  FMUL.FTZ R28, R28, R5 ;  /* 0x000000051c1c7220 */ /* 0x000fe20000410000 */
[----:B------:R-:W-:Y:S01]  /*5800*/  FFMA.FTZ R4, -R234, R234, 1 ;  /* 0x3f800000ea047423 */ /* 0x000fe200000101ea */
[----:B------:R-:W-:Y:S01]  /*5810*/  FFMA.FTZ R5, -R235, R235, 1 ;  /* 0x3f800000eb057423 */ /* 0x000fe200000101eb */
[----:B------:R-:W-:Y:S01]  /*5820*/  FMUL.FTZ R24, R24, R6 ;  /* 0x0000000618187220 */ /* 0x000fe20000410000 */
[----:B------:R-:W-:Y:S01]  /*5830*/  FMUL.FTZ R9, R25, R9 ;  /* 0x0000000919097220 */ /* 0x000fe20000410000 */
[----:B------:R-:W-:Y:S01]  /*5840*/  FMUL.FTZ R6, R4, UR10 ;  /* 0x0000000a04067c20 */ /* 0x000fe20008410000 */
[----:B------:R-:W-:Y:S01]  /*5850*/  FMUL.FTZ R7, R5, UR10 ;  /* 0x0000000a05077c20 */ /* 0x000fe20008410000 */
[----:B------:R-:W-:Y:S01]  /*5860*/  FFMA.FTZ R4, -R232, R232, 1 ;  /* 0x3f800000e8047423 */ /* 0x000fe200000101e8 */
[----:B------:R-:W-:Y:S01]  /*5870*/  FFMA.FTZ R5, -R233, R233, 1 ;  /* 0x3f800000e9057423 */ /* 0x000fe200000101e9 */
[----:B------:R-:W-:Y:S01]  /*5880*/  FMUL.FTZ R11, R11, R6 ;  /* 0x000000060b0b7220 */ /* 0x000fe20000410000 */
[----:B------:R-:W-:Y:S01]  /*5890*/  FADD.FTZ R6, -R140, R26 ;  /* 0x0000001a8c067221 */ /* 0x000fe20000010100 */
[----:B------:R-:W-:Y:S01]  /*58a0*/  FMUL.FTZ R4, R4, UR10 ;  /* 0x0000000a04047c20 */ /* 0x000fe20008410000 */
[----:B------:R-:W-:Y:S01]  /*58b0*/  FMUL.FTZ R5, R5, UR10 ;  /* 0x0000000a05057c20 */ /* 0x000fe20008410000 */
[----:B------:R-:W-:Y:S01]  /*58c0*/  F2FP.F16.F32.PACK_AB R13, R35, R34 ;  /* 0x00000022230d723e */ /* 0x000fe200000000ff */
[----:B------:R-:W-:Y:S01]  /*58d0*/  FMUL.FTZ R6, R249, R6 ;  /* 0x00000006f9067220 */ /* 0x000fe20000410000 */
[----:B------:R-:W-:Y:S01]  /*58e0*/  FMUL.FTZ R15, R15, R4 ;  /* 0x000000040f0f7220 */ /* 0x000fe20000410000 */
[----:B------:R-:W-:Y:S01]  /*58f0*/  FMUL.FTZ R14, R14, R5 ;  /* 0x000000050e0e7220 */ /* 0x000fe20000410000 */
[----:B------:R-:W-:Y:S01]  /*5900*/  FFMA.FTZ R5, -R171, R171, 1 ;  /* 0x3f800000ab057423 */ /* 0x000fe200000101ab */
[----:B------:R-:W-:Y:S01]  /*5910*/  F2FP.F16.F32.PACK_AB R9, R9, R24 ;  /* 0x000000180909723e */ /* 0x000fe200000000ff */
[----:B------:R-:W4:Y:S01]  /*5920*/  LDL.LU.64 R152, [R1+0x8] ;  /* 0x0000080001987983 */ /* 0x000f220000300a00 */
[----:B------:R-:W-:Y:S01]  /*5930*/  F2FP.F16.F32.PACK_AB R8, R8, R28 ;  /* 0x0000001c0808723e */ /* 0x000fe200000000ff */
[----:B-1----:R-:W-:Y:S01]  /*5940*/  FFMA.FTZ R0, -R169, R169, 1 ;  /* 0x3f800000a9007423 */ /* 0x002fe200000101a9 */
[----:B---3--:R-:W-:Y:S02]  /*5950*/  IMAD R165, R151, UR5, RZ ;  /* 0x0000000597a57c24 */ /* 0x008fe4000f8e02ff */
[----:B--2---:R-:W-:Y:S04]  /*5960*/  FMUL.FTZ R10, R32, R10 ;  /* 0x0000000a200a7220 */ /* 0x004fe80000410000 */
[----:B------:R-:W-:Y:S01]  /*5970*/  FMUL.FTZ R10, R10, R7 ;  /* 0x000000070a0a7220 */ /* 0x000fe20000410000 */
[----:B------:R-:W-:Y:S04]  /*5980*/  FMUL.FTZ R7, R5, UR10 ;  /* 0x0000000a05077c20 */ /* 0x000fe80008410000 */
[----:B------:R-:W-:Y:S01]  /*5990*/  F2FP.F16.F32.PACK_AB R4, R11, R10 ;  /* 0x0000000a0b04723e */ /* 0x000fe200000000ff */
[----:B------:R-:W-:Y:S01]  /*59a0*/  FMUL.FTZ R10, R0, UR10 ;  /* 0x0000000a000a7c20 */ /* 0x000fe20008410000 */
[----:B------:R-:W-:Y:S03]  /*59b0*/  FFMA.FTZ R0, -R166, R166, 1 ;  /* 0x3f800000a6007423 */ /* 0x000fe600000101a6 */
[----:B------:R1:W-:Y:S01]  /*59c0*/  STS [R144+0x10400], R4 ;  /* 0x0104000490007388 */ /* 0x0003e20000000800 */
[----:B------:R-:W-:Y:S01]  /*59d0*/  FMUL.FTZ R5, R0, UR10 ;  /* 0x0000000a00057c20 */ /* 0x000fe20008410000 */
[----:B------:R-:W-:Y:S01]  /*59e0*/  FMUL.FTZ R10, R6, R10 ;  /* 0x0000000a060a7220 */ /* 0x000fe20000410000 */
[----:B------:R-:W-:Y:S02]  /*59f0*/  FFMA.FTZ R6, -R162, R162, 1 ;  /* 0x3f800000a2067423 */ /* 0x000fe400000101a2 */
[----:B------:R-:W-:Y:S01]  /*5a00*/  STS [R2+0x10000], R12 ;  /* 0x0100000c02007388 */ /* 0x000fe20000000800 */
[----:B------:R-:W-:Y:S01]  /*5a10*/  FMUL.FTZ R30, R30, R5 ;  /* 0x000000051e1e7220 */ /* 0x000fe20000410000 */
[----:B------:R-:W-:Y:S01]  /*5a20*/  F2FP.F16.F32.PACK_AB R5, R15, R14 ;  /* 0x0000000e0f05723e */ /* 0x000fe200000000ff */
[----:B------:R-:W-:Y:S01]  /*5a30*/  FMUL.FTZ R11, R6, UR10 ;  /* 0x0000000a060b7c20 */ /* 0x000fe20008410000 */
[----:B------:R-:W-:Y:S01]  /*5a40*/  FMUL.FTZ R6, R27, R7 ;  /* 0x000000071b067220 */ /* 0x000fe20000410000 */
[--C-:B------:R-:W-:Y:S02]  /*5a50*/  SHF.R.U32.HI R0, RZ, 0x4, R227.reuse ;  /* 0x00000004ff007819 */ /* 0x100fe400000116e3 */
[----:B------:R2:W-:Y:S01]  /*5a60*/  STS [R2+0x10400], R5 ;  /* 0x0104000502007388 */ /* 0x0005e20000000800 */
[----:B------:R-:W-:Y:S01]  /*5a70*/  FMUL.FTZ R7, R31, R11 ;  /* 0x0000000b1f077220 */ /* 0x000fe20000410000 */
[----:B------:R-:W-:Y:S03]  /*5a80*/  F2FP.F16.F32.PACK_AB R6, R6, R10 ;  /* 0x0000000a0606723e */ /* 0x000fe600000000ff */
[----:B------:R-:W-:Y:S01]  /*5a90*/  STS [R145+-0x4000], R20 ;  /* 0xffc0001491007388 */ /* 0x000fe20000000800 */
[----:B------:R-:W-:Y:S02]  /*5aa0*/  LOP3.LUT R164, R0, 0x8, RZ, 0xc0, !PT ;  /* 0x0000000800a47812 */ /* 0x000fe400078ec0ff */
[----:B------:R-:W-:Y:S02]  /*5ab0*/  F2FP.F16.F32.PACK_AB R7, R7, R30 ;  /* 0x0000001e0707723e */ /* 0x000fe400000000ff */
[----:B------:R-:W-:Y:S01]  /*5ac0*/  STS [R145+-0x3c00], R16 ;  /* 0xffc4001091007388 */ /* 0x000fe20000000800 */
[----:B------:R-:W-:Y:S04]  /*5ad0*/  LOP3.LUT R0, R164, 0x10, R227, 0xf8, !PT ;  /* 0x00000010a4007812 */ /* 0x000fe800078ef8e3 */
[--C-:B------:R-:W-:Y:S02]  /*5ae0*/  LOP3.LUT R0, R0, 0xc0, R149.reuse, 0xf8, !PT ;  /* 0x000000c000007812 */ /* 0x100fe400078ef895 */
[----:B-1----:R-:W-:Y:S02]  /*5af0*/  IADD3 R4, PT, PT, R145, R19, RZ ;  /* 0x0000001391047210 */ /* 0x002fe40007ffe0ff */
[----:B------:R-:W-:Y:S03]  /*5b00*/  LOP3.LUT R0, R0, 0x18, R228, 0x78, !PT ;  /* 0x0000001800007812 */ /* 0x000fe600078e78e4 */
[----:B------:R-:W-:Y:S01]  /*5b10*/  STS [R4+-0x4000], R17 ;  /* 0xffc0001104007388 */ /* 0x000fe20000000800 */
[----:B------:R-:W-:Y:S04]  /*5b20*/  LOP3.LUT R0, R0, 0x120, R149, 0xf8, !PT ;  /* 0x0000012000007812 */ /* 0x000fe800078ef895 */
[----:B------:R-:W-:Y:S01]  /*5b30*/  STS [R4+-0x3c00], R13 ;  /* 0xffc4000d04007388 */ /* 0x000fe20000000800 */
[----:B------:R-:W-:Y:S02]  /*5b40*/  LEA R0, R0, UR4, 0x1 ;  /* 0x0000000400007c11 */ /* 0x000fe4000f8e08ff */
[----:B--2---:R-:W-:Y:S02]  /*5b50*/  LEA R2, -R165, RZ, 0x6 ;  /* 0x000000ffa5027211 */ /* 0x004fe400078e31ff */
[----:B------:R-:W-:Y:S05]  /*5b60*/  STS [R145+-0x3000], R9 ;  /* 0xffd0000991007388 */ /* 0x000fea0000000800 */
[----:B------:R-:W-:Y:S05]  /*5b70*/  STS [R145+-0x2c00], R6 ;  /* 0xffd4000691007388 */ /* 0x000fea0000000800 */
[----:B------:R-:W-:Y:S05]  /*5b80*/  STS [R4+-0x3000], R8 ;  /* 0xffd0000804007388 */ /* 0x000fea0000000800 */
[----:B------:R-:W-:Y:S01]  /*5b90*/  STS [R4+-0x2c00], R7 ;  /* 0xffd4000704007388 */ /* 0x000fe20000000800 */
[----:B------:R-:W-:Y:S06]  /*5ba0*/  BAR.SYNC.DEFER_BLOCKING 0x0 ;  /* 0x0000000000007b1d */ /* 0x000fec0000010000 */
[----:B------:R-:W-:Y:S05]  /*5bb0*/  LDSM.16.MT88.4 R4, [R3+UR4+0x13000] ;  /* 0x013000040304783b */ /* 0x000fea0008004200 */
[----:B------:R-:W1:Y:S05]  /*5bc0*/  LDSM.16.MT88.4 R8, [R0+0x6000] ;  /* 0x006000000008783b */ /* 0x000e6a0000004200 */
[----:B------:R-:W2:Y:S05]  /*5bd0*/  LDSM.16.MT88.4 R12, [R3+UR4+0x15000] ;  /* 0x01500004030c783b */ /* 0x000eaa0008004200 */
[----:B------:R-:W3:Y:S05]  /*5be0*/  LDSM.16.MT88.4 R16, [R0+0x7000] ;  /* 0x007000000010783b */ /* 0x000eea0000004200 */
[----:B------:R-:W4:Y:S05]  /*5bf0*/  LDSM.16.MT88.4 R20, [R0+0x8000] ;  /* 0x008000000014783b */ /* 0x000f2a0000004200 */
[----:B------:R-:W-:Y:S05]  /*5c00*/  LDSM.16.MT88.4 R24, [R3+UR4+0x13800] ;  /* 0x013800040318783b */ /* 0x000fea0008004200 */
[----:B------:R-:W4:Y:S05]  /*5c10*/  LDSM.16.MT88.4 R28, [R0+0x6400] ;  /* 0x00640000001c783b */ /* 0x000f2a0000004200 */
[----:B------:R-:W4:Y:S05]  /*5c20*/  LDSM.16.MT88.4 R32, [R3+UR4+0x15800] ;  /* 0x015800040320783b */ /* 0x000f2a0008004200 */
[----:B------:R-:W4:Y:S01]  /*5c30*/  LDSM.16.MT88.4 R132, [R0+0x7400] ;  /* 0x007400000084783b */ /* 0x000f220000004200 */
[-C--:B-1----:R-:W-:Y:S04]  /*5c40*/  HMMA.16816.F32 R36, R4, R8.reuse, R36 ;  /* 0x000000080424723c */ /* 0x082fe80000001824 */
[----:B------:R-:W-:Y:S05]  /*5c50*/  LDSM.16.MT88.4 R136, [R0+0x6c00] ;  /* 0x006c00000088783b */ /* 0x000fea0000004200 */
[----:B------:R-:W-:Y:S01]  /*5c60*/  LDSM.16.MT88.4 R140, [R3+UR4+0x16800] ;  /* 0x01680004038c783b */ /* 0x000fe20008004200 */
[C---:B--2---:R-:W-:Y:S04]  /*5c70*/  HMMA.16816.F32 R40, R12.reuse, R8, R40 ;  /* 0x000000080c28723c */ /* 0x044fe80000001828 */
[----:B------:R-:W-:Y:S04]  /*5c80*/  LDSM.16.MT88.4 R144, [R0+0x7c00] ;  /* 0x007c00000090783b */ /* 0x000fe80000004200 */
        /* <DEDUP_REMOVED lines=13> */
[----:B------:R-:W2:Y:S05]  /*5d60*/  LDSM.16.MT88.4 R4, [R3+UR4+0x14000] ;  /* 0x014000040304783b */ /* 0x000eaa0008004200 */
        /* <DEDUP_REMOVED lines=14> */
[----:B------:R-:W1:Y:S01]  /*5e50*/  LDSM.16.MT88.4 R32, [R0+0x8c00] ;  /* 0x008c00000020783b */ /* 0x000e620000004200 */
[----:B------:R-:W-:Y:S06]  /*5e60*/  BAR.SYNC.DEFER_BLOCKING 0x0 ;  /* 0x0000000000007b1d */ /* 0x000fec0000010000 */
        /* <DEDUP_REMOVED lines=15> */
[----:B------:R-:W-:Y:S02]  /*5f60*/  MOV R234, R5 ;  /* 0x0000000500ea7202 */ /* 0x000fe40000000f00 */
[----:B------:R-:W-:Y:S01]  /*5f70*/  LEA.HI.X.SX32 R4, R2, R153, 0x2, P3 ;  /* 0x0000009902047211 */ /* 0x000fe200018f16ff */
[C---:B------:R-:W-:Y:S04]  /*5f80*/  HMMA.16816.F32 R40, R140.reuse, R136, R40 ;  /* 0x000000888c28723c */ /* 0x040fe80000001828 */
[----:B------:R-:W-:Y:S02]  /*5f90*/  MOV R235, R4 ;  /* 0x0000000400eb7202 */ /* 0x000fe40000000f00 */
[----:B------:R-:W-:Y:S02]  /*5fa0*/  LOP3.LUT R2, R148, 0x1c0, RZ, 0xc0, !PT ;  /* 0x000001c094027812 */ /* 0x000fe400078ec0ff */
[-C--:B------:R-:W-:Y:S01]  /*5fb0*/  HMMA.16816.F32 R44, R140, R138.reuse, R44 ;  /* 0x0000008a8c2c723c */ /* 0x080fe2000000182c */
[----:B------:R2:W-:Y:S07]  /*5fc0*/  STL.64 [R1+0x8], R234 ;  /* 0x000008ea01007387 */ /* 0x0005ee0000100a00 */
[C---:B------:R-:W-:Y:S08]  /*5fd0*/  HMMA.16816.F32 R48, R132.reuse, R138, R48 ;  /* 0x0000008a8430723c */ /* 0x040ff00000001830 */
[-C--:B------:R-:W-:Y:S08]  /*5fe0*/  HMMA.16816.F32 R52, R132, R144.reuse, R52 ;  /* 0x000000908434723c */ /* 0x080ff00000001834 */
[C---:B------:R-:W-:Y:S08]  /*5ff0*/  HMMA.16816.F32 R56, R140.reuse, R144, R56 ;  /* 0x000000908c38723c */ /* 0x040ff00000001838 */
[-C--:B------:R-:W-:Y:S08]  /*6000*/  HMMA.16816.F32 R60, R140, R146.reuse, R60 ;  /* 0x000000928c3c723c */ /* 0x080ff0000000183c */
[C---:B------:R-:W-:Y:S08]  /*6010*/  HMMA.16816.F32 R64, R132.reuse, R146, R64 ;  /* 0x000000928440723c */ /* 0x040ff00000001840 */
[-C--:B-1----:R-:W-:Y:S08]  /*6020*/  HMMA.16816.F32 R68, R132, R32.reuse, R68 ;  /* 0x000000208444723c */ /* 0x082ff00000001844 */
[C---:B------:R-:W-:Y:S08]  /*6030*/  HMMA.16816.F32 R72, R140.reuse, R32, R72 ;  /* 0x000000208c48723c */ /* 0x040ff00000001848 */
[-C--:B------:R-:W-:Y:S08]  /*6040*/  HMMA.16816.F32 R76, R140, R34.reuse, R76 ;  /* 0x000000228c4c723c */ /* 0x080ff0000000184c */
[----:B------:R-:W-:Y:S01]  /*6050*/  HMMA.16816.F32 R80, R132, R34, R80 ;  /* 0x000000228450723c */ /* 0x000fe20000001850 */
[----:B------:R-:W-:Y:S08]  /*6060*/  @!UPT UIADD3 URZ, UPT, UPT, URZ, URZ, URZ ;  /* 0x000000fffffff290 */ /* 0x000ff0000fffe0ff */
[----:B--2---:R-:W-:Y:S11]  /*6070*/  BRA.U !UP2, `(.L_x_403) ;  /* 0x000000010a507547 */ /* 0x004ff6000b800000 */
[----:B------:R-:W2:Y:S01]  /*6080*/  LDL.LU.64 R152, [R1+0x10] ;  /* 0x0000100001987983 */ /* 0x000ea20000300a00 */
[----:B------:R-:W-:Y:S02]  /*6090*/  IADD3 R5, P3, PT, RZ, -UR35, RZ ;  /* 0x80000023ff057c10 */ /* 0x000fe4000ff7e0ff */
[----:B------:R-:W-:Y:S03]  /*60a0*/  LOP3.LUT R7, R163, 0xd8, RZ, 0xc0, !PT ;  /* 0x000000d8a3077812 */ /* 0x000fe600078ec0ff */
[----:B------:R-:W-:Y:S05]  /*60b0*/  IMAD.X R4, RZ, RZ, ~UR16, P3 ;  /* 0x80000010ff047e24 */ /* 0x000fea00098e06ff */
[----:B------:R-:W-:Y:S02]  /*60c0*/  SHF.R.S64 R6, R5, 0x1f, R4 ;  /* 0x0000001f05067819 */ /* 0x000fe40000001004 */
[----:B------:R-:W-:Y:S04]  /*60d0*/  LOP3.LUT R5, R7, 0x18, R227, 0x78, !PT ;  /* 0x0000001807057812 */ /* 0x000fe800078e78e3 */
[----:B------:R-:W-:Y:S02]  /*60e0*/  LOP3.LUT R5, R5, 0x1f20, R163, 0xf8, !PT ;  /* 0x00001f2005057812 */ /* 0x000fe400078ef8a3 */
[----:B--2---:R-:W-:Y:S04]  /*60f0*/  IADD3 R7, P3, PT, R152, R6, RZ ;  /* 0x0000000698077210 */ /* 0x004fe80007f7e0ff */
        /* <DEDUP_REMOVED lines=10> */
[----:B------:R1:W-:Y:S04]  /*61a0*/  STL.64 [R1+0x10], R8 ;  /* 0x0000100801007387 */ /* 0x0003e80000100a00 */
[----:B------:R-:W0:Y:S02]  /*61b0*/  LDGDEPBAR ;  /* 0x00000000000079af */ /* 0x000e240000000000 */
.L_x_403:
[----:B------:R2:W3:Y:S01]  /*61c0*/  LDL R6, [R1+0x24] ;  /* 0x0000240001067983 */ /* 0x0004e20000100800 */
[----:B------:R-:W-:Y:S01]  /*61d0*/  PLOP3.LUT P4, PT, PT, PT, UP2, 0x80, 0x8 ;  /* 0x000000000008781c */ /* 0x000fe20003f8f028 */
[----:B------:R-:W-:Y:S01]  /*61e0*/  IMAD.MOV.U32 R7, RZ, RZ, 0x4 ;  /* 0x00000004ff077424 */ /* 0x000fe200078e00ff */
[----:B------:R-:W-:Y:S01]  /*61f0*/  LOP3.LUT R2, R2, 0x38, R163, 0xf8, !PT ;  /* 0x0000003802027812 */ /* 0x000fe200078ef8a3 */
[----:B-1----:R-:W-:Y:S01]  /*6200*/  LDSM.16.MT88.4 R8, [R0+0x9000] ;  /* 0x009000000008783b */ /* 0x002fe20000004200 */
[----:B------:R-:W-:Y:S01]  /*6210*/  IMAD.U32 R170, RZ, RZ, UR49 ;  /* 0x00000031ffaa7e24 */ /* 0x000fe2000f8e00ff */
[----:B------:R-:W-:Y:S01]  /*6220*/  @UP2 UIADD3 UR18, UP0, UPT, UR60, -0x100, URZ ;  /* 0xffffff003c122890 */ /* 0x000fe2000ff1e0ff */
[----:B------:R-:W-:Y:S01]  /*6230*/  LOP3.LUT R2, R2, 0x8, R150, 0x78, !PT ;  /* 0x0000000802027812 */ /* 0x000fe200078e7896 */
[----:B------:R-:W-:Y:S01]  /*6240*/  LDSM.16.MT88.4 R16, [R0+0xb000] ;  /* 0x00b000000010783b */ /* 0x000fe20000004200 */
[----:B------:R-:W-:Y:S02]  /*6250*/  ULOP3.LUT UR8, UR47, 0x1, URZ, 0xc0, !UPT ;  /* 0x000000012f087892 */ /* 0x000fe4000f8ec0ff */
[----:B------:R-:W-:Y:S01]  /*6260*/  @UP2 UIADD3.X UR17, UPT, UPT, UR61, -0x1, URZ, UP0, !UPT ;  /* 0xffffffff3d112890 */ /* 0x000fe200087fe4ff */
[----:B------:R-:W-:Y:S01]  /*6270*/  LDSM.16.MT88.4 R28, [R0+0xd000] ;  /* 0x00d00000001c783b */ /* 0x000fe20000004200 */
[----:B------:R-:W-:Y:S01]  /*6280*/  @UP2 UIADD3 UR14, UP0, UPT, UR14, -0x100, URZ ;  /* 0xffffff000e0e2890 */ /* 0x000fe2000ff1e0ff */
[----:B------:R-:W-:Y:S02]  /*6290*/  @P4 LOP3.LUT R4, R150, 0x10, RZ, 0xc0, !PT ;  /* 0x0000001096044812 */ /* 0x000fe400078ec0ff */
[----:B------:R-:W-:Y:S01]  /*62a0*/  @P4 SHF.R.U32.HI R5, RZ, 0x2, R227 ;  /* 0x00000002ff054819 */ /* 0x000fe200000116e3 */
[----:B------:R-:W-:Y:S01]  /*62b0*/  LDSM.16.MT88.4 R132, [R0+0x9400] ;  /* 0x009400000084783b */ /* 0x000fe20000004200 */
[----:B------:R-:W-:Y:S02]  /*62c0*/  @UP2 UIADD3.X UR15, UPT, UPT, UR15, -0x1, URZ, UP0, !UPT ;  /* 0xffffffff0f0f2890 */ /* 0x000fe400087fe4ff */
[----:B------:R-:W-:Y:S01]  /*62d0*/  UISETP.NE.U32.AND UP0, UPT, UR8, 0x1, UPT ;  /* 0x000000010800788c */ /* 0x000fe2000bf05070 */
[----:B------:R-:W-:Y:S01]  /*62e0*/  LDSM.16.MT88.4 R136, [R0+0xb400] ;  /* 0x00b400000088783b */ /* 0x000fe20000004200 */
[----:B------:R-:W-:Y:S03]  /*62f0*/  UIADD3 UR8, UPT, UPT, UR47, -0x1, URZ ;  /* 0xffffffff2f087890 */ /* 0x000fe6000fffe0ff */
[----:B------:R-:W-:Y:S01]  /*6300*/  LDSM.16.MT88.4 R140, [R0+0xd400] ;  /* 0x00d40000008c783b */ /* 0x000fe20000004200 */
[----:B------:R-:W-:Y:S01]  /*6310*/  PLOP3.LUT P3, PT, PT, PT, UP0, 0x80, 0x8 ;  /* 0x000000000008781c */ /* 0x000fe20003f6f008 */
[----:B------:R-:W-:Y:S02]  /*6320*/  UISETP.GT.AND UP0, UPT, UR47, URZ, UPT ;  /* 0x000000ff2f00728c */ /* 0x000fe4000bf04270 */
[----:B------:R-:W-:Y:S01]  /*6330*/  LDSM.16.MT88.4 R144, [R0+0x9800] ;  /* 0x009800000090783b */ /* 0x000fe20000004200 */
[----:B------:R-:W-:Y:S03]  /*6340*/  UMOV UR47, UR8 ;  /* 0x00000008002f7c82 */ /* 0x000fe60008000000 */
[----:B------:R-:W-:Y:S04]  /*6350*/  LDSM.16.MT88.4 R152, [R0+0x9c00] ;  /* 0x009c00000098783b */ /* 0x000fe80000004200 */
[----:B------:R-:W-:Y:S01]  /*6360*/  LDSM.16.MT88.4 R156, [R0+0xc000] ;  /* 0x00c00000009c783b */ /* 0x000fe20000004200 */
[----:B---3--:R-:W-:Y:S02]  /*6370*/  @P4 LOP3.LUT R6, R4, 0x7, R5, 0xf8, !PT ;  /* 0x0000000704064812 */ /* 0x008fe400078ef805 */
[----:B------:R-:W-:Y:S03]  /*6380*/  LOP3.LUT R4, R148, 0x200, RZ, 0xc0, !PT ;  /* 0x0000020094047812 */ /* 0x000fe600078ec0ff */
[----:B------:R-:W-:Y:S01]  /*6390*/  @P4 STL [R1+0x24], R6 ;  /* 0x0000240601004387 */ /* 0x000fe20000100800 */
[----:B------:R-:W-:Y:S01]  /*63a0*/  LOP3.LUT R4, R4, 0xc00, R149, 0xf8, !PT ;  /* 0x00000c0004047812 */ /* 0x000fe200078ef895 */
[----:B------:R-:W-:Y:S01]  /*63b0*/  @P4 IMAD.WIDE.U32 R232, R6, R7, UR60 ;  /* 0x0000003c06e84e25 */ /* 0x000fe2000f8e0007 */
[----:B------:R-:W-:Y:S01]  /*63c0*/  @UP2 UMOV UR60, UR18 ;  /* 0x00000012003c2c82 */ /* 0x000fe20008000000 */
[----:B------:R2:W3:Y:S01]  /*63d0*/  LDL R238, [R1+0x34] ;  /* 0x0000340001ee7983 */ /* 0x0004e20000100800 */
[----:B------:R-:W-:Y:S01]  /*63e0*/  LOP3.LUT R2, R4, R2, RZ, 0xfc, !PT ;  /* 0x0000000204027212 */ /* 0x000fe200078efcff */
[----:B------:R-:W-:Y:S02]  /*63f0*/  @UP2 UMOV UR61, UR17 ;  /* 0x00000011003d2c82 */ /* 0x000fe40008000000 */
[----:B------:R2:W4:Y:S01]  /*6400*/  LDL R237, [R1+0x30] ;  /* 0x0000300001ed7983 */ /* 0x0005220000100800 */
[----:B------:R-:W-:Y:S03]  /*6410*/  LEA R2, R2, UR4, 0x1 ;  /* 0x0000000402027c11 */ /* 0x000fe6000f8e08ff */
[----:B------:R2:W5:Y:S02]  /*6420*/  LDL R236, [R1+0x2c] ;  /* 0x00002c0001ec7983 */ /* 0x0005640000100800 */
[C---:B------:R-:W-:Y:S02]  /*6430*/  IMAD.IADD R161, R2.reuse, 0x1, R224 ;  /* 0x0000000102a17824 */ /* 0x040fe400078e02e0 */
[----:B------:R-:W1:Y:S01]  /*6440*/  LDSM.16.M88.4 R24, [R2+0xf000] ;  /* 0x00f000000218783b */ /* 0x000e620000000200 */
[C---:B------:R-:W-:Y:S03]  /*6450*/  VIADD R160, R2.reuse, 0xf040 ;  /* 0x0000f04002a07836 */ /* 0x040fe60000000000 */
[----:B------:R2:W2:Y:S04]  /*6460*/  LDL R229, [R1+0x28] ;  /* 0x0000280001e57983 */ /* 0x0004a80000100800 */
[----:B------:R-:W1:Y:S04]  /*6470*/  LDSM.16.M88.4 R32, [R161+0xf000] ;  /* 0x00f00000a120783b */ /* 0x000e680000000200 */
        /* <DEDUP_REMOVED lines=8> */
[----:B------:R-:W-:Y:S02]  /*6500*/  LEA R170, P0, R170, R234, 0x2 ;  /* 0x000000eaaaaa7211 */ /* 0x000fe400078010ff */
[----:B------:R-:W-:Y:S01]  /*6510*/  HMMA.16816.F32 R24, R24, R30, RZ ;  /* 0x0000001e1818723c */ /* 0x000fe200000018ff */
[----:B------:R-:W-:Y:S01]  /*6520*/  IMAD.IADD R162, R224, 0x1, R160 ;  /* 0x00000001e0a27824 */ /* 0x000fe200078e02a0 */
[----:B------:R-:W1:Y:S06]  /*6530*/  LDSM.16.M88.4 R28, [R160] ;  /* 0x00000000a01c783b */ /* 0x000e6c0000000200 */
[C---:B------:R-:W-:Y:S08]  /*6540*/  HMMA.16816.F32 R4, R32.reuse, R132, R4 ;  /* 0x000000842004723c */ /* 0x040ff00000001804 */
[C---:B------:R-:W-:Y:S01]  /*6550*/  HMMA.16816.F32 R8, R32.reuse, R134, R8 ;  /* 0x000000862008723c */ /* 0x040fe20000001808 */
[----:B------:R-:W1:Y:S07]  /*6560*/  LDSM.16.MT88.4 R132, [R0+0xd800] ;  /* 0x00d800000084783b */ /* 0x000e6e0000004200 */
[C---:B------:R-:W-:Y:S08]  /*6570*/  HMMA.16816.F32 R12, R32.reuse, R136, R12 ;  /* 0x00000088200c723c */ /* 0x040ff0000000180c */
[C---:B------:R-:W-:Y:S01]  /*6580*/  HMMA.16816.F32 R16, R32.reuse, R138, R16 ;  /* 0x0000008a2010723c */ /* 0x040fe20000001810 */
[----:B------:R-:W1:Y:S07]  /*6590*/  LDSM.16.M88.4 R136, [R162] ;  /* 0x00000000a288783b */ /* 0x000e6e0000000200 */
[C---:B------:R-:W-:Y:S08]  /*65a0*/  HMMA.16816.F32 R20, R32.reuse, R140, R20 ;  /* 0x0000008c2014723c */ /* 0x040ff00000001814 */
[----:B------:R-:W-:Y:S01]  /*65b0*/  HMMA.16816.F32 R24, R32, R142, R24 ;  /* 0x0000008e2018723c */ /* 0x000fe20000001818 */
[----:B------:R-:W1:Y:S04]  /*65c0*/  LDSM.16.MT88.4 R32, [R0+0xbc00] ;  /* 0x00bc00000020783b */ /* 0x000e680000004200 */
[----:B------:R-:W1:Y:S03]  /*65d0*/  LDSM.16.MT88.4 R140, [R0+0xdc00] ;  /* 0x00dc0000008c783b */ /* 0x000e660000004200 */
[C---:B-1----:R-:W-:Y:S08]  /*65e0*/  HMMA.16816.F32 R4, R28.reuse, R144, R4 ;  /* 0x000000901c04723c */ /* 0x042ff00000001804 */
[C---:B------:R-:W-:Y:S01]  /*65f0*/  HMMA.16816.F32 R8, R28.reuse, R146, R8 ;  /* 0x000000921c08723c */ /* 0x040fe20000001808 */
[----:B------:R1:W-:Y:S07]  /*6600*/  LDSM.16.M88.4 R144, [R2+0x11000] ;  /* 0x011000000290783b */ /* 0x0003ee0000000200 */
[C---:B------:R-:W-:Y:S08]  /*6610*/  HMMA.16816.F32 R12, R28.reuse, R148, R12 ;  /* 0x000000941c0c723c */ /* 0x040ff0000000180c */
[C---:B------:R-:W-:Y:S01]  /*6620*/  HMMA.16816.F32 R16, R28.reuse, R150, R16 ;  /* 0x000000961c10723c */ /* 0x040fe20000001810 */
[----:B------:R-:W1:Y:S07]  /*6630*/  LDSM.16.MT88.4 R148, [R0+0xa000] ;  /* 0x00a000000094783b */ /* 0x000e6e0000004200 */
[C---:B------:R-:W-:Y:S01]  /*6640*/  HMMA.16816.F32 R20, R28.reuse, R132, R20 ;  /* 0x000000841c14723c */ /* 0x040fe20000001814 */
[----:B-1----:R-:W-:Y:S05]  /*6650*/  IMAD.U32 R2, RZ, RZ, UR49 ;  /* 0x00000031ff027e24 */ /* 0x002fea000f8e00ff */
[----:B------:R-:W-:Y:S02]  /*6660*/  LEA.HI.X.SX32 R171, R2, R235, 0x2, P0 ;  /* 0x000000eb02ab7211 */ /* 0x000fe400000f16ff */
[----:B------:R-:W-:Y:S01]  /*6670*/  HMMA.16816.F32 R24, R28, R134, R24 ;  /* 0x000000861c18723c */ /* 0x000fe20000001818 */
[----:B------:R-:W1:Y:S02]  /*6680*/  LDSM.16.MT88.4 R28, [R0+0xe000] ;  /* 0x00e00000001c783b */ /* 0x000e640000004200 */
[C---:B------:R-:W-:Y:S02]  /*6690*/  LEA R168, P0, R165.reuse, R170, 0x5 ;  /* 0x000000aaa5a87211 */ /* 0x040fe400078028ff */
[----:B------:R-:W-:Y:S02]  /*66a0*/  LDSM.16.MT88.4 R132, [R0+0xa400] ;  /* 0x00a400000084783b */ /* 0x000fe40000004200 */
[C---:B------:R-:W-:Y:S01]  /*66b0*/  LEA.HI.X.SX32 R169, R165.reuse, R171, 0x5, P0 ;  /* 0x000000aba5a97211 */ /* 0x040fe200000f2eff */
[C---:B------:R-:W-:Y:S05]  /*66c0*/  HMMA.16816.F32 R4, R136.reuse, R152, R4 ;  /* 0x000000988804723c */ /* 0x040fea0000001804 */
[C---:B------:R-:W-:Y:S03]  /*66d0*/  LEA R166, P0, R165.reuse, R168, 0x5 ;  /* 0x000000a8a5a67211 */ /* 0x040fe600078028ff */
[C---:B------:R-:W-:Y:S03]  /*66e0*/  HMMA.16816.F32 R8, R136.reuse, R154, R8 ;  /* 0x0000009a8808723c */ /* 0x040fe60000001808 */
[C---:B------:R-:W-:Y:S05]  /*66f0*/  LEA.HI.X.SX32 R167, R165.reuse, R169, 0x5, P0 ;  /* 0x000000a9a5a77211 */ /* 0x040fea00000f2eff */
[C---:B------:R-:W-:Y:S08]  /*6700*/  HMMA.16816.F32 R12, R136.reuse, R32, R12 ;  /* 0x00000020880c723c */ /* 0x040ff0000000180c */
[C---:B------:R-:W-:Y:S01]  /*6710*/  HMMA.16816.F32 R16, R136.reuse, R34, R16 ;  /* 0x000000228810723c */ /* 0x040fe20000001810 */
[----:B------:R-:W1:Y:S07]  /*6720*/  LDSM.16.M88.4 R32, [R161+0x11000] ;  /* 0x01100000a120783b */ /* 0x000e6e0000000200 */
        /* <DEDUP_REMOVED lines=17> */
[C---:B------:R-:W-:Y:S08]  /*6840*/  HMMA.16816.F32 R4, R32.reuse, R132, R4 ;  /* 0x000000842004723c */ /* 0x040ff00000001804 */
[C---:B------:R-:W-:Y:S01]  /*6850*/  HMMA.16816.F32 R8, R32.reuse, R134, R8 ;  /* 0x000000862008723c */ /* 0x040fe20000001808 */
[----:B------:R1:W1:Y:S04]  /*6860*/  LDSM.16.M88.4 R132, [R160+0x2000] ;  /* 0x00200000a084783b */ /* 0x0002680000000200 */
[----:B---3--:R-:W3:Y:S03]  /*6870*/  @P4 LDG.E R238, desc[UR36][R232.64+-0x100] ;  /* 0xffff0024e8ee4981 */ /* 0x008ee6000c1e1900 */
[C---:B------:R-:W-:Y:S01]  /*6880*/  HMMA.16816.F32 R12, R32.reuse, R136, R12 ;  /* 0x00000088200c723c */ /* 0x040fe2000000180c */
[----:B----4-:R-:W4:Y:S04]  /*6890*/  @P4 LDG.E R237, desc[UR36][R232.64+-0xe0] ;  /* 0xffff2024e8ed4981 */ /* 0x010f28000c1e1900 */
[----:B-----5:R-:W5:Y:S03]  /*68a0*/  @P4 LDG.E R236, desc[UR36][R232.64+-0x80] ;  /* 0xffff8024e8ec4981 */ /* 0x020f66000c1e1900 */
[C---:B------:R-:W-:Y:S01]  /*68b0*/  HMMA.16816.F32 R16, R32.reuse, R138, R16 ;  /* 0x0000008a2010723c */ /* 0x040fe20000001810 */
[----:B------:R-:W1:Y:S04]  /*68c0*/  LDSM.16.MT88.4 R136, [R0+0xc800] ;  /* 0x00c800000088783b */ /* 0x000e680000004200 */
[----:B--2---:R-:W2:Y:S01]  /*68d0*/  @P4 LDG.E R229, desc[UR36][R232.64+-0x60] ;  /* 0xffffa024e8e54981 */ /* 0x004ea2000c1e1900 */
[C---:B-1----:R-:W-:Y:S02]  /*68e0*/  LEA R160, P0, R165.reuse, R154, 0x5 ;  /* 0x0000009aa5a07211 */ /* 0x042fe400078028ff */
[C---:B------:R-:W-:Y:S03]  /*68f0*/  HMMA.16816.F32 R20, R32.reuse, R28, R20 ;  /* 0x0000001c2014723c */ /* 0x040fe60000001814 */
[C---:B------:R-:W-:Y:S05]  /*6900*/  LEA.HI.X.SX32 R161, R165.reuse, R155, 0x5, P0 ;  /* 0x0000009ba5a17211 */ /* 0x040fea00000f2eff */
[----:B------:R-:W-:Y:S01]  /*6910*/  HMMA.16816.F32 R24, R32, R30, R24 ;  /* 0x0000001e2018723c */ /* 0x000fe20000001818 */
[----:B------:R-:W1:Y:S02]  /*6920*/  LDSM.16.MT88.4 R28, [R0+0xe800] ;  /* 0x00e80000001c783b */ /* 0x000e640000004200 */
[C---:B------:R-:W-:Y:S02]  /*6930*/  IMAD.WIDE R230, R165.reuse, -0xc0, R160 ;  /* 0xffffff40a5e67825 */ /* 0x040fe400078e02a0 */
[----:B------:R-:W-:Y:S03]  /*6940*/  LDSM.16.M88.4 R32, [R162+0x2000] ;  /* 0x00200000a220783b */ /* 0x000fe60000000200 */
[C---:B------:R-:W-:Y:S05]  /*6950*/  HMMA.16816.F32 R4, R132.reuse, R140, R4 ;  /* 0x0000008c8404723c */ /* 0x040fea0000001804 */
[C---:B------:R-:W-:Y:S03]  /*6960*/  LEA R152, P0, R165.reuse, R230, 0x5 ;  /* 0x000000e6a5987211 */ /* 0x040fe600078028ff */
[C---:B------:R-:W-:Y:S01]  /*6970*/  HMMA.16816.F32 R8, R132.reuse, R142, R8 ;  /* 0x0000008e8408723c */ /* 0x040fe20000001808 */
[----:B------:R-:W1:Y:S02]  /*6980*/  LDSM.16.MT88.4 R140, [R0+0xac00] ;  /* 0x00ac0000008c783b */ /* 0x000e640000004200 */
[C---:B------:R-:W-:Y:S02]  /*6990*/  LEA.HI.X.SX32 R153, R165.reuse, R231, 0x5, P0 ;  /* 0x000000e7a5997211 */ /* 0x040fe400000f2eff */
[C---:B------:R-:W-:Y:S03]  /*69a0*/  LEA R150, P0, R165.reuse, R152, 0x5 ;  /* 0x00000098a5967211 */ /* 0x040fe600078028ff */
[C---:B------:R-:W-:Y:S03]  /*69b0*/  HMMA.16816.F32 R12, R132.reuse, R136, R12 ;  /* 0x00000088840c723c */ /* 0x040fe6000000180c */
[C---:B------:R-:W-:Y:S02]  /*69c0*/  LEA.HI.X.SX32 R151, R165.reuse, R153, 0x5, P0 ;  /* 0x00000099a5977211 */ /* 0x040fe400000f2eff */
[C---:B------:R-:W-:Y:S03]  /*69d0*/  LEA R148, P0, R165.reuse, R150, 0x5 ;  /* 0x00000096a5947211 */ /* 0x040fe600078028ff */
[C---:B------:R-:W-:Y:S01]  /*69e0*/  HMMA.16816.F32 R16, R132.reuse, R138, R16 ;  /* 0x0000008a8410723c */ /* 0x040fe20000001810 */
[----:B------:R-:W1:Y:S02]  /*69f0*/  LDSM.16.MT88.4 R136, [R0+0xcc00] ;  /* 0x00cc00000088783b */ /* 0x000e640000004200 */
[C---:B------:R-:W-:Y:S02]  /*6a00*/  LEA.HI.X.SX32 R149, R165.reuse, R151, 0x5, P0 ;  /* 0x00000097a5957211 */ /* 0x040fe400000f2eff */
[C---:B------:R-:W-:Y:S03]  /*6a10*/  LEA R146, P0, R165.reuse, R148, 0x5 ;  /* 0x00000094a5927211 */ /* 0x040fe600078028ff */
[C---:B-1----:R-:W-:Y:S03]  /*6a20*/  HMMA.16816.F32 R20, R132.reuse, R28, R20 ;  /* 0x0000001c8414723c */ /* 0x042fe60000001814 */
[C---:B------:R-:W-:Y:S02]  /*6a30*/  LEA.HI.X.SX32 R147, R165.reuse, R149, 0x5, P0 ;  /* 0x00000095a5937211 */ /* 0x040fe400000f2eff */
[C---:B------:R-:W-:Y:S03]  /*6a40*/  LEA R144, P0, R165.reuse, R146, 0x5 ;  /* 0x00000092a5907211 */ /* 0x040fe600078028ff */
[----:B------:R-:W-:Y:S01]  /*6a50*/  HMMA.16816.F32 R24, R132, R30, R24 ;  /* 0x0000001e8418723c */ /* 0x000fe20000001818 */
[----:B------:R1:W1:Y:S02]  /*6a60*/  LDSM.16.MT88.4 R28, [R0+0xec00] ;  /* 0x00ec0000001c783b */ /* 0x0002640000004200 */
[C---:B------:R-:W-:Y:S05]  /*6a70*/  LEA.HI.X.SX32 R145, R165.reuse, R147, 0x5, P0 ;  /* 0x00000093a5917211 */ /* 0x040fea00000f2eff */
[C---:B------:R-:W-:Y:S05]  /*6a80*/  HMMA.16816.F32 R4, R32.reuse, R140, R4 ;  /* 0x0000008c2004723c */ /* 0x040fea0000001804 */
[C---:B------:R-:W-:Y:S03]  /*6a90*/  LEA R140, P0, R165.reuse, R144, 0x5 ;  /* 0x00000090a58c7211 */ /* 0x040fe600078028ff */
[C---:B------:R-:W-:Y:S03]  /*6aa0*/  HMMA.16816.F32 R8, R32.reuse, R142, R8 ;  /* 0x0000008e2008723c */ /* 0x040fe60000001808 */
[C---:B------:R-:W-:Y:S05]  /*6ab0*/  LEA.HI.X.SX32 R141, R165.reuse, R145, 0x5, P0 ;  /* 0x00000091a58d7211 */ /* 0x040fea00000f2eff */
[C---:B------:R-:W-:Y:S03]  /*6ac0*/  HMMA.16816.F32 R12, R32.reuse, R136, R12 ;  /* 0x00000088200c723c */ /* 0x040fe6000000180c */
        /* <DEDUP_REMOVED lines=9> */
[C---:B------:R-:W-:Y:S02]  /*6b60*/  HMMA.16816.F32 R20, R32.reuse, R28, R20 ;  /* 0x0000001c2014723c */ /* 0x040fe40000001814 */
        /* <DEDUP_REMOVED lines=34> */
[----:B------:R-:W1:Y:S04]  /*6d90*/  LDSM.16.MT88.4 R12, [R3+UR4+0x11000] ;  /* 0x01100004030c783b */ /* 0x000e680008004200 */
[----:B------:R-:W1:Y:S04]  /*6da0*/  LDSM.16.MT88.4 R16, [R220+0x1000] ;  /* 0x00100000dc10783b */ /* 0x000e680000004200 */
[----:B------:R-:W3:Y:S04]  /*6db0*/  LDSM.16.MT88.4 R28, [R220+0x2000] ;  /* 0x00200000dc1c783b */ /* 0x000ee80000004200 */
        /* <DEDUP_REMOVED lines=16> */
[----:B------:R-:W-:Y:S04]  /*6ec0*/  LDSM.16.MT88.4 R16, [R3+UR4+0x12000] ;  /* 0x012000040310783b */ /* 0x000fe80008004200 */
[----:B---3--:R-:W-:Y:S03]  /*6ed0*/  @P4 STL [R1+0x34], R238 ;  /* 0x000034ee01004387 */ /* 0x008fe60000100800 */
[-C--:B------:R-:W-:Y:S01]  /*6ee0*/  HMMA.16816.F32 R116, R4, R28.reuse, R116 ;  /* 0x0000001c0474723c */ /* 0x080fe20000001874 */
[----:B----4-:R-:W-:Y:S04]  /*6ef0*/  @P4 STL [R1+0x30], R237 ;  /* 0x000030ed01004387 */ /* 0x010fe80000100800 */
[----:B-----5:R-:W-:Y:S03]  /*6f00*/  @P4 STL [R1+0x2c], R236 ;  /* 0x00002cec01004387 */ /* 0x020fe60000100800 */
[C---:B------:R-:W-:Y:S01]  /*6f10*/  HMMA.16816.F32 R120, R12.reuse, R28, R120 ;  /* 0x0000001c0c78723c */ /* 0x040fe20000001878 */
[----:B--2---:R-:W-:Y:S07]  /*6f20*/  @P4 STL [R1+0x28], R229 ;  /* 0x000028e501004387 */ /* 0x004fee0000100800 */
        /* <DEDUP_REMOVED lines=18> */
[----:B------:R1:W5:Y:S07]  /*7050*/  LDSM.16.MT88.4 R132, [R220+0x1c00] ;  /* 0x001c0000dc84783b */ /* 0x00036e0000004200 */
        /* <DEDUP_REMOVED lines=18> */
[-C--:B-----5:R-:W-:Y:S08]  /*7180*/  HMMA.16816.F32 R100, R24, R132.reuse, R100 ;  /* 0x000000841864723c */ /* 0x0a0ff00000001864 */
        /* <DEDUP_REMOVED lines=12> */
[----:B------:R-:W-:Y:S02]  /*7250*/  F2FP.F16.F32.PACK_AB R36, R37, R36 ;  /* 0x000000242524723e */ /* 0x000fe400000000ff */
[----:B------:R-:W-:Y:S01]  /*7260*/  LOP3.LUT R2, R2, 0x600, RZ, 0xc0, !PT ;  /* 0x0000060002027812 */ /* 0x000fe200078ec0ff */
[----:B------:R-:W-:Y:S01]  /*7270*/  UISETP.NE.AND UP0, UPT, UR45, -0x1, UPT ;  /* 0xffffffff2d00788c */ /* 0x000fe2000bf05270 */
[----:B------:R-:W-:Y:S01]  /*7280*/  F2FP.F16.F32.PACK_AB R38, R39, R38 ;  /* 0x000000262726723e */ /* 0x000fe200000000ff */
[----:B------:R-:W-:Y:S01]  /*7290*/  UMOV UR43, UR7 ;  /* 0x00000007002b7c82 */ /* 0x000fe20008000000 */
[----:B------:R-:W-:Y:S02]  /*72a0*/  LOP3.LUT R2, R2, 0x6, R0, 0xf8, !PT ;  /* 0x0000000602027812 */ /* 0x000fe400078ef800 */
[----:B------:R-:W-:-:S02]  /*72b0*/  LOP3.LUT R0, R163, 0xc0, RZ, 0xc0, !PT ;  /* 0x000000c0a3007812 */ /* 0x000fc400078ec0ff */
[----:B------:R-:W-:Y:S02]  /*72c0*/  LOP3.LUT R2, R2, 0x20, R163, 0xf8, !PT ;  /* 0x0000002002027812 */ /* 0x000fe400078ef8a3 */
        /* <DEDUP_REMOVED lines=160> */
.L_x_405:
[----:B------:R-:W2:Y:S01]  /*7cd0*/  LDCU.64 UR10, c[0x0][0x5c0] ;  /* 0x0000b800ff0a77ac */ /* 0x000ea20008000a00 */
[----:B------:R-:W-:-:S04]  /*7ce0*/  UIADD3 UR5, UPT, UPT, UR44, UR45, URZ ;  /* 0x0000002d2c057290 */ /* 0x000fc8000fffe0ff */
[----:B--2---:R-:W-:Y:S02]  /*7cf0*/  UIMAD.WIDE.U32 UR18, UR5, UR10, URZ ;  /* 0x0000000a051272a5 */ /* 0x004fe4000f8e00ff */
[----:B------:R-:W-:-:S04]  /*7d00*/  UIMAD UR5, UR5, UR11, URZ ;  /* 0x0000000b050572a4 */ /* 0x000fc8000f8e02ff */
[----:B------:R-:W-:-:S06]  /*7d10*/  UIADD3 UR5, UPT, UPT, UR19, UR5, URZ ;  /* 0x0000000513057290 */ /* 0x000fcc000fffe0ff */
[----:B-1----:R-:W-:Y:S02]  /*7d20*/  MOV R4, UR5 ;  /* 0x0000000500047c02 */ /* 0x002fe40008000f00 */
.L_x_406:
        /* <DEDUP_REMOVED lines=12> */
.L_x_407:
[----:B------:R-:W1:Y:S01]  /*7df0*/  LDCU.64 UR8, c[0x0][0x5c8] ;  /* 0x0000b900ff0877ac */ /* 0x000e620008000a00 */
[----:B------:R-:W-:-:S04]  /*7e00*/  UIADD3 UR5, UPT, UPT, UR44, UR45, URZ ;  /* 0x0000002d2c057290 */ /* 0x000fc8000fffe0ff */
[----:B-1----:R-:W-:Y:S02]  /*7e10*/  UIMAD.WIDE.U32 UR20, UR5, UR8, URZ ;  /* 0x00000008051472a5 */ /* 0x002fe4000f8e00ff */
[----:B------:R-:W-:-:S04]  /*7e20*/  UIMAD UR5, UR5, UR9, URZ ;  /* 0x00000009050572a4 */ /* 0x000fc8000f8e02ff */
[----:B------:R-:W-:-:S06]  /*7e30*/  UIADD3 UR5, UPT, UPT, UR21, UR5, URZ ;  /* 0x0000000515057290 */ /* 0x000fcc000fffe0ff */
[----:B------:R-:W-:-:S07]  /*7e40*/  MOV R23, UR5 ;  /* 0x0000000500177c02 */ /* 0x000fce0008000f00 */
.L_x_408:
        /* <DEDUP_REMOVED lines=43> */
[----:B------:R-:W5:Y:S01]  /*8100*/  LDS.128 R8, [R0+0x9000] ;  /* 0x0090000000087984 */ /* 0x000f620000000c00 */
[----:B------:R-:W-:-:S03]  /*8110*/  MOV R3, R20 ;  /* 0x0000001400037202 */ /* 0x000fc60000000f00 */
[----:B------:R-:W3:Y:S01]  /*8120*/  LDS.128 R16, [R0+0xd000] ;  /* 0x00d0000000107984 */ /* 0x000ee20000000c00 */
[----:B------:R-:W-:-:S04]  /*8130*/  IMAD.WIDE.U32 R4, R227, UR10, R2 ;  /* 0x0000000ae3047c25 */ /* 0x000fc8000f8e0002 */
[----:B------:R-:W-:Y:S01]  /*8140*/  IMAD R3, R227, UR11, R5 ;  /* 0x0000000be3037c24 */ /* 0x000fe2000f8e0205 */
[----:B----4-:R-:W-:-:S04]  /*8150*/  LEA R2, P0, R4, UR14, 0x1 ;  /* 0x0000000e04027c11 */ /* 0x010fc8000f8008ff */
[----:B------:R-:W-:-:S05]  /*8160*/  LEA.HI.X R3, R4, UR15, R3, 0x1, P0 ;  /* 0x0000000f04037c11 */ /* 0x000fca00080f0c03 */
[----:B--2---:R2:W-:Y:S04]  /*8170*/  STG.E.128 desc[UR36][R2.64+0x40], R12 ;  /* 0x0000400c02007986 */ /* 0x0045e8000c101d24 */
[----:B-----5:R2:W-:Y:S04]  /*8180*/  STG.E.128 desc[UR36][R2.64], R8 ;  /* 0x0000000802007986 */ /* 0x0205e8000c101d24 */
[----:B---3--:R2:W-:Y:S02]  /*8190*/  STG.E.128 desc[UR36][R2.64+0x80], R16 ;  /* 0x0000801002007986 */ /* 0x0085e4000c101d24 */
.L_x_410:
[----:B------:R-:W-:Y:S05]  /*81a0*/  BSYNC.RECONVERGENT B0 ;  /* 0x0000000000007941 */ /* 0x000fea0003800200 */
.L_x_409:
[----:B--2---:R2:W4:Y:S01]  /*81b0*/  LDS.128 R8, [R0+0xe000] ;  /* 0x00e0000000087984 */ /* 0x0045220000000c00 */
[----:B------:R-:W-:Y:S04]  /*81c0*/  BSSY.RECONVERGENT B0, `(.L_x_411) ;  /* 0x000000e000007945 */ /* 0x000fe80003800200 */
[----:B------:R-:W-:Y:S05]  /*81d0*/  @P2 BRA `(.L_x_412) ;  /* 0x0000000000302947 */ /* 0x000fea0003800000 */
[----:B------:R-:W5:Y:S01]  /*81e0*/  LDCU.64 UR14, c[0x0][0x560] ;  /* 0x0000ac00ff0e77ac */ /* 0x000f620008000a00 */
[----:B------:R-:W-:Y:S01]  /*81f0*/  MOV R2, R6 ;  /* 0x0000000600027202 */ /* 0x000fe20000000f00 */
[----:B--23--:R-:W-:Y:S01]  /*8200*/  IMAD R0, R22, UR10, RZ ;  /* 0x0000000a16007c24 */ /* 0x00cfe2000f8e02ff */
[----:B------:R-:W-:-:S03]  /*8210*/  MOV R3, R20 ;  /* 0x0000001400037202 */ /* 0x000fc60000000f00 */
[C---:B------:R-:W-:Y:S02]  /*8220*/  IMAD R0, R21.reuse, UR11, R0 ;  /* 0x0000000b15007c24 */ /* 0x040fe4000f8e0200 */
[----:B------:R-:W-:-:S05]  /*8230*/  IMAD.WIDE.U32 R4, R21, UR10, R2 ;  /* 0x0000000a15047c25 */ /* 0x000fca000f8e0002 */
[----:B------:R-:W-:Y:S02]  /*8240*/  IADD3 R0, PT, PT, R0, R5, RZ ;  /* 0x0000000500007210 */ /* 0x000fe40007ffe0ff */
[----:B-----5:R-:W-:-:S04]  /*8250*/  LEA R2, P0, R4, UR14, 0x1 ;  /* 0x0000000e04027c11 */ /* 0x020fc8000f8008ff */
[----:B------:R-:W-:-:S05]  /*8260*/  LEA.HI.X R3, R4, UR15, R0, 0x1, P0 ;  /* 0x0000000f04037c11 */ /* 0x000fca00080f0c00 */
[----:B------:R2:W-:Y:S04]  /*8270*/  STG.E.128 desc[UR36][R2.64], R28 ;  /* 0x0000001c02007986 */ /* 0x0005e8000c101d24 */
[----:B------:R2:W-:Y:S04]  /*8280*/  STG.E.128 desc[UR36][R2.64+0x40], R24 ;  /* 0x0000401802007986 */ /* 0x0005e8000c101d24 */
[----:B----4-:R2:W-:Y:S02]  /*8290*/  STG.E.128 desc[UR36][R2.64+0x80], R8 ;  /* 0x0000800802007986 */ /* 0x0105e4000c101d24 */
.L_x_412:
[----:B------:R-:W-:Y:S05]  /*82a0*/  BSYNC.RECONVERGENT B0 ;  /* 0x0000000000007941 */ /* 0x000fea0003800200 */
.L_x_411:
        /* <DEDUP_REMOVED lines=9> */
[----:B---3--:R-:W-:Y:S01]  /*8340*/  IMAD R0, R59, UR25, R5 ;  /* 0x000000193b007c24 */ /* 0x008fe2000f8e0205 */
        /* <DEDUP_REMOVED lines=11> */
.L_x_414:
[----:B------:R-:W-:Y:S05]  /*8400*/  BSYNC.RECONVERGENT B0 ;  /* 0x0000000000007941 */ /* 0x000fea0003800200 */
.L_x_413:
        /* <DEDUP_REMOVED lines=10> */
[----:B-1----:R3:W-:Y:S04]  /*84b0*/  STG.E.128 desc[UR36][R2.64], R52 ;  /* 0x0000003402007986 */ /* 0x0027e8000c101d24 */
[----:B------:R3:W-:Y:S04]  /*84c0*/  STG.E.128 desc[UR36][R2.64+0x40], R48 ;  /* 0x0000403002007986 */ /* 0x0007e8000c101d24 */
[----:B------:R3:W-:Y:S02]  /*84d0*/  STG.E.128 desc[UR36][R2.64+0x80], R44 ;  /* 0x0000802c02007986 */ /* 0x0007e4000c101d24 */
.L_x_401:
[----:B------:R-:W-:Y:S05]  /*84e0*/  BSYNC.RECONVERGENT B1 ;  /* 0x0000000000017941 */ /* 0x000fea0003800200 */
.L_x_379:
[----:B------:R-:W5:Y:S01]  /*84f0*/  LDCU UR8, c[0x0][0x438] ;  /* 0x00008700ff0877ac */ /* 0x000f620008000800 */
[----:B------:R-:W1:Y:S01]  /*8500*/  LDCU UR9, c[0x0][0x370] ;  /* 0x00006e00ff0977ac */ /* 0x000e620008000800 */
[----:B------:R-:W-:Y:S01]  /*8510*/  UMOV UR10, UR24 ;  /* 0x00000018000a7c82 */ /* 0x000fe20008000000 */
[----:B-----5:R-:W-:-:S04]  /*8520*/  UIADD3 UR8, UPT, UPT, UR8, 0x7f, URZ ;  /* 0x0000007f08087890 */ /* 0x020fc8000fffe0ff */
[----:B------:R-:W-:Y:S02]  /*8530*/  USHF.R.S32.HI UR5, URZ, 0x1f, UR8 ;  /* 0x0000001fff057899 */ /* 0x000fe40008011408 */
[----:B-1----:R-:W-:Y:S02]  /*8540*/  UIADD3 UR39, UPT, UPT, UR9, UR39, URZ ;  /* 0x0000002709277290 */ /* 0x002fe4000fffe0ff */
[----:B------:R-:W-:-:S04]  /*8550*/  ULEA.HI UR5, UR5, UR8, URZ, 0x7 ;  /* 0x0000000805057291 */ /* 0x000fc8000f8f38ff */
[----:B------:R-:W-:-:S04]  /*8560*/  USHF.R.S32.HI UR5, URZ, 0x7, UR5 ;  /* 0x00000007ff057899 */ /* 0x000fc80008011405 */
[----:B------:R-:W-:-:S09]  /*8570*/  UISETP.GE.AND UP0, UPT, UR39, UR5, UPT ;  /* 0x000000052700728c */ /* 0x000fd2000bf06270 */
[----:B------:R-:W-:Y:S05]  /*8580*/  BRA.U !UP0, `(.L_x_415) ;  /* 0xffffff7d08607547 */ /* 0x000fea000b83ffff */
[----:B------:R-:W-:Y:S05]  /*8590*/  EXIT ;  /* 0x000000000000794d */ /* 0x000fea0003800000 */
.L_x_416:
        /* <DEDUP_REMOVED lines=14> */
.L_x_1717:


//--------------------- .text._ZN5flash44flash_bwd_dq_dk_dv_loop_seqk_parallel_kernelI23Flash_bwd_kernel_traitsILi96ELi64ELi128ELi8ELi2ELi4ELi4ELb1ELb0EN7cutlass6half_tE19Flash_kernel_traitsILi96ELi64ELi128ELi8ES3_EELb1ELb0ELb0ELb0ELb0ELb0ELb0EEEvNS_16Flash_bwd_paramsE --------------------------
	.section	.text._ZN5flash44flash_bwd_dq_dk_dv_loop_seqk_parallel_kernelI23Flash_bwd_kernel_traitsILi96ELi64ELi128ELi8ELi2ELi4ELi4ELb1ELb0EN7cutlass6half_tE19Flash_kernel_traitsILi96ELi64ELi128ELi8ES3_EELb1ELb0ELb0ELb0ELb0ELb0ELb0EEEvNS_16Flash_bwd_paramsE,"ax",@progbits
	.align	128
        .global         _ZN5flash44flash_bwd_dq_dk_dv_loop_seqk_parallel_kernelI23Flash_bwd_kernel_traitsILi96ELi64ELi128ELi8ELi2ELi4ELi4ELb1ELb0EN7cutlass6half_tE19Flash_kernel_traitsILi96ELi64ELi128ELi8ES3_EELb1ELb0ELb0ELb0ELb0ELb0ELb0EEEvNS_16Flash_bwd_paramsE
        .type           _ZN5flash44flash_bwd_dq_dk_dv_loop_seqk_parallel_kernelI23Flash_bwd_kernel_traitsILi96ELi64ELi128ELi8ELi2ELi4ELi4ELb1ELb0EN7cutlass6half_tE19Flash_kernel_traitsILi96ELi64ELi128ELi8ES3_EELb1ELb0ELb0ELb0ELb0ELb0ELb0EEEvNS_16Flash_bwd_paramsE,@function
        .size           _ZN5flash44flash_bwd_dq_dk_dv_loop_seqk_parallel_kernelI23Flash_bwd_kernel_traitsILi96ELi64ELi128ELi8ELi2ELi4ELi4ELb1ELb0EN7cutlass6half_tE19Flash_kernel_traitsILi96ELi64ELi128ELi8ES3_EELb1ELb0ELb0ELb0ELb0ELb0ELb0EEEvNS_16Flash_bwd_paramsE,(.L_x_1718 - _ZN5flash44flash_bwd_dq_dk_dv_loop_seqk_parallel_kernelI23Flash_bwd_kernel_traitsILi96ELi64ELi128ELi8ELi2ELi4ELi4ELb1ELb0EN7cutlass6half_tE19Flash_kernel_traitsILi96ELi64ELi128ELi8ES3_EELb1ELb0ELb0ELb0ELb0ELb0ELb0EEEvNS_16Flash_bwd_paramsE)
        .other          _ZN5flash44flash_bwd_dq_dk_dv_loop_seqk_parallel_kernelI23Flash_bwd_kernel_traitsILi96ELi64ELi128ELi8ELi2ELi4ELi4ELb1ELb0EN7cutlass6half_tE19Flash_kernel_traitsILi96ELi64ELi128ELi8ES3_EELb1ELb0ELb0ELb0ELb0ELb0ELb0EEEvNS_16Flash_bwd_paramsE,@"STO_CUDA_ENTRY STV_DEFAULT"
_ZN5flash44flash_bwd_dq_dk_dv_loop_seqk_parallel_kernelI23Flash_bwd_kernel_traitsILi96ELi64ELi128ELi8ELi2ELi4ELi4ELb1ELb0EN7cutlass6half_tE19Flash_kernel_traitsILi96ELi64ELi128ELi8ES3_EELb1ELb0ELb0ELb0ELb0ELb0ELb0EEEvNS_16Flash_bwd_paramsE:
.text._ZN5flash44flash_bwd_dq_dk_dv_loop_seqk_parallel_kernelI23Flash_bwd_kernel_traitsILi96ELi64ELi128ELi8ELi2ELi4ELi4ELb1ELb0EN7cutlass6half_tE19Flash_kernel_traitsILi96ELi64ELi128ELi8ES3_EELb1ELb0ELb0ELb0ELb0ELb0ELb0EEEvNS_16Flash_bwd_paramsE:
        /* <DEDUP_REMOVED lines=19> */
[----:B------:R-:W-:Y:S01]  /*0130*/  S2UR UR24, SR_CTAID.Y ;  /* 0x00000000001879c3 */ /* 0x000fe20000002600 */
[----:B-1----:R-:W-:-:S02]  /*0140*/  ULEA UR9, UP0, UR30, UR10, 0x2 ;  /* 0x0000000a1e097291 */ /* 0x002fc4000f8010ff */
[----:B--2---:R-:W-:Y:S02]  /*0150*/  UISETP.EQ.U32.AND UP2, UPT, UR4, URZ, UPT ;  /* 0x000000ff0400728c */ /* 0x004fe4000bf42070 */
[----:B------:R-:W-:Y:S02]  /*0160*/  ULEA.HI.X UR8, UR30, UR11, URZ, 0x2, UP0 ;  /* 0x0000000b1e087291 */ /* 0x000fe400080f14ff */
[----:B------:R-:W-:Y:S01]  /*0170*/  UISETP.NE.U32.AND UP6, UPT, UR4, URZ, UPT ;  /* 0x000000ff0400728c */ /* 0x000fe2000bfc5070 */
[----:B------:R-:W1:Y:S01]  /*0180*/  S2UR UR4, SR_CgaCtaId ;  /* 0x00000000000479c3 */ /* 0x000e620000008800 */
[----:B------:R-:W-:Y:S01]  /*0190*/  MOV R2, UR9 ;  /* 0x0000000900027c02 */ /* 0x000fe20008000f00 */
[----:B---3--:R-:W-:Y:S01]  /*01a0*/  UISETP.NE.U32.AND UP1, UPT, UR6, URZ, UPT ;  /* 0x000000ff0600728c */ /* 0x008fe2000bf25070 */
[----:B------:R-:W-:Y:S01]  /*01b0*/  MOV R3, UR8 ;  /* 0x0000000800037c02 */ /* 0x000fe20008000f00 */
[----:B------:R-:W-:Y:S02]  /*01c0*/  UISETP.NE.U32.AND UP0, UPT, UR6, URZ, UPT ;  /* 0x000000ff0600728c */ /* 0x000fe4000bf05070 */
[----:B------:R-:W-:-:S02]  /*01d0*/  UISETP.NE.AND.EX UP5, UPT, UR7, URZ, UPT, UP1 ;  /* 0x000000ff0700728c */ /* 0x000fc4000bfa5310 */
[----:B------:R-:W2:Y:S01]  /*01e0*/  S2UR UR11, SR_CgaCtaId ;  /* 0x00000000000b79c3 */ /* 0x000ea20000008800 */
[----:B------:R-:W-:Y:S01]  /*01f0*/  UISETP.NE.AND.EX UP4, UPT, UR7, URZ, UPT, UP0 ;  /* 0x000000ff0700728c */ /* 0x000fe2000bf85300 */
[----:B------:R3:W-:Y:S01]  /*0200*/  STL.64 [R1+0x8], R2 ;  /* 0x0000080201007387 */ /* 0x0007e20000100a00 */
[----:B------:R-:W5:Y:S01]  /*0210*/  LDCU.64 UR6, c[0x0][0x470] ;  /* 0x00008e00ff0677ac */ /* 0x000f620008000a00 */
[----:B----4-:R-:W-:-:S04]  /*0220*/  UISETP.NE.AND UP3, UPT, UR12, URZ, UPT ;  /* 0x000000ff0c00728c */ /* 0x010fc8000bf65270 */
[----:B------:R-:W4:Y:S01]  /*0230*/  S2UR UR26, SR_CTAID.Z ;  /* 0x00000000001a79c3 */ /* 0x000f220000002700 */
[----:B------:R-:W-:Y:S02]  /*0240*/  UISETP.NE.AND.EX UP6, UPT, UR5, URZ, UPT, UP6 ;  /* 0x000000ff0500728c */ /* 0x000fe4000bfc5360 */
[----:B------:R-:W-:Y:S01]  /*0250*/  UISETP.EQ.OR.EX UP0, UPT, UR5, URZ, !UP3, UP2 ;  /* 0x000000ff0500728c */ /* 0x000fe2000df02720 */
[----:B------:R-:W-:Y:S02]  /*0260*/  UMOV UR12, 0x400 ;  /* 0x00000400000c7882 */ /* 0x000fe40000000000 */
[----:B------:R-:W-:Y:S01]  /*0270*/  UMOV UR5, 0x400 ;  /* 0x0000040000057882 */ /* 0x000fe20000000000 */
[----:B------:R-:W-:Y:S02]  /*0280*/  UP2UR UR32, UPR, URZ, 0x1 ;  /* 0x00000001ff207883 */ /* 0x000fe40008000000 */
[----:B-1----:R-:W-:Y:S02]  /*0290*/  ULEA UR4, UR4, UR5, 0x18 ;  /* 0x0000000504047291 */ /* 0x002fe4000f8ec0ff */
[----:B------:R-:W-:-:S02]  /*02a0*/  UP2UR UR31, UPR, URZ, 0x8 ;  /* 0x00000008ff1f7883 */ /* 0x000fc40008000000 */
[----:B-----5:R-:W-:Y:S01]  /*02b0*/  UISETP.NE.U32.AND UP0, UPT, UR6, URZ, UPT ;  /* 0x000000ff0600728c */ /* 0x020fe2000bf05070 */
[----:B------:R-:W1:Y:S01]  /*02c0*/  LDCU UR10, c[0x0][0x438] ;  /* 0x00008700ff0a77ac */ /* 0x000e620008000800 */
[----:B------:R-:W1:Y:S01]  /*02d0*/  LDCU UR25, c[0x0][0x438] ;  /* 0x00008700ff1977ac */ /* 0x000e620008000800 */
[----:B------:R-:W1:Y:S01]  /*02e0*/  @!UP4 LDCU UR28, c[0x0][0x434] ;  /* 0x00008680ff1cc7ac */ /* 0x000e620008000800 */
[----:B--2---:R-:W-:Y:S02]  /*02f0*/  ULEA UR5, UR11, UR12, 0x18 ;  /* 0x0000000c0b057291 */ /* 0x004fe4000f8ec0ff */
[----:B------:R-:W-:Y:S02]  /*0300*/  UIADD3 UR42, UPT, UPT, UR4, 0x13000, URZ ;  /* 0x00013000042a7890 */ /* 0x000fe4000fffe0ff */
[----:B------:R-:W-:Y:S01]  /*0310*/  UISETP.NE.AND.EX UP3, UPT, UR7, URZ, UPT, UP0 ;  /* 0x000000ff0700728c */ /* 0x000fe2000bf65300 */
[----:B------:R-:W-:Y:S01]  /*0320*/  UMOV UR37, 0xffffd000 ;  /* 0xffffd00000257882 */ /* 0x000fe20000000000 */
[----:B------:R-:W-:Y:S01]  /*0330*/  UMOV UR38, URZ ;  /* 0x000000ff00267c82 */ /* 0x000fe20008000000 */
[----:B---34-:R-:W-:-:S08]  /*0340*/  UMOV UR39, URZ ;  /* 0x000000ff00277c82 */ /* 0x018fd00008000000 */
.L_x_476:
[----:B--2---:R-:W2:Y:S01]  /*0350*/  LDL.64 R8, [R1+0x8] ;  /* 0x0000080001087983 */ /* 0x004ea20000100a00 */
[----:B---3--:R-:W3:Y:S01]  /*0360*/  LDCU.64 UR8, c[0x0][0x478] ;  /* 0x00008f00ff0877ac */ /* 0x008ee20008000a00 */
        /* <DEDUP_REMOVED lines=10> */
[----:B---3--:R-:W-:Y:S02]  /*0410*/  UISETP.NE.U32.AND UP0, UPT, UR8, URZ, UPT ;  /* 0x000000ff0800728c */ /* 0x008fe4000bf05070 */
[----:B------:R-:W3:Y:S02]  /*0420*/  @P1 LDG.E R6, desc[UR40][R4.64] ;  /* 0x0000002804061981 */ /* 0x000ee4000c1e1900 */
[----:B------:R-:W-:-:S06]  /*0430*/  UISETP.NE.AND.EX UP0, UPT, UR9, URZ, UPT, UP0 ;  /* 0x000000ff0900728c */ /* 0x000fcc000bf05300 */
[----:B------:R-:W-:-:S05]  /*0440*/  PLOP3.LUT P0, PT, PT, PT, UP0, 0x80, 0x8 ;  /* 0x000000000008781c */ /* 0x000fca0003f0f008 */
[----:B------:R-:W-:Y:S01]  /*0450*/  @UP0 ULEA UR14, UP1, UR30, UR8, 0x2 ;  /* 0x000000081e0e0291 */ /* 0x000fe2000f8210ff */
[----:B------:R-:W4:Y:S03]  /*0460*/  @!UP0 LDCU UR11, c[0x0][0x43c] ;  /* 0x00008780ff0b87ac */ /* 0x000f260008000800 */
[----:B------:R-:W-:Y:S02]  /*0470*/  @UP0 ULEA.HI.X UR15, UR30, UR9, URZ, 0x2, UP1 ;  /* 0x000000091e0f0291 */ /* 0x000fe400088f14ff */
[----:B------:R-:W-:Y:S01]  /*0480*/  IMAD.U32 R2, RZ, RZ, UR14 ;  /* 0x0000000eff027e24 */ /* 0x000fe2000f8e00ff */
[----:B-----5:R-:W5:Y:S03]  /*0490*/  @!UP0 LDCU.64 UR8, c[0x0][0x488] ;  /* 0x00009100ff0887ac */ /* 0x020f660008000a00 */
[----:B------:R-:W-:-:S05]  /*04a0*/  IMAD.U32 R3, RZ, RZ, UR15 ;  /* 0x0000000fff037e24 */ /* 0x000fca000f8e00ff */
[----:B------:R1:W3:Y:S01]  /*04b0*/  @P0 LDG.E R4, desc[UR40][R2.64] ;  /* 0x0000002802040981 */ /* 0x0002e2000c1e1900 */
[----:B------:R-:W-:Y:S01]  /*04c0*/  UMOV UR44, URZ ;  /* 0x000000ff002c7c82 */ /* 0x000fe20008000000 */
[----:B------:R-:W-:Y:S01]  /*04d0*/  UMOV UR46, 0xffffffff ;  /* 0xffffffff002e7882 */ /* 0x000fe20000000000 */
[----:B-----5:R-:W-:-:S04]  /*04e0*/  @!UP0 UISETP.NE.U32.AND UP1, UPT, UR8, URZ, UPT ;  /* 0x000000ff0800828c */ /* 0x020fc8000bf25070 */
[----:B------:R-:W-:Y:S02]  /*04f0*/  @!UP0 UISETP.NE.AND.EX UP1, UPT, UR9, URZ, UPT, UP1 ;  /* 0x000000ff0900828c */ /* 0x000fe4000bf25310 */
[----:B------:R-:W-:Y:S02]  /*0500*/  USHF.L.U32 UR36, UR45, 0x7, URZ ;  /* 0x000000072d247899 */ /* 0x000fe400080006ff */
[----:B----4-:R-:W-:Y:S01]  /*0510*/  @!UP0 USEL UR9, UR11, URZ, UP1 ;  /* 0x000000ff0b098287 */ /* 0x010fe20008800000 */
[----:B-1----:R-:W-:Y:S02]  /*0520*/  IMAD.U32 R2, RZ, RZ, UR12 ;  /* 0x0000000cff027e24 */ /* 0x002fe4000f8e00ff */
[----:B------:R-:W-:-:S05]  /*0530*/  IMAD.U32 R3, RZ, RZ, UR13 ;  /* 0x0000000dff037e24 */ /* 0x000fca000f8e00ff */
[----:B------:R-:W4:Y:S04]  /*0540*/  @P4 LDG.E R5, desc[UR40][R2.64] ;  /* 0x0000002802054981 */ /* 0x000f28000c1e1900 */
[----:B------:R-:W5:Y:S04]  /*0550*/  @P2 LDG.E R2, desc[UR40][R2.64+0x4] ;  /* 0x0000042802022981 */ /* 0x000f68000c1e1900 */
[----:B--2---:R-:W2:Y:S01]  /*0560*/  @!P3 LDG.E R0, desc[UR40][R8.64] ;  /* 0x000000280800b981 */ /* 0x004ea2000c1e1900 */
[----:B------:R-:W-:Y:S01]  /*0570*/  UMOV UR12, 0xffffffff ;  /* 0xffffffff000c7882 */ /* 0x000fe20000000000 */
[----:B---3--:R-:W-:-:S02]  /*0580*/  @P1 R2UR UR44, R6 ;  /* 0x00000000062c12ca */ /* 0x008fc400000e0000 */
[----:B------:R-:W-:-:S13]  /*0590*/  @P0 R2UR UR43, R4 ;  /* 0x00000000042b02ca */ /* 0x000fda00000e0000 */
[----:B------:R-:W-:Y:S01]  /*05a0*/  @UP0 UIADD3 UR43, UPT, UPT, UR43, -UR44, URZ ;  /* 0x8000002c2b2b0290 */ /* 0x000fe2000fffe0ff */
[----:B----4-:R-:W-:Y:S02]  /*05b0*/  @P4 R2UR UR12, R5 ;  /* 0x00000000050c42ca */ /* 0x010fe400000e0000 */
[----:B-----5:R-:W-:Y:S02]  /*05c0*/  @P2 R2UR UR8, R2 ;  /* 0x00000000020822ca */ /* 0x020fe400000e0000 */
[----:B--2---:R-:W-:Y:S01]  /*05d0*/  @!P3 R2UR UR46, R0 ;  /* 0x00000000002eb2ca */ /* 0x004fe200000e0000 */
        /* <DEDUP_REMOVED lines=8> */
.L_x_417:
        /* <DEDUP_REMOVED lines=33> */
.L_x_419:
[----:B------:R-:W1:Y:S01]  /*0870*/  LDCU.64 UR16, c[0x0][0x3b8] ;  /* 0x00007700ff1077ac */ /* 0x000e620008000a00 */
[----:B------:R-:W-:-:S04]  /*0880*/  UIADD3 UR8, UPT, UPT, UR44, UR46, URZ ;  /* 0x0000002e2c087290 */ /* 0x000fc8000fffe0ff */
[----:B-1----:R-:W-:Y:S02]  /*0890*/  UIMAD.WIDE.U32 UR50, UR8, UR16, URZ ;  /* 0x00000010083272a5 */ /* 0x002fe4000f8e00ff */
[----:B------:R-:W-:-:S04]  /*08a0*/  UIMAD UR8, UR8, UR17, URZ ;  /* 0x00000011080872a4 */ /* 0x000fc8000f8e02ff */
[----:B------:R-:W-:-:S06]  /*08b0*/  UIADD3 UR8, UPT, UPT, UR51, UR8, URZ ;  /* 0x0000000833087290 */ /* 0x000fcc000fffe0ff */
[----:B------:R-:W-:Y:S02]  /*08c0*/  MOV R18, UR8 ;  /* 0x0000000800127c02 */ /* 0x000fe40008000f00 */
.L_x_420:
        /* <DEDUP_REMOVED lines=43> */
.L_x_421:
[----:B------:R-:W1:Y:S01]  /*0b80*/  LDCU.64 UR14, c[0x0][0x3c0] ;  /* 0x00007800ff0e77ac */ /* 0x000e620008000a00 */
[----:B------:R-:W-:-:S04]  /*0b90*/  UIADD3 UR8, UPT, UPT, UR44, UR46, URZ ;  /* 0x0000002e2c087290 */ /* 0x000fc8000fffe0ff */
[----:B-1----:R-:W-:Y:S02]  /*0ba0*/  UIMAD.WIDE.U32 UR54, UR8, UR14, URZ ;  /* 0x0000000e083672a5 */ /* 0x002fe4000f8e00ff */
[----:B------:R-:W-:-:S04]  /*0bb0*/  UIMAD UR8, UR8, UR15, URZ ;  /* 0x0000000f080872a4 */ /* 0x000fc8000f8e02ff */
[----:B------:R-:W-:-:S06]  /*0bc0*/  UIADD3 UR8, UPT, UPT, UR55, UR8, URZ ;  /* 0x0000000837087290 */ /* 0x000fcc000fffe0ff */
[----:B------:R-:W-:-:S07]  /*0bd0*/  MOV R16, UR8 ;  /* 0x0000000800107c02 */ /* 0x000fce0008000f00 */
.L_x_422:
        /* <DEDUP_REMOVED lines=28> */
.L_x_423:
[----:B------:R-:W-:Y:S02]  /*0da0*/  UIMAD.WIDE.U32 UR10, UR56, UR12, URZ ;  /* 0x0000000c380a72a5 */ /* 0x000fe4000f8e00ff */
[----:B------:R-:W-:-:S04]  /*0db0*/  UIMAD UR8, UR57, UR12, URZ ;  /* 0x0000000c390872a4 */ /* 0x000fc8000f8e02ff */
[----:B------:R-:W-:-:S12]  /*0dc0*/  UIADD3 UR8, UPT, UPT, UR11, UR8, URZ ;  /* 0x000000080b087290 */ /* 0x000fd8000fffe0ff */
.L_x_424:
        /* <DEDUP_REMOVED lines=20> */
.L_x_425:
[----:B------:R-:W1:Y:S01]  /*0f10*/  LDCU UR57, c[0x0][0x434] ;  /* 0x00008680ff3977ac */ /* 0x000e620008000800 */
[----:B------:R-:W-:-:S04]  /*0f20*/  UIMAD UR9, UR30, UR48, UR29 ;  /* 0x000000301e0972a4 */ /* 0x000fc8000f8e021d */
[----:B-1----:R-:W-:Y:S02]  /*0f30*/  UIMAD UR57, UR9, UR57, URZ ;  /* 0x00000039093972a4 */ /* 0x002fe4000f8e02ff */
.L_x_426:
        /* <DEDUP_REMOVED lines=11> */
.L_x_427:
[----:B------:R-:W1:Y:S01]  /*0ff0*/  LDCU UR56, c[0x0][0x444] ;  /* 0x00008880ff3877ac */ /* 0x000e620008000800 */
[----:B------:R-:W-:-:S04]  /*1000*/  UIMAD UR9, UR30, UR48, UR29 ;  /* 0x000000301e0972a4 */ /* 0x000fc8000f8e021d */
[----:B-1----:R-:W-:-:S12]  /*1010*/  UIMAD UR56, UR9, UR56, URZ ;  /* 0x00000038093872a4 */ /* 0x002fd8000f8e02ff */
.L_x_428:
[----:B------:R-:W1:Y:S01]  /*1020*/  S2R R21, SR_TID.X ;  /* 0x0000000000157919 */ /* 0x000e620000002100 */
[----:B------:R-:W2:Y:S01]  /*1030*/  LDCU.64 UR12, c[0x0][0x3b0] ;  /* 0x00007600ff0c77ac */ /* 0x000ea20008000a00 */
[----:B------:R-:W-:Y:S01]  /*1040*/  IMAD.MOV.U32 R9, RZ, RZ, RZ ;  /* 0x000000ffff097224 */ /* 0x000fe200078e00ff */
[----:B------:R-:W3:Y:S01]  /*1050*/  LDC.64 R14, c[0x0][0x5f8] ;  /* 0x00017e00ff0e7b82 */ /* 0x000ee20000000a00 */
[----:B------:R-:W-:Y:S01]  /*1060*/  ISETP.NE.AND P3, PT, RZ, UR58, PT ;  /* 0x0000003aff007c0c */ /* 0x000fe2000bf65270 */
[----:B------:R-:W-:Y:S01]  /*1070*/  USHF.R.S32.HI UR9, URZ, 0x1f, UR55 ;  /* 0x0000001fff097899 */ /* 0x000fe20008011437 */
[----:B------:R-:W-:Y:S01]  /*1080*/  BSSY.RECONVERGENT B1, `(.L_x_418) ;  /* 0x000083d000017945 */ /* 0x000fe20003800200 */
[----:B------:R-:W-:Y:S01]  /*1090*/  UIADD3 UR55, UP1, UP0, UR18, UR10, UR55 ;  /* 0x0000000a12377290 */ /* 0x000fe2000f83e037 */
[----:B------:R-:W4:Y:S03]  /*10a0*/  LDCU.64 UR18, c[0x0][0x3c8] ;  /* 0x00007900ff1277ac */ /* 0x000f260008000a00 */
[----:B------:R-:W-:-:S02]  /*10b0*/  UIADD3.X UR53, UPT, UPT, UR53, UR8, UR9, UP1, UP0 ;  /* 0x0000000835357290 */ /* 0x000fc40008fe0409 */
[----:B------:R-:W-:-:S03]  /*10c0*/  UIMAD UR52, UR48, UR52, URZ ;  /* 0x00000034303472a4 */ /* 0x000fc6000f8e02ff */
[----:B------:R-:W5:Y:S01]  /*10d0*/  LDCU.128 UR8, c[0x0][0x590] ;  /* 0x0000b200ff0877ac */ /* 0x000f620008000c00 */
[----:B--2---:R-:W-:Y:S01]  /*10e0*/  IMAD.U32 R4, RZ, RZ, UR12 ;  /* 0x0000000cff047e24 */ /* 0x004fe2000f8e00ff */
[----:B------:R-:W-:Y:S02]  /*10f0*/  UIMAD UR61, UR23, UR12, URZ ;  /* 0x0000000c173d72a4 */ /* 0x000fe4000f8e02ff */
[----:B------:R-:W-:Y:S02]  /*1100*/  UISETP.GT.AND UP0, UPT, UR49, URZ, UPT ;  /* 0x000000ff3100728c */ /* 0x000fe4000bf04270 */
[----:B------:R-:W-:Y:S01]  /*1110*/  UIMAD UR61, UR20, UR13, UR61 ;  /* 0x0000000d143d72a4 */ /* 0x000fe2000f8e023d */
[----:B----4-:R-:W-:Y:S01]  /*1120*/  IMAD.U32 R6, RZ, RZ, UR18 ;  /* 0x00000012ff067e24 */ /* 0x010fe2000f8e00ff */
[----:B------:R-:W-:Y:S02]  /*1130*/  ULEA UR56, UR51, UR56, 0x6 ;  /* 0x0000003833387291 */ /* 0x000fe4000f8e30ff */
[----:B------:R-:W-:-:S02]  /*1140*/  ULEA UR57, UR51, UR57, 0x6 ;  /* 0x0000003933397291 */ /* 0x000fc4000f8e30ff */
[----:B------:R-:W-:Y:S01]  /*1150*/  IMAD.U32 R0, RZ, RZ, UR61 ;  /* 0x0000003dff007e24 */ /* 0x000fe2000f8e00ff */
[C---:B-1----:R-:W-:Y:S01]  /*1160*/  LOP3.LUT R248, R21.reuse, 0x1f, RZ, 0xc0, !PT ;  /* 0x0000001f15f87812 */ /* 0x042fe200078ec0ff */
[----:B------:R-:W-:Y:S01]  /*1170*/  IMAD.SHL.U32 R22, R21, 0x8, RZ ;  /* 0x0000000815167824 */ /* 0x000fe200078e00ff */
[--C-:B------:R-:W-:Y:S01]  /*1180*/  SHF.R.U32.HI R245, RZ, 0x5, R21.reuse ;  /* 0x00000005fff57819 */ /* 0x100fe20000011615 */
[----:B-----5:R-:W-:Y:S01]  /*1190*/  UIMAD UR23, UR23, UR8, URZ ;  /* 0x00000008171772a4 */ /* 0x020fe2000f8e02ff */
[----:B------:R-:W-:Y:S01]  /*11a0*/  MOV R7, UR8 ;  /* 0x0000000800077c02 */ /* 0x000fe20008000f00 */
[----:B------:R-:W-:Y:S01]  /*11b0*/  IMAD.U32 R10, RZ, RZ, UR11 ;  /* 0x0000000bff0a7e24 */ /* 0x000fe2000f8e00ff */
[----:B------:R-:W-:Y:S01]  /*11c0*/  LOP3.LUT R8, R22, 0x18, RZ, 0xc0, !PT ;  /* 0x0000001816087812 */ /* 0x000fe200078ec0ff */
[----:B------:R-:W-:Y:S01]  /*11d0*/  UIMAD UR18, UR20, UR9, UR23 ;  /* 0x00000009141272a4 */ /* 0x000fe2000f8e0217 */
[----:B------:R-:W-:Y:S02]  /*11e0*/  SHF.R.U32.HI R19, RZ, 0x2, R21 ;  /* 0x00000002ff137819 */ /* 0x000fe40000011615 */
[----:B------:R-:W-:Y:S01]  /*11f0*/  IADD3 R2, P0, PT, R8, UR60, RZ ;  /* 0x0000003c08027c10 */ /* 0x000fe2000ff1e0ff */
[----:B------:R-:W-:Y:S01]  /*1200*/  IMAD.WIDE.U32 R4, R4, UR20, R8 ;  /* 0x0000001404047c25 */ /* 0x000fe2000f8e0008 */
[----:B------:R-:W1:Y:S01]  /*1210*/  LDCU.64 UR60, c[0x0][0x5e8] ;  /* 0x0000bd00ff3c77ac */ /* 0x000e620008000a00 */
[----:B------:R-:W-:-:S02]  /*1220*/  IADD3 R20, PT, PT, R19, 0x40, RZ ;  /* 0x0000004013147810 */ /* 0x000fc40007ffe0ff */
[----:B------:R-:W-:Y:S01]  /*1230*/  IMAD.X R3, RZ, RZ, UR59, P0 ;  /* 0x0000003bff037e24 */ /* 0x000fe200080e06ff */
[----:B------:R-:W-:Y:S01]  /*1240*/  IADD3 R4, P1, PT, R4, UR22, RZ ;  /* 0x0000001604047c10 */ /* 0x000fe2000ff3e0ff */
[----:B------:R-:W2:Y:S01]  /*1250*/  LDCU.64 UR22, c[0x0][0x380] ;  /* 0x00007000ff1677ac */ /* 0x000ea20008000a00 */
[----:B------:R-:W-:Y:S02]  /*1260*/  IMAD.WIDE.U32 R2, R7, UR20, R2 ;  /* 0x0000001407027c25 */ /* 0x000fe4000f8e0002 */
[----:B------:R-:W-:Y:S01]  /*1270*/  IADD3.X R5, PT, PT, R5, UR21, R0, P1, !PT ;  /* 0x0000001505057c10 */ /* 0x000fe20008ffe400 */
[----:B------:R-:W4:Y:S01]  /*1280*/  LDCU.64 UR20, c[0x0][0x550] ;  /* 0x0000aa00ff1477ac */ /* 0x000f220008000a00 */
[----:B------:R-:W-:Y:S02]  /*1290*/  VIADD R3, R3, UR18 ;  /* 0x0000001203037c36 */ /* 0x000fe40008000000 */
[----:B------:R-:W-:Y:S01]  /*12a0*/  IMAD.WIDE.U32 R6, R6, UR29, R4 ;  /* 0x0000001d06067c25 */ /* 0x000fe2000f8e0004 */
[----:B------:R-:W-:Y:S01]  /*12b0*/  MOV R4, UR10 ;  /* 0x0000000a00047c02 */ /* 0x000fe20008000f00 */
[----:B------:R-:W-:-:S02]  /*12c0*/  USHF.L.U32 UR10, UR52, 0x6, URZ ;  /* 0x00000006340a7899 */ /* 0x000fc400080006ff */
[----:B------:R-:W-:Y:S01]  /*12d0*/  IMAD.U32 R0, RZ, RZ, UR19 ;  /* 0x00000013ff007e24 */ /* 0x000fe2000f8e00ff */
[----:B------:R-:W5:Y:S01]  /*12e0*/  LDCU.64 UR18, c[0x0][0x570] ;  /* 0x0000ae00ff1277ac */ /* 0x000f620008000a00 */
[----:B------:R-:W-:Y:S01]  /*12f0*/  IMAD.WIDE.U32 R4, R4, UR29, R2 ;  /* 0x0000001d04047c25 */ /* 0x000fe2000f8e0002 */
[----:B------:R-:W1:Y:S03]  /*1300*/  LDCU.64 UR58, c[0x0][0x420] ;  /* 0x00008400ff3a77ac */ /* 0x000e660008000a00 */
[----:B---3--:R-:W-:-:S04]  /*1310*/  IMAD.WIDE.U32 R2, R14, UR27, RZ ;  /* 0x0000001b0e027c25 */ /* 0x008fc8000f8e00ff */
[----:B------:R-:W-:Y:S01]  /*1320*/  IMAD R7, R0, UR29, R7 ;  /* 0x0000001d00077c24 */ /* 0x000fe2000f8e0207 */
[----:B------:R-:W-:Y:S01]  /*1330*/  SEL R11, R2, RZ, P3 ;  /* 0x000000ff020b7207 */ /* 0x000fe20001800000 */
[----:B------:R-:W-:Y:S02]  /*1340*/  IMAD R0, R245, UR52, R248 ;  /* 0x00000034f5007c24 */ /* 0x000fe4000f8e02f8 */
[----:B------:R-:W-:Y:S02]  /*1350*/  IMAD R2, R15, UR27, R3 ;  /* 0x0000001b0f027c24 */ /* 0x000fe4000f8e0203 */
[----:B------:R-:W-:Y:S01]  /*1360*/  IMAD R3, R10, UR29, R5 ;  /* 0x0000001d0a037c24 */ /* 0x000fe2000f8e0205 */
[----:B------:R-:W-:Y:S01]  /*1370*/  IADD3 R12, P1, P0, R0, UR55, R11 ;  /* 0x00000037000c7c10 */ /* 0x000fe2000f83e00b */
[----:B------:R-:W-:Y:S01]  /*1380*/  IMAD.U32 R10, RZ, RZ, UR10 ;  /* 0x0000000aff0a7e24 */ /* 0x000fe2000f8e00ff */
[----:B------:R-:W-:Y:S02]  /*1390*/  SHF.R.S32.HI R5, RZ, 0x1f, R0 ;  /* 0x0000001fff057819 */ /* 0x000fe40000011400 */
[----:B------:R-:W-:Y:S01]  /*13a0*/  SEL R0, R2, RZ, P3 ;  /* 0x000000ff02007207 */ /* 0x000fe20001800000 */
[----:B------:R-:W-:Y:S01]  /*13b0*/  IMAD.MOV.U32 R2, RZ, RZ, R4 ;  /* 0x000000ffff027224 */ /* 0x000fe200078e0004 */
[----:B-1----:R-:W-:-:S02]  /*13c0*/  UIMAD.WIDE UR58, UR57, 0x4, UR58 ;  /* 0x00000004393a78a5 */ /* 0x002fc4000f8e023a */
[----:B------:R-:W-:Y:S01]  /*13d0*/  IADD3.X R11, PT, PT, R5, UR53, R0, P1, P0 ;  /* 0x00000035050b7c10 */ /* 0x000fe20008fe0400 */
[C---:B------:R-:W-:Y:S01]  /*13e0*/  IMAD.WIDE.U32 R4, R19.reuse, UR12, R6 ;  /* 0x0000000c13047c25 */ /* 0x040fe2000f8e0006 */
[----:B------:R-:W-:Y:S01]  /*13f0*/  IADD3 R0, P0, PT, R12, UR10, RZ ;  /* 0x0000000a0c007c10 */ /* 0x000fe2000ff1e0ff */
[----:B------:R-:W-:Y:S01]  /*1400*/  UIMAD.WIDE UR10, UR56, 0x4, UR60 ;  /* 0x00000004380a78a5 */ /* 0x000fe2000f8e023c */
[----:B------:R-:W-:Y:S01]  /*1410*/  LOP3.LUT R12, R8, 0x40, RZ, 0xfc, !PT ;  /* 0x00000040080c7812 */ /* 0x000fe200078efcff */
[C---:B------:R-:W-:Y:S01]  /*1420*/  IMAD.WIDE.U32 R2, R19.reuse, UR8, R2 ;  /* 0x0000000813027c25 */ /* 0x040fe2000f8e0002 */
[----:B------:R-:W-:Y:S02]  /*1430*/  LEA.HI.X.SX32 R7, R10, R11, 0x1, P0 ;  /* 0x0000000b0a077211 */ /* 0x000fe400000f0eff */
[----:B-----5:R-:W-:Y:S01]  /*1440*/  LEA R238, P0, R0, UR18, 0x2 ;  /* 0x0000001200ee7c11 */ /* 0x020fe2000f8010ff */
[C---:B------:R-:W-:Y:S01]  /*1450*/  IMAD R6, R19.reuse, UR9, R3 ;  /* 0x0000000913067c24 */ /* 0x040fe2000f8e0203 */
[----:B--2---:R-:W-:Y:S01]  /*1460*/  LEA R242, P2, R4, UR22, 0x1 ;  /* 0x0000001604f27c11 */ /* 0x004fe2000f8408ff */
[----:B------:R-:W-:Y:S01]  /*1470*/  IMAD R3, R19, UR13, R5 ;  /* 0x0000000d13037c24 */ /* 0x000fe2000f8e0205 */
[----:B------:R-:W-:-:S02]  /*1480*/  LEA.HI.X R239, R0, UR19, R7, 0x2, P0 ;  /* 0x0000001300ef7c11 */ /* 0x000fc400080f1407 */
[----:B------:R-:W-:Y:S02]  /*1490*/  IADD3 R14, P0, PT, R19, 0x40, RZ ;  /* 0x00000040130e7810 */ /* 0x000fe40007f1e0ff */
[----:B----4-:R-:W-:Y:S02]  /*14a0*/  LEA R240, P1, R2, UR20, 0x1 ;  /* 0x0000001402f07c11 */ /* 0x010fe4000f8208ff */
        /* <DEDUP_REMOVED lines=18> */
.L_x_430:
[----:B------:R-:W1:Y:S01]  /*15d0*/  LDCU.64 UR12, c[0x0][0x5c0] ;  /* 0x0000b800ff0c77ac */ /* 0x000e620008000a00 */
[----:B------:R-:W-:-:S04]  /*15e0*/  UIADD3 UR8, UPT, UPT, UR44, UR46, URZ ;  /* 0x0000002e2c087290 */ /* 0x000fc8000fffe0ff */
[----:B-1----:R-:W-:Y:S02]  /*15f0*/  UIMAD.WIDE.U32 UR16, UR8, UR12, URZ ;  /* 0x0000000c081072a5 */ /* 0x002fe4000f8e00ff */
[----:B------:R-:W-:-:S04]  /*1600*/  UIMAD UR8, UR8, UR13, URZ ;  /* 0x0000000d080872a4 */ /* 0x000fc8000f8e02ff */
[----:B------:R-:W-:-:S06]  /*1610*/  UIADD3 UR8, UPT, UPT, UR17, UR8, URZ ;  /* 0x0000000811087290 */ /* 0x000fcc000fffe0ff */
[----:B------:R-:W-:Y:S02]  /*1620*/  MOV R0, UR8 ;  /* 0x0000000800007c02 */ /* 0x000fe40008000f00 */
.L_x_431:
        /* <DEDUP_REMOVED lines=13> */
.L_x_432:
[----:B------:R-:W1:Y:S01]  /*1700*/  LDCU.64 UR10, c[0x0][0x5c8] ;  /* 0x0000b900ff0a77ac */ /* 0x000e620008000a00 */
[----:B------:R-:W-:-:S04]  /*1710*/  UIADD3 UR44, UPT, UPT, UR44, UR46, URZ ;  /* 0x0000002e2c2c7290 */ /* 0x000fc8000fffe0ff */
[----:B-1----:R-:W-:Y:S02]  /*1720*/  UIMAD.WIDE.U32 UR14, UR44, UR10, URZ ;  /* 0x0000000a2c0e72a5 */ /* 0x002fe4000f8e00ff */
[----:B------:R-:W-:-:S04]  /*1730*/  UIMAD UR44, UR44, UR11, URZ ;  /* 0x0000000b2c2c72a4 */ /* 0x000fc8000f8e02ff */
[----:B------:R-:W-:-:S06]  /*1740*/  UIADD3 UR44, UPT, UPT, UR15, UR44, URZ ;  /* 0x0000002c0f2c7290 */ /* 0x000fcc000fffe0ff */
[----:B------:R-:W-:-:S07]  /*1750*/  MOV R10, UR44 ;  /* 0x0000002c000a7c02 */ /* 0x000fce0008000f00 */
.L_x_433:
        /* <DEDUP_REMOVED lines=30> */
.L_x_435:
[----:B------:R-:W-:Y:S05]  /*1940*/  BSYNC.RECONVERGENT B0 ;  /* 0x0000000000007941 */ /* 0x000fea0003800200 */
.L_x_434:
        /* <DEDUP_REMOVED lines=17> */
.L_x_437:
[----:B------:R-:W-:Y:S05]  /*1a60*/  BSYNC.RECONVERGENT B0 ;  /* 0x0000000000007941 */ /* 0x000fea0003800200 */
.L_x_436:
        /* <DEDUP_REMOVED lines=27> */
.L_x_439:
[----:B------:R-:W-:Y:S05]  /*1c20*/  BSYNC.RECONVERGENT B0 ;  /* 0x0000000000007941 */ /* 0x000fea0003800200 */
.L_x_438:
        /* <DEDUP_REMOVED lines=18> */
.L_x_429:
        /* <DEDUP_REMOVED lines=50> */
.L_x_443:
[----:B------:R2:W-:Y:S01]  /*2070*/  STS.128 [R0+0x13000], RZ ;  /* 0x013000ff00007388 */ /* 0x0005e20000000c00 */
[----:B------:R-:W-:Y:S05]  /*2080*/  BRA `(.L_x_444) ;  /* 0x00000000000c7947 */ /* 0x000fea0003800000 */
.L_x_442:
[----:B------:R1:W-:Y:S04]  /*2090*/  STS.128 [R0+0xf000], RZ ;  /* 0x00f000ff00007388 */ /* 0x0003e80000000c00 */
[----:B------:R1:W-:Y:S04]  /*20a0*/  STS.128 [R0+0x11000], RZ ;  /* 0x011000ff00007388 */ /* 0x0003e80000000c00 */
[----:B------:R1:W-:Y:S02]  /*20b0*/  STS.128 [R0+0x13000], RZ ;  /* 0x013000ff00007388 */ /* 0x0003e40000000c00 */
.L_x_444:
[----:B------:R-:W-:Y:S05]  /*20c0*/  BSYNC.RECONVERGENT B0 ;  /* 0x0000000000007941 */ /* 0x000fea0003800200 */
.L_x_441:
        /* <DEDUP_REMOVED lines=34> */
.L_x_447:
[----:B------:R3:W-:Y:S02]  /*22f0*/  STS.128 [R0+0x14000], RZ ;  /* 0x014000ff00007388 */ /* 0x0007e40000000c00 */
.L_x_446:
[----:B------:R-:W-:Y:S05]  /*2300*/  BSYNC.RECONVERGENT B0 ;  /* 0x0000000000007941 */ /* 0x000fea0003800200 */
.L_x_445:
        /* <DEDUP_REMOVED lines=25> */
.L_x_450:
[----:B------:R1:W-:Y:S01]  /*24a0*/  STS.128 [R0+0x8000], RZ ;  /* 0x008000ff00007388 */ /* 0x0003e20000000c00 */
[----:B------:R-:W-:Y:S05]  /*24b0*/  BRA `(.L_x_451) ;  /* 0x00000000000c7947 */ /* 0x000fea0003800000 */
.L_x_449:
[----:B------:R1:W-:Y:S04]  /*24c0*/  STS.128 [R0+0x6000], RZ ;  /* 0x006000ff00007388 */ /* 0x0003e80000000c00 */
[----:B------:R1:W-:Y:S04]  /*24d0*/  STS.128 [R0+0x7000], RZ ;  /* 0x007000ff00007388 */ /* 0x0003e80000000c00 */
[----:B------:R1:W-:Y:S02]  /*24e0*/  STS.128 [R0+0x8000], RZ ;  /* 0x008000ff00007388 */ /* 0x0003e40000000c00 */
.L_x_451:
[----:B------:R-:W-:Y:S05]  /*24f0*/  BSYNC.RECONVERGENT B0 ;  /* 0x0000000000007941 */ /* 0x000fea0003800200 */
.L_x_448:
        /* <DEDUP_REMOVED lines=23> */
.L_x_454:
[----:B------:R1:W-:Y:S01]  /*2670*/  STS.128 [R236+0x2000], RZ ;  /* 0x002000ffec007388 */ /* 0x0003e20000000c00 */
[----:B------:R-:W-:Y:S05]  /*2680*/  BRA `(.L_x_455) ;  /* 0x00000000000c7947 */ /* 0x000fea0003800000 */
.L_x_453:
[----:B------:R1:W-:Y:S04]  /*2690*/  STS.128 [R236], RZ ;  /* 0x000000ffec007388 */ /* 0x0003e80000000c00 */
[----:B------:R1:W-:Y:S04]  /*26a0*/  STS.128 [R236+0x1000], RZ ;  /* 0x001000ffec007388 */ /* 0x0003e80000000c00 */
[----:B------:R1:W-:Y:S02]  /*26b0*/  STS.128 [R236+0x2000], RZ ;  /* 0x002000ffec007388 */ /* 0x0003e40000000c00 */
.L_x_455:
[----:B------:R-:W-:Y:S05]  /*26c0*/  BSYNC.RECONVERGENT B0 ;  /* 0x0000000000007941 */ /* 0x000fea0003800200 */
.L_x_452:
        /* <DEDUP_REMOVED lines=60> */
.L_x_458:
[----:B------:R3:W-:Y:S01]  /*2a90*/  STS.128 [R0+0xd000], RZ ;  /* 0x00d000ff00007388 */ /* 0x0007e20000000c00 */
[----:B------:R-:W-:Y:S05]  /*2aa0*/  BRA `(.L_x_459) ;  /* 0x00000000000c7947 */ /* 0x000fea0003800000 */
.L_x_457:
[----:B------:R1:W-:Y:S04]  /*2ab0*/  STS.128 [R0+0x9000], RZ ;  /* 0x009000ff00007388 */ /* 0x0003e80000000c00 */
[----:B------:R1:W-:Y:S04]  /*2ac0*/  STS.128 [R0+0xb000], RZ ;  /* 0x00b000ff00007388 */ /* 0x0003e80000000c00 */
[----:B------:R1:W-:Y:S02]  /*2ad0*/  STS.128 [R0+0xd000], RZ ;  /* 0x00d000ff00007388 */ /* 0x0003e40000000c00 */
.L_x_459:
[----:B------:R-:W-:Y:S05]  /*2ae0*/  BSYNC.RECONVERGENT B0 ;  /* 0x0000000000007941 */ /* 0x000fea0003800200 */
.L_x_456:
        /* <DEDUP_REMOVED lines=33> */
.L_x_462:
[----:B------:R2:W-:Y:S02]  /*2d00*/  STS.128 [R0+0xe000], RZ ;  /* 0x00e000ff00007388 */ /* 0x0005e40000000c00 */
.L_x_461:
[----:B------:R-:W-:Y:S05]  /*2d10*/  BSYNC.RECONVERGENT B0 ;  /* 0x0000000000007941 */ /* 0x000fea0003800200 */
.L_x_460:
[----:B------:R-:W0:Y:S01]  /*2d20*/  LDGDEPBAR ;  /* 0x00000000000079af */ /* 0x000e220000000000 */
[----:B------:R-:W1:Y:S01]  /*2d30*/  LDC.64 R10, c[0x0][0x528] ;  /* 0x00014a00ff0a7b82 */ /* 0x000e620000000a00 */
[----:B------:R-:W1:Y:S01]  /*2d40*/  S2R R231, SR_TID.X ;  /* 0x0000000000e77919 */ /* 0x000e620000002100 */
[----:B------:R-:W-:Y:S01]  /*2d50*/  IMAD.SHL.U32 R7, R21, 0x20, RZ ;  /* 0x0000002015077824 */ /* 0x000fe200078e00ff */
[----:B------:R-:W-:Y:S01]  /*2d60*/  LOP3.LUT R245, R245, 0x1, RZ, 0xc0, !PT ;  /* 0x00000001f5f57812 */ /* 0x000fe200078ec0ff */
[----:B-1234-:R-:W-:Y:S02]  /*2d70*/  IMAD.U32 R0, RZ, RZ, UR47 ;  /* 0x0000002fff007e24 */ /* 0x01efe4000f8e00ff */
[C---:B------:R-:W-:Y:S02]  /*2d80*/  IMAD.SHL.U32 R2, R21.reuse, 0x10, RZ ;  /* 0x0000001015027824 */ /* 0x040fe400078e00ff */
[C---:B------:R-:W-:Y:S01]  /*2d90*/  IMAD.SHL.U32 R12, R21.reuse, 0x4, RZ ;  /* 0x00000004150c7824 */ /* 0x040fe200078e00ff */
[----:B------:R-:W-:Y:S01]  /*2da0*/  LOP3.LUT P0, RZ, R21, 0x4, RZ, 0xc0, !PT ;  /* 0x0000000415ff7812 */ /* 0x000fe2000780c0ff */
[----:B------:R-:W-:Y:S01]  /*2db0*/  UIMAD UR48, UR30, UR48, UR29 ;  /* 0x000000301e3072a4 */ /* 0x000fe2000f8e021d */
[----:B------:R-:W1:Y:S01]  /*2dc0*/  LDC R246, c[0x0][0x44c] ;  /* 0x00011300fff67b82 */ /* 0x000e620000000800 */
[----:B------:R-:W2:Y:S01]  /*2dd0*/  LDCU UR15, c[0x0][0x3b0] ;  /* 0x00007600ff0f77ac */ /* 0x000ea20008000800 */
[----:B------:R-:W-:-:S02]  /*2de0*/  UIADD3 UR36, UPT, UPT, UR36, 0x80, URZ ;  /* 0x0000008024247890 */ /* 0x000fc4000fffe0ff */
[----:B------:R-:W-:Y:S01]  /*2df0*/  USHF.L.U32 UR52, UR52, 0x3, URZ ;  /* 0x0000000334347899 */ /* 0x000fe200080006ff */
[----:B------:R-:W3:Y:S01]  /*2e00*/  LDCU UR8, c[0x0][0x440] ;  /* 0x00008800ff0877ac */ /* 0x000ee20008000800 */
[----:B------:R-:W-:-:S04]  /*2e10*/  DEPBAR.LE SB0, 0x1 ;  /* 0x000080400000791a */ /* 0x000fc80000000000 */
[----:B------:R-:W-:Y:S06]  /*2e20*/  BAR.SYNC.DEFER_BLOCKING 0x0 ;  /* 0x0000000000007b1d */ /* 0x000fec0000010000 */
[----:B------:R-:W4:Y:S01]  /*2e30*/  LDCU UR9, c[0x0][0x3e0] ;  /* 0x00007c00ff0977ac */ /* 0x000f220008000800 */
[----:B------:R-:W1:Y:S01]  /*2e40*/  LDCU UR14, c[0x0][0x45c] ;  /* 0x00008b80ff0e77ac */ /* 0x000e620008000800 */
[----:B------:R-:W1:Y:S01]  /*2e50*/  LDCU.U8 UR13, c[0x0][0x4f8] ;  /* 0x00009f00ff0d77ac */ /* 0x000e620008000000 */
[----:B------:R-:W3:Y:S04]  /*2e60*/  LDG.E.64 R8, desc[UR40][R10.64+0x8] ;  /* 0x000008280a087981 */ /* 0x000ee8000c1e1b00 */
[----:B------:R-:W4:Y:S01]  /*2e70*/  LDG.E.64 R10, desc[UR40][R10.64] ;  /* 0x000000280a0a7981 */ /* 0x000f22000c1e1b00 */
[C---:B------:R-:W-:Y:S01]  /*2e80*/  LOP3.LUT R3, R7.reuse, 0x20, RZ, 0xc0, !PT ;  /* 0x0000002007037812 */ /* 0x040fe200078ec0ff */
[----:B------:R-:W-:Y:S01]  /*2e90*/  IMAD R245, R0, 0x4, R245 ;  /* 0x0000000400f57824 */ /* 0x000fe200078e02f5 */
[----:B------:R-:W-:Y:S01]  /*2ea0*/  LOP3.LUT R5, R7, 0x120, RZ, 0xc0, !PT ;  /* 0x0000012007057812 */ /* 0x000fe200078ec0ff */
[----:B------:R-:W-:Y:S01]  /*2eb0*/  IMAD.SHL.U32 R13, R231, 0x20, RZ ;  /* 0x00000020e70d7824 */ /* 0x000fe200078e00ff */
[--C-:B------:R-:W-:Y:S01]  /*2ec0*/  LOP3.LUT R0, R3, 0x3c00, R2.reuse, 0xf8, !PT ;  /* 0x00003c0003007812 */ /* 0x100fe200078ef802 */
[C---:B------:R-:W-:Y:S01]  /*2ed0*/  IMAD.SHL.U32 R14, R231.reuse, 0x4, RZ ;  /* 0x00000004e70e7824 */ /* 0x040fe200078e00ff */
[----:B------:R-:W-:Y:S01]  /*2ee0*/  SHF.R.U32.HI R3, RZ, 0x4, R21 ;  /* 0x00000004ff037819 */ /* 0x000fe20000011615 */
[----:B------:R-:W-:Y:S01]  /*2ef0*/  IMAD.SHL.U32 R17, R231, 0x2, RZ ;  /* 0x00000002e7117824 */ /* 0x000fe200078e00ff */
[--C-:B------:R-:W-:Y:S01]  /*2f00*/  LOP3.LUT R5, R5, 0x200, R2.reuse, 0xf8, !PT ;  /* 0x0000020005057812 */ /* 0x100fe200078ef802 */
[----:B------:R-:W-:Y:S01]  /*2f10*/  USHF.L.U32 UR48, UR48, 0x5, URZ ;  /* 0x0000000530307899 */ /* 0x000fe200080006ff */
[----:B------:R-:W-:Y:S01]  /*2f20*/  LOP3.LUT R12, R12, 0x18, RZ, 0xc0, !PT ;  /* 0x000000180c0c7812 */ /* 0x000fe200078ec0ff */
[----:B------:R-:W-:Y:S01]  /*2f30*/  IMAD.MOV.U32 R229, RZ, RZ, 0x20 ;  /* 0x00000020ffe57424 */ /* 0x000fe200078e00ff */
[----:B------:R-:W-:Y:S01]  /*2f40*/  LOP3.LUT R2, R0, 0x100, R2, 0xf8, !PT ;  /* 0x0000010000027812 */ /* 0x000fe200078ef802 */
[----:B------:R-:W-:Y:S01]  /*2f50*/  USHF.R.S32.HI UR16, URZ, 0x1f, UR48 ;  /* 0x0000001fff107899 */ /* 0x000fe20008011430 */
[----:B------:R-:W-:Y:S01]  /*2f60*/  LOP3.LUT R0, R3, 0x8, RZ, 0xc0, !PT ;  /* 0x0000000803007812 */ /* 0x000fe200078ec0ff */
[----:B------:R-:W-:Y:S01]  /*2f70*/  IMAD.MOV.U32 R228, RZ, RZ, 0x20 ;  /* 0x00000020ffe47424 */ /* 0x000fe200078e00ff */
[----:B------:R-:W-:Y:S01]  /*2f80*/  LOP3.LUT R4, R12, 0xc0, R7, 0xf8, !PT ;  /* 0x000000c00c047812 */ /* 0x000fe200078ef807 */
[----:B------:R-:W-:Y:S01]  /*2f90*/  IMAD.MOV.U32 R237, RZ, RZ, R236 ;  /* 0x000000ffffed7224 */ /* 0x000fe200078e00ec */
[----:B------:R-:W-:-:S02]  /*2fa0*/  LOP3.LUT R0, R0, 0x10, R21, 0xf8, !PT ;  /* 0x0000001000007812 */ /* 0x000fc400078ef815 */
[----:B------:R-:W-:Y:S02]  /*2fb0*/  CS2R R126, SRZ ;  /* 0x00000000007e7805 */ /* 0x000fe4000001ff00 */
[C---:B------:R-:W-:Y:S02]  /*2fc0*/  LOP3.LUT R3, R4.reuse, 0x8, R21, 0x78, !PT ;  /* 0x0000000804037812 */ /* 0x040fe400078e7815 */
[----:B------:R-:W-:Y:S02]  /*2fd0*/  CS2R R124, SRZ ;  /* 0x00000000007c7805 */ /* 0x000fe4000001ff00 */
[----:B------:R-:W-:Y:S02]  /*2fe0*/  LOP3.LUT R4, R4, 0x8, R16, 0x78, !PT ;  /* 0x0000000804047812 */ /* 0x000fe400078e7810 */
[----:B------:R-:W-:Y:S02]  /*2ff0*/  CS2R R130, SRZ ;  /* 0x0000000000827805 */ /* 0x000fe4000001ff00 */
[----:B------:R-:W-:-:S02]  /*3000*/  LOP3.LUT R0, R0, 0xc0, R7, 0xf8, !PT ;  /* 0x000000c000007812 */ /* 0x000fc400078ef807 */
[----:B------:R-:W-:Y:S02]  /*3010*/  CS2R R128, SRZ ;  /* 0x0000000000807805 */ /* 0x000fe4000001ff00 */
[----:B------:R-:W-:Y:S02]  /*3020*/  LOP3.LUT R6, R13, 0xc0, RZ, 0xc0, !PT ;  /* 0x000000c00d067812 */ /* 0x000fe400078ec0ff */
[----:B------:R-:W-:Y:S02]  /*3030*/  CS2R R122, SRZ ;  /* 0x00000000007a7805 */ /* 0x000fe4000001ff00 */
[----:B------:R-:W-:Y:S01]  /*3040*/  LOP3.LUT R4, R5, R4, RZ, 0xfc, !PT ;  /* 0x0000000405047212 */ /* 0x000fe200078efcff */
[----:B------:R-:W-:Y:S01]  /*3050*/  IMAD.SHL.U32 R5, R231, 0x10, RZ ;  /* 0x00000010e7057824 */ /* 0x000fe200078e00ff */
[----:B------:R-:W-:Y:S02]  /*3060*/  LOP3.LUT R3, R2, R3, RZ, 0xfc, !PT ;  /* 0x0000000302037212 */ /* 0x000fe400078efcff */
[----:B------:R-:W-:-:S02]  /*3070*/  CS2R R120, SRZ ;  /* 0x0000000000787805 */ /* 0x000fc4000001ff00 */
[----:B------:R-:W-:Y:S02]  /*3080*/  LOP3.LUT R0, R0, R12, RZ, 0x3c, !PT ;  /* 0x0000000c00007212 */ /* 0x000fe400078e3cff */
[----:B------:R-:W-:Y:S02]  /*3090*/  CS2R R118, SRZ ;  /* 0x0000000000767805 */ /* 0x000fe4000001ff00 */
[----:B------:R-:W-:Y:S02]  /*30a0*/  LOP3.LUT R6, R6, 0x18, R14, 0xf8, !PT ;  /* 0x0000001806067812 */ /* 0x000fe400078ef80e */
[----:B------:R-:W-:Y:S02]  /*30b0*/  CS2R R116, SRZ ;  /* 0x0000000000747805 */ /* 0x000fe4000001ff00 */
[----:B------:R-:W-:Y:S02]  /*30c0*/  LOP3.LUT R2, R13, 0x120, RZ, 0xc0, !PT ;  /* 0x000001200d027812 */ /* 0x000fe400078ec0ff */
[----:B------:R-:W-:-:S02]  /*30d0*/  CS2R R110, SRZ ;  /* 0x00000000006e7805 */ /* 0x000fc4000001ff00 */
[----:B------:R-:W-:Y:S02]  /*30e0*/  SHF.R.U32.HI R15, RZ, 0x1, R231 ;  /* 0x00000001ff0f7819 */ /* 0x000fe400000116e7 */
[----:B------:R-:W-:Y:S02]  /*30f0*/  CS2R R108, SRZ ;  /* 0x00000000006c7805 */ /* 0x000fe4000001ff00 */
[----:B------:R-:W-:Y:S02]  /*3100*/  LOP3.LUT R224, R0, 0x120, R7, 0xf8, !PT ;  /* 0x0000012000e07812 */ /* 0x000fe400078ef807 */
[----:B------:R-:W-:Y:S02]  /*3110*/  CS2R R114, SRZ ;  /* 0x0000000000727805 */ /* 0x000fe4000001ff00 */
[----:B------:R-:W-:Y:S02]  /*3120*/  LOP3.LUT R2, R2, 0x200, R5, 0xf8, !PT ;  /* 0x0000020002027812 */ /* 0x000fe400078ef805 */
[----:B------:R-:W-:-:S02]  /*3130*/  CS2R R112, SRZ ;  /* 0x0000000000707805 */ /* 0x000fc4000001ff00 */
[----:B------:R-:W-:Y:S02]  /*3140*/  LOP3.LUT R0, R6, 0x8, R15, 0x78, !PT ;  /* 0x0000000806007812 */ /* 0x000fe400078e780f */
[----:B------:R-:W-:Y:S02]  /*3150*/  CS2R R106, SRZ ;  /* 0x00000000006a7805 */ /* 0x000fe4000001ff00 */
[----:B------:R-:W-:Y:S02]  /*3160*/  LEA R226, R3, UR5, 0x1 ;  /* 0x0000000503e27c11 */ /* 0x000fe4000f8e08ff */
[----:B------:R-:W-:Y:S02]  /*3170*/  CS2R R104, SRZ ;  /* 0x0000000000687805 */ /* 0x000fe4000001ff00 */
[----:B------:R-:W-:Y:S02]  /*3180*/  LOP3.LUT R230, R2, R0, RZ, 0xfc, !PT ;  /* 0x0000000002e67212 */ /* 0x000fe400078efcff */
[----:B------:R-:W-:-:S02]  /*3190*/  CS2R R102, SRZ ;  /* 0x0000000000667805 */ /* 0x000fc4000001ff00 */
[----:B------:R-:W-:Y:S01]  /*31a0*/  LOP3.LUT R5, R5, 0x1c0, RZ, 0xc0, !PT ;  /* 0x000001c005057812 */ /* 0x000fe200078ec0ff */
[C---:B------:R-:W-:Y:S01]  /*31b0*/  VIADD R2, R226.reuse, 0xf000 ;  /* 0x0000f000e2027836 */ /* 0x040fe20000000000 */
[----:B------:R-:W1:Y:S01]  /*31c0*/  LDSM.16.M88.4 R176, [R226+0xf000] ;  /* 0x00f00000e2b0783b */ /* 0x000e620000000200 */
[----:B------:R-:W-:Y:S01]  /*31d0*/  VIADD R220, R226, 0xf020 ;  /* 0x0000f020e2dc7836 */ /* 0x000fe20000000000 */
[----:B------:R-:W-:Y:S01]  /*31e0*/  LOP3.LUT R13, R13, 0x7400, RZ, 0xc0, !PT ;  /* 0x000074000d0d7812 */ /* 0x000fe200078ec0ff */
[----:B------:R-:W-:Y:S01]  /*31f0*/  @P0 VIADD R220, R2, 0xffffffe0 ;  /* 0xffffffe002dc0836 */ /* 0x000fe20000000000 */
[----:B------:R-:W1:Y:S01]  /*3200*/  LDSM.16.M88.4 R180, [R226+0xf400] ;  /* 0x00f40000e2b4783b */ /* 0x000e620000000200 */
[--C-:B------:R-:W-:Y:S02]  /*3210*/  LOP3.LUT R0, R5, 0x38, R17.reuse, 0xf8, !PT ;  /* 0x0000003805007812 */ /* 0x100fe400078ef811 */
[----:B------:R-:W-:Y:S02]  /*3220*/  CS2R R100, SRZ ;  /* 0x0000000000647805 */ /* 0x000fe4000001ff00 */
[----:B------:R-:W-:Y:S01]  /*3230*/  LOP3.LUT R3, R13, 0x6, R17, 0xf8, !PT ;  /* 0x000000060d037812 */ /* 0x000fe200078ef811 */
[----:B------:R-:W1:Y:S01]  /*3240*/  LDSM.16.M88.4 R184, [R220] ;  /* 0x00000000dcb8783b */ /* 0x000e620000000200 */
[----:B------:R-:W-:-:S02]  /*3250*/  LOP3.LUT R0, R0, 0x20, R15, 0x78, !PT ;  /* 0x0000002000007812 */ /* 0x000fc400078e780f */
[----:B------:R-:W-:Y:S02]  /*3260*/  CS2R R94, SRZ ;  /* 0x00000000005e7805 */ /* 0x000fe4000001ff00 */
[----:B------:R-:W-:Y:S01]  /*3270*/  SEL R229, R229, 0xffffffe0, !P0 ;  /* 0xffffffe0e5e57807 */ /* 0x000fe20004000000 */
[----:B------:R-:W1:Y:S01]  /*3280*/  LDSM.16.M88.4 R188, [R220+0x400] ;  /* 0x00040000dcbc783b */ /* 0x000e620000000200 */
[----:B------:R-:W-:Y:S02]  /*3290*/  LOP3.LUT R0, R3, R0, RZ, 0xfc, !PT ;  /* 0x0000000003007212 */ /* 0x000fe400078efcff */
[----:B------:R-:W-:Y:S02]  /*32a0*/  CS2R R92, SRZ ;  /* 0x00000000005c7805 */ /* 0x000fe4000001ff00 */
[----:B------:R-:W-:Y:S01]  /*32b0*/  LEA R225, R4, UR5, 0x1 ;  /* 0x0000000504e17c11 */ /* 0x000fe2000f8e08ff */
[----:B------:R-:W1:Y:S01]  /*32c0*/  LDSM.16.M88.4 R200, [R220+0x2000] ;  /* 0x00200000dcc8783b */ /* 0x000e620000000200 */
[----:B------:R-:W-:-:S02]  /*32d0*/  LEA R224, R224, UR5, 0x1 ;  /* 0x00000005e0e07c11 */ /* 0x000fc4000f8e08ff */
[----:B------:R-:W-:Y:S02]  /*32e0*/  CS2R R98, SRZ ;  /* 0x0000000000627805 */ /* 0x000fe4000001ff00 */
[----:B------:R-:W-:Y:S01]  /*32f0*/  LOP3.LUT P0, RZ, R231, 0x2, RZ, 0xc0, !PT ;  /* 0x00000002e7ff7812 */ /* 0x000fe2000780c0ff */
        /* <DEDUP_REMOVED lines=28> */
[----:B------:R3:W-:Y:S01]  /*34c0*/  STL [R1+0x4], R0 ;  /* 0x0000040001007387 */ /* 0x0007e20000100800 */
        /* <DEDUP_REMOVED lines=8> */
[----:B------:R-:W-:Y:S01]  /*3550*/  VIADD R245, R245, 0xfffffffc ;  /* 0xfffffffcf5f57836 */ /* 0x000fe20000000000 */
[----:B------:R-:W-:Y:S01]  /*3560*/  SEL R228, R228, 0xffffffe0, !P0 ;  /* 0xffffffe0e4e47807 */ /* 0x000fe20004000000 */
[----:B------:R-:W-:Y:S01]  /*3570*/  VIADD R225, R225, UR12 ;  /* 0x0000000ce1e17c36 */ /* 0x000fe20008000000 */
[----:B------:R-:W-:Y:S01]  /*3580*/  UISETP.GE.AND UP1, UPT, UR36, UR43, UPT ;  /* 0x0000002b2400728c */ /* 0x000fe2000bf26270 */
[----:B------:R-:W-:Y:S01]  /*3590*/  VIADD R224, R224, UR12 ;  /* 0x0000000ce0e07c36 */ /* 0x000fe20008000000 */
[----:B--2---:R-:W-:Y:S01]  /*35a0*/  USHF.L.U32 UR15, UR15, 0x6, URZ ;  /* 0x000000060f0f7899 */ /* 0x004fe200080006ff */
[----:B------:R-:W-:Y:S01]  /*35b0*/  IMAD.IADD R227, R226, 0x1, R229 ;  /* 0x00000001e2e37824 */ /* 0x000fe200078e02e5 */
[----:B---3--:R-:W-:-:S04]  /*35c0*/  IADD3 R248, P2, P1, R8, UR48, R248 ;  /* 0x0000003008f87c10 */ /* 0x008fc8000f95e0f8 */
[----:B------:R-:W-:Y:S01]  /*35d0*/  IADD3.X R0, PT, PT, R9, UR16, RZ, P2, P1 ;  /* 0x0000001009007c10 */ /* 0x000fe200097e24ff */
[----:B------:R-:W2:Y:S01]  /*35e0*/  LDCU UR16, c[0x0][0x590] ;  /* 0x0000b200ff1077ac */ /* 0x000ea20008000800 */
[C---:B------:R-:W-:Y:S01]  /*35f0*/  LOP3.LUT P1, RZ, R231.reuse, 0x4, RZ, 0xc0, !PT ;  /* 0x00000004e7ff7812 */ /* 0x040fe2000782c0ff */
[----:B------:R-:W-:Y:S01]  /*3600*/  IMAD.WIDE.U32 R248, R248, -0x2daee0ad, RZ ;  /* 0xd2511f53f8f87825 */ /* 0x000fe200078e00ff */
[----:B------:R-:W-:Y:S01]  /*3610*/  LOP3.LUT P2, RZ, R231, 0x8, RZ, 0xc0, !PT ;  /* 0x00000008e7ff7812 */ /* 0x000fe2000784c0ff */
[----:B------:R3:W-:Y:S01]  /*3620*/  STL [R1], R0 ;  /* 0x0000000001007387 */ /* 0x0007e20000100800 */
        /* <DEDUP_REMOVED lines=17> */
.L_x_465:
[----:B------:R-:W0:Y:S01]  /*3740*/  LDGDEPBAR ;  /* 0x00000000000079af */ /* 0x000e220000000000 */
[----:B------:R-:W-:Y:S01]  /*3750*/  IMAD.IADD R0, R225, 0x1, R229 ;  /* 0x00000001e1007824 */ /* 0x000fe200078e02e5 */
[----:B------:R-:W-:Y:S01]  /*3760*/  PLOP3.LUT P4, PT, PT, PT, UP1, 0x80, 0x8 ;  /* 0x000000000008781c */ /* 0x000fe20003f8f018 */
[----:B------:R-:W-:Y:S01]  /*3770*/  IMAD.SHL.U32 R2, R231, 0x2, RZ ;  /* 0x00000002e7027824 */ /* 0x000fe200078e00ff */
[----:B------:R-:W-:Y:S01]  /*3780*/  PLOP3.LUT P3, PT, PT, PT, UP1, 0x80, 0x8 ;  /* 0x000000000008781c */ /* 0x000fe20003f6f018 */
[----:B------:R-:W-:Y:S01]  /*3790*/  IMAD.MOV.U32 R235, RZ, RZ, 0x10 ;  /* 0x00000010ffeb7424 */ /* 0x000fe200078e00ff */
[----:B------:R-:W-:Y:S01]  /*37a0*/  SHF.R.U32.HI R3, RZ, 0x1, R231 ;  /* 0x00000001ff037819 */ /* 0x000fe200000116e7 */
[----:B------:R-:W-:Y:S01]  /*37b0*/  UISETP.NE.AND UP2, UPT, UR51, URZ, UPT ;  /* 0x000000ff3300728c */ /* 0x000fe2000bf45270 */
[----:B------:R-:W-:Y:S02]  /*37c0*/  PLOP3.LUT P0, PT, PT, PT, UP1, 0x80, 0x8 ;  /* 0x000000000008781c */ /* 0x000fe40003f0f018 */
[----:B------:R-:W-:Y:S02]  /*37d0*/  PLOP3.LUT P5, PT, PT, PT, UP1, 0x80, 0x8 ;  /* 0x000000000008781c */ /* 0x000fe40003faf018 */
[----:B------:R-:W-:Y:S02]  /*37e0*/  PLOP3.LUT P6, PT, PT, PT, UP1, 0x80, 0x8 ;  /* 0x000000000008781c */ /* 0x000fe40003fcf018 */
[----:B------:R-:W-:Y:S02]  /*37f0*/  SEL R235, R235, 0xfffffff0, !P1 ;  /* 0xfffffff0ebeb7807 */ /* 0x000fe40004800000 */
[----:B------:R-:W-:Y:S02]  /*3800*/  @P4 LOP3.LUT R2, R2, 0x6, RZ, 0xc0, !PT ;  /* 0x0000000602024812 */ /* 0x000fe400078ec0ff */
[----:B------:R-:W-:Y:S02]  /*3810*/  PLOP3.LUT P4, PT, PT, PT, UP1, 0x80, 0x8 ;  /* 0x000000000008781c */ /* 0x000fe40003f8f018 */
[----:B------:R-:W-:Y:S02]  /*3820*/  @P3 LOP3.LUT R2, R2, 0x1e0, R3, 0xf8, !PT ;  /* 0x000001e002023812 */ /* 0x000fe400078ef803 */
[----:B------:R-:W2:Y:S01]  /*3830*/  LDL R3, [R1+0x4] ;  /* 0x0000040001037983 */ /* 0x000ea20000100800 */
        /* <DEDUP_REMOVED lines=20> */
[----:B------:R-:W-:Y:S01]  /*3980*/  LDSM.16.M88.4 R164, [R0+0x1000] ;  /* 0x0010000000a4783b */ /* 0x000fe20000000200 */
[-C--:B------:R-:W-:Y:S07]  /*3990*/  HMMA.16816.F32 R28, R28, R134.reuse, RZ ;  /* 0x000000861c1c723c */ /* 0x080fee00000018ff */
[----:B------:R-:W-:Y:S01]  /*39a0*/  LDSM.16.M88.4 R168, [R227+0xb000] ;  /* 0x00b00000e3a8783b */ /* 0x000fe20000000200 */
[----:B------:R-:W-:Y:S07]  /*39b0*/  HMMA.16816.F32 R32, R32, R134, RZ ;  /* 0x000000862020723c */ /* 0x000fee00000018ff */
[----:B------:R-:W4:Y:S01]  /*39c0*/  LDSM.16.M88.4 R132, [R226+0xb400] ;  /* 0x00b40000e284783b */ /* 0x000f220000000200 */
[-C--:B------:R-:W-:Y:S07]  /*39d0*/  HMMA.16816.F32 R4, R136, R140.reuse, R4 ;  /* 0x0000008c8804723c */ /* 0x080fee0000001804 */
[----:B------:R-:W4:Y:S01]  /*39e0*/  LDSM.16.M88.4 R172, [R0+0x1800] ;  /* 0x0018000000ac783b */ /* 0x000f220000000200 */
[C---:B-1----:R-:W-:Y:S08]  /*39f0*/  HMMA.16816.F32 R8, R144.reuse, R140, R8 ;  /* 0x0000008c9008723c */ /* 0x042ff00000001808 */
[-C--:B------:R-:W-:Y:S08]  /*3a00*/  HMMA.16816.F32 R12, R144, R142.reuse, R12 ;  /* 0x0000008e900c723c */ /* 0x080ff0000000180c */
[C---:B------:R-:W-:Y:S01]  /*3a10*/  HMMA.16816.F32 R16, R136.reuse, R142, R16 ;  /* 0x0000008e8810723c */ /* 0x040fe20000001810 */
[----:B------:R-:W-:Y:S07]  /*3a20*/  LDSM.16.M88.4 R140, [R226+0xd000] ;  /* 0x00d00000e28c783b */ /* 0x000fee0000000200 */
[-C--:B---3--:R-:W-:Y:S08]  /*3a30*/  HMMA.16816.F32 R20, R136, R148.reuse, R20 ;  /* 0x000000948814723c */ /* 0x088ff00000001814 */
[C---:B------:R-:W-:Y:S08]  /*3a40*/  HMMA.16816.F32 R24, R144.reuse, R148, R24 ;  /* 0x000000949018723c */ /* 0x040ff00000001818 */
[-C--:B------:R-:W-:Y:S01]  /*3a50*/  HMMA.16816.F32 R28, R144, R150.reuse, R28 ;  /* 0x00000096901c723c */ /* 0x080fe2000000181c */
[----:B------:R-:W-:Y:S07]  /*3a60*/  LDSM.16.M88.4 R144, [R225+0x2800] ;  /* 0x00280000e190783b */ /* 0x000fee0000000200 */
[----:B------:R-:W-:Y:S01]  /*3a70*/  HMMA.16816.F32 R32, R136, R150, R32 ;  /* 0x000000968820723c */ /* 0x000fe20000001820 */
[----:B------:R-:W1:Y:S07]  /*3a80*/  LDSM.16.M88.4 R136, [R227+0xb400] ;  /* 0x00b40000e388783b */ /* 0x000e6e0000000200 */
[-C--:B------:R-:W-:Y:S01]  /*3a90*/  HMMA.16816.F32 R4, R152, R156.reuse, R4 ;  /* 0x0000009c9804723c */ /* 0x080fe20000001804 */
[----:B------:R-:W-:Y:S07]  /*3aa0*/  LDSM.16.M88.4 R148, [R226+0xd400] ;  /* 0x00d40000e294783b */ /* 0x000fee0000000200 */
[C---:B----4-:R-:W-:Y:S08]  /*3ab0*/  HMMA.16816.F32 R8, R160.reuse, R156, R8 ;  /* 0x0000009ca008723c */ /* 0x050ff00000001808 */
        /* <DEDUP_REMOVED lines=9> */
[-C--:B------:R-:W-:Y:S01]  /*3b50*/  HMMA.16816.F32 R4, R164, R168.reuse, R4 ;  /* 0x000000a8a404723c */ /* 0x080fe20000001804 */
[----:B------:R4:W2:Y:S07]  /*3b60*/  LDSM.16.M88.4 R152, [R0+0x2000] ;  /* 0x002000000098783b */ /* 0x0008ae0000000200 */
[C---:B------:R-:W-:Y:S08]  /*3b70*/  HMMA.16816.F32 R8, R172.reuse, R168, R8 ;  /* 0x000000a8ac08723c */ /* 0x040ff00000001808 */
[-C--:B------:R-:W-:Y:S08]  /*3b80*/  HMMA.16816.F32 R12, R172, R170.reuse, R12 ;  /* 0x000000aaac0c723c */ /* 0x080ff0000000180c */
[C---:B------:R-:W-:Y:S01]  /*3b90*/  HMMA.16816.F32 R16, R164.reuse, R170, R16 ;  /* 0x000000aaa410723c */ /* 0x040fe20000001810 */
[----:B----4-:R-:W-:Y:S04]  /*3ba0*/  IMAD.U32 R0, RZ, RZ, UR45 ;  /* 0x0000002dff007e24 */ /* 0x010fe8000f8e00ff */
[----:B------:R-:W-:Y:S01]  /*3bb0*/  @P0 IMAD R0, R0, 0x80, R2 ;  /* 0x0000008000000824 */ /* 0x000fe200078e0202 */
[----:B------:R-:W-:Y:S02]  /*3bc0*/  PLOP3.LUT P0, PT, PT, PT, UP1, 0x80, 0x8 ;  /* 0x000000000008781c */ /* 0x000fe40003f0f018 */
[-C--:B-1----:R-:W-:Y:S03]  /*3bd0*/  HMMA.16816.F32 R20, R164, R136.reuse, R20 ;  /* 0x00000088a414723c */ /* 0x082fe60000001814 */
[----:B------:R-:W-:Y:S05]  /*3be0*/  @P5 ISETP.GE.AND P5, PT, R0, UR43, PT ;  /* 0x0000002b00005c0c */ /* 0x000fea000bfa6270 */
[C---:B------:R-:W-:Y:S04]  /*3bf0*/  HMMA.16816.F32 R24, R172.reuse, R136, R24 ;  /* 0x00000088ac18723c */ /* 0x040fe80000001818 */
[----:B-----5:R-:W-:Y:S04]  /*3c00*/  FMUL.FTZ R136, R252, 1.4426950216293334961 ;  /* 0x3fb8aa3bfc887820 */ /* 0x020fe80000410000 */
[-C--:B------:R-:W-:Y:S08]  /*3c10*/  HMMA.16816.F32 R28, R172, R138.reuse, R28 ;  /* 0x0000008aac1c723c */ /* 0x080ff0000000181c */
[----:B------:R-:W-:Y:S04]  /*3c20*/  HMMA.16816.F32 R32, R164, R138, R32 ;  /* 0x0000008aa420723c */ /* 0x000fe80000001820 */
[----:B------:R-:W-:Y:S01]  /*3c30*/  FMUL.FTZ R138, R251, 1.4426950216293334961 ;  /* 0x3fb8aa3bfb8a7820 */ /* 0x000fe20000410000 */
[----:B------:R-:W-:Y:S03]  /*3c40*/  SHF.R.U32.HI R139, RZ, 0x6, R231 ;  /* 0x00000006ff8b7819 */ /* 0x000fe600000116e7 */
[-C--:B---3--:R-:W-:Y:S08]  /*3c50*/  HMMA.16816.F32 R4, R132, R140.reuse, R4 ;  /* 0x0000008c8404723c */ /* 0x088ff00000001804 */
[C---:B------:R-:W-:Y:S04]  /*3c60*/  HMMA.16816.F32 R8, R144.reuse, R140, R8 ;  /* 0x0000008c9008723c */ /* 0x040fe80000001808 */
[----:B------:R-:W-:Y:S04]  /*3c70*/  IMAD.WIDE.U32 R140, R245, -0x326172a9, RZ ;  /* 0xcd9e8d57f58c7825 */ /* 0x000fe800078e00ff */
[-C--:B------:R-:W-:Y:S08]  /*3c80*/  HMMA.16816.F32 R12, R144, R142.reuse, R12 ;  /* 0x0000008e900c723c */ /* 0x080ff0000000180c */
[C---:B------:R-:W-:Y:S08]  /*3c90*/  HMMA.16816.F32 R16, R132.reuse, R142, R16 ;  /* 0x0000008e8410723c */ /* 0x040ff00000001810 */
[-C--:B------:R-:W-:Y:S08]  /*3ca0*/  HMMA.16816.F32 R20, R132, R148.reuse, R20 ;  /* 0x000000948414723c */ /* 0x080ff00000001814 */
[C---:B------:R-:W-:Y:S01]  /*3cb0*/  HMMA.16816.F32 R24, R144.reuse, R148, R24 ;  /* 0x000000949018723c */ /* 0x040fe20000001818 */
[----:B------:R-:W3:Y:S07]  /*3cc0*/  LDL R148, [R1] ;  /* 0x0000000001947983 */ /* 0x000eee0000100800 */
[-C--:B------:R-:W-:Y:S03]  /*3cd0*/  HMMA.16816.F32 R28, R144, R150.reuse, R28 ;  /* 0x00000096901c723c */ /* 0x080fe6000000181c */
[----:B--2---:R-:W-:Y:S05]  /*3ce0*/  LEA R144, R3, UR4, 0x1 ;  /* 0x0000000403907c11 */ /* 0x004fea000f8e08ff */
[----:B------:R-:W-:Y:S01]  /*3cf0*/  HMMA.16816.F32 R32, R132, R150, R32 ;  /* 0x000000968420723c */ /* 0x000fe20000001820 */
[----:B------:R-:W1:Y:S03]  /*3d00*/  LDSM.16.M88.4 R132, [R227+0xd400] ;  /* 0x00d40000e384783b */ /* 0x000e660000000200 */
[C---:B------:R-:W-:Y:S02]  /*3d10*/  VIADD R3, R144.reuse, 0x13000 ;  /* 0x0001300090037836 */ /* 0x040fe40000000000 */
[----:B------:R-:W-:Y:S02]  /*3d20*/  VIADD R137, R144, 0x13020 ;  /* 0x0001302090897836 */ /* 0x000fe40000000000 */
[-C--:B------:R-:W-:Y:S05]  /*3d30*/  HMMA.16816.F32 R4, R152, R156.reuse, R4 ;  /* 0x0000009c9804723c */ /* 0x080fea0000001804 */
[----:B------:R-:W-:Y:S03]  /*3d40*/  @P2 VIADD R137, R3, 0xffffffe0 ;  /* 0xffffffe003892836 */ /* 0x000fe60000000000 */
        /* <DEDUP_REMOVED lines=8> */
[----:B------:R-:W-:Y:S02]  /*3dd0*/  @P0 FSEL R10, R10, -INF , !P5 ;  /* 0xff8000000a0a0808 */ /* 0x000fe40006800000 */
[----:B------:R-:W-:Y:S01]  /*3de0*/  PLOP3.LUT P5, PT, PT, PT, UP1, 0x80, 0x8 ;  /* 0x000000000008781c */ /* 0x000fe20003faf018 */
[-C--:B-1----:R-:W-:Y:S01]  /*3df0*/  HMMA.16816.F32 R20, R152, R132.reuse, R20 ;  /* 0x000000849814723c */ /* 0x082fe20000001814 */
[----:B------:R-:W-:Y:S02]  /*3e00*/  PLOP3.LUT P0, PT, PT, PT, UP1, 0x80, 0x8 ;  /* 0x000000000008781c */ /* 0x000fe40003f0f018 */
[----:B------:R-:W-:Y:S01]  /*3e10*/  PLOP3.LUT P3, PT, PT, PT, UP1, 0x80, 0x8 ;  /* 0x000000000008781c */ /* 0x000fe20003f6f018 */
[----:B------:R-:W-:Y:S01]  /*3e20*/  @P6 VIADD R2, R0, 0x1 ;  /* 0x0000000100026836 */ /* 0x000fe20000000000 */
[----:B------:R-:W-:Y:S03]  /*3e30*/  PLOP3.LUT P6, PT, PT, PT, UP1, 0x80, 0x8 ;  /* 0x000000000008781c */ /* 0x000fe60003fcf018 */
[C---:B------:R-:W-:Y:S04]  /*3e40*/  HMMA.16816.F32 R24, R160.reuse, R132, R24 ;  /* 0x00000084a018723c */ /* 0x040fe80000001818 */
[----:B------:R-:W-:Y:S04]  /*3e50*/  @P4 ISETP.GE.AND P4, PT, R2, UR43, PT ;  /* 0x0000002b02004c0c */ /* 0x000fe8000bf86270 */
[----:B------:R-:W-:Y:S01]  /*3e60*/  @P5 FSEL R5, R5, -INF , !P4 ;  /* 0xff80000005055808 */ /* 0x000fe20006000000 */
[-C--:B------:R-:W-:Y:S01]  /*3e70*/  HMMA.16816.F32 R28, R160, R134.reuse, R28 ;  /* 0x00000086a01c723c */ /* 0x080fe2000000181c */
[----:B------:R-:W-:Y:S02]  /*3e80*/  PLOP3.LUT P5, PT, PT, PT, UP1, 0x80, 0x8 ;  /* 0x000000000008781c */ /* 0x000fe40003faf018 */
[----:B------:R-:W-:Y:S01]  /*3e90*/  @P0 FSEL R7, R7, -INF , !P4 ;  /* 0xff80000007070808 */ /* 0x000fe20006000000 */
[----:B------:R-:W-:Y:S01]  /*3ea0*/  @P3 VIADD R2, R0, 0x8 ;  /* 0x0000000800023836 */ /* 0x000fe20000000000 */
[----:B------:R-:W-:Y:S01]  /*3eb0*/  PLOP3.LUT P0, PT, PT, PT, UP1, 0x80, 0x8 ;  /* 0x000000000008781c */ /* 0x000fe20003f0f018 */
[----:B------:R-:W-:Y:S01]  /*3ec0*/  IMAD.SHL.U32 R163, R231, 0x8, RZ ;  /* 0x00000008e7a37824 */ /* 0x000fe200078e00ff */
[----:B------:R-:W-:Y:S01]  /*3ed0*/  PLOP3.LUT P3, PT, PT, PT, UP1, 0x80, 0x8 ;  /* 0x000000000008781c */ /* 0x000fe20003f6f018 */
[----:B------:R-:W-:Y:S04]  /*3ee0*/  HMMA.16816.F32 R32, R152, R134, R32 ;  /* 0x000000869820723c */ /* 0x000fe80000001820 */
[----:B------:R-:W-:Y:S02]  /*3ef0*/  @P6 FSEL R9, R9, -INF , !P4 ;  /* 0xff80000009096808 */ /* 0x000fe40006000000 */
[----:B------:R-:W-:Y:S02]  /*3f00*/  @P5 ISETP.GE.AND P5, PT, R2, UR43, PT ;  /* 0x0000002b02005c0c */ /* 0x000fe4000bfa6270 */
[----:B------:R-:W-:Y:S02]  /*3f10*/  PLOP3.LUT P6, PT, PT, PT, UP1, 0x80, 0x8 ;  /* 0x000000000008781c */ /* 0x000fe40003fcf018 */
[----:B------:R-:W-:Y:S02]  /*3f20*/  @P0 FSEL R12, R12, -INF , !P5 ;  /* 0xff8000000c0c0808 */ /* 0x000fe40006800000 */
[----:B------:R-:W-:Y:S02]  /*3f30*/  PLOP3.LUT P0, PT, PT, PT, UP1, 0x80, 0x8 ;  /* 0x000000000008781c */ /* 0x000fe40003f0f018 */
[----:B------:R-:W-:Y:S02]  /*3f40*/  @P3 FSEL R11, R11, -INF , !P4 ;  /* 0xff8000000b0b3808 */ /* 0x000fe40006000000 */
[----:B------:R-:W-:Y:S02]  /*3f50*/  PLOP3.LUT P4, PT, PT, PT, UP1, 0x80, 0x8 ;  /* 0x000000000008781c */ /* 0x000fe40003f8f018 */
[----:B------:R-:W-:Y:S03]  /*3f60*/  PLOP3.LUT P3, PT, PT, PT, UP1, 0x80, 0x8 ;  /* 0x000000000008781c */ /* 0x000fe60003f6f018 */
[----:B------:R-:W-:Y:S02]  /*3f70*/  @P6 FSEL R14, R14, -INF , !P5 ;  /* 0xff8000000e0e6808 */ /* 0x000fe40006800000 */
[----:B------:R-:W-:Y:S02]  /*3f80*/  PLOP3.LUT P6, PT, PT, PT, UP1, 0x80, 0x8 ;  /* 0x000000000008781c */ /* 0x000fe40003fcf018 */
[----:B------:R-:W-:Y:S01]  /*3f90*/  @P0 VIADD R2, R0, 0x9 ;  /* 0x0000000900020836 */ /* 0x000fe20000000000 */
[----:B------:R-:W-:Y:S03]  /*3fa0*/  PLOP3.LUT P0, PT, PT, PT, UP1, 0x80, 0x8 ;  /* 0x000000000008781c */ /* 0x000fe60003f0f018 */
[----:B------:R-:W-:Y:S02]  /*3fb0*/  @P4 FSEL R16, R16, -INF , !P5 ;  /* 0xff80000010104808 */ /* 0x000fe40006800000 */
[----:B------:R-:W-:Y:S02]  /*3fc0*/  @P3 FSEL R18, R18, -INF , !P5 ;  /* 0xff80000012123808 */ /* 0x000fe40006800000 */
[----:B------:R-:W-:Y:S02]  /*3fd0*/  PLOP3.LUT P5, PT, PT, PT, UP1, 0x80, 0x8 ;  /* 0x000000000008781c */ /* 0x000fe40003faf018 */
[----:B------:R-:W-:Y:S02]  /*3fe0*/  PLOP3.LUT P3, PT, PT, PT, UP1, 0x80, 0x8 ;  /* 0x000000000008781c */ /* 0x000fe40003f6f018 */
[----:B------:R-:W-:Y:S02]  /*3ff0*/  @P6 ISETP.GE.AND P6, PT, R2, UR43, PT ;  /* 0x0000002b02006c0c */ /* 0x000fe4000bfc6270 */
[----:B------:R-:W-:Y:S02]  /*4000*/  PLOP3.LUT P4, PT, PT, PT, UP1, 0x80, 0x8 ;  /* 0x000000000008781c */ /* 0x000fe40003f8f018 */
[----:B------:R-:W-:Y:S02]  /*4010*/  @P0 FSEL R19, R19, -INF , !P6 ;  /* 0xff80000013130808 */ /* 0x000fe40007000000 */
[----:B------:R-:W-:Y:S03]  /*4020*/  PLOP3.LUT P0, PT, PT, PT, UP1, 0x80, 0x8 ;  /* 0x000000000008781c */ /* 0x000fe60003f0f018 */
[----:B------:R-:W-:Y:S02]  /*4030*/  @P5 FSEL R15, R15, -INF , !P6 ;  /* 0xff8000000f0f5808 */ /* 0x000fe40007000000 */
[----:B------:R-:W-:Y:S02]  /*4040*/  PLOP3.LUT P5, PT, PT, PT, UP1, 0x80, 0x8 ;  /* 0x000000000008781c */ /* 0x000fe40003faf018 */
[----:B------:R-:W-:Y:S02]  /*4050*/  @P3 FSEL R17, R17, -INF , !P6 ;  /* 0xff80000011113808 */ /* 0x000fe40007000000 */
[----:B------:R-:W-:Y:S02]  /*4060*/  PLOP3.LUT P3, PT, PT, PT, UP1, 0x80, 0x8 ;  /* 0x000000000008781c */ /* 0x000fe40003f6f018 */
[----:B------:R-:W-:Y:S02]  /*4070*/  @P4 FSEL R13, R13, -INF , !P6 ;  /* 0xff8000000d0d4808 */ /* 0x000fe40007000000 */
[----:B------:R-:W-:Y:S01]  /*4080*/  FSETP.NEU.FTZ.AND P4, PT, R252, -INF , PT ;  /* 0xff800000fc00780b */ /* 0x000fe20003f9d000 */
[C---:B------:R-:W-:Y:S01]  /*4090*/  @P0 VIADD R145, R0.reuse, 0x11 ;  /* 0x0000001100910836 */ /* 0x040fe20000000000 */
[----:B------:R-:W-:Y:S02]  /*40a0*/  PLOP3.LUT P0, PT, PT, PT, UP1, 0x80, 0x8 ;  /* 0x000000000008781c */ /* 0x000fe40003f0f018 */
[----:B------:R-:W-:Y:S01]  /*40b0*/  FSETP.NEU.FTZ.AND P6, PT, R251, -INF , PT ;  /* 0xff800000fb00780b */ /* 0x000fe20003fdd000 */
[----:B------:R-:W-:Y:S01]  /*40c0*/  @P5 VIADD R2, R0, 0x10 ;  /* 0x0000001000025836 */ /* 0x000fe20000000000 */
[----:B------:R-:W-:Y:S02]  /*40d0*/  FSEL R136, R136, RZ, P4 ;  /* 0x000000ff88887208 */ /* 0x000fe40002000000 */
[----:B------:R-:W-:Y:S02]  /*40e0*/  PLOP3.LUT P4, PT, PT, PT, UP1, 0x80, 0x8 ;  /* 0x000000000008781c */ /* 0x000fe40003f8f018 */
[----:B------:R-:W-:Y:S01]  /*40f0*/  @P3 ISETP.GE.AND P3, PT, R2, UR43, PT ;  /* 0x0000002b02003c0c */ /* 0x000fe2000bf66270 */
[--C-:B------:R-:W-:Y:S01]  /*4100*/  FFMA.FTZ R4, R4, UR14, -R136.reuse ;  /* 0x0000000e04047c23 */ /* 0x100fe20008010888 */
[----:B------:R-:W-:Y:S01]  /*4110*/  PLOP3.LUT P5, PT, PT, PT, UP1, 0x80, 0x8 ;  /* 0x000000000008781c */ /* 0x000fe20003faf018 */
[----:B------:R-:W-:Y:S01]  /*4120*/  IMAD.U32 R2, RZ, RZ, UR45 ;  /* 0x0000002dff027e24 */ /* 0x000fe2000f8e00ff */
[----:B------:R-:W-:Y:S01]  /*4130*/  FSEL R3, R138, RZ, P6 ;  /* 0x000000ff8a037208 */ /* 0x000fe20003000000 */
[----:B------:R-:W-:Y:S01]  /*4140*/  VIADD R138, R245, 0x2 ;  /* 0x00000002f58a7836 */ /* 0x000fe20000000000 */
[----:B------:R-:W-:Y:S01]  /*4150*/  @P0 FSEL R22, R22, -INF , !P3 ;  /* 0xff80000016160808 */ /* 0x000fe20005800000 */
[----:B------:R-:W-:Y:S01]  /*4160*/  IMAD R2, R2, 0x4, R139 ;  /* 0x0000000402027824 */ /* 0x000fe200078e028b */
[----:B------:R-:W-:Y:S01]  /*4170*/  PLOP3.LUT P0, PT, PT, PT, UP1, 0x80, 0x8 ;  /* 0x000000000008781c */ /* 0x000fe20003f0f018 */
[----:B------:R1:W2:Y:S01]  /*4180*/  MUFU.EX2 R150, R4 ;  /* 0x0000000400967308 */ /* 0x0002a20000000800 */
[----:B------:R-:W-:Y:S01]  /*4190*/  PLOP3.LUT P6, PT, PT, PT, UP1, 0x80, 0x8 ;  /* 0x000000000008781c */ /* 0x000fe20003fcf018 */
[----:B------:R-:W-:Y:S01]  /*41a0*/  FFMA.FTZ R6, R6, UR14, -R3 ;  /* 0x0000000e06067c23 */ /* 0x000fe20008010803 */
[----:B------:R-:W-:Y:S01]  /*41b0*/  LOP3.LUT R2, R2, UR49, R249, 0x96, !PT ;  /* 0x0000003102027c12 */ /* 0x000fe2000f8e96f9 */
[----:B------:R-:W-:Y:S01]  /*41c0*/  FFMA.FTZ R7, R7, UR14, -R3 ;  /* 0x0000000e07077c23 */ /* 0x000fe20008010803 */
[----:B------:R-:W-:Y:S04]  /*41d0*/  IMAD.WIDE.U32 R138, R138, -0x326172a9, RZ ;  /* 0xcd9e8d578a8a7825 */ /* 0x000fe800078e00ff */
[--C-:B------:R-:W-:Y:S01]  /*41e0*/  FFMA.FTZ R174, R5, UR14, -R136.reuse ;  /* 0x0000000e05ae7c23 */ /* 0x100fe20008010888 */
[----:B------:R-:W-:Y:S01]  /*41f0*/  MUFU.EX2 R173, R6 ;  /* 0x0000000600ad7308 */ /* 0x000fe20000000800 */
[----:B------:R-:W-:Y:S04]  /*4200*/  IMAD.WIDE.U32 R132, R2, -0x326172a9, RZ ;  /* 0xcd9e8d5702847825 */ /* 0x000fe800078e00ff */
[--C-:B------:R-:W-:Y:S01]  /*4210*/  FFMA.FTZ R16, R16, UR14, -R136.reuse ;  /* 0x0000000e10107c23 */ /* 0x100fe20008010888 */
[----:B------:R-:W-:Y:S01]  /*4220*/  @P0 FSEL R24, R24, -INF , !P3 ;  /* 0xff80000018180808 */ /* 0x000fe20005800000 */
[C---:B------:R-:W-:Y:S01]  /*4230*/  @P5 VIADD R146, R0.reuse, 0x19 ;  /* 0x0000001900925836 */ /* 0x040fe20000000000 */
[----:B------:R-:W-:Y:S01]  /*4240*/  PLOP3.LUT P0, PT, PT, PT, UP1, 0x80, 0x8 ;  /* 0x000000000008781c */ /* 0x000fe20003f0f018 */
[----:B------:R-:W-:Y:S01]  /*4250*/  @P4 VIADD R147, R0, 0x18 ;  /* 0x0000001800934836 */ /* 0x000fe20000000000 */
[----:B------:R4:W-:Y:S01]  /*4260*/  MUFU.EX2 R172, R7 ;  /* 0x0000000700ac7308 */ /* 0x0009e20000000800 */
[----:B------:R-:W-:Y:S01]  /*4270*/  LOP3.LUT R138, R138, UR48, R133, 0x96, !PT ;  /* 0x000000308a8a7c12 */ /* 0x000fe2000f8e9685 */
[--C-:B------:R-:W-:Y:S01]  /*4280*/  FFMA.FTZ R19, R19, UR14, -R3.reuse ;  /* 0x0000000e13137c23 */ /* 0x100fe20008010803 */
[----:B------:R-:W-:Y:S01]  /*4290*/  @P6 FSEL R20, R20, -INF , !P3 ;  /* 0xff80000014146808 */ /* 0x000fe20005800000 */
[----:B------:R-:W-:Y:S01]  /*42a0*/  FFMA.FTZ R18, R18, UR14, -R3 ;  /* 0x0000000e12127c23 */ /* 0x000fe20008010803 */
[----:B------:R-:W-:Y:S01]  /*42b0*/  PLOP3.LUT P4, PT, PT, PT, UP1, 0x80, 0x8 ;  /* 0x000000000008781c */ /* 0x000fe20003f8f018 */
[--C-:B------:R-:W-:Y:S01]  /*42c0*/  FFMA.FTZ R17, R17, UR14, -R136.reuse ;  /* 0x0000000e11117c23 */ /* 0x100fe20008010888 */
[----:B------:R-:W-:Y:S03]  /*42d0*/  PLOP3.LUT P6, PT, PT, PT, UP1, 0x80, 0x8 ;  /* 0x000000000008781c */ /* 0x000fe60003fcf018 */
[----:B------:R-:W2:Y:S01]  /*42e0*/  MUFU.EX2 R174, R174 ;  /* 0x000000ae00ae7308 */ /* 0x000ea20000000800 */
[----:B------:R-:W-:Y:S01]  /*42f0*/  LOP3.LUT R2, R140, UR48, R133, 0x96, !PT ;  /* 0x000000308c027c12 */ /* 0x000fe2000f8e9685 */
[----:B------:R-:W-:Y:S01]  /*4300*/  FFMA.FTZ R20, R20, UR14, -R136 ;  /* 0x0000000e14147c23 */ /* 0x000fe20008010888 */
[----:B------:R-:W-:Y:S01]  /*4310*/  @P0 FSEL R26, R26, -INF , !P3 ;  /* 0xff8000001a1a0808 */ /* 0x000fe20005800000 */
[--C-:B------:R-:W-:Y:S01]  /*4320*/  FFMA.FTZ R22, R22, UR14, -R3.reuse ;  /* 0x0000000e16167c23 */ /* 0x100fe20008010803 */
[----:B------:R-:W-:Y:S01]  /*4330*/  PLOP3.LUT P0, PT, PT, PT, UP1, 0x80, 0x8 ;  /* 0x000000000008781c */ /* 0x000fe20003f0f018 */
[----:B-1----:R-:W-:Y:S01]  /*4340*/  IMAD.WIDE.U32 R4, R2, -0x2daee0ad, RZ ;  /* 0xd2511f5302047825 */ /* 0x002fe200078e00ff */
[----:B------:R-:W-:Y:S03]  /*4350*/  PLOP3.LUT P5, PT, PT, PT, UP1, 0x80, 0x8 ;  /* 0x000000000008781c */ /* 0x000fe60003faf018 */
[----:B------:R-:W-:Y:S01]  /*4360*/  MUFU.EX2 R166, R16 ;  /* 0x0000001000a67308 */ /* 0x000fe20000000800 */
[C---:B------:R-:W-:Y:S01]  /*4370*/  FMUL.FTZ R2, R250.reuse, 1.4426950216293334961 ;  /* 0x3fb8aa3bfa027820 */ /* 0x040fe20000410000 */
[----:B------:R-:W-:Y:S02]  /*4380*/  FSETP.NEU.FTZ.AND P3, PT, R250, -INF , PT ;  /* 0xff800000fa00780b */ /* 0x000fe40003f7d000 */
[----:B------:R-:W-:Y:S02]  /*4390*/  @P4 ISETP.GE.AND P4, PT, R145, UR43, PT ;  /* 0x0000002b91004c0c */ /* 0x000fe4000bf86270 */
[----:B------:R-:W-:Y:S02]  /*43a0*/  @P6 ISETP.GE.AND P6, PT, R146, UR43, PT ;  /* 0x0000002b92006c0c */ /* 0x000fe4000bfc6270 */
[----:B------:R-:W-:Y:S02]  /*43b0*/  FSEL R2, R2, RZ, P3 ;  /* 0x000000ff02027208 */ /* 0x000fe40001800000 */
[----:B------:R-:W-:Y:S01]  /*43c0*/  MUFU.EX2 R165, R19 ;  /* 0x0000001300a57308 */ /* 0x000fe20000000800 */
[----:B------:R-:W-:Y:S02]  /*43d0*/  FSETP.NEU.FTZ.AND P3, PT, R247, -INF , PT ;  /* 0xff800000f700780b */ /* 0x000fe40003f7d000 */
[----:B------:R-:W-:Y:S01]  /*43e0*/  @P0 FSEL R21, R21, -INF , !P4 ;  /* 0xff80000015150808 */ /* 0x000fe20006000000 */
[--C-:B------:R-:W-:Y:S01]  /*43f0*/  FFMA.FTZ R8, R8, UR14, -R2.reuse ;  /* 0x0000000e08087c23 */ /* 0x100fe20008010802 */
[----:B------:R-:W-:Y:S01]  /*4400*/  PLOP3.LUT P0, PT, PT, PT, UP1, 0x80, 0x8 ;  /* 0x000000000008781c */ /* 0x000fe20003f0f018 */
[--C-:B------:R-:W-:Y:S01]  /*4410*/  FFMA.FTZ R9, R9, UR14, -R2.reuse ;  /* 0x0000000e09097c23 */ /* 0x100fe20008010802 */
[----:B------:R-:W-:Y:S03]  /*4420*/  @P5 ISETP.GE.AND P5, PT, R147, UR43, PT ;  /* 0x0000002b93005c0c */ /* 0x000fe6000bfa6270 */
[----:B------:R-:W-:Y:S01]  /*4430*/  MUFU.EX2 R232, R8 ;  /* 0x0000000800e87308 */ /* 0x000fe20000000800 */
[--C-:B------:R-:W-:Y:S01]  /*4440*/  FFMA.FTZ R12, R12, UR14, -R2.reuse ;  /* 0x0000000e0c0c7c23 */ /* 0x100fe20008010802 */
[--C-:B------:R-:W-:Y:S01]  /*4450*/  FFMA.FTZ R13, R13, UR14, -R2.reuse ;  /* 0x0000000e0d0d7c23 */ /* 0x100fe20008010802 */
[----:B------:R-:W-:Y:S01]  /*4460*/  FFMA.FTZ R24, R24, UR14, -R2 ;  /* 0x0000000e18187c23 */ /* 0x000fe20008010802 */
[----:B------:R-:W-:Y:S06]  /*4470*/  FFMA.FTZ R21, R21, UR14, -R136 ;  /* 0x0000000e15157c23 */ /* 0x000fec0008010888 */
[----:B------:R-:W1:Y:S01]  /*4480*/  MUFU.EX2 R175, R9 ;  /* 0x0000000900af7308 */ /* 0x000e620000000800 */
[----:B------:R-:W-:Y:S02]  /*4490*/  @P0 FSEL R25, R25, -INF , !P4 ;  /* 0xff80000019190808 */ /* 0x000fe40006000000 */
[----:B------:R-:W-:Y:S03]  /*44a0*/  PLOP3.LUT P0, PT, PT, PT, UP1, 0x80, 0x8 ;  /* 0x000000000008781c */ /* 0x000fe60003f0f018 */
[--C-:B------:R-:W-:Y:S04]  /*44b0*/  FFMA.FTZ R25, R25, UR14, -R2.reuse ;  /* 0x0000000e19197c23 */ /* 0x100fe80008010802 */
[----:B------:R-:W1:Y:S10]  /*44c0*/  MUFU.EX2 R169, R12 ;  /* 0x0000000c00a97308 */ /* 0x000e740000000800 */
[----:B------:R-:W-:Y:S01]  /*44d0*/  MUFU.EX2 R168, R13 ;  /* 0x0000000d00a87308 */ /* 0x000fe20000000800 */
[----:B------:R-:W-:Y:S02]  /*44e0*/  @P0 FSEL R28, R28, -INF , !P5 ;  /* 0xff8000001c1c0808 */ /* 0x000fe40006800000 */
[----:B------:R-:W-:Y:S03]  /*44f0*/  PLOP3.LUT P0, PT, PT, PT, UP1, 0x80, 0x8 ;  /* 0x000000000008781c */ /* 0x000fe60003f0f018 */
[----:B------:R-:W-:Y:S04]  /*4500*/  FFMA.FTZ R28, R28, UR14, -R2 ;  /* 0x0000000e1c1c7c23 */ /* 0x000fe80008010802 */
[----:B------:R-:W-:Y:S06]  /*4510*/  MUFU.EX2 R158, R20 ;  /* 0x00000014009e7308 */ /* 0x000fec0000000800 */
[----:B------:R-:W-:Y:S04]  /*4520*/  @P0 FSEL R34, R34, -INF , !P5 ;  /* 0xff80000022220808 */ /* 0x000fe80006800000 */
[----:B------:R-:W-:Y:S01]  /*4530*/  MUFU.EX2 R167, R18 ;  /* 0x0000001200a77308 */ /* 0x000fe20000000800 */
[----:B------:R-:W-:Y:S01]  /*4540*/  PLOP3.LUT P0, PT, PT, PT, UP1, 0x80, 0x8 ;  /* 0x000000000008781c */ /* 0x000fe20003f0f018 */
[----:B------:R-:W-:Y:S08]  /*4550*/  FFMA.FTZ R34, R34, UR14, -R3 ;  /* 0x0000000e22227c23 */ /* 0x000ff00008010803 */
[----:B------:R-:W-:Y:S04]  /*4560*/  MUFU.EX2 R164, R17 ;  /* 0x0000001100a47308 */ /* 0x000fe80000000800 */
[----:B------:R-:W-:Y:S06]  /*4570*/  @P0 FSEL R33, R33, -INF , !P6 ;  /* 0xff80000021210808 */ /* 0x000fec0007000000 */
[----:B------:R-:W-:Y:S10]  /*4580*/  MUFU.EX2 R161, R24 ;  /* 0x0000001800a17308 */ /* 0x000ff40000000800 */
[----:B------:R-:W-:Y:S10]  /*4590*/  MUFU.EX2 R155, R21 ;  /* 0x00000015009b7308 */ /* 0x000ff40000000800 */
[----:B------:R-:W-:Y:S10]  /*45a0*/  MUFU.EX2 R154, R34 ;  /* 0x00000022009a7308 */ /* 0x000ff40000000800 */
[----:B------:R-:W-:Y:S10]  /*45b0*/  MUFU.EX2 R159, R22 ;  /* 0x00000016009f7308 */ /* 0x000ff40000000800 */
[----:B------:R-:W-:Y:S01]  /*45c0*/  MUFU.EX2 R153, R28 ;  /* 0x0000001c00997308 */ /* 0x000fe20000000800 */
[C---:B---3--:R-:W-:Y:S02]  /*45d0*/  LOP3.LUT R142, R148.reuse, UR50, R141, 0x96, !PT ;  /* 0x00000032948e7c12 */ /* 0x048fe4000f8e968d */
[----:B------:R-:W-:Y:S01]  /*45e0*/  LOP3.LUT R0, R148, UR50, R139, 0x96, !PT ;  /* 0x0000003294007c12 */ /* 0x000fe2000f8e968b */
[----:B------:R-:W-:Y:S04]  /*45f0*/  IMAD.WIDE.U32 R138, R138, -0x2daee0ad, RZ ;  /* 0xd2511f538a8a7825 */ /* 0x000fe800078e00ff */
[----:B------:R-:W-:Y:S04]  /*4600*/  IMAD.WIDE.U32 R142, R142, -0x2daee0ad, RZ ;  /* 0xd2511f538e8e7825 */ /* 0x000fe800078e00ff */
[----:B------:R-:W-:Y:S01]  /*4610*/  IMAD.WIDE.U32 R156, R0, -0x2daee0ad, RZ ;  /* 0xd2511f53009c7825 */ /* 0x000fe200078e00ff */
[----:B------:R-:W-:Y:S02]  /*4620*/  LOP3.LUT R140, R248, UR47, R143, 0x96, !PT ;  /* 0x0000002ff88c7c12 */ /* 0x000fe4000f8e968f */
[----:B------:R-:W-:Y:S02]  /*4630*/  LOP3.LUT R5, R142, UR33, R5, 0x96, !PT ;  /* 0x000000218e057c12 */ /* 0x000fe4000f8e9605 */
[----:B------:R-:W-:Y:S01]  /*4640*/  LOP3.LUT R0, R156, UR33, R139, 0x96, !PT ;  /* 0x000000219c007c12 */ /* 0x000fe2000f8e968b */
[----:B------:R-:W-:Y:S01]  /*4650*/  IMAD.WIDE.U32 R140, R140, -0x326172a9, RZ ;  /* 0xcd9e8d578c8c7825 */ /* 0x000fe200078e00ff */
[----:B------:R-:W-:Y:S01]  /*4660*/  LOP3.LUT R146, R248, UR47, R157, 0x96, !PT ;  /* 0x0000002ff8927c12 */ /* 0x000fe2000f8e969d */
[----:B------:R-:W-:Y:S02]  /*4670*/  MUFU.EX2 R156, R25 ;  /* 0x00000019009c7308 */ /* 0x000fe40000000800 */
[----:B----4-:R-:W-:Y:S04]  /*4680*/  IMAD.WIDE.U32 R6, R0, -0x326172a9, RZ ;  /* 0xcd9e8d5700067825 */ /* 0x010fe800078e00ff */
[----:B------:R-:W-:Y:S01]  /*4690*/  FMUL.FTZ R0, R247, 1.4426950216293334961 ;  /* 0x3fb8aa3bf7007820 */ /* 0x000fe20000410000 */
[----:B------:R-:W-:Y:S01]  /*46a0*/  LOP3.LUT R148, R132, UR36, R141, 0x96, !PT ;  /* 0x0000002484947c12 */ /* 0x000fe2000f8e968d */
[----:B------:R-:W-:Y:S03]  /*46b0*/  IMAD.WIDE.U32 R146, R146, -0x326172a9, RZ ;  /* 0xcd9e8d5792927825 */ /* 0x000fe600078e00ff */
[----:B------:R-:W-:Y:S01]  /*46c0*/  FSEL R0, R0, RZ, P3 ;  /* 0x000000ff00007208 */ /* 0x000fe20001800000 */
[----:B------:R-:W-:Y:S01]  /*46d0*/  IMAD.WIDE.U32 R148, R148, -0x2daee0ad, RZ ;  /* 0xd2511f5394947825 */ /* 0x000fe200078e00ff */
[----:B------:R-:W-:Y:S02]  /*46e0*/  PLOP3.LUT P3, PT, PT, PT, UP1, 0x80, 0x8 ;  /* 0x000000000008781c */ /* 0x000fe40003f6f018 */
[----:B------:R-:W-:Y:S01]  /*46f0*/  LOP3.LUT R132, R132, UR36, R147, 0x96, !PT ;  /* 0x0000002484847c12 */ /* 0x000fe2000f8e9693 */
[--C-:B------:R-:W-:Y:S01]  /*4700*/  FFMA.FTZ R10, R10, UR14, -R0.reuse ;  /* 0x0000000e0a0a7c23 */ /* 0x100fe20008010800 */
[----:B------:R-:W-:Y:S01]  /*4710*/  LOP3.LUT R142, R4, UR23, R149, 0x96, !PT ;  /* 0x00000017048e7c12 */ /* 0x000fe2000f8e9695 */
[--C-:B------:R-:W-:Y:S01]  /*4720*/  FFMA.FTZ R11, R11, UR14, -R0.reuse ;  /* 0x0000000e0b0b7c23 */ /* 0x100fe20008010800 */
[----:B------:R-:W-:Y:S01]  /*4730*/  IMAD.WIDE.U32 R4, R5, -0x326172a9, RZ ;  /* 0xcd9e8d5705047825 */ /* 0x000fe200078e00ff */
[----:B------:R-:W3:Y:S03]  /*4740*/  MUFU.EX2 R234, R10 ;  /* 0x0000000a00ea7308 */ /* 0x000ee60000000800 */
[--C-:B------:R-:W-:Y:S01]  /*4750*/  FFMA.FTZ R14, R14, UR14, -R0.reuse ;  /* 0x0000000e0e0e7c23 */ /* 0x100fe20008010800 */
[----:B------:R-:W-:Y:S01]  /*4760*/  IMAD.WIDE.U32 R132, R132, -0x2daee0ad, RZ ;  /* 0xd2511f5384847825 */ /* 0x000fe200078e00ff */
[----:B------:R-:W-:Y:S02]  /*4770*/  LOP3.LUT R5, R140, UR30, R5, 0x96, !PT ;  /* 0x0000001e8c057c12 */ /* 0x000fe4000f8e9605 */
[----:B------:R-:W-:Y:S01]  /*4780*/  @P3 FSEL R23, R23, -INF , !P4 ;  /* 0xff80000017173808 */ /* 0x000fe20006000000 */
[----:B------:R-:W-:Y:S02]  /*4790*/  IMAD.WIDE.U32 R142, R142, -0x326172a9, RZ ;  /* 0xcd9e8d578e8e7825 */ /* 0x000fe400078e00ff */
[----:B------:R4:W-:Y:S01]  /*47a0*/  MUFU.EX2 R233, R11 ;  /* 0x0000000b00e97308 */ /* 0x0009e20000000800 */
[----:B------:R-:W-:Y:S01]  /*47b0*/  PLOP3.LUT P3, PT, PT, PT, UP1, 0x80, 0x8 ;  /* 0x000000000008781c */ /* 0x000fe20003f6f018 */
[--C-:B------:R-:W-:Y:S01]  /*47c0*/  FFMA.FTZ R15, R15, UR14, -R0.reuse ;  /* 0x0000000e0f0f7c23 */ /* 0x100fe20008010800 */
[----:B------:R-:W-:Y:S01]  /*47d0*/  LOP3.LUT R138, R138, UR23, R133, 0x96, !PT ;  /* 0x000000178a8a7c12 */ /* 0x000fe2000f8e9685 */
[----:B------:R-:W-:Y:S01]  /*47e0*/  FFMA.FTZ R23, R23, UR14, -R3 ;  /* 0x0000000e17177c23 */ /* 0x000fe20008010803 */
[----:B------:R-:W-:Y:S01]  /*47f0*/  LOP3.LUT R140, R146, UR30, R7, 0x96, !PT ;  /* 0x0000001e928c7c12 */ /* 0x000fe2000f8e9607 */
[--C-:B------:R-:W-:Y:S01]  /*4800*/  FFMA.FTZ R26, R26, UR14, -R0.reuse ;  /* 0x0000000e1a1a7c23 */ /* 0x100fe20008010800 */
[----:B------:R-:W-:Y:S01]  /*4810*/  LOP3.LUT R146, R4, UR22, R143, 0x96, !PT ;  /* 0x0000001604927c12 */ /* 0x000fe2000f8e968f */
[----:B------:R-:W-:Y:S02]  /*4820*/  IMAD.WIDE.U32 R138, R138, -0x326172a9, RZ ;  /* 0xcd9e8d578a8a7825 */ /* 0x000fe400078e00ff */
[----:B------:R2:W3:Y:S02]  /*4830*/  MUFU.EX2 R171, R14 ;  /* 0x0000000e00ab7308 */ /* 0x0004e40000000800 */
[----:B------:R-:W-:Y:S01]  /*4840*/  IMAD.WIDE.U32 R146, R146, -0x2daee0ad, RZ ;  /* 0xd2511f5392927825 */ /* 0x000fe200078e00ff */
[----:B------:R-:W-:Y:S02]  /*4850*/  LOP3.LUT R6, R6, UR22, R139, 0x96, !PT ;  /* 0x0000001606067c12 */ /* 0x000fe4000f8e968b */
[----:B------:R-:W-:Y:S01]  /*4860*/  @P3 FSEL R27, R27, -INF , !P4 ;  /* 0xff8000001b1b3808 */ /* 0x000fe20006000000 */
[----:B------:R-:W-:Y:S01]  /*4870*/  IMAD.WIDE.U32 R4, R5, -0x2daee0ad, RZ ;  /* 0xd2511f5305047825 */ /* 0x000fe200078e00ff */
[----:B------:R-:W-:Y:S03]  /*4880*/  PLOP3.LUT P4, PT, PT, PT, UP1, 0x80, 0x8 ;  /* 0x000000000008781c */ /* 0x000fe60003f8f018 */
[----:B------:R-:W3:Y:S01]  /*4890*/  MUFU.EX2 R170, R15 ;  /* 0x0000000f00aa7308 */ /* 0x000ee20000000800 */
[----:B------:R-:W-:Y:S01]  /*48a0*/  PLOP3.LUT P3, PT, PT, PT, UP1, 0x80, 0x8 ;  /* 0x000000000008781c */ /* 0x000fe20003f6f018 */
[----:B------:R-:W-:Y:S01]  /*48b0*/  IMAD.WIDE.U32 R140, R140, -0x2daee0ad, RZ ;  /* 0xd2511f538c8c7825 */ /* 0x000fe200078e00ff */
[----:B------:R-:W-:Y:S02]  /*48c0*/  LOP3.LUT R7, R4, UR19, R147, 0x96, !PT ;  /* 0x0000001304077c12 */ /* 0x000fe4000f8e9693 */
[----:B------:R-:W-:Y:S01]  /*48d0*/  LOP3.LUT R5, R148, UR21, R5, 0x96, !PT ;  /* 0x0000001594057c12 */ /* 0x000fe2000f8e9605 */
[----:B----4-:R-:W-:Y:S01]  /*48e0*/  IMAD.WIDE.U32 R10, R6, -0x2daee0ad, RZ ;  /* 0xd2511f53060a7825 */ /* 0x010fe200078e00ff */
[----:B------:R-:W-:Y:S03]  /*48f0*/  LOP3.LUT R8, R132, UR21, R141, 0x96, !PT ;  /* 0x0000001584087c12 */ /* 0x000fe6000f8e968d */
[----:B------:R-:W-:Y:S01]  /*4900*/  MUFU.EX2 R157, R23 ;  /* 0x00000017009d7308 */ /* 0x000fe20000000800 */
[----:B------:R-:W-:Y:S01]  /*4910*/  FFMA.FTZ R27, R27, UR14, -R0 ;  /* 0x0000000e1b1b7c23 */ /* 0x000fe20008010800 */
[----:B------:R-:W-:Y:S01]  /*4920*/  IMAD.WIDE.U32 R6, R7, -0x326172a9, RZ ;  /* 0xcd9e8d5707067825 */ /* 0x000fe200078e00ff */
[----:B------:R-:W-:Y:S02]  /*4930*/  LOP3.LUT R140, R140, UR19, R11, 0x96, !PT ;  /* 0x000000138c8c7c12 */ /* 0x000fe4000f8e960b */
[----:B------:R-:W-:Y:S01]  /*4940*/  @P4 FSEL R32, R32, -INF , !P5 ;  /* 0xff80000020204808 */ /* 0x000fe20006800000 */
[----:B------:R-:W-:Y:S01]  /*4950*/  IMAD.WIDE.U32 R4, R5, -0x326172a9, RZ ;  /* 0xcd9e8d5705047825 */ /* 0x000fe200078e00ff */
[C---:B------:R-:W-:Y:S03]  /*4960*/  PRMT R132, R6.reuse, 0x7770, RZ ;  /* 0x0000777006847816 */ /* 0x040fe600000000ff */
[----:B------:R-:W-:Y:S01]  /*4970*/  MUFU.EX2 R162, R26 ;  /* 0x0000001a00a27308 */ /* 0x000fe20000000800 */
[----:B------:R-:W-:Y:S01]  /*4980*/  PRMT R133, R6, 0x7771, RZ ;  /* 0x0000777106857816 */ /* 0x000fe200000000ff */
[----:B------:R-:W-:Y:S01]  /*4990*/  IMAD.WIDE.U32 R8, R8, -0x326172a9, RZ ;  /* 0xcd9e8d5708087825 */ /* 0x000fe200078e00ff */
[----:B------:R-:W-:Y:S02]  /*49a0*/  LOP3.LUT R7, R4, UR18, R7, 0x96, !PT ;  /* 0x0000001204077c12 */ /* 0x000fe4000f8e9607 */
[----:B------:R-:W-:Y:S01]  /*49b0*/  LOP3.LUT R142, R142, UR20, R5, 0x96, !PT ;  /* 0x000000148e8e7c12 */ /* 0x000fe2000f8e9605 */
[----:B------:R-:W-:Y:S01]  /*49c0*/  IMAD.WIDE.U32 R4, R140, -0x326172a9, RZ ;  /* 0xcd9e8d578c047825 */ /* 0x000fe200078e00ff */
[C---:B------:R-:W-:Y:S03]  /*49d0*/  PRMT R134, R6.reuse, 0x7772, RZ ;  /* 0x0000777206867816 */ /* 0x040fe600000000ff */
[----:B------:R-:W-:Y:S01]  /*49e0*/  MUFU.EX2 R160, R27 ;  /* 0x0000001b00a07308 */ /* 0x000fe20000000800 */
[----:B--2---:R-:W-:Y:S01]  /*49f0*/  PRMT R14, R6, 0x7773, RZ ;  /* 0x00007773060e7816 */ /* 0x004fe200000000ff */
[--C-:B------:R-:W-:Y:S01]  /*4a00*/  FFMA.FTZ R32, R32, UR14, -R136.reuse ;  /* 0x0000000e20207c23 */ /* 0x100fe20008010888 */
[----:B------:R-:W-:Y:S01]  /*4a10*/  LOP3.LUT R6, R7, 0xffff, RZ, 0xc0, !PT ;  /* 0x0000ffff07067812 */ /* 0x000fe200078ec0ff */
[----:B------:R-:W-:Y:S01]  /*4a20*/  FFMA.FTZ R136, R33, UR14, -R136 ;  /* 0x0000000e21887c23 */ /* 0x000fe20008010888 */
[----:B------:R-:W-:Y:S01]  /*4a30*/  PLOP3.LUT P4, PT, PT, PT, UP1, 0x80, 0x8 ;  /* 0x000000000008781c */ /* 0x000fe20003f8f018 */
[----:B------:R-:W-:Y:S01]  /*4a40*/  IMAD.U32 R140, RZ, RZ, UR10 ;  /* 0x0000000aff8c7e24 */ /* 0x000fe2000f8e00ff */
[----:B------:R-:W-:Y:S03]  /*4a50*/  LOP3.LUT R138, R138, UR20, R9, 0x96, !PT ;  /* 0x000000148a8a7c12 */ /* 0x000fe6000f8e9609 */
[----:B------:R-:W2:Y:S01]  /*4a60*/  MUFU.EX2 R147, R32 ;  /* 0x0000002000937308 */ /* 0x000ea20000000800 */
[----:B------:R-:W-:Y:S01]  /*4a70*/  @P3 FSEL R30, R30, -INF , !P5 ;  /* 0xff8000001e1e3808 */ /* 0x000fe20006800000 */
[----:B------:R-:W-:Y:S01]  /*4a80*/  IMAD.U32 R141, RZ, RZ, UR11 ;  /* 0x0000000bff8d7e24 */ /* 0x000fe2000f8e00ff */
[C---:B------:R-:W-:Y:S01]  /*4a90*/  PRMT R11, R4.reuse, 0x7771, RZ ;  /* 0x00007771040b7816 */ /* 0x040fe200000000ff */
[----:B------:R-:W-:Y:S01]  /*4aa0*/  IMAD.SHL.U32 R148, R231, 0x40, RZ ;  /* 0x00000040e7947824 */ /* 0x000fe200078e00ff */
[----:B------:R-:W-:Y:S01]  /*4ab0*/  PRMT R13, R4, 0x7773, RZ ;  /* 0x00007773040d7816 */ /* 0x000fe200000000ff */
[----:B------:R-:W-:Y:S01]  /*4ac0*/  FFMA.FTZ R30, R30, UR14, -R0 ;  /* 0x0000000e1e1e7c23 */ /* 0x000fe20008010800 */
[C---:B------:R-:W-:Y:S02]  /*4ad0*/  PRMT R9, R4.reuse, 0x7770, RZ ;  /* 0x0000777004097816 */ /* 0x040fe400000000ff */
[----:B------:R-:W-:Y:S01]  /*4ae0*/  PRMT R12, R4, 0x7772, RZ ;  /* 0x00007772040c7816 */ /* 0x000fe200000000ff */
[----:B------:R-:W-:Y:S01]  /*4af0*/  MUFU.EX2 R149, R30 ;  /* 0x0000001e00957308 */ /* 0x000fe20000000800 */
[----:B------:R-:W-:Y:S02]  /*4b00*/  PLOP3.LUT P3, PT, PT, PT, UP1, 0x80, 0x8 ;  /* 0x000000000008781c */ /* 0x000fe40003f6f018 */
[----:B------:R-:W-:Y:S02]  /*4b10*/  SHF.R.U32.HI R4, RZ, 0x8, R6 ;  /* 0x00000008ff047819 */ /* 0x000fe40000011606 */
[----:B------:R-:W-:Y:S02]  /*4b20*/  LOP3.LUT R5, R8, UR18, R5, 0x96, !PT ;  /* 0x0000001208057c12 */ /* 0x000fe4000f8e9605 */
[----:B------:R-:W-:Y:S02]  /*4b30*/  LOP3.LUT R8, R7, 0xff, RZ, 0xc0, !PT ;  /* 0x000000ff07087812 */ /* 0x000fe400078ec0ff */
[----:B------:R-:W-:Y:S02]  /*4b40*/  LOP3.LUT R4, R4, 0xffff, RZ, 0xc0, !PT ;  /* 0x0000ffff04047812 */ /* 0x000fe400078ec0ff */
[----:B------:R-:W-:Y:S02]  /*4b50*/  ISETP.LE.U32.AND P5, PT, R8, UR13, PT ;  /* 0x0000000d08007c0c */ /* 0x000fe4000bfa3070 */
[--C-:B------:R-:W-:Y:S02]  /*4b60*/  SHF.R.U32.HI R6, RZ, 0x18, R7.reuse ;  /* 0x00000018ff067819 */ /* 0x100fe40000011607 */
[----:B------:R-:W-:Y:S02]  /*4b70*/  ISETP.LE.U32.AND P0, PT, R4, UR13, PT ;  /* 0x0000000d04007c0c */ /* 0x000fe4000bf03070 */
[----:B------:R-:W-:Y:S02]  /*4b80*/  LOP3.LUT R4, R5, 0xffff, RZ, 0xc0, !PT ;  /* 0x0000ffff05047812 */ /* 0x000fe400078ec0ff */
[----:B------:R-:W-:Y:S02]  /*4b90*/  @P4 FSEL R31, R31, -INF , !P6 ;  /* 0xff8000001f1f4808 */ /* 0x000fe40007000000 */
[----:B------:R-:W-:Y:S02]  /*4ba0*/  ISETP.LE.U32.AND P4, PT, R6, UR13, PT ;  /* 0x0000000d06007c0c */ /* 0x000fe4000bf83070 */
[----:B------:R-:W-:Y:S01]  /*4bb0*/  @P3 FSEL R29, R29, -INF , !P6 ;  /* 0xff8000001d1d3808 */ /* 0x000fe20007000000 */
[----:B------:R-:W-:Y:S01]  /*4bc0*/  @!P5 FADD.FTZ R150, -R150, -RZ ;  /* 0x800000ff9696d221 */ /* 0x000fe20000010100 */
[----:B------:R-:W-:Y:S01]  /*4bd0*/  SHF.R.U32.HI R4, RZ, 0x8, R4 ;  /* 0x00000008ff047819 */ /* 0x000fe20000011604 */
[----:B------:R-:W-:Y:S01]  /*4be0*/  FFMA.FTZ R0, R31, UR14, -R0 ;  /* 0x0000000e1f007c23 */ /* 0x000fe20008010800 */
[----:B------:R-:W-:Y:S01]  /*4bf0*/  PLOP3.LUT P3, PT, PT, PT, UP1, 0x80, 0x8 ;  /* 0x000000000008781c */ /* 0x000fe20003f6f018 */
[----:B------:R-:W-:Y:S01]  /*4c00*/  @!P0 FADD.FTZ R174, -R174, -RZ ;  /* 0x800000ffaeae8221 */ /* 0x000fe20000010100 */
[----:B------:R-:W-:Y:S01]  /*4c10*/  LOP3.LUT R4, R4, 0xffff, RZ, 0xc0, !PT ;  /* 0x0000ffff04047812 */ /* 0x000fe200078ec0ff */
[----:B------:R-:W-:Y:S01]  /*4c20*/  FFMA.FTZ R2, R29, UR14, -R2 ;  /* 0x0000000e1d027c23 */ /* 0x000fe20008010802 */
[----:B------:R-:W-:Y:S01]  /*4c30*/  PRMT R8, R5, 0x7632, R8 ;  /* 0x0000763205087816 */ /* 0x000fe20000000008 */
[----:B------:R-:W4:Y:S01]  /*4c40*/  MUFU.EX2 R145, R0 ;  /* 0x0000000000917308 */ /* 0x000f220000000800 */
[----:B------:R-:W-:Y:S01]  /*4c50*/  PRMT R7, R7, 0x7632, R7 ;  /* 0x0000763207077816 */ /* 0x000fe20000000007 */
[----:B------:R-:W-:Y:S01]  /*4c60*/  @!P4 FADD.FTZ R172, -R172, -RZ ;  /* 0x800000ffacacc221 */ /* 0x000fe20000010100 */
[----:B------:R-:W-:Y:S02]  /*4c70*/  ISETP.LE.U32.AND P5, PT, R4, UR13, PT ;  /* 0x0000000d04007c0c */ /* 0x000fe4000bfa3070 */
[----:B------:R-:W-:Y:S02]  /*4c80*/  LOP3.LUT R4, R8, 0xff, RZ, 0xc0, !PT ;  /* 0x000000ff08047812 */ /* 0x000fe400078ec0ff */
[----:B------:R-:W-:Y:S03]  /*4c90*/  LOP3.LUT R7, R7, 0xff, RZ, 0xc0, !PT ;  /* 0x000000ff07077812 */ /* 0x000fe600078ec0ff */
[----:B------:R2:W-:Y:S01]  /*4ca0*/  MUFU.EX2 R151, R2 ;  /* 0x0000000200977308 */ /* 0x0005e20000000800 */
[----:B------:R-:W-:Y:S02]  /*4cb0*/  ISETP.LE.U32.AND P4, PT, R9, UR13, PT ;  /* 0x0000000d09007c0c */ /* 0x000fe4000bf83070 */
[----:B------:R-:W-:Y:S02]  /*4cc0*/  LOP3.LUT R6, R5, 0xff, RZ, 0xc0, !PT ;  /* 0x000000ff05067812 */ /* 0x000fe400078ec0ff */
[----:B------:R-:W-:Y:S02]  /*4cd0*/  ISETP.LE.U32.AND P0, PT, R4, UR13, PT ;  /* 0x0000000d04007c0c */ /* 0x000fe4000bf03070 */
[----:B------:R-:W-:Y:S01]  /*4ce0*/  @P3 FSEL R35, R35, -INF , !P6 ;  /* 0xff80000023233808 */ /* 0x000fe20007000000 */
[----:B-1----:R-:W-:Y:S01]  /*4cf0*/  @!P5 FADD.FTZ R175, -R175, -RZ ;  /* 0x800000ffafafd221 */ /* 0x002fe20000010100 */
[----:B------:R-:W-:Y:S02]  /*4d00*/  ISETP.LE.U32.AND P6, PT, R7, UR13, PT ;  /* 0x0000000d07007c0c */ /* 0x000fe4000bfc3070 */
[----:B------:R-:W-:Y:S01]  /*4d10*/  ISETP.LE.U32.AND P3, PT, R6, UR13, PT ;  /* 0x0000000d06007c0c */ /* 0x000fe2000bf63070 */
[----:B------:R-:W-:Y:S01]  /*4d20*/  IMAD.WIDE.U32 R6, R142, -0x2daee0ad, RZ ;  /* 0xd2511f538e067825 */ /* 0x000fe200078e00ff */
[----:B------:R-:W-:Y:S02]  /*4d30*/  ISETP.GT.U32.AND P5, PT, R12, UR13, PT ;  /* 0x0000000d0c007c0c */ /* 0x000fe4000bfa4070 */
[----:B------:R-:W-:Y:S01]  /*4d40*/  SHF.R.U32.HI R5, RZ, 0x18, R5 ;  /* 0x00000018ff057819 */ /* 0x000fe20000011605 */
[----:B------:R-:W-:Y:S01]  /*4d50*/  @!P4 FADD.FTZ R169, -R169, -RZ ;  /* 0x800000ffa9a9c221 */ /* 0x000fe20000010100 */
[----:B------:R-:W-:Y:S01]  /*4d60*/  ISETP.GT.U32.AND P4, PT, R13, UR13, PT ;  /* 0x0000000d0d007c0c */ /* 0x000fe2000bf84070 */
[----:B---3--:R-:W-:Y:S01]  /*4d70*/  @!P0 FADD.FTZ R234, -R234, -RZ ;  /* 0x800000ffeaea8221 */ /* 0x008fe20000010100 */
[----:B------:R-:W-:Y:S01]  /*4d80*/  ISETP.LE.U32.AND P0, PT, R132, UR13, PT ;  /* 0x0000000d84007c0c */ /* 0x000fe2000bf03070 */
[----:B------:R-:W-:Y:S01]  /*4d90*/  FFMA.FTZ R3, R35, UR14, -R3 ;  /* 0x0000000e23037c23 */ /* 0x000fe20008010803 */
[----:B------:R-:W-:Y:S01]  /*4da0*/  LOP3.LUT R7, R146, UR17, R7, 0x96, !PT ;  /* 0x0000001192077c12 */ /* 0x000fe2000f8e9607 */
[----:B------:R-:W-:Y:S01]  /*4db0*/  @!P6 FADD.FTZ R173, -R173, -RZ ;  /* 0x800000ffadade221 */ /* 0x000fe20000010100 */
[----:B------:R-:W-:Y:S01]  /*4dc0*/  ISETP.LE.U32.AND P6, PT, R5, UR13, PT ;  /* 0x0000000d05007c0c */ /* 0x000fe2000bfc3070 */
[----:B------:R-:W-:Y:S01]  /*4dd0*/  @!P3 FADD.FTZ R232, -R232, -RZ ;  /* 0x800000ffe8e8b221 */ /* 0x000fe20000010100 */
[----:B------:R-:W-:Y:S01]  /*4de0*/  IMAD.WIDE.U32 R4, R138, -0x2daee0ad, RZ ;  /* 0xd2511f538a047825 */ /* 0x000fe200078e00ff */
[----:B------:R-:W-:Y:S01]  /*4df0*/  ISETP.GT.U32.AND P3, PT, R11, UR13, PT ;  /* 0x0000000d0b007c0c */ /* 0x000fe2000bf64070 */
[----:B------:R1:W3:Y:S02]  /*4e00*/  MUFU.EX2 R152, R3 ;  /* 0x0000000300987308 */ /* 0x0002e40000000800 */
[----:B------:R-:W-:Y:S01]  /*4e10*/  @P5 FADD.FTZ R171, -R171, -RZ ;  /* 0x800000ffabab5221 */ /* 0x000fe20000010100 */
[----:B------:R-:W-:Y:S01]  /*4e20*/  ISETP.GT.U32.AND P5, PT, R14, UR13, PT ;  /* 0x0000000d0e007c0c */ /* 0x000fe2000bfa4070 */
[----:B------:R-:W-:Y:S01]  /*4e30*/  @P4 FADD.FTZ R170, -R170, -RZ ;  /* 0x800000ffaaaa4221 */ /* 0x000fe20000010100 */
[----:B------:R-:W-:Y:S01]  /*4e40*/  LOP3.LUT R5, R10, UR17, R5, 0x96, !PT ;  /* 0x000000110a057c12 */ /* 0x000fe2000f8e9605 */
[----:B------:R-:W-:Y:S01]  /*4e50*/  @!P0 FADD.FTZ R166, -R166, -RZ ;  /* 0x800000ffa6a68221 */ /* 0x000fe20000010100 */
[C---:B------:R-:W-:Y:S01]  /*4e60*/  PRMT R11, R6.reuse, 0x7771, RZ ;  /* 0x00007771060b7816 */ /* 0x040fe200000000ff */
[----:B--2---:R-:W-:Y:S01]  /*4e70*/  IMAD.IADD R2, R235, 0x1, R144 ;  /* 0x00000001eb027824 */ /* 0x004fe200078e0290 */
[C---:B------:R-:W-:Y:S01]  /*4e80*/  PRMT R10, R6.reuse, 0x7772, RZ ;  /* 0x00007772060a7816 */ /* 0x040fe200000000ff */
[----:B------:R-:W-:Y:S01]  /*4e90*/  @!P6 FADD.FTZ R233, -R233, -RZ ;  /* 0x800000ffe9e9e221 */ /* 0x000fe20000010100 */
[C---:B------:R-:W-:Y:S01]  /*4ea0*/  PRMT R12, R6.reuse, 0x7773, RZ ;  /* 0x00007773060c7816 */ /* 0x040fe200000000ff */
[----:B------:R-:W2:Y:S01]  /*4eb0*/  MUFU.EX2 R146, R136 ;  /* 0x0000008800927308 */ /* 0x000ea20000000800 */
[----:B------:R-:W-:Y:S01]  /*4ec0*/  PRMT R8, R6, 0x7770, RZ ;  /* 0x0000777006087816 */ /* 0x000fe200000000ff */
[----:B------:R-:W-:Y:S01]  /*4ed0*/  @P3 FADD.FTZ R168, -R168, -RZ ;  /* 0x800000ffa8a83221 */ /* 0x000fe20000010100 */
[----:B------:R-:W-:Y:S01]  /*4ee0*/  LOP3.LUT R6, R7, 0xff, RZ, 0xc0, !PT ;  /* 0x000000ff07067812 */ /* 0x000fe200078ec0ff */
[----:B------:R-:W-:Y:S01]  /*4ef0*/  @P5 FADD.FTZ R165, -R165, -RZ ;  /* 0x800000ffa5a55221 */ /* 0x000fe20000010100 */
[----:B------:R-:W-:Y:S02]  /*4f00*/  ISETP.LE.U32.AND P4, PT, R8, UR13, PT ;  /* 0x0000000d08007c0c */ /* 0x000fe4000bf83070 */
[C---:B------:R-:W-:Y:S02]  /*4f10*/  LOP3.LUT R9, R7.reuse, 0xffff, RZ, 0xc0, !PT ;  /* 0x0000ffff07097812 */ /* 0x040fe400078ec0ff */
[----:B------:R-:W-:Y:S02]  /*4f20*/  ISETP.LE.U32.AND P0, PT, R6, UR13, PT ;  /* 0x0000000d06007c0c */ /* 0x000fe4000bf03070 */
[--C-:B------:R-:W-:Y:S02]  /*4f30*/  SHF.R.U32.HI R8, RZ, 0x18, R7.reuse ;  /* 0x00000018ff087819 */ /* 0x100fe40000011607 */
[----:B------:R-:W-:Y:S02]  /*4f40*/  PRMT R7, R7, 0x7632, R7 ;  /* 0x0000763207077816 */ /* 0x000fe40000000007 */
[----:B------:R-:W-:Y:S02]  /*4f50*/  ISETP.GT.U32.AND P3, PT, R134, UR13, PT ;  /* 0x0000000d86007c0c */ /* 0x000fe4000bf64070 */
[----:B------:R-:W-:Y:S01]  /*4f60*/  LOP3.LUT R7, R7, 0xff, RZ, 0xc0, !PT ;  /* 0x000000ff07077812 */ /* 0x000fe200078ec0ff */
[----:B------:R-:W-:Y:S01]  /*4f70*/  @!P4 FADD.FTZ R147, -R147, -RZ ;  /* 0x800000ff9393c221 */ /* 0x000fe20000010100 */
[----:B------:R-:W-:Y:S02]  /*4f80*/  ISETP.GT.U32.AND P6, PT, R133, UR13, PT ;  /* 0x0000000d85007c0c */ /* 0x000fe4000bfc4070 */
[----:B------:R-:W-:Y:S01]  /*4f90*/  SHF.R.U32.HI R6, RZ, 0x8, R9 ;  /* 0x00000008ff067819 */ /* 0x000fe20000011609 */
[----:B------:R-:W-:Y:S01]  /*4fa0*/  @!P0 FADD.FTZ R158, -R158, -RZ ;  /* 0x800000ff9e9e8221 */ /* 0x000fe20000010100 */
[----:B------:R-:W-:Y:S02]  /*4fb0*/  ISETP.LE.U32.AND P5, PT, R7, UR13, PT ;  /* 0x0000000d07007c0c */ /* 0x000fe4000bfa3070 */
[----:B------:R-:W-:Y:S02]  /*4fc0*/  LOP3.LUT R7, R5, 0xff, RZ, 0xc0, !PT ;  /* 0x000000ff05077812 */ /* 0x000fe400078ec0ff */
[----:B------:R-:W-:Y:S01]  /*4fd0*/  LOP3.LUT R6, R6, 0xffff, RZ, 0xc0, !PT ;  /* 0x0000ffff06067812 */ /* 0x000fe200078ec0ff */
[----:B------:R-:W-:Y:S01]  /*4fe0*/  @P3 FADD.FTZ R167, -R167, -RZ ;  /* 0x800000ffa7a73221 */ /* 0x000fe20000010100 */
[----:B------:R-:W-:Y:S02]  /*4ff0*/  ISETP.LE.U32.AND P0, PT, R7, UR13, PT ;  /* 0x0000000d07007c0c */ /* 0x000fe4000bf03070 */
[----:B------:R-:W-:Y:S01]  /*5000*/  ISETP.LE.U32.AND P3, PT, R6, UR13, PT ;  /* 0x0000000d06007c0c */ /* 0x000fe2000bf63070 */
[----:B------:R-:W-:Y:S01]  /*5010*/  @P6 FADD.FTZ R164, -R164, -RZ ;  /* 0x800000ffa4a46221 */ /* 0x000fe20000010100 */
[----:B------:R-:W-:Y:S02]  /*5020*/  LOP3.LUT R6, R5, 0xffff, RZ, 0xc0, !PT ;  /* 0x0000ffff05067812 */ /* 0x000fe400078ec0ff */
[----:B------:R-:W-:Y:S01]  /*5030*/  ISETP.LE.U32.AND P6, PT, R8, UR13, PT ;  /* 0x0000000d08007c0c */ /* 0x000fe2000bfc3070 */
[----:B------:R-:W-:Y:S01]  /*5040*/  @!P5 FADD.FTZ R159, -R159, -RZ ;  /* 0x800000ff9f9fd221 */ /* 0x000fe20000010100 */
[----:B------:R-:W-:Y:S02]  /*5050*/  SHF.R.U32.HI R6, RZ, 0x8, R6 ;  /* 0x00000008ff067819 */ /* 0x000fe40000011606 */
[----:B------:R-:W-:Y:S02]  /*5060*/  PRMT R7, R5, 0x7632, R7 ;  /* 0x0000763205077816 */ /* 0x000fe40000000007 */
[----:B------:R-:W-:Y:S01]  /*5070*/  LOP3.LUT R6, R6, 0xffff, RZ, 0xc0, !PT ;  /* 0x0000ffff06067812 */ /* 0x000fe200078ec0ff */
[----:B------:R-:W-:Y:S01]  /*5080*/  @!P0 FADD.FTZ R161, -R161, -RZ ;  /* 0x800000ffa1a18221 */ /* 0x000fe20000010100 */
[----:B------:R-:W-:Y:S01]  /*5090*/  ISETP.GT.U32.AND P0, PT, R10, UR13, PT ;  /* 0x0000000d0a007c0c */ /* 0x000fe2000bf04070 */
[----:B------:R-:W-:Y:S01]  /*50a0*/  @!P3 FADD.FTZ R155, -R155, -RZ ;  /* 0x800000ff9b9bb221 */ /* 0x000fe20000010100 */
[----:B------:R-:W-:Y:S02]  /*50b0*/  ISETP.LE.U32.AND P3, PT, R6, UR13, PT ;  /* 0x0000000d06007c0c */ /* 0x000fe4000bf63070 */
[----:B------:R-:W-:Y:S01]  /*50c0*/  LOP3.LUT R6, R7, 0xff, RZ, 0xc0, !PT ;  /* 0x000000ff07067812 */ /* 0x000fe200078ec0ff */
[----:B------:R-:W-:Y:S01]  /*50d0*/  @!P6 FADD.FTZ R157, -R157, -RZ ;  /* 0x800000ff9d9de221 */ /* 0x000fe20000010100 */
[----:B------:R-:W-:Y:S02]  /*50e0*/  PRMT R7, R4, 0x7770, RZ ;  /* 0x0000777004077816 */ /* 0x000fe400000000ff */
[----:B------:R-:W-:Y:S02]  /*50f0*/  ISETP.LE.U32.AND P6, PT, R6, UR13, PT ;  /* 0x0000000d06007c0c */ /* 0x000fe4000bfc3070 */
[C---:B------:R-:W-:Y:S02]  /*5100*/  PRMT R6, R4.reuse, 0x7771, RZ ;  /* 0x0000777104067816 */ /* 0x040fe400000000ff */
[----:B------:R-:W-:Y:S01]  /*5110*/  PRMT R8, R4, 0x7772, RZ ;  /* 0x0000777204087816 */ /* 0x000fe200000000ff */
[----:B------:R-:W-:Y:S01]  /*5120*/  @P0 FADD.FTZ R154, -R154, -RZ ;  /* 0x800000ff9a9a0221 */ /* 0x000fe20000010100 */
[----:B------:R-:W-:Y:S01]  /*5130*/  PRMT R4, R4, 0x7773, RZ ;  /* 0x0000777304047816 */ /* 0x000fe200000000ff */
[----:B------:R-:W-:Y:S01]  /*5140*/  @!P3 FADD.FTZ R156, -R156, -RZ ;  /* 0x800000ff9c9cb221 */ /* 0x000fe20000010100 */
[----:B-1----:R-:W-:Y:S02]  /*5150*/  F2FP.RELU.F16.F32.PACK_AB R3, R172, R173 ;  /* 0x000000adac03723e */ /* 0x002fe400000008ff */
[----:B------:R-:W-:Y:S02]  /*5160*/  ISETP.GT.U32.AND P0, PT, R4, UR13, PT ;  /* 0x0000000d04007c0c */ /* 0x000fe4000bf04070 */
[----:B------:R-:W-:Y:S01]  /*5170*/  F2FP.RELU.F16.F32.PACK_AB R4, R174, R150 ;  /* 0x00000096ae04723e */ /* 0x000fe200000008ff */
[----:B------:R1:W-:Y:S01]  /*5180*/  STS [R144+0x13400], R3 ;  /* 0x0134000390007388 */ /* 0x0003e20000000800 */
[----:B------:R-:W-:Y:S01]  /*5190*/  ISETP.GT.U32.AND P3, PT, R12, UR13, PT ;  /* 0x0000000d0c007c0c */ /* 0x000fe2000bf64070 */
[----:B------:R-:W-:Y:S01]  /*51a0*/  @!P6 FADD.FTZ R162, -R162, -RZ ;  /* 0x800000ffa2a2e221 */ /* 0x000fe20000010100 */
[----:B------:R-:W-:Y:S01]  /*51b0*/  ISETP.GT.U32.AND P4, PT, R6, UR13, PT ;  /* 0x0000000d06007c0c */ /* 0x000fe2000bf84070 */
[----:B------:R1:W-:Y:S01]  /*51c0*/  STS [R144+0x13000], R4 ;  /* 0x0130000490007388 */ /* 0x0003e20000000800 */
[----:B------:R-:W-:Y:S02]  /*51d0*/  SHF.R.U32.HI R5, RZ, 0x18, R5 ;  /* 0x00000018ff057819 */ /* 0x000fe40000011605 */
[----:B------:R-:W-:Y:S02]  /*51e0*/  F2FP.RELU.F16.F32.PACK_AB R6, R175, R232 ;  /* 0x000000e8af06723e */ /* 0x000fe400000008ff */
[----:B------:R-:W-:Y:S01]  /*51f0*/  ISETP.GT.U32.AND P5, PT, R11, UR13, PT ;  /* 0x0000000d0b007c0c */ /* 0x000fe2000bfa4070 */
[----:B----4-:R-:W-:Y:S01]  /*5200*/  @P0 FADD.FTZ R145, -R145, -RZ ;  /* 0x800000ff91910221 */ /* 0x010fe20000010100 */
[----:B------:R-:W-:Y:S02]  /*5210*/  ISETP.LE.U32.AND P6, PT, R7, UR13, PT ;  /* 0x0000000d07007c0c */ /* 0x000fe4000bfc3070 */
[----:B------:R-:W-:Y:S01]  /*5220*/  F2FP.RELU.F16.F32.PACK_AB R7, R168, R169 ;  /* 0x000000a9a807723e */ /* 0x000fe200000008ff */
[----:B---3--:R-:W-:Y:S01]  /*5230*/  @P3 FADD.FTZ R152, -R152, -RZ ;  /* 0x800000ff98983221 */ /* 0x008fe20000010100 */
[----:B------:R-:W-:Y:S01]  /*5240*/  ISETP.LE.U32.AND P3, PT, R5, UR13, PT ;  /* 0x0000000d05007c0c */ /* 0x000fe2000bf63070 */
[----:B------:R-:W-:Y:S01]  /*5250*/  @P4 FADD.FTZ R151, -R151, -RZ ;  /* 0x800000ff97974221 */ /* 0x000fe20000010100 */
[----:B------:R-:W-:Y:S02]  /*5260*/  F2FP.RELU.F16.F32.PACK_AB R5, R233, R234 ;  /* 0x000000eae905723e */ /* 0x000fe400000008ff */
[----:B------:R-:W-:Y:S02]  /*5270*/  LEA R142, P0, R244, R140, 0x2 ;  /* 0x0000008cf48e7211 */ /* 0x000fe400078010ff */
[----:B------:R-:W-:Y:S01]  /*5280*/  FSETP.GE.FTZ.AND P4, PT, R158, RZ, PT ;  /* 0x000000ff9e00720b */ /* 0x000fe20003f96000 */
[----:B--2---:R-:W-:Y:S01]  /*5290*/  @P5 FADD.FTZ R146, -R146, -RZ ;  /* 0x800000ff92925221 */ /* 0x004fe20000010100 */
[----:B------:R-:W-:Y:S01]  /*52a0*/  ISETP.GT.U32.AND P5, PT, R8, UR13, PT ;  /* 0x0000000d08007c0c */ /* 0x000fe2000bfa4070 */
[----:B------:R-:W-:Y:S01]  /*52b0*/  @!P6 FADD.FTZ R153, -R153, -RZ ;  /* 0x800000ff9999e221 */ /* 0x000fe20000010100 */
[----:B-1----:R-:W-:Y:S02]  /*52c0*/  F2FP.RELU.F16.F32.PACK_AB R3, R165, R167 ;  /* 0x000000a7a503723e */ /* 0x002fe400000008ff */
[----:B------:R-:W-:Y:S01]  /*52d0*/  F2FP.RELU.F16.F32.PACK_AB R0, R146, R147 ;  /* 0x000000939200723e */ /* 0x000fe200000008ff */
[----:B------:R-:W-:Y:S01]  /*52e0*/  @!P3 FADD.FTZ R160, -R160, -RZ ;  /* 0x800000ffa0a0b221 */ /* 0x000fe20000010100 */
[----:B------:R-:W-:Y:S01]  /*52f0*/  F2FP.RELU.F16.F32.PACK_AB R4, R164, R166 ;  /* 0x000000a6a404723e */ /* 0x000fe200000008ff */
[----:B------:R1:W-:Y:S01]  /*5300*/  STS [R2+0x13400], R3 ;  /* 0x0134000302007388 */ /* 0x0003e20000000800 */
[----:B------:R-:W-:Y:S02]  /*5310*/  LEA.HI.X R143, R244, R141, RZ, 0x2, P0 ;  /* 0x0000008df48f7211 */ /* 0x000fe400000f14ff */
[----:B------:R-:W-:Y:S01]  /*5320*/  FSETP.GE.FTZ.AND P0, PT, R150, RZ, PT ;  /* 0x000000ff9600720b */ /* 0x000fe20003f16000 */
[----:B------:R2:W-:Y:S01]  /*5330*/  STS [R2+0x13000], R4 ;  /* 0x0130000402007388 */ /* 0x0005e20000000800 */
[----:B------:R-:W-:Y:S01]  /*5340*/  FSETP.GE.FTZ.AND P3, PT, R155, RZ, PT ;  /* 0x000000ff9b00720b */ /* 0x000fe20003f76000 */
[----:B------:R-:W-:Y:S01]  /*5350*/  @P5 FADD.FTZ R149, -R149, -RZ ;  /* 0x800000ff95955221 */ /* 0x000fe20000010100 */
[----:B------:R-:W-:Y:S01]  /*5360*/  FSETP.GE.FTZ.AND P6, PT, R166, RZ, PT ;  /* 0x000000ffa600720b */ /* 0x000fe20003fd6000 */
[----:B------:R3:W-:Y:S01]  /*5370*/  STS [R144+0x14000], R6 ;  /* 0x0140000690007388 */ /* 0x0007e20000000800 */
[----:B------:R-:W-:Y:S03]  /*5380*/  FSETP.GE.FTZ.AND P5, PT, R164, RZ, PT ;  /* 0x000000ffa400720b */ /* 0x000fe60003fb6000 */
[----:B------:R4:W-:Y:S04]  /*5390*/  STS [R144+0x14400], R5 ;  /* 0x0144000590007388 */ /* 0x0009e80000000800 */
[----:B------:R-:W-:Y:S04]  /*53a0*/  STS [R2+0x14000], R7 ;  /* 0x0140000702007388 */ /* 0x000fe80000000800 */
[----:B------:R-:W4:Y:S04]  /*53b0*/  LDG.E R141, desc[UR40][R142.64] ;  /* 0x000000288e8d7981 */ /* 0x000f28000c1e1900 */
[----:B------:R-:W4:Y:S01]  /*53c0*/  LDG.E R140, desc[UR40][R142.64+0x20] ;  /* 0x000020288e8c7981 */ /* 0x000f22000c1e1900 */
[----:B-1----:R-:W-:Y:S01]  /*53d0*/  IMAD.IADD R3, R235, 0x1, R137 ;  /* 0x00000001eb037824 */ /* 0x002fe200078e0289 */
[----:B--2---:R-:W-:Y:S02]  /*53e0*/  F2FP.RELU.F16.F32.PACK_AB R4, R157, R159 ;  /* 0x0000009f9d04723e */ /* 0x004fe400000008ff */
[----:B---3--:R-:W-:Y:S02]  /*53f0*/  F2FP.RELU.F16.F32.PACK_AB R6, R170, R171 ;  /* 0x000000abaa06723e */ /* 0x008fe400000008ff */
[----:B----4-:R-:W-:Y:S03]  /*5400*/  F2FP.RELU.F16.F32.PACK_AB R5, R155, R158 ;  /* 0x0000009e9b05723e */ /* 0x010fe600000008ff */
[----:B------:R1:W-:Y:S04]  /*5410*/  STS [R2+0x14400], R6 ;  /* 0x0144000602007388 */ /* 0x0003e80000000800 */
[----:B------:R2:W-:Y:S04]  /*5420*/  STS [R137], R5 ;  /* 0x0000000589007388 */ /* 0x0005e80000000800 */
[----:B------:R3:W-:Y:S04]  /*5430*/  STS [R137+0x400], R4 ;  /* 0x0004000489007388 */ /* 0x0007e80000000800 */
[----:B------:R4:W-:Y:S01]  /*5440*/  STS [R3], R0 ;  /* 0x0000000003007388 */ /* 0x0009e20000000800 */
[----:B-1----:R-:W-:Y:S02]  /*5450*/  F2FP.RELU.F16.F32.PACK_AB R6, R156, R161 ;  /* 0x000000a19c06723e */ /* 0x002fe400000008ff */
[----:B------:R-:W-:Y:S02]  /*5460*/  F2FP.RELU.F16.F32.PACK_AB R2, R145, R149 ;  /* 0x000000959102723e */ /* 0x000fe400000008ff */
[----:B--2---:R-:W-:Y:S02]  /*5470*/  F2FP.RELU.F16.F32.PACK_AB R5, R160, R162 ;  /* 0x000000a2a005723e */ /* 0x004fe400000008ff */
[----:B---3--:R-:W-:Y:S02]  /*5480*/  F2FP.RELU.F16.F32.PACK_AB R4, R151, R153 ;  /* 0x000000999704723e */ /* 0x008fe400000008ff */
[----:B----4-:R-:W-:Y:S05]  /*5490*/  F2FP.RELU.F16.F32.PACK_AB R0, R152, R154 ;  /* 0x0000009a9800723e */ /* 0x010fea00000008ff */
[----:B------:R1:W-:Y:S04]  /*54a0*/  STS [R3+0x400], R0 ;  /* 0x0004000003007388 */ /* 0x0003e80000000800 */
[----:B------:R-:W-:Y:S04]  /*54b0*/  STS [R137+0x1000], R6 ;  /* 0x0010000689007388 */ /* 0x000fe80000000800 */
[----:B------:R-:W-:Y:S04]  /*54c0*/  STS [R137+0x1400], R5 ;  /* 0x0014000589007388 */ /* 0x000fe80000000800 */
[----:B------:R-:W-:Y:S04]  /*54d0*/  STS [R3+0x1000], R4 ;  /* 0x0010000403007388 */ /* 0x000fe80000000800 */
[----:B------:R2:W-:Y:S01]  /*54e0*/  STS [R3+0x1400], R2 ;  /* 0x0014000203007388 */ /* 0x0005e20000000800 */
[----:B-1----:R-:W-:Y:S05]  /*54f0*/  LEA R0, R230, UR4, 0x1 ;  /* 0x00000004e6007c11 */ /* 0x002fea000f8e08ff */
[----:B------:R-:W1:Y:S08]  /*5500*/  LDSM.16.M88.4 R32, [R0+0x6000] ;  /* 0x006000000020783b */ /* 0x000e700000000200 */
[----:B------:R-:W3:Y:S01]  /*5510*/  LDSM.16.M88.4 R28, [R0+0x6800] ;  /* 0x00680000001c783b */ /* 0x000ee20000000200 */
[C---:B--2---:R-:W-:Y:S02]  /*5520*/  VIADD R3, R0.reuse, 0x6000 ;  /* 0x0000600000037836 */ /* 0x044fe40000000000 */
[----:B------:R-:W-:Y:S02]  /*5530*/  VIADD R2, R0, 0x6020 ;  /* 0x0000602000027836 */ /* 0x000fe40000000000 */
[----:B------:R-:W-:Y:S05]  /*5540*/  @P1 VIADD R2, R3, 0xffffffe0 ;  /* 0xffffffe003021836 */ /* 0x000fea0000000000 */
[----:B------:R-:W2:Y:S08]  /*5550*/  LDSM.16.M88.4 R132, [R2] ;  /* 0x000000000284783b */ /* 0x000eb00000000200 */
[----:B------:R-:W4:Y:S01]  /*5560*/  LDSM.16.M88.4 R136, [R2+0x800] ;  /* 0x000800000288783b */ /* 0x000f220000000200 */
[-C--:B-1----:R-:W-:Y:S08]  /*5570*/  HMMA.16816.F32 R4, R32, R176.reuse, RZ ;  /* 0x000000b02004723c */ /* 0x082ff000000018ff */
[C---:B---3--:R-:W-:Y:S08]  /*5580*/  HMMA.16816.F32 R8, R28.reuse, R176, RZ ;  /* 0x000000b01c08723c */ /* 0x048ff000000018ff */
        /* <DEDUP_REMOVED lines=55> */
[-C--:B------:R-:W-:Y:S01]  /*5900*/  FSEL R0, R0, R141.reuse, P0 ;  /* 0x0000008d00007208 */ /* 0x080fe20000000000 */
[C---:B------:R-:W-:Y:S04]  /*5910*/  HMMA.16816.F32 R16, R132.reuse, R218, R16 ;  /* 0x000000da8410723c */ /* 0x040fe80000001810 */
[----:B------:R-:W-:Y:S01]  /*5920*/  FSETP.GE.FTZ.AND P0, PT, R174, RZ, PT ;  /* 0x000000ffae00720b */ /* 0x000fe20003f16000 */
[----:B------:R-:W-:Y:S01]  /*5930*/  FMUL.FTZ R235, R150, R0 ;  /* 0x0000000096eb7220 */ /* 0x000fe20000410000 */
[--C-:B------:R-:W-:Y:S02]  /*5940*/  SHF.R.U32.HI R150, RZ, 0x1, R231.reuse ;  /* 0x00000001ff967819 */ /* 0x100fe400000116e7 */
[----:B------:R-:W-:Y:S01]  /*5950*/  LOP3.LUT R0, R148, 0x400, RZ, 0xc0, !PT ;  /* 0x0000040094007812 */ /* 0x000fe200078ec0ff */
[-C--:B------:R-:W-:Y:S03]  /*5960*/  HMMA.16816.F32 R20, R132, R220.reuse, R20 ;  /* 0x000000dc8414723c */ /* 0x080fe60000001814 */
[----:B------:R-:W-:Y:S02]  /*5970*/  LOP3.LUT R3, R150, 0x30, RZ, 0xc0, !PT ;  /* 0x0000003096037812 */ /* 0x000fe400078ec0ff */
[----:B------:R-:W-:Y:S02]  /*5980*/  FSEL R5, R5, R141, P0 ;  /* 0x0000008d05057208 */ /* 0x000fe40000000000 */
[----:B------:R-:W-:Y:S01]  /*5990*/  LOP3.LUT R3, R3, 0x8, R231, 0xf8, !PT ;  /* 0x0000000803037812 */ /* 0x000fe200078ef8e7 */
[C---:B------:R-:W-:Y:S04]  /*59a0*/  HMMA.16816.F32 R24, R136.reuse, R220, R24 ;  /* 0x000000dc8818723c */ /* 0x040fe80000001818 */
[----:B------:R-:W-:Y:S01]  /*59b0*/  LOP3.LUT R3, R3, 0x1c0, R148, 0xf8, !PT ;  /* 0x000001c003037812 */ /* 0x000fe200078ef894 */
[----:B------:R-:W-:Y:S01]  /*59c0*/  FMUL.FTZ R5, R174, R5 ;  /* 0x00000005ae057220 */ /* 0x000fe20000410000 */
[----:B------:R-:W-:Y:S02]  /*59d0*/  FSETP.GE.FTZ.AND P0, PT, R146, RZ, PT ;  /* 0x000000ff9200720b */ /* 0x000fe40003f16000 */
[----:B------:R-:W-:Y:S01]  /*59e0*/  LOP3.LUT R3, R3, 0x38, R163, 0x78, !PT ;  /* 0x0000003803037812 */ /* 0x000fe200078e78a3 */
[-C--:B------:R-:W-:Y:S03]  /*59f0*/  HMMA.16816.F32 R28, R136, R222.reuse, R28 ;  /* 0x000000de881c723c */ /* 0x080fe6000000181c */
[----:B------:R-:W-:Y:S01]  /*5a00*/  F2FP.F16.F32.PACK_AB R5, R5, R235 ;  /* 0x000000eb0505723e */ /* 0x000fe200000000ff */
[----:B------:R-:W-:Y:S02]  /*5a10*/  IMAD R3, R3, 0x2, R0 ;  /* 0x0000000203037824 */ /* 0x000fe400078e0200 */
[C---:B------:R-:W-:Y:S01]  /*5a20*/  FADD.FTZ R0, -R141.reuse, R16 ;  /* 0x000000108d007221 */ /* 0x040fe20000010100 */
[C---:B------:R-:W-:Y:S01]  /*5a30*/  FADD.FTZ R21, -R141.reuse, R21 ;  /* 0x000000158d157221 */ /* 0x040fe20000010100 */
[----:B------:R-:W-:Y:S01]  /*5a40*/  FADD.FTZ R16, -R141, R17 ;  /* 0x000000118d107221 */ /* 0x000fe20000010100 */
[----:B------:R-:W-:Y:S04]  /*5a50*/  HMMA.16816.F32 R32, R132, R222, R32 ;  /* 0x000000de8420723c */ /* 0x000fe80000001820 */
[-C--:B------:R-:W-:Y:S01]  /*5a60*/  FSEL R21, R21, R141.reuse, P3 ;  /* 0x0000008d15157208 */ /* 0x080fe20001800000 */
[----:B------:R-:W-:Y:S01]  /*5a70*/  FADD.FTZ R20, -R141, R20 ;  /* 0x000000148d147221 */ /* 0x000fe20000010100 */
[-C--:B------:R-:W-:Y:S02]  /*5a80*/  FSEL R0, R0, R141.reuse, P6 ;  /* 0x0000008d00007208 */ /* 0x080fe40003000000 */
[----:B------:R-:W-:Y:S01]  /*5a90*/  FSEL R16, R16, R141, P5 ;  /* 0x0000008d10107208 */ /* 0x000fe20002800000 */
[----:B------:R-:W-:Y:S01]  /*5aa0*/  FMUL.FTZ R21, R155, R21 ;  /* 0x000000159b157220 */ /* 0x000fe20000410000 */
[-C--:B------:R-:W-:Y:S01]  /*5ab0*/  FSEL R20, R20, R141.reuse, P4 ;  /* 0x0000008d14147208 */ /* 0x080fe20002000000 */
[----:B------:R-:W-:Y:S01]  /*5ac0*/  FMUL.FTZ R166, R166, R0 ;  /* 0x00000000a6a67220 */ /* 0x000fe20000410000 */
[----:B------:R-:W-:Y:S01]  /*5ad0*/  FSETP.GE.FTZ.AND P3, PT, R147, RZ, PT ;  /* 0x000000ff9300720b */ /* 0x000fe20003f76000 */
[----:B------:R-:W-:Y:S02]  /*5ae0*/  FMUL.FTZ R16, R164, R16 ;  /* 0x00000010a4107220 */ /* 0x000fe40000410000 */
[----:B------:R-:W-:Y:S03]  /*5af0*/  FMUL.FTZ R158, R158, R20 ;  /* 0x000000149e9e7220 */ /* 0x000fe60000410000 */
[----:B------:R-:W-:Y:S01]  /*5b00*/  F2FP.F16.F32.PACK_AB R16, R16, R166 ;  /* 0x000000a61010723e */ /* 0x000fe200000000ff */
[----:B------:R-:W-:Y:S01]  /*5b10*/  FADD.FTZ R32, -R141, R32 ;  /* 0x000000208d207221 */ /* 0x000fe20000010100 */
[----:B------:R-:W-:Y:S04]  /*5b20*/  F2FP.F16.F32.PACK_AB R21, R21, R158 ;  /* 0x0000009e1515723e */ /* 0x000fe800000000ff */
[----:B------:R-:W-:Y:S01]  /*5b30*/  FSEL R32, R32, R141, P3 ;  /* 0x0000008d20207208 */ /* 0x000fe20001800000 */
[----:B------:R-:W-:Y:S01]  /*5b40*/  @P0 FADD.FTZ R141, -R141, R33 ;  /* 0x000000218d8d0221 */ /* 0x000fe20000010100 */
[----:B------:R-:W-:Y:S02]  /*5b50*/  FSETP.GE.FTZ.AND P3, PT, R173, RZ, PT ;  /* 0x000000ffad00720b */ /* 0x000fe40003f76000 */
[----:B------:R-:W-:Y:S01]  /*5b60*/  FSETP.GE.FTZ.AND P0, PT, R172, RZ, PT ;  /* 0x000000ffac00720b */ /* 0x000fe20003f16000 */
[----:B------:R-:W-:Y:S01]  /*5b70*/  FMUL.FTZ R147, R147, R32 ;  /* 0x0000002093937220 */ /* 0x000fe20000410000 */
[-C--:B------:R-:W-:Y:S01]  /*5b80*/  FSEL R32, R6, R140.reuse, P3 ;  /* 0x0000008c06207208 */ /* 0x080fe20001800000 */
[----:B------:R-:W-:Y:S01]  /*5b90*/  FMUL.FTZ R20, R146, R141 ;  /* 0x0000008d92147220 */ /* 0x000fe20000410000 */
[----:B------:R-:W-:Y:S01]  /*5ba0*/  FSEL R17, R7, R140, P0 ;  /* 0x0000008c07117208 */ /* 0x000fe20000000000 */
[----:B--2---:R-:W-:Y:S08]  /*5bb0*/  BRA.U !UP2, `(.L_x_463) ;  /* 0x000000010a9c7547 */ /* 0x004ff0000b800000 */
        /* <DEDUP_REMOVED lines=39> */
.L_x_463:
[----:B------:R-:W2:Y:S01]  /*5e30*/  LDL R6, [R1+0x4] ;  /* 0x0000040001067983 */ /* 0x000ea20000100800 */
[C---:B------:R-:W-:Y:S01]  /*5e40*/  FADD.FTZ R18, -R140.reuse, R18 ;  /* 0x000000128c127221 */ /* 0x040fe20000010100 */
[----:B------:R-:W-:Y:S01]  /*5e50*/  FSETP.GE.FTZ.AND P5, PT, R167, RZ, PT ;  /* 0x000000ffa700720b */ /* 0x000fe20003fb6000 */
[----:B------:R-:W-:Y:S01]  /*5e60*/  FADD.FTZ R0, -R140, R19 ;  /* 0x000000138c007221 */ /* 0x000fe20000010100 */
[----:B------:R-:W-:Y:S01]  /*5e70*/  STS [R144+0xf000], R5 ;  /* 0x00f0000590007388 */ /* 0x000fe20000000800 */
[----:B------:R-:W-:Y:S01]  /*5e80*/  FSETP.GE.FTZ.AND P4, PT, R165, RZ, PT ;  /* 0x000000ffa500720b */ /* 0x000fe20003f96000 */
[----:B------:R-:W-:Y:S01]  /*5e90*/  FMUL.FTZ R173, R173, R32 ;  /* 0x00000020adad7220 */ /* 0x000fe20000410000 */
[-C--:B------:R-:W-:Y:S01]  /*5ea0*/  FSEL R18, R18, R140.reuse, P5 ;  /* 0x0000008c12127208 */ /* 0x080fe20002800000 */
[----:B------:R-:W-:Y:S01]  /*5eb0*/  FMUL.FTZ R7, R172, R17 ;  /* 0x00000011ac077220 */ /* 0x000fe20000410000 */
[----:B------:R-:W-:Y:S01]  /*5ec0*/  FSEL R0, R0, R140, P4 ;  /* 0x0000008c00007208 */ /* 0x000fe20002000000 */
[C---:B------:R-:W-:Y:S01]  /*5ed0*/  FADD.FTZ R23, -R140.reuse, R23 ;  /* 0x000000178c177221 */ /* 0x040fe20000010100 */
[----:B------:R-:W-:Y:S01]  /*5ee0*/  FSETP.GE.FTZ.AND P0, PT, R157, RZ, PT ;  /* 0x000000ff9d00720b */ /* 0x000fe20003f16000 */
[----:B------:R-:W-:Y:S01]  /*5ef0*/  FMUL.FTZ R167, R167, R18 ;  /* 0x00000012a7a77220 */ /* 0x000fe20000410000 */
[----:B------:R-:W-:Y:S02]  /*5f00*/  IMAD.MOV.U32 R18, RZ, RZ, 0x10 ;  /* 0x00000010ff127424 */ /* 0x000fe400078e00ff */
[----:B------:R-:W-:Y:S01]  /*5f10*/  FMUL.FTZ R0, R165, R0 ;  /* 0x00000000a5007220 */ /* 0x000fe20000410000 */
[----:B------:R-:W-:Y:S01]  /*5f20*/  F2FP.F16.F32.PACK_AB R7, R7, R173 ;  /* 0x000000ad0707723e */ /* 0x000fe200000000ff */
[C---:B------:R-:W-:Y:S01]  /*5f30*/  FADD.FTZ R22, -R140.reuse, R22 ;  /* 0x000000168c167221 */ /* 0x040fe20000010100 */
[-C--:B------:R-:W-:Y:S01]  /*5f40*/  FSEL R17, R23, R140.reuse, P0 ;  /* 0x0000008c17117208 */ /* 0x080fe20000000000 */
[----:B------:R-:W-:Y:S01]  /*5f50*/  FADD.FTZ R34, -R140, R34 ;  /* 0x000000228c227221 */ /* 0x000fe20000010100 */
[----:B------:R-:W-:Y:S01]  /*5f60*/  SEL R18, R18, 0xfffffff0, !P1 ;  /* 0xfffffff012127807 */ /* 0x000fe20004800000 */
[----:B------:R3:W-:Y:S01]  /*5f70*/  STS [R144+0xf400], R7 ;  /* 0x00f4000790007388 */ /* 0x0007e20000000800 */
[----:B------:R-:W-:Y:S01]  /*5f80*/  F2FP.F16.F32.PACK_AB R0, R0, R167 ;  /* 0x000000a70000723e */ /* 0x000fe200000000ff */
[----:B-----5:R-:W-:Y:S01]  /*5f90*/  FADD.FTZ R8, -R2, R8 ;  /* 0x0000000802087221 */ /* 0x020fe20000010100 */
[----:B------:R-:W-:Y:S01]  /*5fa0*/  FSETP.GE.FTZ.AND P0, PT, R152, RZ, PT ;  /* 0x000000ff9800720b */ /* 0x000fe20003f16000 */
[C---:B------:R-:W-:Y:S01]  /*5fb0*/  FADD.FTZ R9, -R2.reuse, R9 ;  /* 0x0000000902097221 */ /* 0x040fe20000010100 */
[----:B------:R-:W-:Y:S01]  /*5fc0*/  FSETP.GE.FTZ.AND P3, PT, R159, RZ, PT ;  /* 0x000000ff9f00720b */ /* 0x000fe20003f76000 */
[----:B------:R-:W-:Y:S01]  /*5fd0*/  FADD.FTZ R12, -R2, R12 ;  /* 0x0000000c020c7221 */ /* 0x000fe20000010100 */
[----:B------:R-:W-:Y:S01]  /*5fe0*/  FSETP.GE.FTZ.AND P6, PT, R168, RZ, PT ;  /* 0x000000ffa800720b */ /* 0x000fe20003fd6000 */
[----:B------:R-:W-:Y:S01]  /*5ff0*/  FADD.FTZ R24, -R2, R24 ;  /* 0x0000001802187221 */ /* 0x000fe20000010100 */
[-C--:B------:R-:W-:Y:S01]  /*6000*/  FSEL R22, R22, R140.reuse, P3 ;  /* 0x0000008c16167208 */ /* 0x080fe20001800000 */
[----:B------:R-:W-:Y:S01]  /*6010*/  FADD.FTZ R28, -R2, R28 ;  /* 0x0000001c021c7221 */ /* 0x000fe20000010100 */
[----:B------:R-:W-:Y:S01]  /*6020*/  FSETP.GE.FTZ.AND P3, PT, R154, RZ, PT ;  /* 0x000000ff9a00720b */ /* 0x000fe20003f76000 */
[C---:B------:R-:W-:Y:S01]  /*6030*/  FADD.FTZ R11, -R4.reuse, R11 ;  /* 0x0000000b040b7221 */ /* 0x040fe20000010100 */
[----:B------:R-:W-:Y:S01]  /*6040*/  FSETP.GE.FTZ.AND P5, PT, R161, RZ, PT ;  /* 0x000000ffa100720b */ /* 0x000fe20003fb6000 */
[----:B------:R-:W-:Y:S01]  /*6050*/  FADD.FTZ R14, -R4, R14 ;  /* 0x0000000e040e7221 */ /* 0x000fe20000010100 */
[----:B------:R-:W-:Y:S01]  /*6060*/  FSEL R34, R34, R140, P3 ;  /* 0x0000008c22227208 */ /* 0x000fe20001800000 */
[----:B------:R-:W-:Y:S01]  /*6070*/  @P0 FADD.FTZ R140, -R140, R35 ;  /* 0x000000238c8c0221 */ /* 0x000fe20000010100 */
[----:B------:R-:W-:Y:S01]  /*6080*/  FSETP.GE.FTZ.AND P3, PT, R232, RZ, PT ;  /* 0x000000ffe800720b */ /* 0x000fe20003f76000 */
[----:B------:R-:W-:Y:S01]  /*6090*/  FADD.FTZ R30, -R4, R30 ;  /* 0x0000001e041e7221 */ /* 0x000fe20000010100 */
[----:B------:R-:W-:Y:S01]  /*60a0*/  FSETP.GE.FTZ.AND P0, PT, R175, RZ, PT ;  /* 0x000000ffaf00720b */ /* 0x000fe20003f16000 */
[----:B------:R-:W-:Y:S01]  /*60b0*/  FMUL.FTZ R22, R159, R22 ;  /* 0x000000169f167220 */ /* 0x000fe20000410000 */
[----:B------:R-:W-:Y:S01]  /*60c0*/  FSEL R8, R8, R2, P3 ;  /* 0x0000000208087208 */ /* 0x000fe20001800000 */
[----:B------:R-:W-:Y:S01]  /*60d0*/  FMUL.FTZ R17, R157, R17 ;  /* 0x000000119d117220 */ /* 0x000fe20000410000 */
[----:B------:R-:W-:Y:S01]  /*60e0*/  FSETP.GE.FTZ.AND P3, PT, R169, RZ, PT ;  /* 0x000000ffa900720b */ /* 0x000fe20003f76000 */
[----:B------:R-:W-:Y:S01]  /*60f0*/  FMUL.FTZ R34, R154, R34 ;  /* 0x000000229a227220 */ /* 0x000fe20000410000 */
[----:B---3--:R-:W-:Y:S01]  /*6100*/  FSEL R7, R9, R2, P0 ;  /* 0x0000000209077208 */ /* 0x008fe20000000000 */
[----:B------:R-:W-:Y:S01]  /*6110*/  FMUL.FTZ R9, R232, R8 ;  /* 0x00000008e8097220 */ /* 0x000fe20000410000 */
[----:B------:R-:W-:Y:S01]  /*6120*/  FSETP.GE.FTZ.AND P0, PT, R151, RZ, PT ;  /* 0x000000ff9700720b */ /* 0x000fe20003f16000 */
[----:B------:R-:W-:Y:S01]  /*6130*/  FMUL.FTZ R140, R152, R140 ;  /* 0x0000008c988c7220 */ /* 0x000fe20000410000 */
[----:B------:R-:W-:Y:S01]  /*6140*/  FSETP.GE.FTZ.AND P4, PT, R156, RZ, PT ;  /* 0x000000ff9c00720b */ /* 0x000fe20003f96000 */
[----:B------:R-:W-:Y:S01]  /*6150*/  FMUL.FTZ R8, R175, R7 ;  /* 0x00000007af087220 */ /* 0x000fe20000410000 */
[-C--:B------:R-:W-:Y:S01]  /*6160*/  FSEL R7, R12, R2.reuse, P3 ;  /* 0x000000020c077208 */ /* 0x080fe20001800000 */
[----:B------:R-:W-:Y:S01]  /*6170*/  IMAD.SHL.U32 R165, R231, 0x4, RZ ;  /* 0x00000004e7a57824 */ /* 0x000fe200078e00ff */
[----:B------:R-:W-:Y:S01]  /*6180*/  FSETP.GE.FTZ.AND P3, PT, R153, RZ, PT ;  /* 0x000000ff9900720b */ /* 0x000fe20003f76000 */
[----:B------:R-:W-:Y:S01]  /*6190*/  IMAD R174, R246, UR9, RZ ;  /* 0x00000009f6ae7c24 */ /* 0x000fe2000f8e02ff */
[-C--:B------:R-:W-:Y:S01]  /*61a0*/  FSEL R24, R24, R2.reuse, P5 ;  /* 0x0000000218187208 */ /* 0x080fe20002800000 */
[----:B------:R-:W-:Y:S01]  /*61b0*/  FMUL.FTZ R7, R169, R7 ;  /* 0x00000007a9077220 */ /* 0x000fe20000410000 */
[----:B------:R-:W-:Y:S02]  /*61c0*/  FSEL R28, R28, R2, P3 ;  /* 0x000000021c1c7208 */ /* 0x000fe40001800000 */
[----:B------:R-:W-:Y:S01]  /*61d0*/  FSETP.GE.FTZ.AND P3, PT, R233, RZ, PT ;  /* 0x000000ffe900720b */ /* 0x000fe20003f76000 */
[----:B------:R-:W-:Y:S01]  /*61e0*/  FMUL.FTZ R24, R161, R24 ;  /* 0x00000018a1187220 */ /* 0x000fe20000410000 */
[----:B------:R-:W-:Y:S01]  /*61f0*/  FSETP.GE.FTZ.AND P5, PT, R162, RZ, PT ;  /* 0x000000ffa200720b */ /* 0x000fe20003fb6000 */
[----:B------:R-:W-:Y:S01]  /*6200*/  FMUL.FTZ R28, R153, R28 ;  /* 0x0000001c991c7220 */ /* 0x000fe20000410000 */
[----:B------:R-:W-:Y:S02]  /*6210*/  FSEL R11, R11, R4, P3 ;  /* 0x000000040b0b7208 */ /* 0x000fe40001800000 */
[----:B------:R-:W-:Y:S02]  /*6220*/  FSETP.GE.FTZ.AND P3, PT, R170, RZ, PT ;  /* 0x000000ffaa00720b */ /* 0x000fe40003f76000 */
[----:B------:R-:W-:Y:S02]  /*6230*/  F2FP.F16.F32.PACK_AB R17, R17, R22 ;  /* 0x000000161111723e */ /* 0x000fe400000000ff */
[----:B------:R-:W-:Y:S02]  /*6240*/  F2FP.F16.F32.PACK_AB R20, R20, R147 ;  /* 0x000000931414723e */ /* 0x000fe400000000ff */
[----:B--2---:R-:W-:Y:S05]  /*6250*/  LEA R6, R6, UR42, 0x1 ;  /* 0x0000002a06067c11 */ /* 0x004fea000f8e08ff */
[C---:B------:R-:W-:Y:S02]  /*6260*/  VIADD R5, R6.reuse, 0x20 ;  /* 0x0000002006057836 */ /* 0x040fe40000000000 */
[----:B------:R-:W-:Y:S02]  /*6270*/  @P2 VIADD R5, R6, 0xffffffe0 ;  /* 0xffffffe006052836 */ /* 0x000fe40000000000 */
[----:B------:R-:W-:Y:S05]  /*6280*/  IMAD.IADD R6, R18, 0x1, R6 ;  /* 0x0000000112067824 */ /* 0x000fea00078e0206 */
[----:B------:R2:W-:Y:S04]  /*6290*/  STS [R6+-0x3c00], R0 ;  /* 0xffc4000006007388 */ /* 0x0005e80000000800 */
[----:B------:R3:W-:Y:S01]  /*62a0*/  STS [R6+-0x4000], R16 ;  /* 0xffc0001006007388 */ /* 0x0007e20000000800 */
[C---:B--2---:R-:W-:Y:S01]  /*62b0*/  FADD.FTZ R0, -R2.reuse, R13 ;  /* 0x0000000d02007221 */ /* 0x044fe20000010100 */
[----:B------:R-:W-:Y:S01]  /*62c0*/  FADD.FTZ R13, -R2, R25 ;  /* 0x00000019020d7221 */ /* 0x000fe20000010100 */
[----:B---3--:R-:W-:Y:S03]  /*62d0*/  F2FP.F16.F32.PACK_AB R16, R140, R34 ;  /* 0x000000228c10723e */ /* 0x008fe600000000ff */
[-C--:B------:R-:W-:Y:S02]  /*62e0*/  FSEL R0, R0, R2.reuse, P6 ;  /* 0x0000000200007208 */ /* 0x080fe40003000000 */
[----:B------:R-:W-:Y:S01]  /*62f0*/  FSEL R13, R13, R2, P4 ;  /* 0x000000020d0d7208 */ /* 0x000fe20002000000 */
[----:B------:R-:W-:Y:S01]  /*6300*/  @P0 FADD.FTZ R2, -R2, R29 ;  /* 0x0000001d02020221 */ /* 0x000fe20000010100 */
[----:B------:R-:W-:Y:S01]  /*6310*/  FSETP.GE.FTZ.AND P4, PT, R234, RZ, PT ;  /* 0x000000ffea00720b */ /* 0x000fe20003f96000 */
[----:B------:R-:W-:Y:S01]  /*6320*/  FMUL.FTZ R12, R168, R0 ;  /* 0x00000000a80c7220 */ /* 0x000fe20000410000 */
[----:B------:R-:W-:Y:S01]  /*6330*/  F2FP.F16.F32.PACK_AB R0, R8, R9 ;  /* 0x000000090800723e */ /* 0x000fe200000000ff */
[----:B------:R-:W-:Y:S01]  /*6340*/  FMUL.FTZ R9, R151, R2 ;  /* 0x0000000297097220 */ /* 0x000fe20000410000 */
[C---:B------:R-:W-:Y:S01]  /*6350*/  FADD.FTZ R2, -R4.reuse, R10 ;  /* 0x0000000a04027221 */ /* 0x040fe20000010100 */
[----:B------:R-:W-:Y:S01]  /*6360*/  FSETP.GE.FTZ.AND P0, PT, R171, RZ, PT ;  /* 0x000000ffab00720b */ /* 0x000fe20003f16000 */
[----:B------:R-:W-:Y:S01]  /*6370*/  FADD.FTZ R8, -R4, R26 ;  /* 0x0000001a04087221 */ /* 0x000fe20000010100 */
[----:B------:R2:W-:Y:S01]  /*6380*/  STS [R144+0x10000], R0 ;  /* 0x0100000090007388 */ /* 0x0005e20000000800 */
[----:B------:R-:W-:Y:S01]  /*6390*/  F2FP.F16.F32.PACK_AB R12, R12, R7 ;  /* 0x000000070c0c723e */ /* 0x000fe200000000ff */
[----:B------:R-:W-:Y:S01]  /*63a0*/  FADD.FTZ R7, -R4, R27 ;  /* 0x0000001b04077221 */ /* 0x000fe20000010100 */
[-C--:B------:R-:W-:Y:S01]  /*63b0*/  FSEL R2, R2, R4.reuse, P4 ;  /* 0x0000000402027208 */ /* 0x080fe20002000000 */
[----:B------:R-:W-:Y:S01]  /*63c0*/  FMUL.FTZ R13, R156, R13 ;  /* 0x0000000d9c0d7220 */ /* 0x000fe20000410000 */
[----:B------:R-:W-:Y:S02]  /*63d0*/  FSEL R14, R14, R4, P0 ;  /* 0x000000040e0e7208 */ /* 0x000fe40000000000 */
[----:B------:R-:W-:Y:S01]  /*63e0*/  FSETP.GE.FTZ.AND P0, PT, R145, RZ, PT ;  /* 0x000000ff9100720b */ /* 0x000fe20003f16000 */
[----:B------:R-:W-:Y:S01]  /*63f0*/  FMUL.FTZ R10, R234, R2 ;  /* 0x00000002ea0a7220 */ /* 0x000fe20000410000 */
[----:B------:R-:W-:Y:S01]  /*6400*/  FMUL.FTZ R2, R233, R11 ;  /* 0x0000000be9027220 */ /* 0x000fe20000410000 */
[----:B------:R-:W-:Y:S01]  /*6410*/  FSETP.GE.FTZ.AND P4, PT, R160, RZ, PT ;  /* 0x000000ffa000720b */ /* 0x000fe20003f96000 */
[----:B------:R-:W-:Y:S01]  /*6420*/  FMUL.FTZ R14, R171, R14 ;  /* 0x0000000eab0e7220 */ /* 0x000fe20000410000 */
[----:B------:R-:W-:Y:S02]  /*6430*/  FSEL R8, R8, R4, P5 ;  /* 0x0000000408087208 */ /* 0x000fe40002800000 */
[----:B------:R-:W-:Y:S02]  /*6440*/  F2FP.F16.F32.PACK_AB R2, R2, R10 ;  /* 0x0000000a0202723e */ /* 0x000fe400000000ff */
[----:B------:R-:W-:Y:S01]  /*6450*/  FSEL R7, R7, R4, P4 ;  /* 0x0000000407077208 */ /* 0x000fe20002000000 */
[----:B------:R-:W-:Y:S01]  /*6460*/  FMUL.FTZ R162, R162, R8 ;  /* 0x00000008a2a27220 */ /* 0x000fe20000410000 */
[----:B------:R-:W-:Y:S01]  /*6470*/  F2FP.F16.F32.PACK_AB R13, R13, R24 ;  /* 0x000000180d0d723e */ /* 0x000fe200000000ff */
[----:B------:R3:W-:Y:S01]  /*6480*/  STS [R144+0x10400], R2 ;  /* 0x0104000290007388 */ /* 0x0007e20000000800 */
[----:B------:R-:W-:Y:S01]  /*6490*/  F2FP.F16.F32.PACK_AB R9, R9, R28 ;  /* 0x0000001c0909723e */ /* 0x000fe200000000ff */
[----:B------:R-:W-:Y:S02]  /*64a0*/  FMUL.FTZ R7, R160, R7 ;  /* 0x00000007a0077220 */ /* 0x000fe40000410000 */
[----:B------:R-:W-:Y:S01]  /*64b0*/  STS [R6+-0x3000], R12 ;  /* 0xffd0000c06007388 */ /* 0x000fe20000000800 */
[----:B--2---:R-:W-:Y:S02]  /*64c0*/  FADD.FTZ R0, -R4, R15 ;  /* 0x0000000f04007221 */ /* 0x004fe40000010100 */
[----:B------:R-:W-:Y:S03]  /*64d0*/  F2FP.F16.F32.PACK_AB R7, R7, R162 ;  /* 0x000000a20707723e */ /* 0x000fe600000000ff */
[----:B------:R-:W-:Y:S02]  /*64e0*/  FSEL R0, R0, R4, P3 ;  /* 0x0000000400007208 */ /* 0x000fe40001800000 */
[----:B------:R-:W-:Y:S03]  /*64f0*/  FSETP.GE.FTZ.AND P3, PT, R149, RZ, PT ;  /* 0x000000ff9500720b */ /* 0x000fe60003f76000 */
[----:B------:R-:W-:Y:S01]  /*6500*/  FMUL.FTZ R11, R170, R0 ;  /* 0x00000000aa0b7220 */ /* 0x000fe20000410000 */
[----:B------:R-:W-:Y:S01]  /*6510*/  FSEL R30, R30, R4, P3 ;  /* 0x000000041e1e7208 */ /* 0x000fe20001800000 */
[----:B------:R-:W-:Y:S01]  /*6520*/  @P0 FADD.FTZ R4, -R4, R31 ;  /* 0x0000001f04040221 */ /* 0x000fe20000010100 */
[----:B------:R-:W-:Y:S03]  /*6530*/  SHF.R.U32.HI R0, RZ, 0x4, R231 ;  /* 0x00000004ff007819 */ /* 0x000fe600000116e7 */
[----:B------:R-:W-:Y:S01]  /*6540*/  FMUL.FTZ R8, R145, R4 ;  /* 0x0000000491087220 */ /* 0x000fe20000410000 */
[----:B------:R-:W-:Y:S01]  /*6550*/  F2FP.F16.F32.PACK_AB R4, R11, R14 ;  /* 0x0000000e0b04723e */ /* 0x000fe200000000ff */
[----:B------:R-:W-:Y:S01]  /*6560*/  FMUL.FTZ R30, R149, R30 ;  /* 0x0000001e951e7220 */ /* 0x000fe20000410000 */
[----:B---3--:R-:W-:Y:S01]  /*6570*/  IMAD.IADD R2, R18, 0x1, R5 ;  /* 0x0000000112027824 */ /* 0x008fe200078e0205 */
[----:B------:R-:W-:Y:S01]  /*6580*/  LOP3.LUT R164, R0, 0x8, RZ, 0xc0, !PT ;  /* 0x0000000800a47812 */ /* 0x000fe200078ec0ff */
[----:B------:R-:W-:Y:S01]  /*6590*/  IMAD.SHL.U32 R149, R231, 0x20, RZ ;  /* 0x00000020e7957824 */ /* 0x000fe200078e00ff */
[----:B------:R-:W-:Y:S01]  /*65a0*/  STS [R6+-0x2c00], R4 ;  /* 0xffd4000406007388 */ /* 0x000fe20000000800 */
[----:B------:R-:W-:Y:S02]  /*65b0*/  F2FP.F16.F32.PACK_AB R8, R8, R30 ;  /* 0x0000001e0808723e */ /* 0x000fe400000000ff */
[----:B------:R-:W-:Y:S01]  /*65c0*/  LOP3.LUT R0, R164, 0x10, R231, 0xf8, !PT ;  /* 0x00000010a4007812 */ /* 0x000fe200078ef8e7 */
[----:B------:R-:W-:Y:S03]  /*65d0*/  STS [R5+-0x4000], R21 ;  /* 0xffc0001505007388 */ /* 0x000fe60000000800 */
[----:B------:R-:W-:Y:S01]  /*65e0*/  LOP3.LUT R0, R0, 0xc0, R149, 0xf8, !PT ;  /* 0x000000c000007812 */ /* 0x000fe200078ef895 */
[----:B------:R-:W-:Y:S03]  /*65f0*/  STS [R5+-0x3c00], R17 ;  /* 0xffc4001105007388 */ /* 0x000fe60000000800 */
[----:B------:R-:W-:Y:S01]  /*6600*/  LOP3.LUT R0, R0, 0x18, R165, 0x78, !PT ;  /* 0x0000001800007812 */ /* 0x000fe200078e78a5 */
[----:B------:R-:W-:Y:S03]  /*6610*/  STS [R2+-0x4000], R20 ;  /* 0xffc0001402007388 */ /* 0x000fe60000000800 */
[----:B------:R-:W-:Y:S01]  /*6620*/  LOP3.LUT R0, R0, 0x120, R149, 0xf8, !PT ;  /* 0x0000012000007812 */ /* 0x000fe200078ef895 */
[----:B------:R-:W-:Y:S03]  /*6630*/  STS [R2+-0x3c00], R16 ;  /* 0xffc4001002007388 */ /* 0x000fe60000000800 */
[----:B------:R-:W-:Y:S01]  /*6640*/  LEA R0, R0, UR4, 0x1 ;  /* 0x0000000400007c11 */ /* 0x000fe2000f8e08ff */
        /* <DEDUP_REMOVED lines=115> */
.L_x_464:
        /* <DEDUP_REMOVED lines=34> */
[----:B------:R-:W5:Y:S01]  /*6fa0*/  @P4 LDG.E R252, desc[UR40][R170.64+-0x100] ;  /* 0xffff0028aafc4981 */ /* 0x000f62000c1e1900 */
[----:B------:R-:W-:Y:S03]  /*6fb0*/  UMOV UR51, UR12 ;  /* 0x0000000c00337c82 */ /* 0x000fe60008000000 */
[----:B------:R-:W1:Y:S01]  /*6fc0*/  LDSM.16.M88.4 R24, [R2+0xf000] ;  /* 0x00f000000218783b */ /* 0x000e620000000200 */
[C---:B------:R-:W-:Y:S02]  /*6fd0*/  IMAD.IADD R161, R2.reuse, 0x1, R228 ;  /* 0x0000000102a17824 */ /* 0x040fe400078e02e4 */
[C---:B------:R-:W-:Y:S01]  /*6fe0*/  VIADD R12, R2.reuse, 0xf000 ;  /* 0x0000f000020c7836 */ /* 0x040fe20000000000 */
[----:B------:R-:W5:Y:S01]  /*6ff0*/  @P4 LDG.E R251, desc[UR40][R170.64+-0xe0] ;  /* 0xffff2028aafb4981 */ /* 0x000f62000c1e1900 */
[----:B------:R-:W-:Y:S02]  /*7000*/  VIADD R160, R2, 0xf040 ;  /* 0x0000f04002a07836 */ /* 0x000fe40000000000 */
[----:B------:R-:W-:Y:S01]  /*7010*/  @P1 VIADD R160, R12, 0xffffffc0 ;  /* 0xffffffc00ca01836 */ /* 0x000fe20000000000 */
[----:B------:R-:W2:Y:S03]  /*7020*/  LDSM.16.M88.4 R32, [R161+0xf000] ;  /* 0x00f00000a120783b */ /* 0x000ea60000000200 */
[----:B------:R-:W-:Y:S01]  /*7030*/  IMAD.IADD R162, R228, 0x1, R160 ;  /* 0x00000001e4a27824 */ /* 0x000fe200078e02a0 */
[----:B------:R-:W3:Y:S04]  /*7040*/  LDSM.16.M88.4 R144, [R160] ;  /* 0x00000000a090783b */ /* 0x000ee80000000200 */
[----:B------:R-:W-:Y:S04]  /*7050*/  LDSM.16.M88.4 R152, [R162] ;  /* 0x00000000a298783b */ /* 0x000fe80000000200 */
[----:B------:R-:W5:Y:S04]  /*7060*/  @P4 LDG.E R250, desc[UR40][R170.64+-0x80] ;  /* 0xffff8028aafa4981 */ /* 0x000f68000c1e1900 */
[----:B------:R4:W5:Y:S01]  /*7070*/  @P4 LDG.E R247, desc[UR40][R170.64+-0x60] ;  /* 0xffffa028aaf74981 */ /* 0x000962000c1e1900 */
[C---:B-1----:R-:W-:Y:S08]  /*7080*/  HMMA.16816.F32 R4, R24.reuse, R8, RZ ;  /* 0x000000081804723c */ /* 0x042ff000000018ff */
[C---:B------:R-:W-:Y:S08]  /*7090*/  HMMA.16816.F32 R8, R24.reuse, R10, RZ ;  /* 0x0000000a1808723c */ /* 0x040ff000000018ff */
[C---:B------:R-:W-:Y:S08]  /*70a0*/  HMMA.16816.F32 R12, R24.reuse, R16, RZ ;  /* 0x00000010180c723c */ /* 0x040ff000000018ff */
[C---:B------:R-:W-:Y:S08]  /*70b0*/  HMMA.16816.F32 R16, R24.reuse, R18, RZ ;  /* 0x000000121810723c */ /* 0x040ff000000018ff */
[C---:B------:R-:W-:Y:S08]  /*70c0*/  HMMA.16816.F32 R20, R24.reuse, R28, RZ ;  /* 0x0000001c1814723c */ /* 0x040ff000000018ff */
[----:B------:R-:W-:Y:S01]  /*70d0*/  HMMA.16816.F32 R24, R24, R30, RZ ;  /* 0x0000001e1818723c */ /* 0x000fe200000018ff */
[----:B------:R-:W1:Y:S07]  /*70e0*/  LDSM.16.MT88.4 R28, [R0+0xb800] ;  /* 0x00b80000001c783b */ /* 0x000e6e0000004200 */
[C---:B--2---:R-:W-:Y:S08]  /*70f0*/  HMMA.16816.F32 R4, R32.reuse, R132, R4 ;  /* 0x000000842004723c */ /* 0x044ff00000001804 */
[C---:B------:R-:W-:Y:S01]  /*7100*/  HMMA.16816.F32 R8, R32.reuse, R134, R8 ;  /* 0x000000862008723c */ /* 0x040fe20000001808 */
[----:B------:R-:W2:Y:S07]  /*7110*/  LDSM.16.MT88.4 R132, [R0+0xd800] ;  /* 0x00d800000084783b */ /* 0x000eae0000004200 */
[C---:B------:R-:W-:Y:S08]  /*7120*/  HMMA.16816.F32 R12, R32.reuse, R136, R12 ;  /* 0x00000088200c723c */ /* 0x040ff0000000180c */
[C---:B------:R-:W-:Y:S01]  /*7130*/  HMMA.16816.F32 R16, R32.reuse, R138, R16 ;  /* 0x0000008a2010723c */ /* 0x040fe20000001810 */
[----:B------:R-:W-:Y:S07]  /*7140*/  LDSM.16.MT88.4 R136, [R0+0xdc00] ;  /* 0x00dc00000088783b */ /* 0x000fee0000004200 */
[C---:B------:R-:W-:Y:S08]  /*7150*/  HMMA.16816.F32 R20, R32.reuse, R140, R20 ;  /* 0x0000008c2014723c */ /* 0x040ff00000001814 */
[----:B------:R-:W-:Y:S01]  /*7160*/  HMMA.16816.F32 R24, R32, R142, R24 ;  /* 0x0000008e2018723c */ /* 0x000fe20000001818 */
[----:B------:R-:W4:Y:S04]  /*7170*/  LDSM.16.MT88.4 R32, [R0+0xbc00] ;  /* 0x00bc00000020783b */ /* 0x000f280000004200 */
[----:B------:R2:W-:Y:S03]  /*7180*/  LDSM.16.M88.4 R140, [R2+0x11000] ;  /* 0x01100000028c783b */ /* 0x0005e60000000200 */
[C---:B---3--:R-:W-:Y:S08]  /*7190*/  HMMA.16816.F32 R4, R144.reuse, R148, R4 ;  /* 0x000000949004723c */ /* 0x048ff00000001804 */
[C---:B------:R-:W-:Y:S01]  /*71a0*/  HMMA.16816.F32 R8, R144.reuse, R150, R8 ;  /* 0x000000969008723c */ /* 0x040fe20000001808 */
[----:B------:R-:W3:Y:S07]  /*71b0*/  LDSM.16.MT88.4 R148, [R0+0xa000] ;  /* 0x00a000000094783b */ /* 0x000eee0000004200 */
[C---:B-1----:R-:W-:Y:S01]  /*71c0*/  HMMA.16816.F32 R12, R144.reuse, R28, R12 ;  /* 0x0000001c900c723c */ /* 0x042fe2000000180c */
[----:B--2---:R-:W-:Y:S07]  /*71d0*/  IMAD.U32 R2, RZ, RZ, UR52 ;  /* 0x00000034ff027e24 */ /* 0x004fee000f8e00ff */
[C---:B------:R-:W-:Y:S01]  /*71e0*/  HMMA.16816.F32 R16, R144.reuse, R30, R16 ;  /* 0x0000001e9010723c */ /* 0x040fe20000001810 */
[----:B------:R-:W1:Y:S02]  /*71f0*/  LDSM.16.MT88.4 R28, [R0+0xc000] ;  /* 0x00c00000001c783b */ /* 0x000e640000004200 */
[----:B------:R-:W-:Y:S02]  /*7200*/  LEA.HI.X.SX32 R169, R2, R239, 0x2, P0 ;  /* 0x000000ef02a97211 */ /* 0x000fe400000f16ff */
[C---:B------:R-:W-:Y:S03]  /*7210*/  LEA R166, P0, R174.reuse, R168, 0x5 ;  /* 0x000000a8aea67211 */ /* 0x040fe600078028ff */
[C---:B------:R-:W-:Y:S03]  /*7220*/  HMMA.16816.F32 R20, R144.reuse, R132, R20 ;  /* 0x000000849014723c */ /* 0x040fe60000001814 */
[C---:B------:R-:W-:Y:S05]  /*7230*/  LEA.HI.X.SX32 R167, R174.reuse, R169, 0x5, P0 ;  /* 0x000000a9aea77211 */ /* 0x040fea00000f2eff */
[----:B------:R-:W-:Y:S01]  /*7240*/  HMMA.16816.F32 R24, R144, R134, R24 ;  /* 0x000000869018723c */ /* 0x000fe20000001818 */
[----:B------:R-:W2:Y:S04]  /*7250*/  LDSM.16.MT88.4 R132, [R0+0xe000] ;  /* 0x00e000000084783b */ /* 0x000ea80000004200 */
[----:B------:R-:W-:Y:S03]  /*7260*/  LDSM.16.M88.4 R144, [R161+0x11000] ;  /* 0x01100000a190783b */ /* 0x000fe60000000200 */
[C---:B------:R-:W-:Y:S08]  /*7270*/  HMMA.16816.F32 R4, R152.reuse, R156, R4 ;  /* 0x0000009c9804723c */ /* 0x040ff00000001804 */
[C---:B------:R-:W-:Y:S01]  /*7280*/  HMMA.16816.F32 R8, R152.reuse, R158, R8 ;  /* 0x0000009e9808723c */ /* 0x040fe20000001808 */
[----:B------:R-:W2:Y:S07]  /*7290*/  LDSM.16.MT88.4 R156, [R0+0xa400] ;  /* 0x00a40000009c783b */ /* 0x000eae0000004200 */
[C---:B----4-:R-:W-:Y:S08]  /*72a0*/  HMMA.16816.F32 R12, R152.reuse, R32, R12 ;  /* 0x00000020980c723c */ /* 0x050ff0000000180c */
[C---:B------:R-:W-:Y:S01]  /*72b0*/  HMMA.16816.F32 R16, R152.reuse, R34, R16 ;  /* 0x000000229810723c */ /* 0x040fe20000001810 */
[----:B------:R-:W4:Y:S07]  /*72c0*/  LDSM.16.MT88.4 R32, [R0+0xc400] ;  /* 0x00c400000020783b */ /* 0x000f2e0000004200 */
[C---:B------:R-:W-:Y:S08]  /*72d0*/  HMMA.16816.F32 R20, R152.reuse, R136, R20 ;  /* 0x000000889814723c */ /* 0x040ff00000001814 */
[----:B------:R-:W-:Y:S01]  /*72e0*/  HMMA.16816.F32 R24, R152, R138, R24 ;  /* 0x0000008a9818723c */ /* 0x000fe20000001818 */
[----:B------:R-:W-:Y:S07]  /*72f0*/  LDSM.16.MT88.4 R136, [R0+0xa800] ;  /* 0x00a800000088783b */ /* 0x000fee0000004200 */
[C---:B---3--:R-:W-:Y:S08]  /*7300*/  HMMA.16816.F32 R4, R140.reuse, R148, R4 ;  /* 0x000000948c04723c */ /* 0x048ff00000001804 */
[C---:B------:R-:W-:Y:S08]  /*7310*/  HMMA.16816.F32 R8, R140.reuse, R150, R8 ;  /* 0x000000968c08723c */ /* 0x040ff00000001808 */
[C---:B-1----:R-:W-:Y:S08]  /*7320*/  HMMA.16816.F32 R12, R140.reuse, R28, R12 ;  /* 0x0000001c8c0c723c */ /* 0x042ff0000000180c */
[C---:B------:R-:W-:Y:S01]  /*7330*/  HMMA.16816.F32 R16, R140.reuse, R30, R16 ;  /* 0x0000001e8c10723c */ /* 0x040fe20000001810 */
[----:B------:R-:W1:Y:S07]  /*7340*/  LDSM.16.MT88.4 R28, [R0+0xe400] ;  /* 0x00e40000001c783b */ /* 0x000e6e0000004200 */
[C---:B--2---:R-:W-:Y:S08]  /*7350*/  HMMA.16816.F32 R20, R140.reuse, R132, R20 ;  /* 0x000000848c14723c */ /* 0x044ff00000001814 */
[----:B------:R-:W-:Y:S01]  /*7360*/  HMMA.16816.F32 R24, R140, R134, R24 ;  /* 0x000000868c18723c */ /* 0x000fe20000001818 */
[----:B------:R2:W3:Y:S04]  /*7370*/  LDSM.16.M88.4 R132, [R160+0x2000] ;  /* 0x00200000a084783b */ /* 0x0004e80000000200 */
[----:B------:R-:W-:Y:S03]  /*7380*/  LDSM.16.MT88.4 R140, [R0+0xac00] ;  /* 0x00ac0000008c783b */ /* 0x000fe60000004200 */
[C---:B------:R-:W-:Y:S08]  /*7390*/  HMMA.16816.F32 R4, R144.reuse, R156, R4 ;  /* 0x0000009c9004723c */ /* 0x040ff00000001804 */
[C---:B------:R-:W-:Y:S03]  /*73a0*/  HMMA.16816.F32 R8, R144.reuse, R158, R8 ;  /* 0x0000009e9008723c */ /* 0x040fe60000001808 */
[C---:B------:R-:W-:Y:S04]  /*73b0*/  LEA R158, P0, R174.reuse, R166, 0x5 ;  /* 0x000000a6ae9e7211 */ /* 0x040fe800078028ff */
[C---:B------:R-:W-:Y:S01]  /*73c0*/  LEA.HI.X.SX32 R159, R174.reuse, R167, 0x5, P0 ;  /* 0x000000a7ae9f7211 */ /* 0x040fe200000f2eff */
[C---:B----4-:R-:W-:Y:S03]  /*73d0*/  HMMA.16816.F32 R12, R144.reuse, R32, R12 ;  /* 0x00000020900c723c */ /* 0x050fe6000000180c */
[C---:B------:R-:W-:Y:S04]  /*73e0*/  LEA R156, P0, R174.reuse, R158, 0x5 ;  /* 0x0000009eae9c7211 */ /* 0x040fe800078028ff */
[C---:B------:R-:W-:Y:S01]  /*73f0*/  LEA.HI.X.SX32 R157, R174.reuse, R159, 0x5, P0 ;  /* 0x0000009fae9d7211 */ /* 0x040fe200000f2eff */
[C---:B------:R-:W-:Y:S01]  /*7400*/  HMMA.16816.F32 R16, R144.reuse, R34, R16 ;  /* 0x000000229010723c */ /* 0x040fe20000001810 */
[----:B------:R-:W4:Y:S02]  /*7410*/  LDSM.16.MT88.4 R32, [R0+0xc800] ;  /* 0x00c800000020783b */ /* 0x000f240000004200 */
[C---:B------:R-:W-:Y:S04]  /*7420*/  LEA R154, P0, R174.reuse, R156, 0x5 ;  /* 0x0000009cae9a7211 */ /* 0x040fe800078028ff */
[C---:B------:R-:W-:Y:S01]  /*7430*/  LEA.HI.X.SX32 R155, R174.reuse, R157, 0x5, P0 ;  /* 0x0000009dae9b7211 */ /* 0x040fe200000f2eff */
[C---:B-1----:R-:W-:Y:S03]  /*7440*/  HMMA.16816.F32 R20, R144.reuse, R28, R20 ;  /* 0x0000001c9014723c */ /* 0x042fe60000001814 */
[C---:B------:R-:W-:Y:S04]  /*7450*/  LEA R152, P0, R174.reuse, R154, 0x5 ;  /* 0x0000009aae987211 */ /* 0x040fe800078028ff */
[C---:B------:R-:W-:Y:S01]  /*7460*/  LEA.HI.X.SX32 R153, R174.reuse, R155, 0x5, P0 ;  /* 0x0000009bae997211 */ /* 0x040fe200000f2eff */
[----:B------:R-:W-:Y:S01]  /*7470*/  HMMA.16816.F32 R24, R144, R30, R24 ;  /* 0x0000001e9018723c */ /* 0x000fe20000001818 */
[----:B------:R-:W1:Y:S02]  /*7480*/  LDSM.16.MT88.4 R28, [R0+0xe800] ;  /* 0x00e80000001c783b */ /* 0x000e640000004200 */
[C---:B--2---:R-:W-:Y:S04]  /*7490*/  LEA R160, P0, R174.reuse, R152, 0x5 ;  /* 0x00000098aea07211 */ /* 0x044fe800078028ff */
[C---:B------:R-:W-:Y:S01]  /*74a0*/  LEA.HI.X.SX32 R161, R174.reuse, R153, 0x5, P0 ;  /* 0x00000099aea17211 */ /* 0x040fe200000f2eff */
[C---:B---3--:R-:W-:Y:S05]  /*74b0*/  HMMA.16816.F32 R4, R132.reuse, R136, R4 ;  /* 0x000000888404723c */ /* 0x048fea0000001804 */
[C---:B------:R-:W-:Y:S03]  /*74c0*/  IMAD.WIDE R172, R174.reuse, -0xc0, R160 ;  /* 0xffffff40aeac7825 */ /* 0x040fe600078e02a0 */
[C---:B------:R-:W-:Y:S01]  /*74d0*/  HMMA.16816.F32 R8, R132.reuse, R138, R8 ;  /* 0x0000008a8408723c */ /* 0x040fe20000001808 */
[----:B------:R-:W2:Y:S02]  /*74e0*/  LDSM.16.M88.4 R136, [R162+0x2000] ;  /* 0x00200000a288783b */ /* 0x000ea40000000200 */
[C---:B------:R-:W-:Y:S04]  /*74f0*/  LEA R150, P0, R174.reuse, R172, 0x5 ;  /* 0x000000acae967211 */ /* 0x040fe800078028ff */
[C---:B------:R-:W-:Y:S01]  /*7500*/  LEA.HI.X.SX32 R151, R174.reuse, R173, 0x5, P0 ;  /* 0x000000adae977211 */ /* 0x040fe200000f2eff */
[C---:B----4-:R-:W-:Y:S03]  /*7510*/  HMMA.16816.F32 R12, R132.reuse, R32, R12 ;  /* 0x00000020840c723c */ /* 0x050fe6000000180c */
[C---:B------:R-:W-:Y:S04]  /*7520*/  LEA R148, P0, R174.reuse, R150, 0x5 ;  /* 0x00000096ae947211 */ /* 0x040fe800078028ff */
[C---:B------:R-:W-:Y:S01]  /*7530*/  LEA.HI.X.SX32 R149, R174.reuse, R151, 0x5, P0 ;  /* 0x00000097ae957211 */ /* 0x040fe200000f2eff */
[C---:B------:R-:W-:Y:S01]  /*7540*/  HMMA.16816.F32 R16, R132.reuse, R34, R16 ;  /* 0x000000228410723c */ /* 0x040fe20000001810 */
[----:B------:R-:W-:Y:S02]  /*7550*/  LDSM.16.MT88.4 R32, [R0+0xec00] ;  /* 0x00ec00000020783b */ /* 0x000fe40000004200 */
[C---:B------:R-:W-:Y:S04]  /*7560*/  LEA R146, P0, R174.reuse, R148, 0x5 ;  /* 0x00000094ae927211 */ /* 0x040fe800078028ff */
[C---:B------:R-:W-:Y:S01]  /*7570*/  LEA.HI.X.SX32 R147, R174.reuse, R149, 0x5, P0 ;  /* 0x00000095ae937211 */ /* 0x040fe200000f2eff */
[C---:B-1----:R-:W-:Y:S03]  /*7580*/  HMMA.16816.F32 R20, R132.reuse, R28, R20 ;  /* 0x0000001c8414723c */ /* 0x042fe60000001814 */
[C---:B------:R-:W-:Y:S04]  /*7590*/  LEA R144, P0, R174.reuse, R146, 0x5 ;  /* 0x00000092ae907211 */ /* 0x040fe800078028ff */
[C---:B------:R-:W-:Y:S01]  /*75a0*/  LEA.HI.X.SX32 R145, R174.reuse, R147, 0x5, P0 ;  /* 0x00000093ae917211 */ /* 0x040fe200000f2eff */
[----:B------:R-:W-:Y:S01]  /*75b0*/  HMMA.16816.F32 R24, R132, R30, R24 ;  /* 0x0000001e8418723c */ /* 0x000fe20000001818 */
[----:B------:R1:W3:Y:S07]  /*75c0*/  LDSM.16.MT88.4 R28, [R0+0xcc00] ;  /* 0x00cc0000001c783b */ /* 0x0002ee0000004200 */
[C---:B--2---:R-:W-:Y:S05]  /*75d0*/  HMMA.16816.F32 R4, R136.reuse, R140, R4 ;  /* 0x0000008c8804723c */ /* 0x044fea0000001804 */
[C---:B------:R-:W-:Y:S03]  /*75e0*/  LEA R140, P0, R174.reuse, R144, 0x5 ;  /* 0x00000090ae8c7211 */ /* 0x040fe600078028ff */
[C---:B------:R-:W-:Y:S03]  /*75f0*/  HMMA.16816.F32 R8, R136.reuse, R142, R8 ;  /* 0x0000008e8808723c */ /* 0x040fe60000001808 */
[C---:B------:R-:W-:Y:S02]  /*7600*/  LEA.HI.X.SX32 R141, R174.reuse, R145, 0x5, P0 ;  /* 0x00000091ae8d7211 */ /* 0x040fe400000f2eff */
[----:B------:R-:W-:Y:S01]  /*7610*/  LEA R142, P0, R174, R140, 0x5 ;  /* 0x0000008cae8e7211 */ /* 0x000fe200078028ff */
[----:B-1----:R-:W-:Y:S03]  /*7620*/  VIADD R0, R224, 0xffffd000 ;  /* 0xffffd000e0007836 */ /* 0x002fe60000000000 */
[----:B------:R-:W-:Y:S01]  /*7630*/  LEA.HI.X.SX32 R143, R174, R141, 0x5, P0 ;  /* 0x0000008dae8f7211 */ /* 0x000fe200000f2eff */
[----:B------:R-:W-:Y:S01]  /*7640*/  @P3 VIADD R0, R224, 0x3000 ;  /* 0x00003000e0003836 */ /* 0x000fe20000000000 */
[----:B------:R1:W-:Y:S01]  /*7650*/  REDG.E.ADD.F32.FTZ.RN.STRONG.GPU desc[UR40][R238.64], R4 ;  /* 0x00000004ee0079a6 */ /* 0x0003e2000c12f328 */
[C---:B------:R-:W-:Y:S03]  /*7660*/  IMAD.WIDE R170, R174.reuse, -0xc0, R142 ;  /* 0xffffff40aeaa7825 */ /* 0x040fe600078e028e */
[----:B------:R2:W-:Y:S04]  /*7670*/  REDG.E.ADD.F32.FTZ.RN.STRONG.GPU desc[UR40][R168.64], R5 ;  /* 0x00000005a80079a6 */ /* 0x0005e8000c12f328 */
[----:B------:R4:W-:Y:S01]  /*7680*/  REDG.E.ADD.F32.FTZ.RN.STRONG.GPU desc[UR40][R166.64], R6 ;  /* 0x00000006a60079a6 */ /* 0x0009e2000c12f328 */
[C---:B------:R-:W-:Y:S03]  /*7690*/  LEA R134, P0, R174.reuse, R170, 0x5 ;  /* 0x000000aaae867211 */ /* 0x040fe600078028ff */
[----:B------:R4:W-:Y:S01]  /*76a0*/  REDG.E.ADD.F32.FTZ.RN.STRONG.GPU desc[UR40][R158.64], R7 ;  /* 0x000000079e0079a6 */ /* 0x0009e2000c12f328 */
[C---:B------:R-:W-:Y:S01]  /*76b0*/  LEA.HI.X.SX32 R135, R174.reuse, R171, 0x5, P0 ;  /* 0x000000abae877211 */ /* 0x040fe200000f2eff */
[C---:B---3--:R-:W-:Y:S02]  /*76c0*/  HMMA.16816.F32 R12, R136.reuse, R28, R12 ;  /* 0x0000001c880c723c */ /* 0x048fe4000000180c */
[----:B------:R-:W-:Y:S01]  /*76d0*/  REDG.E.ADD.F32.FTZ.RN.STRONG.GPU desc[UR40][R156.64], R8 ;  /* 0x000000089c0079a6 */ /* 0x000fe2000c12f328 */
[C---:B------:R-:W-:Y:S03]  /*76e0*/  LEA R132, P0, R174.reuse, R134, 0x5 ;  /* 0x00000086ae847211 */ /* 0x040fe600078028ff */
[----:B------:R-:W-:Y:S01]  /*76f0*/  REDG.E.ADD.F32.FTZ.RN.STRONG.GPU desc[UR40][R154.64], R9 ;  /* 0x000000099a0079a6 */ /* 0x000fe2000c12f328 */
[C---:B------:R-:W-:Y:S01]  /*7700*/  LEA.HI.X.SX32 R133, R174.reuse, R135, 0x5, P0 ;  /* 0x00000087ae857211 */ /* 0x040fe200000f2eff */
[C---:B------:R-:W-:Y:S02]  /*7710*/  HMMA.16816.F32 R16, R136.reuse, R30, R16 ;  /* 0x0000001e8810723c */ /* 0x040fe40000001810 */
[----:B------:R-:W-:Y:S01]  /*7720*/  REDG.E.ADD.F32.FTZ.RN.STRONG.GPU desc[UR40][R152.64], R10 ;  /* 0x0000000a980079a6 */ /* 0x000fe2000c12f328 */
[C---:B------:R-:W-:Y:S03]  /*7730*/  LEA R30, P0, R174.reuse, R132, 0x5 ;  /* 0x00000084ae1e7211 */ /* 0x040fe600078028ff */
[----:B------:R-:W-:Y:S01]  /*7740*/  REDG.E.ADD.F32.FTZ.RN.STRONG.GPU desc[UR40][R160.64], R11 ;  /* 0x0000000ba00079a6 */ /* 0x000fe2000c12f328 */
[C---:B------:R-:W-:Y:S01]  /*7750*/  LEA.HI.X.SX32 R31, R174.reuse, R133, 0x5, P0 ;  /* 0x00000085ae1f7211 */ /* 0x040fe200000f2eff */
[C---:B------:R-:W-:Y:S02]  /*7760*/  HMMA.16816.F32 R20, R136.reuse, R32, R20 ;  /* 0x000000208814723c */ /* 0x040fe40000001814 */
[----:B------:R-:W-:Y:S01]  /*7770*/  LDSM.16.MT88.4 R8, [R224] ;  /* 0x00000000e008783b */ /* 0x000fe20000004200 */
[C---:B------:R-:W-:Y:S03]  /*7780*/  LEA R28, P0, R174.reuse, R30, 0x5 ;  /* 0x0000001eae1c7211 */ /* 0x040fe600078028ff */
[----:B------:R-:W-:Y:S01]  /*7790*/  REDG.E.ADD.F32.FTZ.RN.STRONG.GPU desc[UR40][R238.64+0x80], R12 ;  /* 0x0000800cee0079a6 */ /* 0x000fe2000c12f328 */
[C---:B------:R-:W-:Y:S01]  /*77a0*/  LEA.HI.X.SX32 R29, R174.reuse, R31, 0x5, P0 ;  /* 0x0000001fae1d7211 */ /* 0x040fe200000f2eff */
[----:B------:R-:W-:Y:S02]  /*77b0*/  HMMA.16816.F32 R24, R136, R34, R24 ;  /* 0x000000228818723c */ /* 0x000fe40000001818 */
[----:B------:R-:W-:Y:S01]  /*77c0*/  REDG.E.ADD.F32.FTZ.RN.STRONG.GPU desc[UR40][R172.64+0x80], R13 ;  /* 0x0000800dac0079a6 */ /* 0x000fe2000c12f328 */
[C---:B-1----:R-:W-:Y:S03]  /*77d0*/  LEA R4, P0, R174.reuse, R28, 0x5 ;  /* 0x0000001cae047211 */ /* 0x042fe600078028ff */
[----:B------:R-:W-:Y:S01]  /*77e0*/  REDG.E.ADD.F32.FTZ.RN.STRONG.GPU desc[UR40][R150.64+0x80], R14 ;  /* 0x0000800e960079a6 */ /* 0x000fe2000c12f328 */
[C---:B--2---:R-:W-:Y:S02]  /*77f0*/  LEA.HI.X.SX32 R5, R174.reuse, R29, 0x5, P0 ;  /* 0x0000001dae057211 */ /* 0x044fe400000f2eff */
[C---:B----4-:R-:W-:Y:S01]  /*7800*/  LEA R6, P0, R174.reuse, R4, 0x5 ;  /* 0x00000004ae067211 */ /* 0x050fe200078028ff */
[----:B------:R-:W-:Y:S03]  /*7810*/  REDG.E.ADD.F32.FTZ.RN.STRONG.GPU desc[UR40][R148.64+0x80], R15 ;  /* 0x0000800f940079a6 */ /* 0x000fe6000c12f328 */
[----:B------:R-:W-:Y:S01]  /*7820*/  LEA.HI.X.SX32 R7, R174, R5, 0x5, P0 ;  /* 0x00000005ae077211 */ /* 0x000fe200000f2eff */
        /* <DEDUP_REMOVED lines=12> */
[----:B------:R-:W1:Y:S04]  /*78f0*/  LDSM.16.MT88.4 R4, [R3+UR4+0xf000] ;  /* 0x00f000040304783b */ /* 0x000e680008004200 */
        /* <DEDUP_REMOVED lines=288> */
[----:B-1----:R-:W-:Y:S01]  /*8b00*/  MOV R4, UR9 ;  /* 0x0000000900047c02 */ /* 0x002fe20008000f00 */
[----:B------:R-:W-:Y:S05]  /*8b10*/  BRA `(.L_x_467) ;  /* 0x0000000000187947 */ /* 0x000fea0003800000 */
.L_x_466:
[----:B------:R-:W2:Y:S01]  /*8b20*/  LDCU.64 UR10, c[0x0][0x5c0] ;  /* 0x0000b800ff0a77ac */ /* 0x000ea20008000a00 */
[----:B------:R-:W-:-:S04]  /*8b30*/  UIADD3 UR8, UPT, UPT, UR44, UR46, URZ ;  /* 0x0000002e2c087290 */ /* 0x000fc8000fffe0ff */
[----:B--2---:R-:W-:Y:S02]  /*8b40*/  UIMAD.WIDE.U32 UR16, UR8, UR10, URZ ;  /* 0x0000000a081072a5 */ /* 0x004fe4000f8e00ff */
[----:B------:R-:W-:-:S04]  /*8b50*/  UIMAD UR8, UR8, UR11, URZ ;  /* 0x0000000b080872a4 */ /* 0x000fc8000f8e02ff */
[----:B------:R-:W-:-:S06]  /*8b60*/  UIADD3 UR8, UPT, UPT, UR17, UR8, URZ ;  /* 0x0000000811087290 */ /* 0x000fcc000fffe0ff */
[----:B-1----:R-:W-:Y:S02]  /*8b70*/  MOV R4, UR8 ;  /* 0x0000000800047c02 */ /* 0x002fe40008000f00 */
.L_x_467:
        /* <DEDUP_REMOVED lines=12> */
.L_x_468:
[----:B------:R-:W1:Y:S01]  /*8c40*/  LDCU.64 UR8, c[0x0][0x5c8] ;  /* 0x0000b900ff0877ac */ /* 0x000e620008000a00 */
[----:B------:R-:W-:-:S04]  /*8c50*/  UIADD3 UR12, UPT, UPT, UR44, UR46, URZ ;  /* 0x0000002e2c0c7290 */ /* 0x000fc8000fffe0ff */
[----:B-1----:R-:W-:Y:S02]  /*8c60*/  UIMAD.WIDE.U32 UR18, UR12, UR8, URZ ;  /* 0x000000080c1272a5 */ /* 0x002fe4000f8e00ff */
[----:B------:R-:W-:-:S04]  /*8c70*/  UIMAD UR12, UR12, UR9, URZ ;  /* 0x000000090c0c72a4 */ /* 0x000fc8000f8e02ff */
[----:B------:R-:W-:-:S06]  /*8c80*/  UIADD3 UR12, UPT, UPT, UR19, UR12, URZ ;  /* 0x0000000c130c7290 */ /* 0x000fcc000fffe0ff */
[----:B------:R-:W-:-:S07]  /*8c90*/  MOV R23, UR12 ;  /* 0x0000000c00177c02 */ /* 0x000fce0008000f00 */
.L_x_469:
        /* <DEDUP_REMOVED lines=59> */
.L_x_471:
[----:B------:R-:W-:Y:S05]  /*9050*/  BSYNC.RECONVERGENT B0 ;  /* 0x0000000000007941 */ /* 0x000fea0003800200 */
.L_x_470:
        /* <DEDUP_REMOVED lines=19> */
.L_x_473:
[----:B------:R-:W-:Y:S05]  /*9190*/  BSYNC.RECONVERGENT B0 ;  /* 0x0000000000007941 */ /* 0x000fea0003800200 */
.L_x_472:
        /* <DEDUP_REMOVED lines=25> */
.L_x_475:
[----:B------:R-:W-:Y:S05]  /*9330*/  BSYNC.RECONVERGENT B0 ;  /* 0x0000000000007941 */ /* 0x000fea0003800200 */
.L_x_474:
        /* <DEDUP_REMOVED lines=17> */
.L_x_440:
[----:B------:R-:W-:Y:S05]  /*9450*/  BSYNC.RECONVERGENT B1 ;  /* 0x0000000000017941 */ /* 0x000fea0003800200 */
.L_x_418:
[----:B------:R-:W4:Y:S01]  /*9460*/  LDCU UR9, c[0x0][0x438] ;  /* 0x00008700ff0977ac */ /* 0x000f220008000800 */
[----:B------:R-:W1:Y:S01]  /*9470*/  LDCU UR10, c[0x0][0x370] ;  /* 0x00006e00ff0a77ac */ /* 0x000e620008000800 */
[----:B----4-:R-:W-:-:S04]  /*9480*/  UIADD3 UR9, UPT, UPT, UR9, 0x7f, URZ ;  /* 0x0000007f09097890 */ /* 0x010fc8000fffe0ff */
[----:B------:R-:W-:Y:S02]  /*9490*/  USHF.R.S32.HI UR8, URZ, 0x1f, UR9 ;  /* 0x0000001fff087899 */ /* 0x000fe40008011409 */
[----:B-1----:R-:W-:Y:S02]  /*94a0*/  UIADD3 UR45, UPT, UPT, UR10, UR45, URZ ;  /* 0x0000002d0a2d7290 */ /* 0x002fe4000fffe0ff */
[----:B------:R-:W-:Y:S01]  /*94b0*/  ULEA.HI UR8, UR8, UR9, URZ, 0x7 ;  /* 0x0000000908087291 */ /* 0x000fe2000f8f38ff */
[----:B------:R-:W-:-:S03]  /*94c0*/  UMOV UR10, UR25 ;  /* 0x00000019000a7c82 */ /* 0x000fc60008000000 */
[----:B------:R-:W-:-:S04]  /*94d0*/  USHF.R.S32.HI UR8, URZ, 0x7, UR8 ;  /* 0x00000007ff087899 */ /* 0x000fc80008011408 */
[----:B------:R-:W-:-:S09]  /*94e0*/  UISETP.GE.AND UP0, UPT, UR45, UR8, UPT ;  /* 0x000000082d00728c */ /* 0x000fd2000bf06270 */
[----:B------:R-:W-:Y:S05]  /*94f0*/  BRA.U !UP0, `(.L_x_476) ;  /* 0xffffff6d08947547 */ /* 0x000fea000b83ffff */
[----:B------:R-:W-:Y:S05]  /*9500*/  EXIT ;  /* 0x000000000000794d */ /* 0x000fea0003800000 */
.L_x_477:
        /* <DEDUP_REMOVED lines=15> */
.L_x_1718:


//--------------------- .text._ZN5flash44flash_bwd_dq_dk_dv_loop_seqk_parallel_kernelI23Flash_bwd_kernel_traitsILi96ELi64ELi128ELi8ELi2ELi4ELi4ELb1ELb0EN7cutlass6half_tE19Flash_kernel_traitsILi96ELi64ELi128ELi8ES3_EELb0ELb0ELb0ELb0ELb0ELb0ELb1EEEvNS_16Flash_bwd_paramsE --------------------------
	.section	.text._ZN5flash44flash_bwd_dq_dk_dv_loop_seqk_parallel_kernelI23Flash_bwd_kernel_traitsILi96ELi64ELi128ELi8ELi2ELi4ELi4ELb1ELb0EN7cutlass6half_tE19Flash_kernel_traitsILi96ELi64ELi128ELi8ES3_EELb0ELb0ELb0ELb0ELb0ELb0ELb1EEEvNS_16Flash_bwd_paramsE,"ax",@progbits
	.align	128
        .global         _ZN5flash44flash_bwd_dq_dk_dv_loop_seqk_parallel_kernelI23Flash_bwd_kernel_traitsILi96ELi64ELi128ELi8ELi2ELi4ELi4ELb1ELb0EN7cutlass6half_tE19Flash_kernel_traitsILi96ELi64ELi128ELi8ES3_EELb0ELb0ELb0ELb0ELb0ELb0ELb1EEEvNS_16Flash_bwd_paramsE
        .type           _ZN5flash44flash_bwd_dq_dk_dv_loop_seqk_parallel_kernelI23Flash_bwd_kernel_traitsILi96ELi64ELi128ELi8ELi2ELi4ELi4ELb1ELb0EN7cutlass6half_tE19Flash_kernel_traitsILi96ELi64ELi128ELi8ES3_EELb0ELb0ELb0ELb0ELb0ELb0ELb1EEEvNS_16Flash_bwd_paramsE,@function
        .size           _ZN5flash44flash_bwd_dq_dk_dv_loop_seqk_parallel_kernelI23Flash_bwd_kernel_traitsILi96ELi64ELi128ELi8ELi2ELi4ELi4ELb1ELb0EN7cutlass6half_tE19Flash_kernel_traitsILi96ELi64ELi128ELi8ES3_EELb0ELb0ELb0ELb0ELb0ELb0ELb1EEEvNS_16Flash_bwd_paramsE,(.L_x_1719 - _ZN5flash44flash_bwd_dq_dk_dv_loop_seqk_parallel_kernelI23Flash_bwd_kernel_traitsILi96ELi64ELi128ELi8ELi2ELi4ELi4ELb1ELb0EN7cutlass6half_tE19Flash_kernel_traitsILi96ELi64ELi128ELi8ES3_EELb0ELb0ELb0ELb0ELb0ELb0ELb1EEEvNS_16Flash_bwd_paramsE)
        .other          _ZN5flash44flash_bwd_dq_dk_dv_loop_seqk_parallel_kernelI23Flash_bwd_kernel_traitsILi96ELi64ELi128ELi8ELi2ELi4ELi4ELb1ELb0EN7cutlass6half_tE19Flash_kernel_traitsILi96ELi64ELi128ELi8ES3_EELb0ELb0ELb0ELb0ELb0ELb0ELb1EEEvNS_16Flash_bwd_paramsE,@"STO_CUDA_ENTRY STV_DEFAULT"
_ZN5flash44flash_bwd_dq_dk_dv_loop_seqk_parallel_kernelI23Flash_bwd_kernel_traitsILi96ELi64ELi128ELi8ELi2ELi4ELi4ELb1ELb0EN7cutlass6half_tE19Flash_kernel_traitsILi96ELi64ELi128ELi8ES3_EELb0ELb0ELb0ELb0ELb0ELb0ELb1EEEvNS_16Flash_bwd_paramsE:
.text._ZN5flash44flash_bwd_dq_dk_dv_loop_seqk_parallel_kernelI23Flash_bwd_kernel_traitsILi96ELi64ELi128ELi8ELi2ELi4ELi4ELb1ELb0EN7cutlass6half_tE19Flash_kernel_traitsILi96ELi64ELi128ELi8ES3_EELb0ELb0ELb0ELb0ELb0ELb0ELb1EEEvNS_16Flash_bwd_paramsE:
        /* <DEDUP_REMOVED lines=49> */
.L_x_537:
        /* <DEDUP_REMOVED lines=23> */
[----:B---3--:R-:W-:-:S04]  /*0480*/  @!UP0 UISETP.NE.U32.AND UP1, UPT, UR8, URZ, UPT ;  /* 0x000000ff0800828c */ /* 0x008fc8000bf25070 */
[----:B------:R-:W-:Y:S01]  /*0490*/  @!UP0 UISETP.NE.AND.EX UP1, UPT, UR9, URZ, UPT, UP1 ;  /* 0x000000ff0900828c */ /* 0x000fe2000bf25310 */
[----:B------:R-:W-:-:S03]  /*04a0*/  UMOV UR45, 0xffffffff ;  /* 0xffffffff002d7882 */ /* 0x000fc60000000000 */
        /* <DEDUP_REMOVED lines=26> */
.L_x_478:
        /* <DEDUP_REMOVED lines=33> */
.L_x_480:
[----:B------:R-:W1:Y:S01]  /*0860*/  LDCU.64 UR18, c[0x0][0x3b8] ;  /* 0x00007700ff1277ac */ /* 0x000e620008000a00 */
[----:B------:R-:W-:-:S04]  /*0870*/  UIADD3 UR5, UPT, UPT, UR40, UR45, URZ ;  /* 0x0000002d28057290 */ /* 0x000fc8000fffe0ff */
[----:B-1----:R-:W-:Y:S02]  /*0880*/  UIMAD.WIDE.U32 UR8, UR5, UR18, URZ ;  /* 0x00000012050872a5 */ /* 0x002fe4000f8e00ff */
[----:B------:R-:W-:-:S04]  /*0890*/  UIMAD UR5, UR5, UR19, URZ ;  /* 0x00000013050572a4 */ /* 0x000fc8000f8e02ff */
[----:B------:R-:W-:Y:S01]  /*08a0*/  UIADD3 UR5, UPT, UPT, UR9, UR5, URZ ;  /* 0x0000000509057290 */ /* 0x000fe2000fffe0ff */
[----:B------:R-:W-:-:S05]  /*08b0*/  UMOV UR48, UR8 ;  /* 0x0000000800307c82 */ /* 0x000fca0008000000 */
[----:B------:R-:W-:-:S07]  /*08c0*/  MOV R18, UR5 ;  /* 0x0000000500127c02 */ /* 0x000fce0008000f00 */
.L_x_481:
        /* <DEDUP_REMOVED lines=44> */
.L_x_482:
[----:B------:R-:W1:Y:S01]  /*0b90*/  LDCU.64 UR16, c[0x0][0x3c0] ;  /* 0x00007800ff1077ac */ /* 0x000e620008000a00 */
[----:B------:R-:W-:-:S04]  /*0ba0*/  UIADD3 UR8, UPT, UPT, UR40, UR45, URZ ;  /* 0x0000002d28087290 */ /* 0x000fc8000fffe0ff */
[----:B-1----:R-:W-:Y:S02]  /*0bb0*/  UIMAD.WIDE.U32 UR10, UR8, UR16, URZ ;  /* 0x00000010080a72a5 */ /* 0x002fe4000f8e00ff */
[----:B------:R-:W-:-:S04]  /*0bc0*/  UIMAD UR8, UR8, UR17, URZ ;  /* 0x00000011080872a4 */ /* 0x000fc8000f8e02ff */
[----:B------:R-:W-:Y:S01]  /*0bd0*/  UIADD3 UR8, UPT, UPT, UR11, UR8, URZ ;  /* 0x000000080b087290 */ /* 0x000fe2000fffe0ff */
[----:B------:R-:W-:-:S05]  /*0be0*/  UMOV UR50, UR10 ;  /* 0x0000000a00327c82 */ /* 0x000fca0008000000 */
[----:B------:R-:W-:-:S07]  /*0bf0*/  MOV R16, UR8 ;  /* 0x0000000800107c02 */ /* 0x000fce0008000f00 */
.L_x_483:
        /* <DEDUP_REMOVED lines=27> */
.L_x_484:
[----:B------:R-:W-:Y:S02]  /*0db0*/  UIMAD.WIDE.U32 UR54, UR62, UR14, URZ ;  /* 0x0000000e3e3672a5 */ /* 0x000fe4000f8e00ff */
[----:B------:R-:W-:-:S04]  /*0dc0*/  UIMAD UR8, UR63, UR14, URZ ;  /* 0x0000000e3f0872a4 */ /* 0x000fc8000f8e02ff */
[----:B------:R-:W-:Y:S02]  /*0dd0*/  UIADD3 UR8, UPT, UPT, UR55, UR8, URZ ;  /* 0x0000000837087290 */ /* 0x000fe4000fffe0ff */
.L_x_485:
        /* <DEDUP_REMOVED lines=20> */
.L_x_486:
[----:B------:R-:W1:Y:S01]  /*0f20*/  LDCU UR56, c[0x0][0x434] ;  /* 0x00008680ff3877ac */ /* 0x000e620008000800 */
[----:B------:R-:W-:-:S04]  /*0f30*/  UIMAD UR11, UR44, UR58, UR28 ;  /* 0x0000003a2c0b72a4 */ /* 0x000fc8000f8e021c */
[----:B-1----:R-:W-:Y:S02]  /*0f40*/  UIMAD UR56, UR11, UR56, URZ ;  /* 0x000000380b3872a4 */ /* 0x002fe4000f8e02ff */
.L_x_487:
        /* <DEDUP_REMOVED lines=11> */
.L_x_488:
[----:B------:R-:W1:Y:S01]  /*1000*/  LDCU UR55, c[0x0][0x444] ;  /* 0x00008880ff3777ac */ /* 0x000e620008000800 */
[----:B------:R-:W-:-:S04]  /*1010*/  UIMAD UR10, UR44, UR58, UR28 ;  /* 0x0000003a2c0a72a4 */ /* 0x000fc8000f8e021c */
[----:B-1----:R-:W-:-:S12]  /*1020*/  UIMAD UR55, UR10, UR55, URZ ;  /* 0x000000370a3772a4 */ /* 0x002fd8000f8e02ff */
.L_x_489:
        /* <DEDUP_REMOVED lines=19> */
[----:B------:R-:W-:Y:S01]  /*1160*/  IMAD.U32 R0, RZ, RZ, UR61 ;  /* 0x0000003dff007e24 */ /* 0x000fe2000f8e00ff */
[C---:B-1----:R-:W-:Y:S01]  /*1170*/  LOP3.LUT R11, R21.reuse, 0x1f, RZ, 0xc0, !PT ;  /* 0x0000001f150b7812 */ /* 0x042fe200078ec0ff */
[----:B------:R-:W-:Y:S01]  /*1180*/  IMAD.SHL.U32 R22, R21, 0x8, RZ ;  /* 0x0000000815167824 */ /* 0x000fe200078e00ff */
[----:B-----5:R-:W-:Y:S01]  /*1190*/  MOV R7, UR8 ;  /* 0x0000000800077c02 */ /* 0x020fe20008000f00 */
[----:B------:R-:W-:Y:S01]  /*11a0*/  UIMAD UR51, UR51, UR8, URZ ;  /* 0x00000008333372a4 */ /* 0x000fe2000f8e02ff */
[----:B------:R-:W-:-:S02]  /*11b0*/  SHF.R.U32.HI R19, RZ, 0x2, R21 ;  /* 0x00000002ff137819 */ /* 0x000fc40000011615 */
[----:B------:R-:W-:Y:S02]  /*11c0*/  LOP3.LUT R8, R22, 0x18, RZ, 0xc0, !PT ;  /* 0x0000001816087812 */ /* 0x000fe400078ec0ff */
[----:B------:R-:W-:Y:S02]  /*11d0*/  IADD3 R20, PT, PT, R19, 0x40, RZ ;  /* 0x0000004013147810 */ /* 0x000fe40007ffe0ff */
        /* <DEDUP_REMOVED lines=13> */
[----:B------:R-:W-:Y:S01]  /*12b0*/  MOV R4, UR10 ;  /* 0x0000000a00047c02 */ /* 0x000fe20008000f00 */
[----:B------:R-:W-:Y:S01]  /*12c0*/  VIADD R3, R3, UR22 ;  /* 0x0000001603037c36 */ /* 0x000fe20008000000 */
        /* <DEDUP_REMOVED lines=8> */
[----:B------:R-:W-:Y:S01]  /*1350*/  SEL R10, R2, RZ, P3 ;  /* 0x000000ff020a7207 */ /* 0x000fe20001800000 */
[----:B------:R-:W-:Y:S01]  /*1360*/  IMAD.U32 R0, RZ, RZ, UR11 ;  /* 0x0000000bff007e24 */ /* 0x000fe2000f8e00ff */
[----:B------:R-:W1:Y:S01]  /*1370*/  LDCU.64 UR10, c[0x0][0x570] ;  /* 0x0000ae00ff0a77ac */ /* 0x000e620008000a00 */
        /* <DEDUP_REMOVED lines=13> */
[----:B----4-:R-:W-:Y:S01]  /*1450*/  LEA R26, P1, R2, UR20, 0x1 ;  /* 0x00000014021a7c11 */ /* 0x010fe2000f8208ff */
[C---:B------:R-:W-:Y:S01]  /*1460*/  IMAD R6, R19.reuse, UR9, R3 ;  /* 0x0000000913067c24 */ /* 0x040fe2000f8e0203 */
[----:B-----5:R-:W-:Y:S01]  /*1470*/  LEA R24, P2, R4, UR22, 0x1 ;  /* 0x0000001604187c11 */ /* 0x020fe2000f8408ff */
[----:B------:R-:W-:Y:S01]  /*1480*/  IMAD R3, R19, UR15, R5 ;  /* 0x0000000f13037c24 */ /* 0x000fe2000f8e0205 */
[----:B-1----:R-:W-:Y:S01]  /*1490*/  LEA R28, P0, R0, UR10, 0x2 ;  /* 0x0000000a001c7c11 */ /* 0x002fe2000f8010ff */
[----:B------:R-:W-:Y:S01]  /*14a0*/  UMOV UR10, UR58 ;  /* 0x0000003a000a7c82 */ /* 0x000fe20008000000 */
[----:B------:R-:W-:-:S02]  /*14b0*/  LEA.HI.X R27, R2, UR21, R6, 0x1, P1 ;  /* 0x00000015021b7c11 */ /* 0x000fc400088f0c06 */
[----:B------:R-:W-:Y:S02]  /*14c0*/  LEA.HI.X R25, R4, UR23, R3, 0x1, P2 ;  /* 0x0000001704197c11 */ /* 0x000fe400090f0c03 */
[----:B------:R-:W-:Y:S01]  /*14d0*/  LEA.HI.X R29, R0, UR11, R7, 0x2, P0 ;  /* 0x0000000b001d7c11 */ /* 0x000fe200080f1407 */
[----:B------:R-:W-:Y:S01]  /*14e0*/  UMOV UR11, UR59 ;  /* 0x0000003b000b7c82 */ /* 0x000fe20008000000 */
[----:B------:R-:W-:Y:S01]  /*14f0*/  IADD3 R14, P0, PT, R19, 0x40, RZ ;  /* 0x00000040130e7810 */ /* 0x000fe20007f1e0ff */
[----:B------:R1:W-:Y:S01]  /*1500*/  STL.64 [R1+0x8], R24 ;  /* 0x0000081801007387 */ /* 0x0003e20000100a00 */
[----:B------:R-:W-:-:S03]  /*1510*/  LOP3.LUT R11, R8, 0x20, RZ, 0xfc, !PT ;  /* 0x00000020080b7812 */ /* 0x000fc600078efcff */
[----:B------:R1:W-:Y:S01]  /*1520*/  STL.64 [R1+0x10], R26 ;  /* 0x0000101a01007387 */ /* 0x0003e20000100a00 */
[----:B------:R-:W-:-:S03]  /*1530*/  IMAD.X R15, RZ, RZ, RZ, P0 ;  /* 0x000000ffff0f7224 */ /* 0x000fc600000e06ff */
[----:B------:R1:W-:Y:S01]  /*1540*/  STL.64 [R1], R28 ;  /* 0x0000001c01007387 */ /* 0x0003e20000100a00 */
        /* <DEDUP_REMOVED lines=14> */
.L_x_491:
[----:B------:R-:W2:Y:S01]  /*1630*/  LDCU.64 UR14, c[0x0][0x5c0] ;  /* 0x0000b800ff0e77ac */ /* 0x000ea20008000a00 */
[----:B------:R-:W-:-:S04]  /*1640*/  UIADD3 UR8, UPT, UPT, UR40, UR45, URZ ;  /* 0x0000002d28087290 */ /* 0x000fc8000fffe0ff */
[----:B--2---:R-:W-:Y:S02]  /*1650*/  UIMAD.WIDE.U32 UR18, UR8, UR14, URZ ;  /* 0x0000000e081272a5 */ /* 0x004fe4000f8e00ff */
[----:B------:R-:W-:-:S04]  /*1660*/  UIMAD UR8, UR8, UR15, URZ ;  /* 0x0000000f080872a4 */ /* 0x000fc8000f8e02ff */
[----:B------:R-:W-:-:S06]  /*1670*/  UIADD3 UR8, UPT, UPT, UR19, UR8, URZ ;  /* 0x0000000813087290 */ /* 0x000fcc000fffe0ff */
[----:B------:R-:W-:Y:S02]  /*1680*/  MOV R0, UR8 ;  /* 0x0000000800007c02 */ /* 0x000fe40008000f00 */
.L_x_492:
        /* <DEDUP_REMOVED lines=13> */
.L_x_493:
[----:B------:R-:W2:Y:S01]  /*1760*/  LDCU.64 UR10, c[0x0][0x5c8] ;  /* 0x0000b900ff0a77ac */ /* 0x000ea20008000a00 */
[----:B------:R-:W-:-:S04]  /*1770*/  UIADD3 UR40, UPT, UPT, UR40, UR45, URZ ;  /* 0x0000002d28287290 */ /* 0x000fc8000fffe0ff */
[----:B--2---:R-:W-:Y:S02]  /*1780*/  UIMAD.WIDE.U32 UR16, UR40, UR10, URZ ;  /* 0x0000000a281072a5 */ /* 0x004fe4000f8e00ff */
[----:B------:R-:W-:-:S04]  /*1790*/  UIMAD UR40, UR40, UR11, URZ ;  /* 0x0000000b282872a4 */ /* 0x000fc8000f8e02ff */
[----:B------:R-:W-:-:S06]  /*17a0*/  UIADD3 UR40, UPT, UPT, UR17, UR40, URZ ;  /* 0x0000002811287290 */ /* 0x000fcc000fffe0ff */
[----:B------:R-:W-:-:S07]  /*17b0*/  MOV R10, UR40 ;  /* 0x00000028000a7c02 */ /* 0x000fce0008000f00 */
.L_x_494:
        /* <DEDUP_REMOVED lines=27> */
[----:B------:R2:W-:Y:S04]  /*1970*/  @!P3 STG.E.128 desc[UR38][R2.64], RZ ;  /* 0x000000ff0200b986 */ /* 0x0005e8000c101d26 */
[----:B------:R2:W-:Y:S04]  /*1980*/  @!P2 STG.E.128 desc[UR38][R2.64+0x40], RZ ;  /* 0x000040ff0200a986 */ /* 0x0005e8000c101d26 */
[----:B------:R2:W-:Y:S02]  /*1990*/  @!P1 STG.E.128 desc[UR38][R2.64+0x80], RZ ;  /* 0x000080ff02009986 */ /* 0x0005e4000c101d26 */
.L_x_496:
[----:B------:R-:W-:Y:S05]  /*19a0*/  BSYNC.RECONVERGENT B0 ;  /* 0x0000000000007941 */ /* 0x000fea0003800200 */
.L_x_495:
[----:B------:R-:W-:Y:S04]  /*19b0*/  BSSY.RECONVERGENT B0, `(.L_x_497) ;  /* 0x0000011000007945 */ /* 0x000fe80003800200 */
[----:B------:R-:W-:Y:S05]  /*19c0*/  @P4 BRA `(.L_x_498) ;  /* 0x00000000003c4947 */ /* 0x000fea0003800000 */
[----:B------:R-:W3:Y:S01]  /*19d0*/  LDCU UR17, c[0x0][0x440] ;  /* 0x00008800ff1177ac */ /* 0x000ee20008000800 */
[----:B--2---:R-:W-:Y:S02]  /*19e0*/  IMAD R2, R15, UR14, RZ ;  /* 0x0000000e0f027c24 */ /* 0x004fe4000f8e02ff */
[----:B------:R-:W-:Y:S01]  /*19f0*/  IMAD.MOV.U32 R5, RZ, RZ, R0 ;  /* 0x000000ffff057224 */ /* 0x000fe200078e0000 */
[----:B------:R-:W2:Y:S01]  /*1a00*/  LDCU.64 UR8, c[0x0][0x560] ;  /* 0x0000ac00ff0877ac */ /* 0x000ea20008000a00 */
        /* <DEDUP_REMOVED lines=8> */
[----:B------:R3:W-:Y:S04]  /*1a90*/  @!P2 STG.E.128 desc[UR38][R2.64], RZ ;  /* 0x000000ff0200a986 */ /* 0x0007e8000c101d26 */
[----:B------:R3:W-:Y:S04]  /*1aa0*/  @!P1 STG.E.128 desc[UR38][R2.64+0x40], RZ ;  /* 0x000040ff02009986 */ /* 0x0007e8000c101d26 */
[----:B------:R3:W-:Y:S02]  /*1ab0*/  @!P0 STG.E.128 desc[UR38][R2.64+0x80], RZ ;  /* 0x000080ff02008986 */ /* 0x0007e4000c101d26 */
.L_x_498:
[----:B------:R-:W-:Y:S05]  /*1ac0*/  BSYNC.RECONVERGENT B0 ;  /* 0x0000000000007941 */ /* 0x000fea0003800200 */
.L_x_497:
        /* <DEDUP_REMOVED lines=27> */
.L_x_500:
[----:B------:R-:W-:Y:S05]  /*1c80*/  BSYNC.RECONVERGENT B0 ;  /* 0x0000000000007941 */ /* 0x000fea0003800200 */
.L_x_499:
        /* <DEDUP_REMOVED lines=10> */
[----:B--2---:R-:W-:-:S04]  /*1d30*/  LEA R2, P2, R4, UR8, 0x1 ;  /* 0x0000000804027c11 */ /* 0x004fc8000f8408ff */
[----:B------:R-:W-:-:S05]  /*1d40*/  LEA.HI.X R3, R4, UR9, R0, 0x1, P2 ;  /* 0x0000000904037c11 */ /* 0x000fca00090f0c00 */
[----:B------:R2:W-:Y:S04]  /*1d50*/  @!P1 STG.E.128 desc[UR38][R2.64], RZ ;  /* 0x000000ff02009986 */ /* 0x0005e8000c101d26 */
[----:B------:R2:W-:Y:S01]  /*1d60*/  @!P0 STG.E.128 desc[UR38][R2.64+0x40], RZ ;  /* 0x000040ff02008986 */ /* 0x0005e2000c101d26 */
[----:B------:R-:W-:-:S13]  /*1d70*/  ISETP.GE.AND P0, PT, R12, UR5, PT ;  /* 0x000000050c007c0c */ /* 0x000fda000bf06270 */
[----:B------:R-:W-:Y:S05]  /*1d80*/  @P0 BRA `(.L_x_501) ;  /* 0x0000007000f40947 */ /* 0x000fea0003800000 */
[----:B------:R3:W-:Y:S01]  /*1d90*/  STG.E.128 desc[UR38][R2.64+0x80], RZ ;  /* 0x000080ff02007986 */ /* 0x0007e2000c101d26 */
[----:B------:R-:W-:Y:S05]  /*1da0*/  BRA `(.L_x_501) ;  /* 0x0000007000ec7947 */ /* 0x000fea0003800000 */
.L_x_490:
[----:B------:R-:W2:Y:S01]  /*1db0*/  LDCU.64 UR8, c[0x0][0x3d8] ;  /* 0x00007b00ff0877ac */ /* 0x000ea20008000a00 */
        /* <DEDUP_REMOVED lines=14> */
[----:B--2---:R-:W-:Y:S02]  /*1ea0*/  IMAD R0, R17, UR8, RZ ;  /* 0x0000000811007c24 */ /* 0x004fe4000f8e02ff */
[----:B------:R-:W-:Y:S01]  /*1eb0*/  UISETP.NE.AND UP0, UPT, UR14, 0x1, UPT ;  /* 0x000000010e00788c */ /* 0x000fe2000bf05270 */
[----:B------:R-:W-:-:S03]  /*1ec0*/  IMAD.WIDE.U32 R4, R13, UR8, R2 ;  /* 0x000000080d047c25 */ /* 0x000fc6000f8e0002 */
[----:B------:R-:W-:Y:S01]  /*1ed0*/  USEL UR14, URZ, 0x3000, UP0 ;  /* 0x00003000ff0e7887 */ /* 0x000fe20008000000 */
[----:B------:R-:W-:Y:S01]  /*1ee0*/  IMAD R10, R13, UR9, R0 ;  /* 0x000000090d0a7c24 */ /* 0x000fe2000f8e0200 */
[----:B------:R-:W-:-:S03]  /*1ef0*/  LEA R0, R6, UR6, 0x1 ;  /* 0x0000000606007c11 */ /* 0x000fc6000f8e08ff */
[----:B------:R-:W-:Y:S01]  /*1f00*/  IMAD.IADD R10, R5, 0x1, R10 ;  /* 0x00000001050a7824 */ /* 0x000fe200078e020a */
        /* <DEDUP_REMOVED lines=28> */
.L_x_504:
[----:B------:R3:W-:Y:S01]  /*20d0*/  STS.128 [R0+0x13000], RZ ;  /* 0x013000ff00007388 */ /* 0x0007e20000000c00 */
[----:B------:R-:W-:Y:S05]  /*20e0*/  BRA `(.L_x_505) ;  /* 0x00000000000c7947 */ /* 0x000fea0003800000 */
.L_x_503:
[----:B------:R2:W-:Y:S04]  /*20f0*/  STS.128 [R0+0xf000], RZ ;  /* 0x00f000ff00007388 */ /* 0x0005e80000000c00 */
[----:B------:R2:W-:Y:S04]  /*2100*/  STS.128 [R0+0x11000], RZ ;  /* 0x011000ff00007388 */ /* 0x0005e80000000c00 */
[----:B------:R2:W-:Y:S02]  /*2110*/  STS.128 [R0+0x13000], RZ ;  /* 0x013000ff00007388 */ /* 0x0005e40000000c00 */
.L_x_505:
[----:B------:R-:W-:Y:S05]  /*2120*/  BSYNC.RECONVERGENT B0 ;  /* 0x0000000000007941 */ /* 0x000fea0003800200 */
.L_x_502:
[----:B------:R-:W-:Y:S01]  /*2130*/  ISETP.GE.AND P4, PT, R20, UR15, PT ;  /* 0x0000000f14007c0c */ /* 0x000fe2000bf86270 */
[----:B------:R-:W-:-:S12]  /*2140*/  BSSY.RECONVERGENT B0, `(.L_x_506) ;  /* 0x0000022000007945 */ /* 0x000fd80003800200 */
[----:B------:R1:W-:Y:S04]  /*2150*/  @P4 STS.128 [R0+0x10000], RZ ;  /* 0x010000ff00004388 */ /* 0x0003e80000000c00 */
[----:B------:R1:W-:Y:S04]  /*2160*/  @P4 STS.128 [R0+0x12000], RZ ;  /* 0x012000ff00004388 */ /* 0x0003e80000000c00 */
[----:B------:R1:W-:Y:S01]  /*2170*/  @P4 STS.128 [R0+0x14000], RZ ;  /* 0x014000ff00004388 */ /* 0x0003e20000000c00 */
[----:B------:R-:W-:Y:S05]  /*2180*/  @P4 BRA `(.L_x_507) ;  /* 0x0000000000744947 */ /* 0x000fea0003800000 */
[----:B------:R-:W5:Y:S01]  /*2190*/  LDCU UR15, c[0x0][0x440] ;  /* 0x00008800ff0f77ac */ /* 0x000f620008000800 */
[----:B--2-4-:R-:W-:Y:S02]  /*21a0*/  IMAD R2, R15, UR16, RZ ;  /* 0x000000100f027c24 */ /* 0x014fe4000f8e02ff */
[----:B------:R-:W-:Y:S01]  /*21b0*/  IMAD.MOV.U32 R5, RZ, RZ, R10 ;  /* 0x000000ffff057224 */ /* 0x000fe200078e000a */
[----:B------:R-:W2:Y:S01]  /*21c0*/  LDCU.64 UR8, c[0x0][0x390] ;  /* 0x00007200ff0877ac */ /* 0x000ea20008000a00 */
[C---:B------:R-:W-:Y:S02]  /*21d0*/  IMAD R2, R14.reuse, UR17, R2 ;  /* 0x000000110e027c24 */ /* 0x040fe4000f8e0202 */
[----:B------:R-:W-:-:S04]  /*21e0*/  IMAD.WIDE.U32 R4, R14, UR16, R4 ;  /* 0x000000100e047c25 */ /* 0x000fc8000f8e0004 */
[----:B------:R-:W-:Y:S01]  /*21f0*/  IMAD.IADD R3, R5, 0x1, R2 ;  /* 0x0000000105037824 */ /* 0x000fe200078e0202 */
[----:B-----5:R-:W-:Y:S02]  /*2200*/  ISETP.GE.AND P1, PT, R8, UR15, PT ;  /* 0x0000000f08007c0c */ /* 0x020fe4000bf26270 */
        /* <DEDUP_REMOVED lines=20> */
.L_x_508:
[----:B------:R4:W-:Y:S02]  /*2350*/  STS.128 [R0+0x14000], RZ ;  /* 0x014000ff00007388 */ /* 0x0009e40000000c00 */
.L_x_507:
[----:B------:R-:W-:Y:S05]  /*2360*/  BSYNC.RECONVERGENT B0 ;  /* 0x0000000000007941 */ /* 0x000fea0003800200 */
.L_x_506:
        /* <DEDUP_REMOVED lines=25> */
.L_x_511:
[----:B------:R1:W-:Y:S01]  /*2500*/  STS.128 [R0+0x8000], RZ ;  /* 0x008000ff00007388 */ /* 0x0003e20000000c00 */
[----:B------:R-:W-:Y:S05]  /*2510*/  BRA `(.L_x_512) ;  /* 0x00000000000c7947 */ /* 0x000fea0003800000 */
.L_x_510:
[----:B------:R1:W-:Y:S04]  /*2520*/  STS.128 [R0+0x6000], RZ ;  /* 0x006000ff00007388 */ /* 0x0003e80000000c00 */
[----:B------:R1:W-:Y:S04]  /*2530*/  STS.128 [R0+0x7000], RZ ;  /* 0x007000ff00007388 */ /* 0x0003e80000000c00 */
[----:B------:R1:W-:Y:S02]  /*2540*/  STS.128 [R0+0x8000], RZ ;  /* 0x008000ff00007388 */ /* 0x0003e40000000c00 */
.L_x_512:
[----:B------:R-:W-:Y:S05]  /*2550*/  BSYNC.RECONVERGENT B0 ;  /* 0x0000000000007941 */ /* 0x000fea0003800200 */
.L_x_509:
        /* <DEDUP_REMOVED lines=23> */
.L_x_515:
[----:B------:R1:W-:Y:S01]  /*26d0*/  STS.128 [R247+0x2000], RZ ;  /* 0x002000fff7007388 */ /* 0x0003e20000000c00 */
[----:B------:R-:W-:Y:S05]  /*26e0*/  BRA `(.L_x_516) ;  /* 0x00000000000c7947 */ /* 0x000fea0003800000 */
.L_x_514:
[----:B------:R1:W-:Y:S04]  /*26f0*/  STS.128 [R247], RZ ;  /* 0x000000fff7007388 */ /* 0x0003e80000000c00 */
[----:B------:R1:W-:Y:S04]  /*2700*/  STS.128 [R247+0x1000], RZ ;  /* 0x001000fff7007388 */ /* 0x0003e80000000c00 */
[----:B------:R1:W-:Y:S02]  /*2710*/  STS.128 [R247+0x2000], RZ ;  /* 0x002000fff7007388 */ /* 0x0003e40000000c00 */
.L_x_516:
[----:B------:R-:W-:Y:S05]  /*2720*/  BSYNC.RECONVERGENT B0 ;  /* 0x0000000000007941 */ /* 0x000fea0003800200 */
.L_x_513:
[----:B------:R-:W-:Y:S01]  /*2730*/  SHF.R.U32.HI R16, RZ, 0x1, R21 ;  /* 0x00000001ff107819 */ /* 0x000fe20000011615 */
[----:B------:R-:W-:Y:S01]  /*2740*/  IMAD.MOV.U32 R6, RZ, RZ, 0x7f800000 ;  /* 0x7f800000ff067424 */ /* 0x000fe200078e00ff */
[----:B------:R-:W-:Y:S02]  /*2750*/  MOV R7, 0x7f800000 ;  /* 0x7f80000000077802 */ /* 0x000fe40000000f00 */
[----:B--2-4-:R-:W-:-:S04]  /*2760*/  LOP3.LUT R2, R16, 0x10, RZ, 0xc0, !PT ;  /* 0x0000001010027812 */ /* 0x014fc800078ec0ff */
[----:B------:R-:W-:-:S04]  /*2770*/  LOP3.LUT R5, R2, 0x7, R19, 0xf8, !PT ;  /* 0x0000000702057812 */ /* 0x000fc800078ef813 */
[C---:B------:R-:W-:Y:S01]  /*2780*/  LOP3.LUT R3, R5.reuse, 0x20, RZ, 0xfc, !PT ;  /* 0x0000002005037812 */ /* 0x040fe200078efcff */
[C---:B------:R-:W-:Y:S01]  /*2790*/  VIADD R2, R5.reuse, 0x28 ;  /* 0x0000002805027836 */ /* 0x040fe20000000000 */
[C---:B------:R-:W-:Y:S01]  /*27a0*/  ISETP.GE.AND P3, PT, R5.reuse, UR9, PT ;  /* 0x0000000905007c0c */ /* 0x040fe2000bf66270 */
[----:B------:R-:W-:Y:S01]  /*27b0*/  VIADD R4, R5, 0x8 ;  /* 0x0000000805047836 */ /* 0x000fe20000000000 */
[----:B------:R-:W-:Y:S01]  /*27c0*/  ISETP.GE.AND P1, PT, R3, UR9, PT ;  /* 0x0000000903007c0c */ /* 0x000fe2000bf26270 */
[----:B------:R2:W-:Y:S01]  /*27d0*/  STL [R1+0x1c], R5 ;  /* 0x00001c0501007387 */ /* 0x0005e20000100800 */
[----:B------:R-:W-:Y:S01]  /*27e0*/  ISETP.GE.AND P0, PT, R2, UR9, PT ;  /* 0x0000000902007c0c */ /* 0x000fe2000bf06270 */
[----:B------:R-:W-:Y:S01]  /*27f0*/  IMAD.MOV.U32 R2, RZ, RZ, 0x4 ;  /* 0x00000004ff027424 */ /* 0x000fe200078e00ff */
[----:B------:R-:W-:Y:S01]  /*2800*/  ISETP.GE.AND P2, PT, R4, UR9, PT ;  /* 0x0000000904007c0c */ /* 0x000fe2000bf46270 */
[----:B------:R-:W4:Y:S01]  /*2810*/  LDCU.64 UR8, c[0x0][0x3d0] ;  /* 0x00007a00ff0877ac */ /* 0x000f220008000a00 */
[----:B------:R-:W-:Y:S01]  /*2820*/  MOV R4, 0x7f800000 ;  /* 0x7f80000000047802 */ /* 0x000fe20000000f00 */
[----:B------:R-:W-:-:S05]  /*2830*/  IMAD.WIDE.U32 R2, R5, R2, UR60 ;  /* 0x0000003c05027e25 */ /* 0x000fca000f8e0002 */
[----:B------:R-:W5:Y:S04]  /*2840*/  @!P3 LDG.E R7, desc[UR38][R2.64] ;  /* 0x000000260207b981 */ /* 0x000f68000c1e1900 */
[----:B------:R-:W3:Y:S04]  /*2850*/  @!P0 LDG.E R4, desc[UR38][R2.64+0xa0] ;  /* 0x0000a02602048981 */ /* 0x000ee8000c1e1900 */
[----:B------:R-:W4:Y:S01]  /*2860*/  @!P2 LDG.E R6, desc[UR38][R2.64+0x20] ;  /* 0x000020260206a981 */ /* 0x000f22000c1e1900 */
[----:B--2---:R-:W-:-:S06]  /*2870*/  IMAD.MOV.U32 R5, RZ, RZ, 0x7f800000 ;  /* 0x7f800000ff057424 */ /* 0x004fcc00078e00ff */
[----:B------:R2:W5:Y:S01]  /*2880*/  @!P1 LDG.E R5, desc[UR38][R2.64+0x80] ;  /* 0x0000802602059981 */ /* 0x000562000c1e1900 */
[----:B------:R-:W-:-:S04]  /*2890*/  UIMAD UR5, UR5, UR18, URZ ;  /* 0x00000012050572a4 */ /* 0x000fc8000f8e02ff */
[----:B------:R-:W-:Y:S01]  /*28a0*/  UIMAD UR5, UR31, UR19, UR5 ;  /* 0x000000131f0572a4 */ /* 0x000fe2000f8e0205 */
[----:B--2---:R-:W-:-:S04]  /*28b0*/  IMAD.U32 R2, RZ, RZ, UR18 ;  /* 0x00000012ff027e24 */ /* 0x004fc8000f8e00ff */
[----:B------:R-:W-:-:S03]  /*28c0*/  IMAD.WIDE.U32 R2, R2, UR31, R8 ;  /* 0x0000001f02027c25 */ /* 0x000fc6000f8e0008 */
[----:B------:R-:W-:-:S04]  /*28d0*/  IADD3 R2, P0, PT, R2, UR48, RZ ;  /* 0x0000003002027c10 */ /* 0x000fc8000ff1e0ff */
[----:B------:R-:W-:Y:S01]  /*28e0*/  IADD3.X R3, PT, PT, R18, UR5, R3, P0, !PT ;  /* 0x0000000512037c10 */ /* 0x000fe200087fe403 */
[----:B------:R-:W-:Y:S01]  /*28f0*/  BSSY.RECONVERGENT B0, `(.L_x_517) ;  /* 0x000002a000007945 */ /* 0x000fe20003800200 */
[----:B---3--:R2:W-:Y:S04]  /*2900*/  STL [R1+0x20], R4 ;  /* 0x0000200401007387 */ /* 0x0085e80000100800 */
[----:B-----5:R3:W-:Y:S04]  /*2910*/  STL [R1+0x24], R5 ;  /* 0x0000240501007387 */ /* 0x0207e80000100800 */
[----:B----4-:R4:W-:Y:S04]  /*2920*/  STL [R1+0x28], R6 ;  /* 0x0000280601007387 */ /* 0x0109e80000100800 */
[----:B------:R4:W-:Y:S01]  /*2930*/  STL [R1+0x2c], R7 ;  /* 0x00002c0701007387 */ /* 0x0009e20000100800 */
[----:B--2---:R-:W-:-:S04]  /*2940*/  IMAD R4, R17, UR8, RZ ;  /* 0x0000000811047c24 */ /* 0x004fc8000f8e02ff */
[C---:B------:R-:W-:Y:S02]  /*2950*/  IMAD R10, R13.reuse, UR9, R4 ;  /* 0x000000090d0a7c24 */ /* 0x040fe4000f8e0204 */
[----:B---3--:R-:W-:-:S05]  /*2960*/  IMAD.WIDE.U32 R4, R13, UR8, R2 ;  /* 0x000000080d047c25 */ /* 0x008fca000f8e0002 */
[----:B------:R-:W-:Y:S01]  /*2970*/  IADD3 R10, PT, PT, R5, R10, RZ ;  /* 0x0000000a050a7210 */ /* 0x000fe20007ffe0ff */
[----:B------:R-:W-:Y:S06]  /*2980*/  @P5 BRA `(.L_x_518) ;  /* 0x0000000000745947 */ /* 0x000fec0003800000 */
[----:B------:R-:W2:Y:S01]  /*2990*/  LDCU UR5, c[0x0][0x440] ;  /* 0x00008800ff0577ac */ /* 0x000ea20008000800 */
[----:B------:R-:W-:Y:S02]  /*29a0*/  IMAD.MOV.U32 R2, RZ, RZ, R4 ;  /* 0x000000ffff027224 */ /* 0x000fe400078e0004 */
[----:B------:R-:W-:Y:S01]  /*29b0*/  IMAD.MOV.U32 R3, RZ, RZ, R10 ;  /* 0x000000ffff037224 */ /* 0x000fe200078e000a */
[----:B------:R-:W3:Y:S01]  /*29c0*/  LDCU.64 UR8, c[0x0][0x388] ;  /* 0x00007100ff0877ac */ /* 0x000ee20008000a00 */
[----:B----4-:R-:W-:-:S04]  /*29d0*/  IMAD.WIDE.U32 R6, R19, UR18, R2 ;  /* 0x0000001213067c25 */ /* 0x010fc8000f8e0002 */
        /* <DEDUP_REMOVED lines=22> */
.L_x_519:
[----:B------:R3:W-:Y:S01]  /*2b40*/  STS.128 [R0+0xd000], RZ ;  /* 0x00d000ff00007388 */ /* 0x0007e20000000c00 */
[----:B------:R-:W-:Y:S05]  /*2b50*/  BRA `(.L_x_520) ;  /* 0x00000000000c7947 */ /* 0x000fea0003800000 */
.L_x_518:
[----:B------:R2:W-:Y:S04]  /*2b60*/  STS.128 [R0+0x9000], RZ ;  /* 0x009000ff00007388 */ /* 0x0005e80000000c00 */
[----:B------:R2:W-:Y:S04]  /*2b70*/  STS.128 [R0+0xb000], RZ ;  /* 0x00b000ff00007388 */ /* 0x0005e80000000c00 */
[----:B------:R2:W-:Y:S02]  /*2b80*/  STS.128 [R0+0xd000], RZ ;  /* 0x00d000ff00007388 */ /* 0x0005e40000000c00 */
.L_x_520:
[----:B------:R-:W-:Y:S05]  /*2b90*/  BSYNC.RECONVERGENT B0 ;  /* 0x0000000000007941 */ /* 0x000fea0003800200 */
.L_x_517:
[----:B------:R1:W-:Y:S01]  /*2ba0*/  @P4 STS.128 [R0+0xa000], RZ ;  /* 0x00a000ff00004388 */ /* 0x0003e20000000c00 */
[----:B------:R-:W-:Y:S03]  /*2bb0*/  BSSY.RECONVERGENT B0, `(.L_x_521) ;  /* 0x0000021000007945 */ /* 0x000fe60003800200 */
[----:B------:R1:W-:Y:S04]  /*2bc0*/  @P4 STS.128 [R0+0xc000], RZ ;  /* 0x00c000ff00004388 */ /* 0x0003e80000000c00 */
[----:B------:R1:W-:Y:S01]  /*2bd0*/  @P4 STS.128 [R0+0xe000], RZ ;  /* 0x00e000ff00004388 */ /* 0x0003e20000000c00 */
[----:B------:R-:W-:Y:S05]  /*2be0*/  @P4 BRA `(.L_x_522) ;  /* 0x0000000000744947 */ /* 0x000fea0003800000 */
[----:B------:R-:W5:Y:S01]  /*2bf0*/  LDCU UR5, c[0x0][0x440] ;  /* 0x00008800ff0577ac */ /* 0x000f620008000800 */
[----:B--23--:R-:W-:Y:S02]  /*2c00*/  IMAD R2, R15, UR18, RZ ;  /* 0x000000120f027c24 */ /* 0x00cfe4000f8e02ff */
        /* <DEDUP_REMOVED lines=26> */
.L_x_523:
[----:B------:R3:W-:Y:S02]  /*2db0*/  STS.128 [R0+0xe000], RZ ;  /* 0x00e000ff00007388 */ /* 0x0007e40000000c00 */
.L_x_522:
[----:B------:R-:W-:Y:S05]  /*2dc0*/  BSYNC.RECONVERGENT B0 ;  /* 0x0000000000007941 */ /* 0x000fea0003800200 */
.L_x_521:
[----:B------:R-:W0:Y:S01]  /*2dd0*/  LDGDEPBAR ;  /* 0x00000000000079af */ /* 0x000e220000000000 */
[C---:B------:R-:W-:Y:S01]  /*2de0*/  IMAD.SHL.U32 R8, R21.reuse, 0x20, RZ ;  /* 0x0000002015087824 */ /* 0x040fe200078e00ff */
[----:B--23--:R-:W-:Y:S01]  /*2df0*/  SHF.R.U32.HI R3, RZ, 0x4, R21 ;  /* 0x00000004ff037819 */ /* 0x00cfe20000011615 */
[C---:B------:R-:W-:Y:S01]  /*2e00*/  IMAD.SHL.U32 R9, R21.reuse, 0x4, RZ ;  /* 0x0000000415097824 */ /* 0x040fe200078e00ff */
[----:B------:R-:W2:Y:S01]  /*2e10*/  S2R R228, SR_TID.X ;  /* 0x0000000000e47919 */ /* 0x000ea20000002100 */
[----:B------:R-:W-:Y:S01]  /*2e20*/  IMAD.SHL.U32 R2, R21, 0x10, RZ ;  /* 0x0000001015027824 */ /* 0x000fe200078e00ff */
[C---:B-1----:R-:W-:Y:S01]  /*2e30*/  LOP3.LUT R0, R8.reuse, 0x20, RZ, 0xc0, !PT ;  /* 0x0000002008007812 */ /* 0x042fe200078ec0ff */
[----:B------:R-:W1:Y:S01]  /*2e40*/  LDCU UR16, c[0x0][0x3b0] ;  /* 0x00007600ff1077ac */ /* 0x000e620008000800 */
[----:B------:R-:W-:Y:S01]  /*2e50*/  LOP3.LUT R9, R9, 0x18, RZ, 0xc0, !PT ;  /* 0x0000001809097812 */ /* 0x000fe200078ec0ff */
[----:B------:R-:W-:Y:S01]  /*2e60*/  IMAD.MOV.U32 R225, RZ, RZ, 0x20 ;  /* 0x00000020ffe17424 */ /* 0x000fe200078e00ff */
[----:B----4-:R-:W-:Y:S01]  /*2e70*/  LOP3.LUT R6, R8, 0x120, RZ, 0xc0, !PT ;  /* 0x0000012008067812 */ /* 0x010fe200078ec0ff */
[----:B------:R-:W3:Y:S01]  /*2e80*/  LDCU UR17, c[0x0][0x590] ;  /* 0x0000b200ff1177ac */ /* 0x000ee20008000800 */
[----:B------:R-:W-:Y:S01]  /*2e90*/  LOP3.LUT R0, R0, 0x3c00, R2, 0xf8, !PT ;  /* 0x00003c0000007812 */ /* 0x000fe200078ef802 */
[----:B------:R-:W-:Y:S01]  /*2ea0*/  IMAD.MOV.U32 R224, RZ, RZ, 0x20 ;  /* 0x00000020ffe07424 */ /* 0x000fe200078e00ff */
[----:B------:R-:W-:Y:S01]  /*2eb0*/  LOP3.LUT R3, R3, 0x8, RZ, 0xc0, !PT ;  /* 0x0000000803037812 */ /* 0x000fe200078ec0ff */
[----:B------:R-:W-:Y:S01]  /*2ec0*/  UIADD3 UR31, UPT, UPT, UR31, 0x80, URZ ;  /* 0x000000801f1f7890 */ /* 0x000fe2000fffe0ff */
[----:B------:R-:W-:-:S02]  /*2ed0*/  LOP3.LUT R4, R9, 0xc0, R8, 0xf8, !PT ;  /* 0x000000c009047812 */ /* 0x000fc400078ef808 */
[----:B------:R-:W-:Y:S02]  /*2ee0*/  CS2R R126, SRZ ;  /* 0x00000000007e7805 */ /* 0x000fe4000001ff00 */
[--C-:B------:R-:W-:Y:S02]  /*2ef0*/  LOP3.LUT R6, R6, 0x200, R2.reuse, 0xf8, !PT ;  /* 0x0000020006067812 */ /* 0x100fe400078ef802 */
[----:B------:R-:W-:Y:S02]  /*2f00*/  CS2R R124, SRZ ;  /* 0x00000000007c7805 */ /* 0x000fe4000001ff00 */
[----:B------:R-:W-:Y:S02]  /*2f10*/  LOP3.LUT R2, R0, 0x100, R2, 0xf8, !PT ;  /* 0x0000010000027812 */ /* 0x000fe400078ef802 */
[----:B------:R-:W-:Y:S02]  /*2f20*/  CS2R R130, SRZ ;  /* 0x0000000000827805 */ /* 0x000fe4000001ff00 */
[----:B------:R-:W-:-:S02]  /*2f30*/  LOP3.LUT R3, R3, 0x10, R21, 0xf8, !PT ;  /* 0x0000001003037812 */ /* 0x000fc400078ef815 */
[----:B------:R-:W-:Y:S01]  /*2f40*/  CS2R R128, SRZ ;  /* 0x0000000000807805 */ /* 0x000fe2000001ff00 */
[----:B------:R-:W-:-:S04]  /*2f50*/  DEPBAR.LE SB0, 0x1 ;  /* 0x000080400000791a */ /* 0x000fc80000000000 */
[----:B------:R-:W-:Y:S02]  /*2f60*/  LOP3.LUT R0, R4, 0x8, R21, 0x78, !PT ;  /* 0x0000000804007812 */ /* 0x000fe400078e7815 */
[----:B------:R-:W-:Y:S02]  /*2f70*/  CS2R R122, SRZ ;  /* 0x00000000007a7805 */ /* 0x000fe4000001ff00 */
[----:B------:R-:W-:Y:S02]  /*2f80*/  LOP3.LUT P0, RZ, R21, 0x4, RZ, 0xc0, !PT ;  /* 0x0000000415ff7812 */ /* 0x000fe4000780c0ff */
[----:B------:R-:W-:Y:S02]  /*2f90*/  CS2R R120, SRZ ;  /* 0x0000000000787805 */ /* 0x000fe4000001ff00 */
[----:B------:R-:W-:Y:S02]  /*2fa0*/  LOP3.LUT R0, R2, R0, RZ, 0xfc, !PT ;  /* 0x0000000002007212 */ /* 0x000fe400078efcff */
[----:B------:R-:W-:-:S02]  /*2fb0*/  CS2R R118, SRZ ;  /* 0x0000000000767805 */ /* 0x000fc4000001ff00 */
[----:B------:R-:W-:Y:S02]  /*2fc0*/  LOP3.LUT R3, R3, 0xc0, R8, 0xf8, !PT ;  /* 0x000000c003037812 */ /* 0x000fe400078ef808 */
[----:B------:R-:W-:Y:S02]  /*2fd0*/  CS2R R116, SRZ ;  /* 0x0000000000747805 */ /* 0x000fe4000001ff00 */
[----:B------:R-:W-:Y:S01]  /*2fe0*/  LEA R222, R0, UR6, 0x1 ;  /* 0x0000000600de7c11 */ /* 0x000fe2000f8e08ff */
[----:B------:R-:W-:Y:S01]  /*2ff0*/  BAR.SYNC.DEFER_BLOCKING 0x0 ;  /* 0x0000000000007b1d */ /* 0x000fe20000010000 */
[----:B------:R-:W-:Y:S01]  /*3000*/  LOP3.LUT R3, R3, R9, RZ, 0x3c, !PT ;  /* 0x0000000903037212 */ /* 0x000fe200078e3cff */
[----:B--2---:R-:W-:Y:S01]  /*3010*/  IMAD.SHL.U32 R229, R228, 0x20, RZ ;  /* 0x00000020e4e57824 */ /* 0x004fe200078e00ff */
[----:B------:R-:W-:Y:S01]  /*3020*/  LOP3.LUT R4, R4, 0x8, R16, 0x78, !PT ;  /* 0x0000000804047812 */ /* 0x000fe200078e7810 */
[----:B------:R-:W-:Y:S01]  /*3030*/  IMAD.SHL.U32 R11, R228, 0x10, RZ ;  /* 0x00000010e40b7824 */ /* 0x000fe200078e00ff */
[----:B------:R-:W-:Y:S01]  /*3040*/  LOP3.LUT R220, R3, 0x120, R8, 0xf8, !PT ;  /* 0x0000012003dc7812 */ /* 0x000fe200078ef808 */
[C---:B------:R-:W-:Y:S01]  /*3050*/  VIADD R3, R222.reuse, 0xf000 ;  /* 0x0000f000de037836 */ /* 0x040fe20000000000 */
[----:B------:R-:W-:Y:S01]  /*3060*/  LOP3.LUT R7, R229, 0x7400, RZ, 0xc0, !PT ;  /* 0x00007400e5077812 */ /* 0x000fe200078ec0ff */
[----:B------:R-:W-:Y:S01]  /*3070*/  VIADD R216, R222, 0xf020 ;  /* 0x0000f020ded87836 */ /* 0x000fe20000000000 */
[----:B------:R-:W-:Y:S01]  /*3080*/  LOP3.LUT R10, R11, 0x1c0, RZ, 0xc0, !PT ;  /* 0x000001c00b0a7812 */ /* 0x000fe200078ec0ff */
[----:B------:R-:W-:Y:S01]  /*3090*/  @P0 VIADD R216, R3, 0xffffffe0 ;  /* 0xffffffe003d80836 */ /* 0x000fe20000000000 */
[----:B------:R-:W-:Y:S01]  /*30a0*/  LOP3.LUT R6, R6, R4, RZ, 0xfc, !PT ;  /* 0x0000000406067212 */ /* 0x000fe200078efcff */
[C---:B------:R-:W-:Y:S01]  /*30b0*/  IMAD.SHL.U32 R5, R228.reuse, 0x2, RZ ;  /* 0x00000002e4057824 */ /* 0x040fe200078e00ff */
[----:B------:R-:W-:Y:S01]  /*30c0*/  LOP3.LUT R2, R229, 0xc0, RZ, 0xc0, !PT ;  /* 0x000000c0e5027812 */ /* 0x000fe200078ec0ff */
[C---:B------:R-:W-:Y:S01]  /*30d0*/  IMAD.SHL.U32 R230, R228.reuse, 0x4, RZ ;  /* 0x00000004e4e67824 */ /* 0x040fe200078e00ff */
[----:B------:R-:W-:Y:S01]  /*30e0*/  SEL R225, R225, 0xffffffe0, !P0 ;  /* 0xffffffe0e1e17807 */ /* 0x000fe20004000000 */
[----:B------:R-:W-:Y:S01]  /*30f0*/  IMAD.SHL.U32 R227, R228, 0x8, RZ ;  /* 0x00000008e4e37824 */ /* 0x000fe200078e00ff */
[----:B------:R-:W-:-:S02]  /*3100*/  LOP3.LUT R7, R7, 0x6, R5, 0xf8, !PT ;  /* 0x0000000607077812 */ /* 0x000fc400078ef805 */
[----:B------:R-:W-:Y:S02]  /*3110*/  CS2R R110, SRZ ;  /* 0x00000000006e7805 */ /* 0x000fe4000001ff00 */
[----:B------:R-:W-:Y:S02]  /*3120*/  LOP3.LUT R5, R10, 0x38, R5, 0xf8, !PT ;  /* 0x000000380a057812 */ /* 0x000fe400078ef805 */
[----:B------:R-:W-:Y:S02]  /*3130*/  CS2R R108, SRZ ;  /* 0x00000000006c7805 */ /* 0x000fe4000001ff00 */
[----:B------:R-:W-:Y:S02]  /*3140*/  SHF.R.U32.HI R10, RZ, 0x1, R228 ;  /* 0x00000001ff0a7819 */ /* 0x000fe400000116e4 */
[----:B------:R-:W-:Y:S02]  /*3150*/  CS2R R114, SRZ ;  /* 0x0000000000727805 */ /* 0x000fe4000001ff00 */
[----:B------:R-:W-:Y:S01]  /*3160*/  LOP3.LUT R2, R2, 0x18, R230, 0xf8, !PT ;  /* 0x0000001802027812 */ /* 0x000fe200078ef8e6 */
[----:B------:R2:W4:Y:S01]  /*3170*/  LDSM.16.M88.4 R180, [R216] ;  /* 0x00000000d8b4783b */ /* 0x0005220000000200 */
[----:B------:R-:W-:-:S02]  /*3180*/  LOP3.LUT R4, R5, 0x20, R10, 0x78, !PT ;  /* 0x0000002005047812 */ /* 0x000fc400078e780a */
[----:B------:R-:W-:Y:S02]  /*3190*/  CS2R R112, SRZ ;  /* 0x0000000000707805 */ /* 0x000fe4000001ff00 */
[----:B------:R-:W-:Y:S01]  /*31a0*/  LOP3.LUT R5, R229, 0x120, RZ, 0xc0, !PT ;  /* 0x00000120e5057812 */ /* 0x000fe200078ec0ff */
[----:B------:R2:W1:Y:S01]  /*31b0*/  LDSM.16.M88.4 R184, [R216+0x400] ;  /* 0x00040000d8b8783b */ /* 0x0004620000000200 */
[----:B------:R-:W-:Y:S02]  /*31c0*/  LOP3.LUT R4, R7, R4, RZ, 0xfc, !PT ;  /* 0x0000000407047212 */ /* 0x000fe400078efcff */
[----:B------:R-:W-:Y:S02]  /*31d0*/  CS2R R106, SRZ ;  /* 0x00000000006a7805 */ /* 0x000fe4000001ff00 */
[----:B------:R-:W-:Y:S01]  /*31e0*/  LOP3.LUT R2, R2, 0x8, R10, 0x78, !PT ;  /* 0x0000000802027812 */ /* 0x000fe200078e780a */
[----:B------:R2:W1:Y:S01]  /*31f0*/  LDSM.16.M88.4 R196, [R216+0x2000] ;  /* 0x00200000d8c4783b */ /* 0x0004620000000200 */
[----:B------:R-:W-:-:S02]  /*3200*/  LOP3.LUT R0, R5, 0x200, R11, 0xf8, !PT ;  /* 0x0000020005007812 */ /* 0x000fc400078ef80b */
[----:B------:R-:W-:Y:S02]  /*3210*/  CS2R R104, SRZ ;  /* 0x0000000000687805 */ /* 0x000fe4000001ff00 */
[----:B------:R-:W-:Y:S01]  /*3220*/  LOP3.LUT P2, RZ, R228, 0x4, RZ, 0xc0, !PT ;  /* 0x00000004e4ff7812 */ /* 0x000fe2000784c0ff */
[----:B------:R2:W1:Y:S01]  /*3230*/  LDSM.16.M88.4 R200, [R216+0x2400] ;  /* 0x00240000d8c8783b */ /* 0x0004620000000200 */
[----:B------:R-:W-:Y:S01]  /*3240*/  LOP3.LUT R226, R0, R2, RZ, 0xfc, !PT ;  /* 0x0000000200e27212 */ /* 0x000fe200078efcff */
[----:B------:R-:W-:Y:S01]  /*3250*/  IMAD.MOV.U32 R0, RZ, RZ, 0x10 ;  /* 0x00000010ff007424 */ /* 0x000fe200078e00ff */
[----:B------:R-:W-:Y:S01]  /*3260*/  LEA R221, R6, UR6, 0x1 ;  /* 0x0000000606dd7c11 */ /* 0x000fe2000f8e08ff */
[----:B------:R2:W1:Y:S01]  /*3270*/  LDSM.16.M88.4 R212, [R216+0x4000] ;  /* 0x00400000d8d4783b */ /* 0x0004620000000200 */
[----:B------:R-:W-:Y:S02]  /*3280*/  LEA R220, R220, UR6, 0x1 ;  /* 0x00000006dcdc7c11 */ /* 0x000fe4000f8e08ff */
[----:B------:R-:W-:-:S02]  /*3290*/  CS2R R102, SRZ ;  /* 0x0000000000667805 */ /* 0x000fc4000001ff00 */
[----:B------:R-:W-:Y:S01]  /*32a0*/  LOP3.LUT P0, RZ, R228, 0x2, RZ, 0xc0, !PT ;  /* 0x00000002e4ff7812 */ /* 0x000fe2000780c0ff */
[----:B------:R2:W1:Y:S01]  /*32b0*/  LDSM.16.M88.4 R172, [R222+0xf000] ;  /* 0x00f00000deac783b */ /* 0x0004620000000200 */
[----:B------:R-:W-:Y:S02]  /*32c0*/  LOP3.LUT R2, R227, 0x18, RZ, 0xc0, !PT ;  /* 0x00000018e3027812 */ /* 0x000fe400078ec0ff */
[----:B------:R-:W-:Y:S02]  /*32d0*/  CS2R R100, SRZ ;  /* 0x0000000000647805 */ /* 0x000fe4000001ff00 */
[----:B------:R-:W-:Y:S01]  /*32e0*/  SEL R0, R0, 0xfffffff0, !P2 ;  /* 0xfffffff000007807 */ /* 0x000fe20005000000 */
[----:B------:R2:W1:Y:S01]  /*32f0*/  LDSM.16.M88.4 R176, [R222+0xf400] ;  /* 0x00f40000deb0783b */ /* 0x0004620000000200 */
[----:B------:R-:W-:Y:S02]  /*3300*/  CS2R R94, SRZ ;  /* 0x00000000005e7805 */ /* 0x000fe4000001ff00 */
[----:B------:R-:W-:-:S02]  /*3310*/  CS2R R92, SRZ ;  /* 0x00000000005c7805 */ /* 0x000fc4000001ff00 */
[----:B------:R-:W-:Y:S01]  /*3320*/  CS2R R98, SRZ ;  /* 0x0000000000627805 */ /* 0x000fe2000001ff00 */
[----:B------:R2:W1:Y:S01]  /*3330*/  LDSM.16.M88.4 R188, [R222+0x11000] ;  /* 0x01100000debc783b */ /* 0x0004620000000200 */
[----:B------:R-:W-:Y:S02]  /*3340*/  CS2R R96, SRZ ;  /* 0x0000000000607805 */ /* 0x000fe4000001ff00 */
[----:B------:R-:W-:Y:S02]  /*3350*/  CS2R R90, SRZ ;  /* 0x00000000005a7805 */ /* 0x000fe4000001ff00 */
[----:B------:R-:W-:Y:S01]  /*3360*/  CS2R R88, SRZ ;  /* 0x0000000000587805 */ /* 0x000fe2000001ff00 */
        /* <DEDUP_REMOVED lines=12> */
[----:B------:R-:W1:Y:S01]  /*3430*/  LDSM.16.M88.4 R216, [R216+0x4400] ;  /* 0x00440000d8d8783b */ /* 0x000e620000000200 */
[----:B------:R-:W-:Y:S02]  /*3440*/  CS2R R68, SRZ ;  /* 0x0000000000447805 */ /* 0x000fe4000001ff00 */
[----:B------:R-:W-:Y:S02]  /*3450*/  CS2R R62, SRZ ;  /* 0x00000000003e7805 */ /* 0x000fe4000001ff00 */
[----:B------:R-:W-:Y:S01]  /*3460*/  CS2R R60, SRZ ;  /* 0x00000000003c7805 */ /* 0x000fe2000001ff00 */
[----:B------:R2:W-:Y:S01]  /*3470*/  STL [R1+0x30], R4 ;  /* 0x0000300401007387 */ /* 0x0005e20000100800 */
[----:B------:R-:W-:Y:S02]  /*3480*/  CS2R R66, SRZ ;  /* 0x0000000000427805 */ /* 0x000fe4000001ff00 */
[----:B------:R-:W-:-:S02]  /*3490*/  CS2R R64, SRZ ;  /* 0x0000000000407805 */ /* 0x000fc4000001ff00 */
[----:B------:R-:W-:Y:S01]  /*34a0*/  CS2R R58, SRZ ;  /* 0x00000000003a7805 */ /* 0x000fe2000001ff00 */
[----:B------:R2:W-:Y:S01]  /*34b0*/  STL [R1+0x18], R247 ;  /* 0x000018f701007387 */ /* 0x0005e20000100800 */
        /* <DEDUP_REMOVED lines=11> */
[----:B------:R-:W-:Y:S01]  /*3570*/  LOP3.LUT P1, RZ, R228, 0x8, RZ, 0xc0, !PT ;  /* 0x00000008e4ff7812 */ /* 0x000fe2000782c0ff */
[----:B------:R-:W-:Y:S01]  /*3580*/  VIADD R221, R221, UR14 ;  /* 0x0000000edddd7c36 */ /* 0x000fe20008000000 */
[----:B------:R-:W-:Y:S01]  /*3590*/  SEL R224, R224, 0xffffffe0, !P0 ;  /* 0xffffffe0e0e07807 */ /* 0x000fe20004000000 */
[----:B------:R-:W-:Y:S01]  /*35a0*/  VIADD R220, R220, UR14 ;  /* 0x0000000edcdc7c36 */ /* 0x000fe20008000000 */
[----:B------:R-:W-:Y:S01]  /*35b0*/  LOP3.LUT R0, R2, 0x20, RZ, 0xfc, !PT ;  /* 0x0000002002007812 */ /* 0x000fe200078efcff */
[----:B------:R-:W-:Y:S01]  /*35c0*/  IMAD.IADD R223, R222, 0x1, R225 ;  /* 0x00000001dedf7824 */ /* 0x000fe200078e02e1 */
[----:B------:R-:W-:Y:S01]  /*35d0*/  USHF.L.U32 UR47, UR47, 0x3, URZ ;  /* 0x000000032f2f7899 */ /* 0x000fe200080006ff */
[----:B------:R-:W2:Y:S01]  /*35e0*/  LDCU UR5, c[0x0][0x440] ;  /* 0x00008800ff0577ac */ /* 0x000ea20008000800 */
[----:B------:R-:W2:Y:S01]  /*35f0*/  LDCU UR8, c[0x0][0x3e0] ;  /* 0x00007c00ff0877ac */ /* 0x000ea20008000800 */
[----:B------:R-:W2:Y:S01]  /*3600*/  LDCU UR15, c[0x0][0x50c] ;  /* 0x0000a180ff0f77ac */ /* 0x000ea20008000800 */
[----:B------:R-:W2:Y:S01]  /*3610*/  LDCU UR9, c[0x0][0x45c] ;  /* 0x00008b80ff0977ac */ /* 0x000ea20008000800 */
[----:B------:R-:W-:-:S02]  /*3620*/  UISETP.GE.AND UP1, UPT, UR31, UR37, UPT ;  /* 0x000000251f00728c */ /* 0x000fc4000bf26270 */
[----:B-1----:R-:W-:Y:S02]  /*3630*/  USHF.L.U32 UR16, UR16, 0x6, URZ ;  /* 0x0000000610107899 */ /* 0x002fe400080006ff */
[----:B---34-:R-:W-:-:S12]  /*3640*/  USHF.L.U32 UR17, UR17, 0x6, URZ ;  /* 0x0000000611117899 */ /* 0x018fd800080006ff */
.L_x_526:
[----:B------:R-:W0:Y:S01]  /*3650*/  LDGDEPBAR ;  /* 0x00000000000079af */ /* 0x000e220000000000 */
[----:B------:R-:W-:Y:S01]  /*3660*/  IMAD.IADD R0, R221, 0x1, R225 ;  /* 0x00000001dd007824 */ /* 0x000fe200078e02e1 */
[----:B------:R-:W-:Y:S01]  /*3670*/  PLOP3.LUT P0, PT, PT, PT, UP1, 0x80, 0x8 ;  /* 0x000000000008781c */ /* 0x000fe20003f0f018 */
[----:B------:R-:W-:Y:S05]  /*3680*/  IMAD.SHL.U32 R227, R228, 0x2, RZ ;  /* 0x00000002e4e37824 */ /* 0x000fea00078e00ff */
[----:B------:R-:W3:Y:S01]  /*3690*/  LDL R3, [R1+0x2c] ;  /* 0x00002c0001037983 */ /* 0x000ee20000100800 */
[----:B------:R-:W-:Y:S01]  /*36a0*/  PLOP3.LUT P4, PT, PT, PT, UP1, 0x80, 0x8 ;  /* 0x000000000008781c */ /* 0x000fe20003f8f018 */
[----:B------:R-:W-:Y:S01]  /*36b0*/  UISETP.NE.AND UP2, UPT, UR49, URZ, UPT ;  /* 0x000000ff3100728c */ /* 0x000fe2000bf45270 */
[----:B------:R-:W-:Y:S01]  /*36c0*/  PLOP3.LUT P3, PT, PT, PT, UP1, 0x80, 0x8 ;  /* 0x000000000008781c */ /* 0x000fe20003f6f018 */
[----:B------:R-:W4:Y:S01]  /*36d0*/  LDL R2, [R1+0x28] ;  /* 0x0000280001027983 */ /* 0x000f220000100800 */
        /* <DEDUP_REMOVED lines=19> */
[----:B------:R-:W2:Y:S08]  /*3810*/  LDSM.16.M88.4 R16, [R222+0x9000] ;  /* 0x00900000de10783b */ /* 0x000eb00000000200 */
[----:B------:R-:W1:Y:S08]  /*3820*/  LDSM.16.M88.4 R28, [R221+0x800] ;  /* 0x00080000dd1c783b */ /* 0x000e700000000200 */
[----:B------:R-:W1:Y:S08]  /*3830*/  LDSM.16.M88.4 R132, [R222+0x9400] ;  /* 0x00940000de84783b */ /* 0x000e700000000200 */
[----:B------:R-:W-:Y:S08]  /*3840*/  LDSM.16.M88.4 R136, [R0] ;  /* 0x000000000088783b */ /* 0x000ff00000000200 */
[----:B------:R-:W1:Y:S01]  /*3850*/  LDSM.16.M88.4 R140, [R223+0x9000] ;  /* 0x00900000df8c783b */ /* 0x000e620000000200 */
[-C--:B--2---:R-:W-:Y:S07]  /*3860*/  HMMA.16816.F32 R4, R32, R16.reuse, RZ ;  /* 0x000000102004723c */ /* 0x084fee00000018ff */
[----:B------:R-:W2:Y:S01]  /*3870*/  LDSM.16.M88.4 R144, [R0+0x800] ;  /* 0x000800000090783b */ /* 0x000ea20000000200 */
[C---:B-1----:R-:W-:Y:S07]  /*3880*/  HMMA.16816.F32 R8, R28.reuse, R16, RZ ;  /* 0x000000101c08723c */ /* 0x042fee00000018ff */
[----:B------:R-:W1:Y:S01]  /*3890*/  LDSM.16.M88.4 R148, [R223+0x9400] ;  /* 0x00940000df94783b */ /* 0x000e620000000200 */
[-C--:B------:R-:W-:Y:S07]  /*38a0*/  HMMA.16816.F32 R12, R28, R18.reuse, RZ ;  /* 0x000000121c0c723c */ /* 0x080fee00000018ff */
[----:B------:R-:W-:Y:S01]  /*38b0*/  LDSM.16.M88.4 R152, [R221+0x1000] ;  /* 0x00100000dd98783b */ /* 0x000fe20000000200 */
[C---:B------:R-:W-:Y:S07]  /*38c0*/  HMMA.16816.F32 R16, R32.reuse, R18, RZ ;  /* 0x000000122010723c */ /* 0x040fee00000018ff */
[----:B------:R-:W1:Y:S01]  /*38d0*/  LDSM.16.M88.4 R156, [R222+0xb000] ;  /* 0x00b00000de9c783b */ /* 0x000e620000000200 */
[-C--:B------:R-:W-:Y:S07]  /*38e0*/  HMMA.16816.F32 R20, R32, R132.reuse, RZ ;  /* 0x000000842014723c */ /* 0x080fee00000018ff */
[----:B------:R-:W1:Y:S01]  /*38f0*/  LDSM.16.M88.4 R160, [R221+0x1800] ;  /* 0x00180000dda0783b */ /* 0x000e620000000200 */
[C---:B------:R-:W-:Y:S07]  /*3900*/  HMMA.16816.F32 R24, R28.reuse, R132, RZ ;  /* 0x000000841c18723c */ /* 0x040fee00000018ff */
[----:B------:R-:W-:Y:S01]  /*3910*/  LDSM.16.M88.4 R164, [R223+0xb000] ;  /* 0x00b00000dfa4783b */ /* 0x000fe20000000200 */
[-C--:B------:R-:W-:Y:S07]  /*3920*/  HMMA.16816.F32 R28, R28, R134.reuse, RZ ;  /* 0x000000861c1c723c */ /* 0x080fee00000018ff */
[----:B------:R-:W-:Y:S01]  /*3930*/  LDSM.16.M88.4 R168, [R222+0xd000] ;  /* 0x00d00000dea8783b */ /* 0x000fe20000000200 */
[----:B------:R-:W-:Y:S07]  /*3940*/  HMMA.16816.F32 R32, R32, R134, RZ ;  /* 0x000000862020723c */ /* 0x000fee00000018ff */
[----:B------:R-:W1:Y:S01]  /*3950*/  LDSM.16.M88.4 R132, [R222+0xb400] ;  /* 0x00b40000de84783b */ /* 0x000e620000000200 */
[-C--:B------:R-:W-:Y:S08]  /*3960*/  HMMA.16816.F32 R4, R136, R140.reuse, R4 ;  /* 0x0000008c8804723c */ /* 0x080ff00000001804 */
[C---:B--2---:R-:W-:Y:S08]  /*3970*/  HMMA.16816.F32 R8, R144.reuse, R140, R8 ;  /* 0x0000008c9008723c */ /* 0x044ff00000001808 */
[-C--:B------:R-:W-:Y:S08]  /*3980*/  HMMA.16816.F32 R12, R144, R142.reuse, R12 ;  /* 0x0000008e900c723c */ /* 0x080ff0000000180c */
[C---:B------:R-:W-:Y:S01]  /*3990*/  HMMA.16816.F32 R16, R136.reuse, R142, R16 ;  /* 0x0000008e8810723c */ /* 0x040fe20000001810 */
[----:B------:R-:W2:Y:S07]  /*39a0*/  LDSM.16.M88.4 R140, [R0+0x1000] ;  /* 0x00100000008c783b */ /* 0x000eae0000000200 */
[-C--:B-1----:R-:W-:Y:S08]  /*39b0*/  HMMA.16816.F32 R20, R136, R148.reuse, R20 ;  /* 0x000000948814723c */ /* 0x082ff00000001814 */
[C---:B------:R-:W-:Y:S08]  /*39c0*/  HMMA.16816.F32 R24, R144.reuse, R148, R24 ;  /* 0x000000949018723c */ /* 0x040ff00000001818 */
[-C--:B------:R-:W-:Y:S01]  /*39d0*/  HMMA.16816.F32 R28, R144, R150.reuse, R28 ;  /* 0x00000096901c723c */ /* 0x080fe2000000181c */
[----:B------:R-:W-:Y:S07]  /*39e0*/  LDSM.16.M88.4 R144, [R223+0xb400] ;  /* 0x00b40000df90783b */ /* 0x000fee0000000200 */
[----:B------:R-:W-:Y:S01]  /*39f0*/  HMMA.16816.F32 R32, R136, R150, R32 ;  /* 0x000000968820723c */ /* 0x000fe20000001820 */
[----:B------:R-:W1:Y:S07]  /*3a00*/  LDSM.16.M88.4 R136, [R0+0x1800] ;  /* 0x001800000088783b */ /* 0x000e6e0000000200 */
[-C--:B------:R-:W-:Y:S01]  /*3a10*/  HMMA.16816.F32 R4, R152, R156.reuse, R4 ;  /* 0x0000009c9804723c */ /* 0x080fe20000001804 */
[----:B------:R-:W3:Y:S07]  /*3a20*/  LDSM.16.M88.4 R148, [R221+0x2000] ;  /* 0x00200000dd94783b */ /* 0x000eee0000000200 */
        /* <DEDUP_REMOVED lines=9> */
[----:B------:R-:W4:Y:S07]  /*3ac0*/  LDSM.16.M88.4 R132, [R221+0x2800] ;  /* 0x00280000dd84783b */ /* 0x000f2e0000000200 */
[-C--:B--2---:R-:W-:Y:S01]  /*3ad0*/  HMMA.16816.F32 R4, R140, R164.reuse, R4 ;  /* 0x000000a48c04723c */ /* 0x084fe20000001804 */
[----:B------:R-:W2:Y:S07]  /*3ae0*/  LDSM.16.M88.4 R152, [R222+0xd400] ;  /* 0x00d40000de98783b */ /* 0x000eae0000000200 */
[C---:B-1----:R-:W-:Y:S08]  /*3af0*/  HMMA.16816.F32 R8, R136.reuse, R164, R8 ;  /* 0x000000a48808723c */ /* 0x042ff00000001808 */
[-C--:B------:R-:W-:Y:S08]  /*3b00*/  HMMA.16816.F32 R12, R136, R166.reuse, R12 ;  /* 0x000000a6880c723c */ /* 0x080ff0000000180c */
[C---:B------:R-:W-:Y:S08]  /*3b10*/  HMMA.16816.F32 R16, R140.reuse, R166, R16 ;  /* 0x000000a68c10723c */ /* 0x040ff00000001810 */
[-C--:B------:R-:W-:Y:S08]  /*3b20*/  HMMA.16816.F32 R20, R140, R144.reuse, R20 ;  /* 0x000000908c14723c */ /* 0x080ff00000001814 */
[C---:B------:R-:W-:Y:S08]  /*3b30*/  HMMA.16816.F32 R24, R136.reuse, R144, R24 ;  /* 0x000000908818723c */ /* 0x040ff00000001818 */
[-C--:B------:R-:W-:Y:S01]  /*3b40*/  HMMA.16816.F32 R28, R136, R146.reuse, R28 ;  /* 0x00000092881c723c */ /* 0x080fe2000000181c */
[----:B------:R1:W2:Y:S07]  /*3b50*/  LDSM.16.M88.4 R136, [R0+0x2800] ;  /* 0x002800000088783b */ /* 0x0002ae0000000200 */
[----:B------:R-:W-:Y:S01]  /*3b60*/  HMMA.16816.F32 R32, R140, R146, R32 ;  /* 0x000000928c20723c */ /* 0x000fe20000001820 */
[----:B------:R-:W2:Y:S01]  /*3b70*/  LDL R142, [R1+0x1c] ;  /* 0x00001c00018e7983 */ /* 0x000ea20000100800 */
[----:B------:R-:W-:Y:S01]  /*3b80*/  IMAD.U32 R140, RZ, RZ, UR10 ;  /* 0x0000000aff8c7e24 */ /* 0x000fe2000f8e00ff */
[----:B------:R-:W-:Y:S05]  /*3b90*/  MOV R141, UR11 ;  /* 0x0000000b008d7c02 */ /* 0x000fea0008000f00 */
[-C--:B---3--:R-:W-:Y:S08]  /*3ba0*/  HMMA.16816.F32 R4, R148, R168.reuse, R4 ;  /* 0x000000a89404723c */ /* 0x088ff00000001804 */
[C---:B----4-:R-:W-:Y:S01]  /*3bb0*/  HMMA.16816.F32 R8, R132.reuse, R168, R8 ;  /* 0x000000a88408723c */ /* 0x050fe20000001808 */
[----:B-1----:R-:W-:Y:S07]  /*3bc0*/  MOV R0, UR41 ;  /* 0x0000002900007c02 */ /* 0x002fee0008000f00 */
[-C--:B------:R-:W-:Y:S08]  /*3bd0*/  HMMA.16816.F32 R12, R132, R170.reuse, R12 ;  /* 0x000000aa840c723c */ /* 0x080ff0000000180c */
[C---:B------:R-:W-:Y:S08]  /*3be0*/  HMMA.16816.F32 R16, R148.reuse, R170, R16 ;  /* 0x000000aa9410723c */ /* 0x040ff00000001810 */
[-C--:B--2---:R-:W-:Y:S08]  /*3bf0*/  HMMA.16816.F32 R20, R148, R152.reuse, R20 ;  /* 0x000000989414723c */ /* 0x084ff00000001814 */
        /* <DEDUP_REMOVED lines=10> */
[----:B------:R-:W1:Y:S01]  /*3ca0*/  MUFU.TANH R143, R4 ;  /* 0x00000004008f7308 */ /* 0x000e620000002400 */
[C---:B------:R-:W-:Y:S04]  /*3cb0*/  HMMA.16816.F32 R16, R156.reuse, R162, R16 ;  /* 0x000000a29c10723c */ /* 0x040fe80000001810 */
[----:B------:R-:W-:Y:S01]  /*3cc0*/  FMUL.FTZ R11, R11, UR15 ;  /* 0x0000000f0b0b7c20 */ /* 0x000fe20008410000 */
[----:B------:R-:W-:Y:S01]  /*3cd0*/  FMUL.FTZ R10, R10, UR15 ;  /* 0x0000000f0a0a7c20 */ /* 0x000fe20008410000 */
[----:B------:R-:W-:Y:S03]  /*3ce0*/  FMUL.FTZ R9, R9, UR15 ;  /* 0x0000000f09097c20 */ /* 0x000fe60008410000 */
[----:B------:R-:W2:Y:S01]  /*3cf0*/  MUFU.TANH R49, R5 ;  /* 0x0000000500317308 */ /* 0x000ea20000002400 */
        /* <DEDUP_REMOVED lines=11> */
[----:B------:R1:W-:Y:S01]  /*3db0*/  MUFU.TANH R233, R11 ;  /* 0x0000000b00e97308 */ /* 0x0003e20000002400 */
[----:B---3--:R-:W-:Y:S02]  /*3dc0*/  @P0 LOP3.LUT R9, R227, 0x6, RZ, 0xc0, !PT ;  /* 0x00000006e3090812 */ /* 0x008fe400078ec0ff */
[----:B------:R-:W-:Y:S02]  /*3dd0*/  SHF.R.U32.HI R227, RZ, 0x1, R228 ;  /* 0x00000001ffe37819 */ /* 0x000fe400000116e4 */
[----:B------:R-:W-:Y:S02]  /*3de0*/  PLOP3.LUT P0, PT, PT, PT, UP1, 0x80, 0x8 ;  /* 0x000000000008781c */ /* 0x000fe40003f0f018 */
[----:B------:R-:W-:Y:S03]  /*3df0*/  @P4 LOP3.LUT R9, R9, 0x1e0, R227, 0xf8, !PT ;  /* 0x000001e009094812 */ /* 0x000fe600078ef8e3 */
[----:B------:R3:W-:Y:S01]  /*3e00*/  MUFU.TANH R169, R8 ;  /* 0x0000000800a97308 */ /* 0x0007e20000002400 */
[----:B----4-:R-:W4:Y:S01]  /*3e10*/  LDL R12, [R1+0x24] ;  /* 0x00002400010c7983 */ /* 0x010f220000100800 */
[----:B------:R-:W-:Y:S01]  /*3e20*/  FSETP.NEU.FTZ.AND P4, PT, R3, -INF , PT ;  /* 0xff8000000300780b */ /* 0x000fe20003f9d000 */
[----:B------:R-:W-:Y:S01]  /*3e30*/  @P3 IMAD R9, R0, 0x80, R9 ;  /* 0x0000008000093824 */ /* 0x000fe200078e0209 */
[----:B------:R-:W-:Y:S06]  /*3e40*/  PLOP3.LUT P3, PT, PT, PT, UP1, 0x80, 0x8 ;  /* 0x000000000008781c */ /* 0x000fec0003f6f018 */
[----:B------:R2:W-:Y:S01]  /*3e50*/  MUFU.TANH R234, R10 ;  /* 0x0000000a00ea7308 */ /* 0x0005e20000002400 */
[----:B-1----:R-:W4:Y:S01]  /*3e60*/  LDL R11, [R1+0x20] ;  /* 0x00002000010b7983 */ /* 0x002f220000100800 */
[C---:B------:R-:W-:Y:S01]  /*3e70*/  @P0 VIADD R0, R9.reuse, 0x1 ;  /* 0x0000000109000836 */ /* 0x040fe20000000000 */
[----:B------:R-:W-:Y:S02]  /*3e80*/  @P5 ISETP.GE.AND P5, PT, R9, UR37, PT ;  /* 0x0000002509005c0c */ /* 0x000fe4000bfa6270 */
[----:B------:R-:W-:Y:S02]  /*3e90*/  PLOP3.LUT P0, PT, PT, PT, UP1, 0x80, 0x8 ;  /* 0x000000000008781c */ /* 0x000fe40003f0f018 */
[----:B------:R-:W-:Y:S03]  /*3ea0*/  @P6 ISETP.GE.AND P6, PT, R0, UR37, PT ;  /* 0x0000002500006c0c */ /* 0x000fe6000bfc6270 */
[----:B------:R-:W-:Y:S01]  /*3eb0*/  MUFU.TANH R230, R6 ;  /* 0x0000000600e67308 */ /* 0x000fe20000002400 */
[----:B---3--:R-:W-:Y:S01]  /*3ec0*/  FMUL.FTZ R8, R3, 1.4426950216293334961 ;  /* 0x3fb8aa3b03087820 */ /* 0x008fe20000410000 */
[----:B------:R-:W-:Y:S01]  /*3ed0*/  MOV R0, R143 ;  /* 0x0000008f00007202 */ /* 0x000fe20000000f00 */
[----:B------:R-:W-:Y:S01]  /*3ee0*/  FMUL.FTZ R3, R2, 1.4426950216293334961 ;  /* 0x3fb8aa3b02037820 */ /* 0x000fe20000410000 */
[----:B------:R-:W-:Y:S02]  /*3ef0*/  @P3 FSEL R0, R143, -INF , !P5 ;  /* 0xff8000008f003808 */ /* 0x000fe40006800000 */
[----:B------:R-:W-:Y:S04]  /*3f00*/  FSEL R8, R8, RZ, P4 ;  /* 0x000000ff08087208 */ /* 0x000fe80002000000 */
[----:B------:R1:W3:Y:S01]  /*3f10*/  MUFU.TANH R229, R7 ;  /* 0x0000000700e57308 */ /* 0x0002e20000002400 */
[----:B------:R-:W-:Y:S01]  /*3f20*/  PLOP3.LUT P4, PT, PT, PT, UP1, 0x80, 0x8 ;  /* 0x000000000008781c */ /* 0x000fe20003f8f018 */
[----:B--2---:R-:W-:Y:S02]  /*3f30*/  IMAD.MOV.U32 R10, RZ, RZ, R49 ;  /* 0x000000ffff0a7224 */ /* 0x004fe400078e0031 */
[----:B------:R-:W-:Y:S01]  /*3f40*/  FFMA.FTZ R0, R0, UR9, -R8 ;  /* 0x0000000900007c23 */ /* 0x000fe20008010808 */
[----:B------:R-:W-:Y:S02]  /*3f50*/  @P0 FSEL R10, R49, -INF , !P6 ;  /* 0xff800000310a0808 */ /* 0x000fe40007000000 */
[----:B------:R-:W-:Y:S03]  /*3f60*/  FSETP.NEU.FTZ.AND P0, PT, R2, -INF , PT ;  /* 0xff8000000200780b */ /* 0x000fe60003f1d000 */
[----:B------:R2:W-:Y:S01]  /*3f70*/  MUFU.EX2 R149, R0 ;  /* 0x0000000000957308 */ /* 0x0005e20000000800 */
[----:B------:R-:W-:Y:S02]  /*3f80*/  PLOP3.LUT P3, PT, PT, PT, UP1, 0x80, 0x8 ;  /* 0x000000000008781c */ /* 0x000fe40003f6f018 */
[----:B------:R-:W-:Y:S02]  /*3f90*/  FSEL R3, R3, RZ, P0 ;  /* 0x000000ff03037208 */ /* 0x000fe40000000000 */
[----:B------:R-:W-:Y:S05]  /*3fa0*/  PLOP3.LUT P0, PT, PT, PT, UP1, 0x80, 0x8 ;  /* 0x000000000008781c */ /* 0x000fea0003f0f018 */
[----:B------:R-:W-:Y:S01]  /*3fb0*/  MUFU.TANH R232, R14 ;  /* 0x0000000e00e87308 */ /* 0x000fe20000002400 */
[----:B-1----:R-:W1:Y:S01]  /*3fc0*/  LDSM.16.M88.4 R4, [R223+0xd400] ;  /* 0x00d40000df04783b */ /* 0x002e620000000200 */
[----:B---3--:R-:W-:Y:S02]  /*3fd0*/  MOV R2, R229 ;  /* 0x000000e500027202 */ /* 0x008fe40000000f00 */
[----:B------:R-:W-:Y:S06]  /*3fe0*/  @P3 FSEL R2, R229, -INF , !P6 ;  /* 0xff800000e5023808 */ /* 0x000fec0007000000 */
[----:B------:R-:W-:Y:S01]  /*3ff0*/  MUFU.TANH R231, R15 ;  /* 0x0000000f00e77308 */ /* 0x000fe20000002400 */
[----:B--2---:R-:W-:Y:S01]  /*4000*/  IMAD.MOV.U32 R0, RZ, RZ, R230 ;  /* 0x000000ffff007224 */ /* 0x004fe200078e00e6 */
[----:B------:R-:W-:Y:S02]  /*4010*/  @P4 FSEL R0, R230, -INF , !P5 ;  /* 0xff800000e6004808 */ /* 0x000fe40006800000 */
[----:B------:R-:W-:Y:S03]  /*4020*/  PLOP3.LUT P3, PT, PT, PT, UP1, 0x80, 0x8 ;  /* 0x000000000008781c */ /* 0x000fe60003f6f018 */
[--C-:B------:R-:W-:Y:S03]  /*4030*/  FFMA.FTZ R0, R0, UR9, -R3.reuse ;  /* 0x0000000900007c23 */ /* 0x100fe60008010803 */
[----:B------:R-:W-:Y:S10]  /*4040*/  MUFU.TANH R164, R13 ;  /* 0x0000000d00a47308 */ /* 0x000ff40000002400 */
[----:B------:R2:W-:Y:S10]  /*4050*/  MUFU.EX2 R38, R0 ;  /* 0x0000000000267308 */ /* 0x0005f40000000800 */
[----:B------:R-:W-:Y:S10]  /*4060*/  MUFU.TANH R45, R16 ;  /* 0x00000010002d7308 */ /* 0x000ff40000002400 */
[----:B------:R-:W-:Y:S01]  /*4070*/  MUFU.TANH R42, R17 ;  /* 0x00000011002a7308 */ /* 0x000fe20000002400 */
[-C--:B-1----:R-:W-:Y:S03]  /*4080*/  HMMA.16816.F32 R20, R156, R4.reuse, R20 ;  /* 0x000000049c14723c */ /* 0x082fe60000001814 */
[----:B--2---:R-:W-:Y:S06]  /*4090*/  FFMA.FTZ R0, R2, UR9, -R3 ;  /* 0x0000000902007c23 */ /* 0x004fec0008010803 */
[----:B------:R1:W-:Y:S01]  /*40a0*/  MUFU.EX2 R37, R0 ;  /* 0x0000000000257308 */ /* 0x0003e20000000800 */
[C---:B------:R-:W-:Y:S04]  /*40b0*/  HMMA.16816.F32 R24, R136.reuse, R4, R24 ;  /* 0x000000048818723c */ /* 0x040fe80000001818 */
[----:B------:R-:W-:Y:S01]  /*40c0*/  FFMA.FTZ R4, R10, UR9, -R8 ;  /* 0x000000090a047c23 */ /* 0x000fe20008010808 */
[----:B------:R-:W-:Y:S01]  /*40d0*/  IMAD.MOV.U32 R10, RZ, RZ, R168 ;  /* 0x000000ffff0a7224 */ /* 0x000fe200078e00a8 */
[----:B------:R-:W-:Y:S03]  /*40e0*/  @P0 FSEL R10, R168, -INF , !P6 ;  /* 0xff800000a80a0808 */ /* 0x000fe60007000000 */
[----:B------:R-:W-:Y:S01]  /*40f0*/  MUFU.TANH R154, R18 ;  /* 0x00000012009a7308 */ /* 0x000fe20000002400 */
[-C--:B------:R-:W-:Y:S03]  /*4100*/  HMMA.16816.F32 R28, R136, R6.reuse, R28 ;  /* 0x00000006881c723c */ /* 0x080fe6000000181c */
[----:B------:R-:W-:Y:S01]  /*4110*/  FMUL.FTZ R20, R20, UR15 ;  /* 0x0000000f14147c20 */ /* 0x000fe20008410000 */
[----:B------:R-:W-:Y:S01]  /*4120*/  FMUL.FTZ R21, R21, UR15 ;  /* 0x0000000f15157c20 */ /* 0x000fe20008410000 */
[----:B------:R-:W-:Y:S01]  /*4130*/  FMUL.FTZ R23, R23, UR15 ;  /* 0x0000000f17177c20 */ /* 0x000fe20008410000 */
[----:B------:R-:W-:Y:S03]  /*4140*/  FMUL.FTZ R22, R22, UR15 ;  /* 0x0000000f16167c20 */ /* 0x000fe60008410000 */
[----:B------:R2:W-:Y:S01]  /*4150*/  MUFU.EX2 R48, R4 ;  /* 0x0000000400307308 */ /* 0x0005e20000000800 */
[----:B------:R-:W-:Y:S04]  /*4160*/  HMMA.16816.F32 R32, R156, R6, R32 ;  /* 0x000000069c20723c */ /* 0x000fe80000001820 */
[----:B-1----:R-:W-:Y:S01]  /*4170*/  IMAD.MOV.U32 R0, RZ, RZ, R169 ;  /* 0x000000ffff007224 */ /* 0x002fe200078e00a9 */
[----:B------:R-:W-:Y:S01]  /*4180*/  @P3 FSEL R0, R169, -INF , !P5 ;  /* 0xff800000a9003808 */ /* 0x000fe20006800000 */
[----:B------:R-:W-:Y:S01]  /*4190*/  FMUL.FTZ R25, R25, UR15 ;  /* 0x0000000f19197c20 */ /* 0x000fe20008410000 */
[----:B------:R-:W-:Y:S02]  /*41a0*/  PLOP3.LUT P3, PT, PT, PT, UP1, 0x80, 0x8 ;  /* 0x000000000008781c */ /* 0x000fe40003f6f018 */
[----:B------:R-:W1:Y:S01]  /*41b0*/  MUFU.TANH R155, R19 ;  /* 0x00000013009b7308 */ /* 0x000e620000002400 */
[----:B------:R-:W-:Y:S01]  /*41c0*/  FMUL.FTZ R24, R24, UR15 ;  /* 0x0000000f18187c20 */ /* 0x000fe20008410000 */
[----:B------:R-:W-:Y:S01]  /*41d0*/  FMUL.FTZ R26, R26, UR15 ;  /* 0x0000000f1a1a7c20 */ /* 0x000fe20008410000 */
[----:B------:R-:W-:Y:S01]  /*41e0*/  FMUL.FTZ R27, R27, UR15 ;  /* 0x0000000f1b1b7c20 */ /* 0x000fe20008410000 */
[----:B------:R-:W-:Y:S01]  /*41f0*/  FMUL.FTZ R28, R28, UR15 ;  /* 0x0000000f1c1c7c20 */ /* 0x000fe20008410000 */
[----:B------:R-:W-:Y:S01]  /*4200*/  FMUL.FTZ R29, R29, UR15 ;  /* 0x0000000f1d1d7c20 */ /* 0x000fe20008410000 */
[----:B------:R-:W-:Y:S01]  /*4210*/  FMUL.FTZ R30, R30, UR15 ;  /* 0x0000000f1e1e7c20 */ /* 0x000fe20008410000 */
[----:B------:R-:W-:Y:S01]  /*4220*/  FMUL.FTZ R31, R31, UR15 ;  /* 0x0000000f1f1f7c20 */ /* 0x000fe20008410000 */
[----:B--2---:R-:W-:Y:S02]  /*4230*/  MOV R4, R234 ;  /* 0x000000ea00047202 */ /* 0x004fe40000000f00 */
[----:B------:R-:W-:Y:S01]  /*4240*/  MUFU.TANH R41, R20 ;  /* 0x0000001400297308 */ /* 0x000fe20000002400 */
[----:B------:R-:W-:Y:S01]  /*4250*/  FMUL.FTZ R32, R32, UR15 ;  /* 0x0000000f20207c20 */ /* 0x000fe20008410000 */
[----:B------:R-:W-:Y:S01]  /*4260*/  FMUL.FTZ R34, R34, UR15 ;  /* 0x0000000f22227c20 */ /* 0x000fe20008410000 */
[----:B------:R-:W-:Y:S01]  /*4270*/  FMUL.FTZ R33, R33, UR15 ;  /* 0x0000000f21217c20 */ /* 0x000fe20008410000 */
[----:B------:R-:W-:Y:S01]  /*4280*/  FMUL.FTZ R35, R35, UR15 ;  /* 0x0000000f23237c20 */ /* 0x000fe20008410000 */
[----:B-1----:R-:W-:Y:S05]  /*4290*/  IMAD.MOV.U32 R7, RZ, RZ, R155 ;  /* 0x000000ffff077224 */ /* 0x002fea00078e009b */
        /* <DEDUP_REMOVED lines=13> */
[----:B------:R-:W1:Y:S10]  /*4370*/  MUFU.TANH R163, R30 ;  /* 0x0000001e00a37308 */ /* 0x000e740000002400 */
[----:B------:R-:W-:Y:S01]  /*4380*/  MUFU.TANH R162, R31 ;  /* 0x0000001f00a27308 */ /* 0x000fe20000002400 */
[C---:B----4-:R-:W-:Y:S01]  /*4390*/  FMUL.FTZ R2, R12.reuse, 1.4426950216293334961 ;  /* 0x3fb8aa3b0c027820 */ /* 0x050fe20000410000 */
[----:B------:R-:W-:Y:S04]  /*43a0*/  FSETP.NEU.FTZ.AND P4, PT, R12, -INF , PT ;  /* 0xff8000000c00780b */ /* 0x000fe80003f9d000 */
[----:B------:R-:W-:Y:S02]  /*43b0*/  FSEL R2, R2, RZ, P4 ;  /* 0x000000ff02027208 */ /* 0x000fe40002000000 */
[----:B------:R-:W-:Y:S01]  /*43c0*/  PLOP3.LUT P4, PT, PT, PT, UP1, 0x80, 0x8 ;  /* 0x000000000008781c */ /* 0x000fe20003f8f018 */
[C---:B------:R-:W-:Y:S01]  /*43d0*/  FMUL.FTZ R5, R11.reuse, 1.4426950216293334961 ;  /* 0x3fb8aa3b0b057820 */ /* 0x040fe20000410000 */
[----:B------:R-:W-:Y:S01]  /*43e0*/  FSETP.NEU.FTZ.AND P0, PT, R11, -INF , PT ;  /* 0xff8000000b00780b */ /* 0x000fe20003f1d000 */
[--C-:B------:R-:W-:Y:S01]  /*43f0*/  FFMA.FTZ R0, R0, UR9, -R2.reuse ;  /* 0x0000000900007c23 */ /* 0x100fe20008010802 */
[----:B------:R-:W2:Y:S01]  /*4400*/  LDL R11, [R1+0x30] ;  /* 0x00003000010b7983 */ /* 0x000ea20000100800 */
[----:B------:R-:W-:Y:S02]  /*4410*/  FFMA.FTZ R10, R10, UR9, -R2 ;  /* 0x000000090a0a7c23 */ /* 0x000fe40008010802 */
[----:B------:R3:W-:Y:S06]  /*4420*/  MUFU.EX2 R246, R0 ;  /* 0x0000000000f67308 */ /* 0x0007ec0000000800 */
[----:B------:R-:W-:Y:S02]  /*4430*/  @P4 FSEL R4, R234, -INF , !P5 ;  /* 0xff800000ea044808 */ /* 0x000fe40006800000 */
[----:B------:R-:W-:Y:S02]  /*4440*/  PLOP3.LUT P5, PT, PT, PT, UP1, 0x80, 0x8 ;  /* 0x000000000008781c */ /* 0x000fe40003faf018 */
[----:B------:R4:W2:Y:S01]  /*4450*/  MUFU.EX2 R245, R10 ;  /* 0x0000000a00f57308 */ /* 0x0008a20000000800 */
[----:B------:R-:W-:Y:S02]  /*4460*/  PLOP3.LUT P4, PT, PT, PT, UP1, 0x80, 0x8 ;  /* 0x000000000008781c */ /* 0x000fe40003f8f018 */
[----:B---3--:R-:W-:Y:S01]  /*4470*/  FSEL R0, R5, RZ, P0 ;  /* 0x000000ff05007208 */ /* 0x008fe20000000000 */
[----:B------:R-:W-:Y:S01]  /*4480*/  IMAD.MOV.U32 R5, RZ, RZ, R233 ;  /* 0x000000ffff057224 */ /* 0x000fe200078e00e9 */
[----:B------:R-:W-:Y:S02]  /*4490*/  @P3 FSEL R5, R233, -INF , !P6 ;  /* 0xff800000e9053808 */ /* 0x000fe40007000000 */
[----:B------:R-:W-:Y:S01]  /*44a0*/  PLOP3.LUT P0, PT, PT, PT, UP1, 0x80, 0x8 ;  /* 0x000000000008781c */ /* 0x000fe20003f0f018 */
[----:B------:R-:W-:Y:S01]  /*44b0*/  FFMA.FTZ R4, R4, UR9, -R0 ;  /* 0x0000000904047c23 */ /* 0x000fe20008010800 */
[----:B------:R-:W-:Y:S02]  /*44c0*/  PLOP3.LUT P3, PT, PT, PT, UP1, 0x80, 0x8 ;  /* 0x000000000008781c */ /* 0x000fe40003f6f018 */
[----:B------:R-:W-:Y:S01]  /*44d0*/  PLOP3.LUT P6, PT, PT, PT, UP1, 0x80, 0x8 ;  /* 0x000000000008781c */ /* 0x000fe20003fcf018 */
[----:B------:R3:W-:Y:S01]  /*44e0*/  MUFU.EX2 R251, R4 ;  /* 0x0000000400fb7308 */ /* 0x0007e20000000800 */
[----:B----4-:R-:W-:Y:S02]  /*44f0*/  IMAD.MOV.U32 R10, RZ, RZ, R164 ;  /* 0x000000ffff0a7224 */ /* 0x010fe400078e00a4 */
[----:B---3--:R-:W-:Y:S01]  /*4500*/  FFMA.FTZ R4, R5, UR9, -R0 ;  /* 0x0000000905047c23 */ /* 0x008fe20008010800 */
[----:B------:R-:W-:Y:S01]  /*4510*/  @P4 VIADD R5, R9, 0x9 ;  /* 0x0000000909054836 */ /* 0x000fe20000000000 */
[----:B------:R-:W-:Y:S05]  /*4520*/  PLOP3.LUT P4, PT, PT, PT, UP1, 0x80, 0x8 ;  /* 0x000000000008781c */ /* 0x000fea0003f8f018 */
[----:B------:R3:W-:Y:S02]  /*4530*/  MUFU.EX2 R250, R4 ;  /* 0x0000000400fa7308 */ /* 0x0007e40000000800 */
[----:B------:R-:W-:Y:S01]  /*4540*/  @P6 ISETP.GE.AND P6, PT, R5, UR37, PT ;  /* 0x0000002505006c0c */ /* 0x000fe2000bfc6270 */
[----:B------:R-:W-:Y:S02]  /*4550*/  IMAD.MOV.U32 R5, RZ, RZ, R231 ;  /* 0x000000ffff057224 */ /* 0x000fe400078e00e7 */
[----:B---3--:R-:W-:Y:S01]  /*4560*/  @P0 VIADD R4, R9, 0x8 ;  /* 0x0000000809040836 */ /* 0x008fe20000000000 */
[----:B------:R-:W-:Y:S04]  /*4570*/  PLOP3.LUT P0, PT, PT, PT, UP1, 0x80, 0x8 ;  /* 0x000000000008781c */ /* 0x000fe80003f0f018 */
[----:B------:R-:W-:Y:S02]  /*4580*/  @P5 ISETP.GE.AND P5, PT, R4, UR37, PT ;  /* 0x0000002504005c0c */ /* 0x000fe4000bfa6270 */
[----:B------:R-:W-:Y:S02]  /*4590*/  MOV R4, R165 ;  /* 0x000000a500047202 */ /* 0x000fe40000000f00 */
[----:B------:R-:W-:Y:S02]  /*45a0*/  @P3 FSEL R4, R165, -INF , !P5 ;  /* 0xff800000a5043808 */ /* 0x000fe40006800000 */
[----:B------:R-:W-:Y:S03]  /*45b0*/  PLOP3.LUT P3, PT, PT, PT, UP1, 0x80, 0x8 ;  /* 0x000000000008781c */ /* 0x000fe60003f6f018 */
[--C-:B------:R-:W-:Y:S01]  /*45c0*/  FFMA.FTZ R4, R4, UR9, -R2.reuse ;  /* 0x0000000904047c23 */ /* 0x100fe20008010802 */
[----:B------:R-:W-:Y:S02]  /*45d0*/  @P0 FSEL R10, R164, -INF , !P6 ;  /* 0xff800000a40a0808 */ /* 0x000fe40007000000 */
[----:B------:R-:W-:Y:S01]  /*45e0*/  PLOP3.LUT P0, PT, PT, PT, UP1, 0x80, 0x8 ;  /* 0x000000000008781c */ /* 0x000fe20003f0f018 */
[----:B------:R3:W-:Y:S02]  /*45f0*/  MUFU.EX2 R242, R4 ;  /* 0x0000000400f27308 */ /* 0x0007e40000000800 */
[----:B------:R-:W-:Y:S04]  /*4600*/  FFMA.FTZ R6, R10, UR9, -R2 ;  /* 0x000000090a067c23 */ /* 0x000fe80008010802 */
[----:B------:R-:W-:Y:S02]  /*4610*/  @P3 FSEL R5, R231, -INF , !P6 ;  /* 0xff800000e7053808 */ /* 0x000fe40007000000 */
[----:B------:R-:W-:Y:S02]  /*4620*/  PLOP3.LUT P3, PT, PT, PT, UP1, 0x80, 0x8 ;  /* 0x000000000008781c */ /* 0x000fe40003f6f018 */
[----:B------:R4:W-:Y:S01]  /*4630*/  MUFU.EX2 R241, R6 ;  /* 0x0000000600f17308 */ /* 0x0009e20000000800 */
[----:B---3--:R-:W-:Y:S02]  /*4640*/  MOV R4, R232 ;  /* 0x000000e800047202 */ /* 0x008fe40000000f00 */
[----:B------:R-:W-:Y:S02]  /*4650*/  @P4 FSEL R4, R232, -INF , !P5 ;  /* 0xff800000e8044808 */ /* 0x000fe40006800000 */
[----:B------:R-:W-:Y:S03]  /*4660*/  PLOP3.LUT P4, PT, PT, PT, UP1, 0x80, 0x8 ;  /* 0x000000000008781c */ /* 0x000fe60003f8f018 */
[----:B------:R-:W-:Y:S01]  /*4670*/  FFMA.FTZ R4, R4, UR9, -R0 ;  /* 0x0000000904047c23 */ /* 0x000fe20008010800 */
[----:B----4-:R-:W-:Y:S03]  /*4680*/  IMAD.MOV.U32 R6, RZ, RZ, R154 ;  /* 0x000000ffff067224 */ /* 0x010fe600078e009a */
[----:B------:R3:W-:Y:S06]  /*4690*/  MUFU.EX2 R249, R4 ;  /* 0x0000000400f97308 */ /* 0x0007ec0000000800 */
[----:B------:R-:W-:Y:S02]  /*46a0*/  @P4 FSEL R6, R154, -INF , !P5 ;  /* 0xff8000009a064808 */ /* 0x000fe40006800000 */
[----:B------:R-:W-:Y:S01]  /*46b0*/  PLOP3.LUT P4, PT, PT, PT, UP1, 0x80, 0x8 ;  /* 0x000000000008781c */ /* 0x000fe20003f8f018 */
[----:B---3--:R-:W-:Y:S01]  /*46c0*/  FFMA.FTZ R4, R5, UR9, -R0 ;  /* 0x0000000905047c23 */ /* 0x008fe20008010800 */
[----:B------:R-:W-:Y:S02]  /*46d0*/  MOV R5, R42 ;  /* 0x0000002a00057202 */ /* 0x000fe40000000f00 */
[----:B------:R-:W-:Y:S01]  /*46e0*/  @P3 FSEL R5, R42, -INF , !P6 ;  /* 0xff8000002a053808 */ /* 0x000fe20007000000 */
[----:B------:R3:W-:Y:S01]  /*46f0*/  MUFU.EX2 R248, R4 ;  /* 0x0000000400f87308 */ /* 0x0007e20000000800 */
[----:B------:R-:W-:Y:S01]  /*4700*/  PLOP3.LUT P3, PT, PT, PT, UP1, 0x80, 0x8 ;  /* 0x000000000008781c */ /* 0x000fe20003f6f018 */
[----:B---3--:R-:W-:Y:S01]  /*4710*/  IMAD.MOV.U32 R4, RZ, RZ, R45 ;  /* 0x000000ffff047224 */ /* 0x008fe200078e002d */
        /* <DEDUP_REMOVED lines=8> */
[----:B---3--:R-:W-:Y:S01]  /*47a0*/  FFMA.FTZ R4, R5, UR9, -R8 ;  /* 0x0000000905047c23 */ /* 0x008fe20008010808 */
[----:B------:R-:W-:Y:S02]  /*47b0*/  @P3 IADD3 R5, PT, PT, R9, 0x10, RZ ;  /* 0x0000001009053810 */ /* 0x000fe40007ffe0ff */
[----:B------:R-:W-:Y:S01]  /*47c0*/  PLOP3.LUT P3, PT, PT, PT, UP1, 0x80, 0x8 ;  /* 0x000000000008781c */ /* 0x000fe20003f6f018 */
[----:B------:R3:W4:Y:S01]  /*47d0*/  MUFU.EX2 R46, R4 ;  /* 0x00000004002e7308 */ /* 0x0007220000000800 */
[----:B------:R-:W-:Y:S01]  /*47e0*/  @P5 ISETP.GE.AND P5, PT, R5, UR37, PT ;  /* 0x0000002505005c0c */ /* 0x000fe2000bfa6270 */
[----:B------:R-:W-:Y:S01]  /*47f0*/  FFMA.FTZ R5, R7, UR9, -R3 ;  /* 0x0000000907057c23 */ /* 0x000fe20008010803 */
[----:B-1----:R-:W-:Y:S07]  /*4800*/  IMAD.MOV.U32 R7, RZ, RZ, R163 ;  /* 0x000000ffff077224 */ /* 0x002fee00078e00a3 */
[----:B------:R1:W-:Y:S01]  /*4810*/  MUFU.EX2 R170, R5 ;  /* 0x0000000500aa7308 */ /* 0x0003e20000000800 */
[----:B---3--:R-:W-:Y:S01]  /*4820*/  FFMA.FTZ R4, R6, UR9, -R3 ;  /* 0x0000000906047c23 */ /* 0x008fe20008010803 */
[----:B------:R-:W-:Y:S01]  /*4830*/  @P4 VIADD R6, R9, 0x11 ;  /* 0x0000001109064836 */ /* 0x000fe20000000000 */
[----:B------:R-:W-:Y:S07]  /*4840*/  PLOP3.LUT P4, PT, PT, PT, UP1, 0x80, 0x8 ;  /* 0x000000000008781c */ /* 0x000fee0003f8f018 */
[----:B------:R3:W-:Y:S01]  /*4850*/  MUFU.EX2 R171, R4 ;  /* 0x0000000400ab7308 */ /* 0x0007e20000000800 */
[----:B------:R-:W-:Y:S01]  /*4860*/  @P6 ISETP.GE.AND P6, PT, R6, UR37, PT ;  /* 0x0000002506006c0c */ /* 0x000fe2000bfc6270 */
[----:B------:R-:W-:Y:S01]  /*4870*/  IMAD.MOV.U32 R6, RZ, RZ, R152 ;  /* 0x000000ffff067224 */ /* 0x000fe200078e0098 */
[----:B-1----:R-:W-:Y:S02]  /*4880*/  MOV R5, R227 ;  /* 0x000000e300057202 */ /* 0x002fe40000000f00 */
[----:B------:R-:W-:Y:S02]  /*4890*/  @P3 FSEL R5, R227, -INF , !P6 ;  /* 0xff800000e3053808 */ /* 0x000fe40007000000 */
[----:B------:R-:W-:Y:S01]  /*48a0*/  PLOP3.LUT P3, PT, PT, PT, UP1, 0x80, 0x8 ;  /* 0x000000000008781c */ /* 0x000fe20003f6f018 */
[----:B---3--:R-:W-:Y:S01]  /*48b0*/  IMAD.MOV.U32 R4, RZ, RZ, R41 ;  /* 0x000000ffff047224 */ /* 0x008fe200078e0029 */
        /* <DEDUP_REMOVED lines=8> */
[----:B------:R-:W-:Y:S01]  /*4940*/  MOV R6, R161 ;  /* 0x000000a100067202 */ /* 0x000fe20000000f00 */
[----:B------:R1:W3:Y:S08]  /*4950*/  MUFU.EX2 R43, R4 ;  /* 0x00000004002b7308 */ /* 0x0002f00000000800 */
[----:B------:R-:W-:Y:S02]  /*4960*/  @P0 FSEL R6, R161, -INF , !P5 ;  /* 0xff800000a1060808 */ /* 0x000fe40006800000 */
[----:B------:R-:W-:Y:S03]  /*4970*/  PLOP3.LUT P0, PT, PT, PT, UP1, 0x80, 0x8 ;  /* 0x000000000008781c */ /* 0x000fe60003f0f018 */
[----:B------:R-:W-:Y:S01]  /*4980*/  FFMA.FTZ R6, R6, UR9, -R2 ;  /* 0x0000000906067c23 */ /* 0x000fe20008010802 */
[----:B------:R4:W-:Y:S10]  /*4990*/  MUFU.EX2 R158, R5 ;  /* 0x00000005009e7308 */ /* 0x0009f40000000800 */
[----:B------:R3:W-:Y:S01]  /*49a0*/  MUFU.EX2 R238, R6 ;  /* 0x0000000600ee7308 */ /* 0x0007e20000000800 */
[----:B-1----:R-:W-:Y:S01]  /*49b0*/  IMAD.MOV.U32 R4, RZ, RZ, R153 ;  /* 0x000000ffff047224 */ /* 0x002fe200078e0099 */
[----:B------:R-:W-:Y:S02]  /*49c0*/  @P3 FSEL R4, R153, -INF , !P6 ;  /* 0xff80000099043808 */ /* 0x000fe40007000000 */
[----:B------:R-:W-:Y:S03]  /*49d0*/  PLOP3.LUT P3, PT, PT, PT, UP1, 0x80, 0x8 ;  /* 0x000000000008781c */ /* 0x000fe60003f6f018 */
[----:B------:R-:W-:Y:S01]  /*49e0*/  FFMA.FTZ R4, R4, UR9, -R3 ;  /* 0x0000000904047c23 */ /* 0x000fe20008010803 */
[----:B----4-:R-:W-:Y:S03]  /*49f0*/  IMAD.MOV.U32 R5, RZ, RZ, R166 ;  /* 0x000000ffff057224 */ /* 0x010fe600078e00a6 */
[----:B------:R1:W-:Y:S06]  /*4a00*/  MUFU.EX2 R159, R4 ;  /* 0x00000004009f7308 */ /* 0x0003ec0000000800 */
[----:B------:R-:W-:Y:S02]  /*4a10*/  @P3 FSEL R5, R166, -INF , !P5 ;  /* 0xff800000a6053808 */ /* 0x000fe40006800000 */
[----:B------:R-:W-:Y:S02]  /*4a20*/  PLOP3.LUT P3, PT, PT, PT, UP1, 0x80, 0x8 ;  /* 0x000000000008781c */ /* 0x000fe40003f6f018 */
[----:B---3--:R-:W-:Y:S02]  /*4a30*/  MOV R6, R167 ;  /* 0x000000a700067202 */ /* 0x008fe40000000f00 */
[----:B------:R-:W-:Y:S02]  /*4a40*/  PLOP3.LUT P5, PT, PT, PT, UP1, 0x80, 0x8 ;  /* 0x000000000008781c */ /* 0x000fe40003faf018 */
[----:B------:R-:W-:Y:S02]  /*4a50*/  @P0 FSEL R6, R167, -INF , !P6 ;  /* 0xff800000a7060808 */ /* 0x000fe40007000000 */
[----:B------:R-:W-:Y:S01]  /*4a60*/  PLOP3.LUT P0, PT, PT, PT, UP1, 0x80, 0x8 ;  /* 0x000000000008781c */ /* 0x000fe20003f0f018 */
[----:B-1----:R-:W-:Y:S01]  /*4a70*/  IMAD.MOV.U32 R4, RZ, RZ, R160 ;  /* 0x000000ffff047224 */ /* 0x002fe200078e00a0 */
[----:B------:R-:W-:Y:S02]  /*4a80*/  @P4 FSEL R4, R160, -INF , !P6 ;  /* 0xff800000a0044808 */ /* 0x000fe40007000000 */
[----:B------:R-:W-:Y:S02]  /*4a90*/  PLOP3.LUT P4, PT, PT, PT, UP1, 0x80, 0x8 ;  /* 0x000000000008781c */ /* 0x000fe40003f8f018 */
[----:B------:R-:W-:Y:S01]  /*4aa0*/  PLOP3.LUT P6, PT, PT, PT, UP1, 0x80, 0x8 ;  /* 0x000000000008781c */ /* 0x000fe20003fcf018 */
[----:B------:R-:W-:Y:S01]  /*4ab0*/  FFMA.FTZ R4, R4, UR9, -R2 ;  /* 0x0000000904047c23 */ /* 0x000fe20008010802 */
[----:B--2---:R-:W-:Y:S02]  /*4ac0*/  LEA R144, R11, UR4, 0x1 ;  /* 0x000000040b907c11 */ /* 0x004fe4000f8e08ff */
[----:B------:R-:W-:Y:S01]  /*4ad0*/  MOV R11, 0x10 ;  /* 0x00000010000b7802 */ /* 0x000fe20000000f00 */
[----:B------:R1:W-:Y:S02]  /*4ae0*/  MUFU.EX2 R237, R4 ;  /* 0x0000000400ed7308 */ /* 0x0003e40000000800 */
[C---:B------:R-:W-:Y:S01]  /*4af0*/  VIADD R147, R144.reuse, 0x13020 ;  /* 0x0001302090937836 */ /* 0x040fe20000000000 */
[----:B------:R-:W-:Y:S01]  /*4b00*/  SEL R11, R11, 0xfffffff0, !P2 ;  /* 0xfffffff00b0b7807 */ /* 0x000fe20005000000 */
[----:B------:R-:W-:Y:S02]  /*4b10*/  VIADD R148, R144, 0x13000 ;  /* 0x0001300090947836 */ /* 0x000fe40000000000 */
[--C-:B-1----:R-:W-:Y:S01]  /*4b20*/  FFMA.FTZ R4, R5, UR9, -R0.reuse ;  /* 0x0000000905047c23 */ /* 0x102fe20008010800 */
[C---:B------:R-:W-:Y:S01]  /*4b30*/  @P4 VIADD R5, R9.reuse, 0x18 ;  /* 0x0000001809054836 */ /* 0x040fe20000000000 */
[----:B------:R-:W-:Y:S01]  /*4b40*/  PLOP3.LUT P4, PT, PT, PT, UP1, 0x80, 0x8 ;  /* 0x000000000008781c */ /* 0x000fe20003f8f018 */
[----:B------:R-:W-:Y:S01]  /*4b50*/  @P3 VIADD R9, R9, 0x19 ;  /* 0x0000001909093836 */ /* 0x000fe20000000000 */
[----:B------:R1:W-:Y:S01]  /*4b60*/  MUFU.EX2 R244, R4 ;  /* 0x0000000400f47308 */ /* 0x0003e20000000800 */
[----:B------:R-:W-:Y:S02]  /*4b70*/  PLOP3.LUT P3, PT, PT, PT, UP1, 0x80, 0x8 ;  /* 0x000000000008781c */ /* 0x000fe40003f6f018 */
[----:B------:R-:W-:Y:S01]  /*4b80*/  @P5 ISETP.GE.AND P5, PT, R5, UR37, PT ;  /* 0x0000002505005c0c */ /* 0x000fe2000bfa6270 */
[----:B------:R-:W-:Y:S01]  /*4b90*/  FFMA.FTZ R5, R6, UR9, -R0 ;  /* 0x0000000906057c23 */ /* 0x000fe20008010800 */
[----:B------:R-:W-:Y:S01]  /*4ba0*/  @P6 ISETP.GE.AND P6, PT, R9, UR37, PT ;  /* 0x0000002509006c0c */ /* 0x000fe2000bfc6270 */
[----:B------:R-:W-:Y:S04]  /*4bb0*/  IMAD.MOV.U32 R6, RZ, RZ, R150 ;  /* 0x000000ffff067224 */ /* 0x000fe800078e0096 */
[----:B------:R2:W-:Y:S01]  /*4bc0*/  MUFU.EX2 R243, R5 ;  /* 0x0000000500f37308 */ /* 0x0005e20000000800 */
[----:B------:R-:W-:Y:S02]  /*4bd0*/  @P4 FSEL R6, R150, -INF , !P6 ;  /* 0xff80000096064808 */ /* 0x000fe40007000000 */
[----:B------:R-:W-:Y:S02]  /*4be0*/  PLOP3.LUT P4, PT, PT, PT, UP1, 0x80, 0x8 ;  /* 0x000000000008781c */ /* 0x000fe40003f8f018 */
[----:B-1----:R-:W-:Y:S02]  /*4bf0*/  MOV R4, R151 ;  /* 0x0000009700047202 */ /* 0x002fe40000000f00 */
[----:B------:R-:W-:Y:S02]  /*4c00*/  @P0 FSEL R4, R151, -INF , !P5 ;  /* 0xff80000097040808 */ /* 0x000fe40006800000 */
[----:B------:R-:W-:Y:S03]  /*4c10*/  PLOP3.LUT P0, PT, PT, PT, UP1, 0x80, 0x8 ;  /* 0x000000000008781c */ /* 0x000fe60003f0f018 */
[--C-:B------:R-:W-:Y:S01]  /*4c20*/  FFMA.FTZ R4, R4, UR9, -R2.reuse ;  /* 0x0000000904047c23 */ /* 0x100fe20008010802 */
[----:B------:R-:W-:Y:S01]  /*4c30*/  FFMA.FTZ R2, R6, UR9, -R2 ;  /* 0x0000000906027c23 */ /* 0x000fe20008010802 */
[----:B--2---:R-:W-:Y:S01]  /*4c40*/  IMAD.MOV.U32 R5, RZ, RZ, R36 ;  /* 0x000000ffff057224 */ /* 0x004fe200078e0024 */
[----:B------:R-:W-:Y:S01]  /*4c50*/  @P3 FSEL R5, R36, -INF , !P5 ;  /* 0xff80000024053808 */ /* 0x000fe20006800000 */
[----:B------:R1:W-:Y:S01]  /*4c60*/  MUFU.EX2 R236, R4 ;  /* 0x0000000400ec7308 */ /* 0x0003e20000000800 */
[----:B------:R-:W-:Y:S02]  /*4c70*/  PLOP3.LUT P3, PT, PT, PT, UP1, 0x80, 0x8 ;  /* 0x000000000008781c */ /* 0x000fe40003f6f018 */
[----:B------:R-:W-:Y:S07]  /*4c80*/  F2FP.F16.F32.PACK_AB R6, R37, R38 ;  /* 0x000000262506723e */ /* 0x000fee00000000ff */
[----:B------:R2:W-:Y:S01]  /*4c90*/  MUFU.EX2 R235, R2 ;  /* 0x0000000200eb7308 */ /* 0x0005e20000000800 */
[----:B------:R3:W-:Y:S01]  /*4ca0*/  STS [R144+0x13400], R6 ;  /* 0x0134000690007388 */ /* 0x0007e20000000800 */
[----:B-1----:R-:W-:Y:S02]  /*4cb0*/  MOV R4, R252 ;  /* 0x000000fc00047202 */ /* 0x002fe40000000f00 */
[----:B------:R-:W-:Y:S02]  /*4cc0*/  @P0 FSEL R4, R252, -INF , !P6 ;  /* 0xff800000fc040808 */ /* 0x000fe40007000000 */
[----:B------:R-:W-:Y:S01]  /*4cd0*/  PLOP3.LUT P0, PT, PT, PT, UP1, 0x80, 0x8 ;  /* 0x000000000008781c */ /* 0x000fe20003f0f018 */
[----:B--2---:R-:W-:Y:S01]  /*4ce0*/  FFMA.FTZ R2, R5, UR9, -R8 ;  /* 0x0000000905027c23 */ /* 0x004fe20008010808 */
[----:B------:R-:W-:Y:S01]  /*4cf0*/  IMAD.MOV.U32 R5, RZ, RZ, R146 ;  /* 0x000000ffff057224 */ /* 0x000fe200078e0092 */
[----:B------:R-:W-:Y:S01]  /*4d00*/  @P4 FSEL R5, R146, -INF , !P5 ;  /* 0xff80000092054808 */ /* 0x000fe20006800000 */
[----:B------:R-:W-:Y:S01]  /*4d10*/  FFMA.FTZ R8, R4, UR9, -R8 ;  /* 0x0000000904087c23 */ /* 0x000fe20008010808 */
[----:B------:R1:W-:Y:S01]  /*4d20*/  MUFU.EX2 R40, R2 ;  /* 0x0000000200287308 */ /* 0x0003e20000000800 */
[----:B------:R-:W-:Y:S01]  /*4d30*/  IMAD.MOV.U32 R4, RZ, RZ, R145 ;  /* 0x000000ffff047224 */ /* 0x000fe200078e0091 */
[----:B------:R-:W-:Y:S01]  /*4d40*/  @P3 FSEL R4, R145, -INF , !P6 ;  /* 0xff80000091043808 */ /* 0x000fe20007000000 */
[--C-:B------:R-:W-:Y:S01]  /*4d50*/  FFMA.FTZ R5, R5, UR9, -R3.reuse ;  /* 0x0000000905057c23 */ /* 0x100fe20008010803 */
[----:B------:R-:W-:Y:S04]  /*4d60*/  PLOP3.LUT P4, PT, PT, PT, UP1, 0x80, 0x8 ;  /* 0x000000000008781c */ /* 0x000fe80003f8f018 */
[----:B------:R-:W-:Y:S01]  /*4d70*/  @P0 FSEL R7, R163, -INF , !P5 ;  /* 0xff800000a3070808 */ /* 0x000fe20006800000 */
[----:B------:R-:W-:Y:S01]  /*4d80*/  FFMA.FTZ R3, R4, UR9, -R3 ;  /* 0x0000000904037c23 */ /* 0x000fe20008010803 */
[----:B------:R2:W-:Y:S01]  /*4d90*/  MUFU.EX2 R157, R5 ;  /* 0x00000005009d7308 */ /* 0x0005e20000000800 */
[----:B------:R-:W-:Y:S02]  /*4da0*/  IADD3 R4, PT, PT, R11, R144, RZ ;  /* 0x000000900b047210 */ /* 0x000fe40007ffe0ff */
[----:B---3--:R-:W-:Y:S07]  /*4db0*/  F2FP.F16.F32.PACK_AB R6, R245, R246 ;  /* 0x000000f6f506723e */ /* 0x008fee00000000ff */
[----:B------:R3:W4:Y:S01]  /*4dc0*/  MUFU.EX2 R156, R3 ;  /* 0x00000003009c7308 */ /* 0x0007220000000800 */
[----:B-1----:R-:W-:Y:S05]  /*4dd0*/  F2FP.F16.F32.PACK_AB R2, R48, R149 ;  /* 0x000000953002723e */ /* 0x002fea00000000ff */
[----:B------:R1:W-:Y:S04]  /*4de0*/  STS [R144+0x13000], R2 ;  /* 0x0130000290007388 */ /* 0x0003e80000000800 */
[----:B------:R4:W1:Y:S01]  /*4df0*/  MUFU.EX2 R39, R8 ;  /* 0x0000000800277308 */ /* 0x0008620000000800 */
[----:B--2---:R-:W-:Y:S05]  /*4e00*/  F2FP.F16.F32.PACK_AB R5, R46, R47 ;  /* 0x0000002f2e05723e */ /* 0x004fea00000000ff */
[----:B------:R2:W-:Y:S01]  /*4e10*/  STS [R4+0x13000], R5 ;  /* 0x0130000504007388 */ /* 0x0005e20000000800 */
[----:B---3--:R-:W-:Y:S01]  /*4e20*/  FFMA.FTZ R3, R7, UR9, -R0 ;  /* 0x0000000907037c23 */ /* 0x008fe20008010800 */
[----:B------:R-:W-:Y:S03]  /*4e30*/  F2FP.F16.F32.PACK_AB R7, R43, R44 ;  /* 0x0000002c2b07723e */ /* 0x000fe600000000ff */
[----:B------:R3:W-:Y:S01]  /*4e40*/  MUFU.EX2 R240, R3 ;  /* 0x0000000300f07308 */ /* 0x0007e20000000800 */
[----:B----4-:R-:W-:Y:S01]  /*4e50*/  IMAD.MOV.U32 R8, RZ, RZ, R162 ;  /* 0x000000ffff087224 */ /* 0x010fe200078e00a2 */
[----:B------:R-:W-:Y:S02]  /*4e60*/  @P4 FSEL R8, R162, -INF , !P6 ;  /* 0xff800000a2084808 */ /* 0x000fe40007000000 */
[----:B-1----:R-:W-:Y:S03]  /*4e70*/  F2FP.F16.F32.PACK_AB R2, R170, R171 ;  /* 0x000000abaa02723e */ /* 0x002fe600000000ff */
[----:B------:R-:W-:Y:S01]  /*4e80*/  FFMA.FTZ R0, R8, UR9, -R0 ;  /* 0x0000000908007c23 */ /* 0x000fe20008010800 */
[----:B------:R-:W-:Y:S01]  /*4e90*/  F2FP.F16.F32.PACK_AB R8, R248, R249 ;  /* 0x000000f9f808723e */ /* 0x000fe200000000ff */
[----:B------:R1:W-:Y:S02]  /*4ea0*/  STS [R4+0x13400], R2 ;  /* 0x0134000204007388 */ /* 0x0003e40000000800 */
[----:B------:R4:W1:Y:S01]  /*4eb0*/  MUFU.EX2 R239, R0 ;  /* 0x0000000000ef7308 */ /* 0x0008620000000800 */
[----:B---3--:R-:W-:Y:S02]  /*4ec0*/  F2FP.F16.F32.PACK_AB R3, R241, R242 ;  /* 0x000000f2f103723e */ /* 0x008fe400000000ff */
[----:B--2---:R-:W-:Y:S01]  /*4ed0*/  F2FP.F16.F32.PACK_AB R5, R250, R251 ;  /* 0x000000fbfa05723e */ /* 0x004fe200000000ff */
[----:B------:R2:W-:Y:S04]  /*4ee0*/  STS [R144+0x14000], R6 ;  /* 0x0140000690007388 */ /* 0x0005e80000000800 */
[----:B------:R3:W-:Y:S04]  /*4ef0*/  STS [R144+0x14400], R5 ;  /* 0x0144000590007388 */ /* 0x0007e80000000800 */
[----:B------:R3:W-:Y:S04]  /*4f00*/  STS [R4+0x14000], R3 ;  /* 0x0140000304007388 */ /* 0x0007e80000000800 */
[----:B------:R3:W-:Y:S01]  /*4f10*/  STS [R4+0x14400], R8 ;  /* 0x0144000804007388 */ /* 0x0007e20000000800 */
[----:B----4-:R-:W-:Y:S02]  /*4f20*/  F2FP.F16.F32.PACK_AB R0, R156, R157 ;  /* 0x0000009d9c00723e */ /* 0x010fe400000000ff */
[----:B-1----:R-:W-:Y:S01]  /*4f30*/  MOV R2, R147 ;  /* 0x0000009300027202 */ /* 0x002fe20000000f00 */
[----:B------:R-:W-:Y:S01]  /*4f40*/  @P1 VIADD R2, R148, 0xffffffe0 ;  /* 0xffffffe094021836 */ /* 0x000fe20000000000 */
[----:B--2---:R-:W-:Y:S04]  /*4f50*/  F2FP.F16.F32.PACK_AB R6, R159, R158 ;  /* 0x0000009e9f06723e */ /* 0x004fe800000000ff */
[----:B------:R1:W-:Y:S01]  /*4f60*/  STS [R2], R7 ;  /* 0x0000000702007388 */ /* 0x0003e20000000800 */
[----:B---3--:R-:W-:Y:S03]  /*4f70*/  F2FP.F16.F32.PACK_AB R5, R39, R40 ;  /* 0x000000282705723e */ /* 0x008fe600000000ff */
[----:B------:R2:W-:Y:S01]  /*4f80*/  STS [R2+0x400], R6 ;  /* 0x0004000602007388 */ /* 0x0005e20000000800 */
[----:B------:R-:W-:Y:S02]  /*4f90*/  IADD3 R3, PT, PT, R11, R2, RZ ;  /* 0x000000020b037210 */ /* 0x000fe40007ffe0ff */
[----:B------:R-:W-:Y:S03]  /*4fa0*/  F2FP.F16.F32.PACK_AB R4, R239, R240 ;  /* 0x000000f0ef04723e */ /* 0x000fe600000000ff */
[----:B------:R3:W-:Y:S04]  /*4fb0*/  STS [R3], R5 ;  /* 0x0000000503007388 */ /* 0x0007e80000000800 */
[----:B------:R4:W-:Y:S01]  /*4fc0*/  STS [R3+0x400], R0 ;  /* 0x0004000003007388 */ /* 0x0009e20000000800 */
[----:B-1----:R-:W-:Y:S02]  /*4fd0*/  F2FP.F16.F32.PACK_AB R7, R237, R238 ;  /* 0x000000eeed07723e */ /* 0x002fe400000000ff */
[----:B--2---:R-:W-:Y:S03]  /*4fe0*/  F2FP.F16.F32.PACK_AB R6, R243, R244 ;  /* 0x000000f4f306723e */ /* 0x004fe600000000ff */
[----:B------:R-:W-:Y:S04]  /*4ff0*/  STS [R2+0x1000], R7 ;  /* 0x0010000702007388 */ /* 0x000fe80000000800 */
[----:B------:R1:W-:Y:S01]  /*5000*/  STS [R2+0x1400], R6 ;  /* 0x0014000602007388 */ /* 0x0003e20000000800 */
[----:B---3--:R-:W-:Y:S03]  /*5010*/  F2FP.F16.F32.PACK_AB R5, R235, R236 ;  /* 0x000000eceb05723e */ /* 0x008fe600000000ff */
[----:B------:R-:W-:Y:S01]  /*5020*/  STS [R3+0x1400], R4 ;  /* 0x0014000403007388 */ /* 0x000fe20000000800 */
[----:B----4-:R-:W-:Y:S03]  /*5030*/  LEA R0, R226, UR4, 0x1 ;  /* 0x00000004e2007c11 */ /* 0x010fe6000f8e08ff */
[----:B------:R2:W-:Y:S04]  /*5040*/  STS [R3+0x1000], R5 ;  /* 0x0010000503007388 */ /* 0x0005e80000000800 */
[----:B------:R-:W3:Y:S08]  /*5050*/  LDSM.16.M88.4 R32, [R0+0x6000] ;  /* 0x006000000020783b */ /* 0x000ef00000000200 */
[----:B------:R-:W4:Y:S01]  /*5060*/  LDSM.16.M88.4 R28, [R0+0x6800] ;  /* 0x00680000001c783b */ /* 0x000f220000000200 */
[C---:B-1----:R-:W-:Y:S01]  /*5070*/  IADD3 R2, PT, PT, R0.reuse, 0x6020, RZ ;  /* 0x0000602000027810 */ /* 0x042fe20007ffe0ff */
[----:B--2---:R-:W-:Y:S04]  /*5080*/  VIADD R3, R0, 0x6000 ;  /* 0x0000600000037836 */ /* 0x004fe80000000000 */
[----:B------:R-:W-:Y:S01]  /*5090*/  @P2 VIADD R2, R3, 0xffffffe0 ;  /* 0xffffffe003022836 */ /* 0x000fe20000000000 */
[----:B------:R-:W-:Y:S04]  /*50a0*/  MOV R3, R143 ;  /* 0x0000008f00037202 */ /* 0x000fe80000000f00 */
        /* <DEDUP_REMOVED lines=41> */
[----:B------:R-:W-:Y:S01]  /*5340*/  ISETP.NE.AND P6, PT, R0, RZ, PT ;  /* 0x000000ff0000720c */ /* 0x000fe20003fc5270 */
        /* <DEDUP_REMOVED lines=16> */
[----:B-1----:R-:W-:Y:S01]  /*5450*/  MOV R2, R147 ;  /* 0x0000009300027202 */ /* 0x002fe20000000f00 */
        /* <DEDUP_REMOVED lines=10> */
[C---:B------:R-:W-:Y:S01]  /*5500*/  FADD.FTZ R17, -R143.reuse, R17 ;  /* 0x000000118f117221 */ /* 0x040fe20000010100 */
[----:B------:R-:W-:Y:S01]  /*5510*/  FADD.FTZ R21, -R143, R21 ;  /* 0x000000158f157221 */ /* 0x000fe20000010100 */
[----:B------:R-:W-:Y:S01]  /*5520*/  FMUL.FTZ R149, R149, R4 ;  /* 0x0000000495957220 */ /* 0x000fe20000410000 */
[----:B------:R-:W-:Y:S01]  /*5530*/  IMAD.MOV.U32 R4, RZ, RZ, R3 ;  /* 0x000000ffff047224 */ /* 0x000fe200078e0003 */
[----:B------:R-:W-:Y:S01]  /*5540*/  LOP3.LUT R3, R228, 0x8, RZ, 0xc0, !PT ;  /* 0x00000008e4037812 */ /* 0x000fe200078ec0ff */
[----:B------:R-:W-:Y:S01]  /*5550*/  FMUL.FTZ R5, R48, R5 ;  /* 0x0000000530057220 */ /* 0x000fe20000410000 */
[----:B------:R-:W-:Y:S01]  /*5560*/  FMUL.FTZ R17, R46, R17 ;  /* 0x000000112e117220 */ /* 0x000fe20000410000 */
[----:B------:R-:W-:Y:S01]  /*5570*/  FFMA.FTZ R0, -R4, R4, 1 ;  /* 0x3f80000004007423 */ /* 0x000fe20000010104 */
[----:B------:R-:W-:Y:S01]  /*5580*/  FFMA.FTZ R4, -R49, R49, 1 ;  /* 0x3f80000031047423 */ /* 0x000fe20000010131 */
[----:B------:R-:W-:Y:S01]  /*5590*/  FMUL.FTZ R133, R43, R21 ;  /* 0x000000152b857220 */ /* 0x000fe20000410000 */
[----:B------:R1:W5:Y:S01]  /*55a0*/  LDL.LU R49, [R1+0x68] ;  /* 0x0000680001317983 */ /* 0x0003620000300800 */
[----:B------:R-:W-:Y:S01]  /*55b0*/  FMUL.FTZ R0, R0, UR15 ;  /* 0x0000000f00007c20 */ /* 0x000fe20008410000 */
[----:B------:R-:W-:Y:S01]  /*55c0*/  ISETP.NE.AND P0, PT, R3, RZ, PT ;  /* 0x000000ff0300720c */ /* 0x000fe20003f05270 */
[----:B------:R-:W-:Y:S01]  /*55d0*/  FADD.FTZ R20, -R143, R20 ;  /* 0x000000148f147221 */ /* 0x000fe20000010100 */
[----:B------:R1:W5:Y:S01]  /*55e0*/  LDL.LU R48, [R1+0x64] ;  /* 0x0000640001307983 */ /* 0x0003620000300800 */
[----:B------:R-:W-:Y:S01]  /*55f0*/  FMUL.FTZ R132, R149, R0 ;  /* 0x0000000095847220 */ /* 0x000fe20000410000 */
[----:B------:R-:W-:Y:S01]  /*5600*/  FADD.FTZ R0, -R143, R16 ;  /* 0x000000108f007221 */ /* 0x000fe20000010100 */
[----:B------:R-:W-:Y:S01]  /*5610*/  FMUL.FTZ R4, R4, UR15 ;  /* 0x0000000f04047c20 */ /* 0x000fe20008410000 */
[----:B------:R-:W-:Y:S01]  /*5620*/  SHF.R.U32.HI R149, RZ, 0x1, R228 ;  /* 0x00000001ff957819 */ /* 0x000fe200000116e4 */
[----:B------:R-:W-:Y:S01]  /*5630*/  FFMA.FTZ R21, -R227, R227, 1 ;  /* 0x3f800000e3157423 */ /* 0x000fe200000101e3 */
[----:B------:R-:W-:Y:S01]  /*5640*/  FMUL.FTZ R0, R47, R0 ;  /* 0x000000002f007220 */ /* 0x000fe20000410000 */
[----:B------:R-:W-:Y:S01]  /*5650*/  FMUL.FTZ R134, R44, R20 ;  /* 0x000000142c867220 */ /* 0x000fe20000410000 */
[----:B------:R1:W5:Y:S01]  /*5660*/  LDL.LU R47, [R1+0x60] ;  /* 0x00006000012f7983 */ /* 0x0003620000300800 */
[----:B------:R-:W-:Y:S01]  /*5670*/  FFMA.FTZ R20, -R42, R42, 1 ;  /* 0x3f8000002a147423 */ /* 0x000fe2000001012a */
[----:B------:R-:W-:Y:S01]  /*5680*/  FFMA.FTZ R16, -R41, R41, 1 ;  /* 0x3f80000029107423 */ /* 0x000fe20000010129 */
[----:B------:R-:W-:Y:S01]  /*5690*/  FMUL.FTZ R4, R5, R4 ;  /* 0x0000000405047220 */ /* 0x000fe20000410000 */
[----:B------:R1:W5:Y:S01]  /*56a0*/  LDL.LU R46, [R1+0x5c] ;  /* 0x00005c00012e7983 */ /* 0x0003620000300800 */
[----:B------:R-:W-:Y:S01]  /*56b0*/  FFMA.FTZ R5, -R45, R45, 1 ;  /* 0x3f8000002d057423 */ /* 0x000fe2000001012d */
[----:B------:R-:W-:Y:S01]  /*56c0*/  @P0 VIADD R2, R148, 0xffffffe0 ;  /* 0xffffffe094020836 */ /* 0x000fe20000000000 */
[C---:B------:R-:W-:Y:S01]  /*56d0*/  SHF.L.U32 R148, R228.reuse, 0x6, RZ ;  /* 0x00000006e4947819 */ /* 0x040fe200000006ff */
[----:B------:R1:W5:Y:S01]  /*56e0*/  LDL.LU R45, [R1+0x58] ;  /* 0x00005800012d7983 */ /* 0x0003620000300800 */
[----:B------:R-:W-:Y:S01]  /*56f0*/  LOP3.LUT R3, R3, 0x30, R149, 0xf8, !PT ;  /* 0x0000003003037812 */ /* 0x000fe200078ef895 */
[----:B------:R-:W-:Y:S01]  /*5700*/  FMUL.FTZ R5, R5, UR15 ;  /* 0x0000000f05057c20 */ /* 0x000fe20008410000 */
[----:B------:R-:W-:Y:S01]  /*5710*/  IMAD.SHL.U32 R227, R228, 0x8, RZ ;  /* 0x00000008e4e37824 */ /* 0x000fe200078e00ff */
[----:B------:R1:W5:Y:S01]  /*5720*/  LDL.LU R44, [R1+0x54] ;  /* 0x00005400012c7983 */ /* 0x0003620000300800 */
[----:B------:R-:W-:Y:S01]  /*5730*/  LOP3.LUT R3, R3, 0x1c0, R148, 0xf8, !PT ;  /* 0x000001c003037812 */ /* 0x000fe200078ef894 */
[----:B------:R-:W-:Y:S01]  /*5740*/  FMUL.FTZ R5, R0, R5 ;  /* 0x0000000500057220 */ /* 0x000fe20000410000 */
[----:B------:R-:W-:Y:S01]  /*5750*/  LOP3.LUT R0, R148, 0x400, RZ, 0xc0, !PT ;  /* 0x0000040094007812 */ /* 0x000fe200078ec0ff */
[----:B------:R1:W5:Y:S01]  /*5760*/  LDL.LU R43, [R1+0x50] ;  /* 0x00005000012b7983 */ /* 0x0003620000300800 */
[----:B------:R-:W-:Y:S01]  /*5770*/  LOP3.LUT R3, R3, 0x38, R227, 0x78, !PT ;  /* 0x0000003803037812 */ /* 0x000fe200078e78e3 */
[----:B------:R-:W-:Y:S01]  /*5780*/  FMUL.FTZ R16, R16, UR15 ;  /* 0x0000000f10107c20 */ /* 0x000fe20008410000 */
[----:B------:R-:W-:Y:S01]  /*5790*/  FMUL.FTZ R21, R21, UR15 ;  /* 0x0000000f15157c20 */ /* 0x000fe20008410000 */
[----:B------:R1:W5:Y:S01]  /*57a0*/  LDL.LU R42, [R1+0x4c] ;  /* 0x00004c00012a7983 */ /* 0x0003620000300800 */
[----:B------:R-:W-:Y:S01]  /*57b0*/  FADD.FTZ R32, -R143, R32 ;  /* 0x000000208f207221 */ /* 0x000fe20000010100 */
[----:B------:R-:W-:Y:S01]  /*57c0*/  FMUL.FTZ R20, R20, UR15 ;  /* 0x0000000f14147c20 */ /* 0x000fe20008410000 */
[----:B------:R-:W-:Y:S01]  /*57d0*/  LEA R3, R3, R0, 0x1 ;  /* 0x0000000003037211 */ /* 0x000fe200078e08ff */
[----:B------:R1:W5:Y:S01]  /*57e0*/  LDL.LU R41, [R1+0x48] ;  /* 0x0000480001297983 */ /* 0x0003620000300800 */
[----:B------:R-:W-:Y:S01]  /*57f0*/  FMUL.FTZ R0, R134, R16 ;  /* 0x0000001086007220 */ /* 0x000fe20000410000 */
[C---:B---3--:R-:W-:Y:S01]  /*5800*/  FADD.FTZ R6, -R142.reuse, R6 ;  /* 0x000000068e067221 */ /* 0x048fe20000010100 */
[----:B------:R-:W-:Y:S01]  /*5810*/  FADD.FTZ R7, -R142, R7 ;  /* 0x000000078e077221 */ /* 0x000fe20000010100 */
[----:B------:R-:W-:Y:S01]  /*5820*/  FMUL.FTZ R21, R133, R21 ;  /* 0x0000001585157220 */ /* 0x000fe20000410000 */
[----:B------:R-:W-:Y:S01]  /*5830*/  FMUL.FTZ R20, R17, R20 ;  /* 0x0000001411147220 */ /* 0x000fe20000410000 */
[----:B------:R-:W-:Y:S01]  /*5840*/  FFMA.FTZ R17, -R230, R230, 1 ;  /* 0x3f800000e6117423 */ /* 0x000fe200000101e6 */
[----:B------:R-:W-:Y:S01]  /*5850*/  FFMA.FTZ R16, -R229, R229, 1 ;  /* 0x3f800000e5107423 */ /* 0x000fe200000101e5 */
[----:B------:R-:W-:Y:S01]  /*5860*/  LOP3.LUT R139, R227, 0x18, RZ, 0xc0, !PT ;  /* 0x00000018e38b7812 */ /* 0x000fe200078ec0ff */
[----:B------:R-:W-:Y:S01]  /*5870*/  IMAD.SHL.U32 R230, R228, 0x4, RZ ;  /* 0x00000004e4e67824 */ /* 0x000fe200078e00ff */
[----:B------:R-:W-:Y:S01]  /*5880*/  F2FP.F16.F32.PACK_AB R21, R21, R0 ;  /* 0x000000001515723e */ /* 0x000fe200000000ff */
[----:B------:R-:W-:Y:S01]  /*5890*/  FMUL.FTZ R0, R40, R32 ;  /* 0x0000002028007220 */ /* 0x000fe20000410000 */
[----:B------:R-:W-:Y:S01]  /*58a0*/  F2FP.F16.F32.PACK_AB R20, R20, R5 ;  /* 0x000000051414723e */ /* 0x000fe200000000ff */
[----:B------:R1:W5:Y:S01]  /*58b0*/  LDL.LU R40, [R1+0x44] ;  /* 0x0000440001287983 */ /* 0x0003620000300800 */
[----:B------:R-:W-:Y:S01]  /*58c0*/  FADD.FTZ R5, -R143, R33 ;  /* 0x000000218f057221 */ /* 0x000fe20000010100 */
[----:B------:R-:W-:Y:S01]  /*58d0*/  FMUL.FTZ R33, R38, R6 ;  /* 0x0000000626217220 */ /* 0x000fe20000410000 */
[----:B------:R-:W-:Y:S01]  /*58e0*/  FMUL.FTZ R32, R37, R7 ;  /* 0x0000000725207220 */ /* 0x000fe20000410000 */
[----:B------:R-:W-:Y:S01]  /*58f0*/  FFMA.FTZ R7, -R36, R36, 1 ;  /* 0x3f80000024077423 */ /* 0x000fe20000010124 */
[----:B------:R-:W-:Y:S01]  /*5900*/  FMUL.FTZ R5, R39, R5 ;  /* 0x0000000527057220 */ /* 0x000fe20000410000 */
[----:B------:R-:W-:Y:S01]  /*5910*/  FFMA.FTZ R6, -R252, R252, 1 ;  /* 0x3f800000fc067423 */ /* 0x000fe200000101fc */
[----:B------:R1:W5:Y:S01]  /*5920*/  LDL.LU R39, [R1+0x40] ;  /* 0x0000400001277983 */ /* 0x0003620000300800 */
[----:B------:R-:W-:Y:S01]  /*5930*/  FMUL.FTZ R7, R7, UR15 ;  /* 0x0000000f07077c20 */ /* 0x000fe20008410000 */
[----:B------:R-:W-:Y:S01]  /*5940*/  FMUL.FTZ R17, R17, UR15 ;  /* 0x0000000f11117c20 */ /* 0x000fe20008410000 */
[----:B------:R-:W-:Y:S01]  /*5950*/  FMUL.FTZ R6, R6, UR15 ;  /* 0x0000000f06067c20 */ /* 0x000fe20008410000 */
[----:B------:R1:W5:Y:S01]  /*5960*/  LDL.LU R38, [R1+0x3c] ;  /* 0x00003c0001267983 */ /* 0x0003620000300800 */
[----:B------:R-:W-:Y:S01]  /*5970*/  FMUL.FTZ R16, R16, UR15 ;  /* 0x0000000f10107c20 */ /* 0x000fe20008410000 */
[----:B------:R-:W-:Y:S01]  /*5980*/  F2FP.F16.F32.PACK_AB R4, R4, R132 ;  /* 0x000000840404723e */ /* 0x000fe200000000ff */
[----:B------:R-:W-:Y:S01]  /*5990*/  FMUL.FTZ R7, R0, R7 ;  /* 0x0000000700077220 */ /* 0x000fe20000410000 */
[----:B------:R1:W5:Y:S01]  /*59a0*/  LDL.LU R37, [R1+0x38] ;  /* 0x0000380001257983 */ /* 0x0003620000300800 */
[----:B------:R-:W-:Y:S01]  /*59b0*/  SHF.L.U32 R229, R228, 0x5, RZ ;  /* 0x00000005e4e57819 */ /* 0x000fe200000006ff */
[----:B------:R-:W-:Y:S01]  /*59c0*/  FMUL.FTZ R6, R5, R6 ;  /* 0x0000000605067220 */ /* 0x000fe20000410000 */
[----:B------:R-:W-:Y:S01]  /*59d0*/  FMUL.FTZ R17, R33, R17 ;  /* 0x0000001121117220 */ /* 0x000fe20000410000 */
[----:B------:R1:W5:Y:S01]  /*59e0*/  LDL.LU R36, [R1+0x34] ;  /* 0x0000340001247983 */ /* 0x0003620000300800 */
[----:B------:R-:W-:Y:S01]  /*59f0*/  LOP3.LUT R252, R139, 0x20, RZ, 0xfc, !PT ;  /* 0x000000208bfc7812 */ /* 0x000fe200078efcff */
[----:B------:R-:W-:Y:S01]  /*5a00*/  FMUL.FTZ R16, R32, R16 ;  /* 0x0000001020107220 */ /* 0x000fe20000410000 */
[----:B------:R-:W-:Y:S06]  /*5a10*/  BRA.U !UP2, `(.L_x_524) ;  /* 0x000000010aa07547 */ /* 0x000fec000b800000 */
[----:B------:R-:W2:Y:S01]  /*5a20*/  LDL.LU.64 R136, [R1+0x8] ;  /* 0x0000080001887983 */ /* 0x000ea20000300a00 */
[C---:B------:R-:W-:Y:S01]  /*5a30*/  ISETP.GE.AND P4, PT, R139.reuse, UR5, PT ;  /* 0x000000058b007c0c */ /* 0x040fe2000bf86270 */
[----:B------:R-:W-:Y:S01]  /*5a40*/  ULOP3.LUT UR14, UR49, 0x1, URZ, 0xc0, !UPT ;  /* 0x00000001310e7892 */ /* 0x000fe2000f8ec0ff */
[----:B------:R-:W-:Y:S01]  /*5a50*/  ISETP.GE.AND P3, PT, R252, UR5, PT ;  /* 0x00000005fc007c0c */ /* 0x000fe2000bf66270 */
[----:B------:R-:W3:Y:S01]  /*5a60*/  LDL.LU R132, [R1+0x18] ;  /* 0x0000180001847983 */ /* 0x000ee20000300800 */
[----:B------:R-:W-:Y:S01]  /*5a70*/  IADD3 R5, P0, PT, RZ, -UR35, RZ ;  /* 0x80000023ff057c10 */ /* 0x000fe2000ff1e0ff */
[----:B------:R-:W-:Y:S01]  /*5a80*/  UISETP.NE.U32.AND UP0, UPT, UR14, 0x1, UPT ;  /* 0x000000010e00788c */ /* 0x000fe2000bf05070 */
[----:B------:R-:W-:Y:S03]  /*5a90*/  LOP3.LUT R32, R139, 0x40, RZ, 0xfc, !PT ;  /* 0x000000408b207812 */ /* 0x000fe600078efcff */
[----:B------:R-:W-:Y:S01]  /*5aa0*/  IMAD.X R0, RZ, RZ, ~UR16, P0 ;  /* 0x80000010ff007e24 */ /* 0x000fe200080e06ff */
[----:B------:R-:W-:Y:S04]  /*5ab0*/  USEL UR14, UR34, 0x3000, !UP0 ;  /* 0x00003000220e7887 */ /* 0x000fe8000c000000 */
[----:B------:R-:W-:Y:S02]  /*5ac0*/  SHF.R.S64 R5, R5, 0x1f, R0 ;  /* 0x0000001f05057819 */ /* 0x000fe40000001000 */
[----:B------:R-:W-:Y:S02]  /*5ad0*/  VIADD R247, R247, UR14 ;  /* 0x0000000ef7f77c36 */ /* 0x000fe40008000000 */
[----:B------:R-:W-:Y:S02]  /*5ae0*/  VIADD R221, R221, UR14 ;  /* 0x0000000edddd7c36 */ /* 0x000fe40008000000 */
[----:B---3--:R-:W-:Y:S01]  /*5af0*/  VIADD R132, R132, UR14 ;  /* 0x0000000e84847c36 */ /* 0x008fe20008000000 */
[----:B--2---:R-:W-:Y:S04]  /*5b00*/  IADD3 R5, P0, PT, R136, R5, RZ ;  /* 0x0000000588057210 */ /* 0x004fe80007f1e0ff */
[----:B------:R2:W-:Y:S01]  /*5b10*/  STL [R1+0x18], R132 ;  /* 0x0000188401007387 */ /* 0x0005e20000100800 */
[----:B------:R-:W-:Y:S01]  /*5b20*/  LEA.HI.X.SX32 R0, R0, R137, 0x1, P0 ;  /* 0x0000008900007211 */ /* 0x000fe200000f0eff */
[----:B------:R-:W-:Y:S01]  /*5b30*/  IMAD.MOV.U32 R134, RZ, RZ, R5 ;  /* 0x000000ffff867224 */ /* 0x000fe200078e0005 */
[----:B------:R-:W-:Y:S03]  /*5b40*/  ISETP.GE.AND P0, PT, R32, UR5, PT ;  /* 0x0000000520007c0c */ /* 0x000fe6000bf06270 */
[----:B------:R-:W-:Y:S05]  /*5b50*/  IMAD.MOV.U32 R135, RZ, RZ, R0 ;  /* 0x000000ffff877224 */ /* 0x000fea00078e0000 */
        /* <DEDUP_REMOVED lines=18> */
[----:B------:R2:W-:Y:S04]  /*5c80*/  STL.64 [R1+0x8], R134 ;  /* 0x0000088601007387 */ /* 0x0005e80000100a00 */
[----:B------:R-:W0:Y:S02]  /*5c90*/  LDGDEPBAR ;  /* 0x00000000000079af */ /* 0x000e240000000000 */
.L_x_524:
[----:B------:R3:W-:Y:S01]  /*5ca0*/  STS [R144+0xf000], R4 ;  /* 0x00f0000490007388 */ /* 0x0007e20000000800 */
[C---:B------:R-:W-:Y:S01]  /*5cb0*/  FADD.FTZ R22, -R142.reuse, R22 ;  /* 0x000000168e167221 */ /* 0x040fe20000010100 */
[C---:B------:R-:W-:Y:S01]  /*5cc0*/  FADD.FTZ R35, -R142.reuse, R35 ;  /* 0x000000238e237221 */ /* 0x040fe20000010100 */
[----:B------:R-:W-:Y:S01]  /*5cd0*/  MOV R32, 0x10 ;  /* 0x0000001000207802 */ /* 0x000fe20000000f00 */
[----:B------:R-:W-:Y:S01]  /*5ce0*/  FADD.FTZ R19, -R142, R19 ;  /* 0x000000138e137221 */ /* 0x000fe20000010100 */
[----:B------:R-:W-:Y:S01]  /*5cf0*/  FMUL.FTZ R22, R158, R22 ;  /* 0x000000169e167220 */ /* 0x000fe20000410000 */
[----:B------:R-:W-:Y:S01]  /*5d00*/  F2FP.F16.F32.PACK_AB R0, R16, R17 ;  /* 0x000000111000723e */ /* 0x000fe200000000ff */
[----:B------:R-:W-:Y:S01]  /*5d10*/  FMUL.FTZ R35, R156, R35 ;  /* 0x000000239c237220 */ /* 0x000fe20000410000 */
[----:B------:R-:W-:Y:S01]  /*5d20*/  SEL R32, R32, 0xfffffff0, !P6 ;  /* 0xfffffff020207807 */ /* 0x000fe20007000000 */
[----:B------:R-:W-:Y:S01]  /*5d30*/  FFMA.FTZ R5, -R155, R155, 1 ;  /* 0x3f8000009b057423 */ /* 0x000fe2000001019b */
[----:B------:R-:W-:Y:S01]  /*5d40*/  FMUL.FTZ R19, R170, R19 ;  /* 0x00000013aa137220 */ /* 0x000fe20000410000 */
[----:B------:R4:W-:Y:S01]  /*5d50*/  STS [R144+0xf400], R0 ;  /* 0x00f4000090007388 */ /* 0x0009e20000000800 */
[C---:B------:R-:W-:Y:S01]  /*5d60*/  FADD.FTZ R34, -R142.reuse, R34 ;  /* 0x000000228e227221 */ /* 0x040fe20000010100 */
[----:B------:R-:W-:Y:S01]  /*5d70*/  FMUL.FTZ R5, R5, UR15 ;  /* 0x0000000f05057c20 */ /* 0x000fe20008410000 */
[----:B------:R-:W-:Y:S01]  /*5d80*/  FADD.FTZ R23, -R142, R23 ;  /* 0x000000178e177221 */ /* 0x000fe20000010100 */
[----:B-----5:R-:W-:Y:S01]  /*5d90*/  FADD.FTZ R9, -R141, R9 ;  /* 0x000000098d097221 */ /* 0x020fe20000010100 */
[----:B------:R-:W-:Y:S01]  /*5da0*/  FMUL.FTZ R34, R157, R34 ;  /* 0x000000229d227220 */ /* 0x000fe20000410000 */
[----:B------:R-:W-:Y:S01]  /*5db0*/  FMUL.FTZ R19, R19, R5 ;  /* 0x0000000513137220 */ /* 0x000fe20000410000 */
[----:B------:R-:W-:Y:S01]  /*5dc0*/  FFMA.FTZ R5, -R146, R146, 1 ;  /* 0x3f80000092057423 */ /* 0x000fe20000010192 */
[C---:B------:R-:W-:Y:S01]  /*5dd0*/  FADD.FTZ R8, -R141.reuse, R8 ;  /* 0x000000088d087221 */ /* 0x040fe20000010100 */
[----:B------:R-:W-:Y:S01]  /*5de0*/  FADD.FTZ R13, -R141, R13 ;  /* 0x0000000d8d0d7221 */ /* 0x000fe20000010100 */
[----:B------:R-:W-:Y:S01]  /*5df0*/  FMUL.FTZ R23, R159, R23 ;  /* 0x000000179f177220 */ /* 0x000fe20000410000 */
[----:B------:R-:W-:Y:S01]  /*5e00*/  FMUL.FTZ R5, R5, UR15 ;  /* 0x0000000f05057c20 */ /* 0x000fe20008410000 */
[----:B------:R-:W-:Y:S01]  /*5e10*/  FMUL.FTZ R9, R245, R9 ;  /* 0x00000009f5097220 */ /* 0x000fe20000410000 */
[----:B------:R-:W-:Y:S01]  /*5e20*/  FMUL.FTZ R13, R241, R13 ;  /* 0x0000000df10d7220 */ /* 0x000fe20000410000 */
[----:B---3--:R-:W-:Y:S01]  /*5e30*/  FADD.FTZ R4, -R142, R18 ;  /* 0x000000128e047221 */ /* 0x008fe20000010100 */
[----:B------:R-:W-:Y:S01]  /*5e40*/  F2FP.F16.F32.PACK_AB R18, R6, R7 ;  /* 0x000000070612723e */ /* 0x000fe200000000ff */
[----:B------:R-:W-:Y:S01]  /*5e50*/  FMUL.FTZ R34, R34, R5 ;  /* 0x0000000522227220 */ /* 0x000fe20000410000 */
[----:B------:R-:W-:Y:S01]  /*5e60*/  FADD.FTZ R29, -R141, R29 ;  /* 0x0000001d8d1d7221 */ /* 0x000fe20000010100 */
[----:B------:R-:W-:Y:S01]  /*5e70*/  FMUL.FTZ R6, R171, R4 ;  /* 0x00000004ab067220 */ /* 0x000fe20000410000 */
[----:B------:R-:W-:Y:S01]  /*5e80*/  FFMA.FTZ R4, -R154, R154, 1 ;  /* 0x3f8000009a047423 */ /* 0x000fe2000001019a */
[----:B------:R-:W-:Y:S01]  /*5e90*/  FADD.FTZ R12, -R141, R12 ;  /* 0x0000000c8d0c7221 */ /* 0x000fe20000010100 */
[----:B------:R-:W-:Y:S01]  /*5ea0*/  FMUL.FTZ R29, R235, R29 ;  /* 0x0000001deb1d7220 */ /* 0x000fe20000410000 */
[----:B------:R-:W-:Y:S01]  /*5eb0*/  FADD.FTZ R25, -R141, R25 ;  /* 0x000000198d197221 */ /* 0x000fe20000010100 */
[----:B------:R-:W-:Y:S01]  /*5ec0*/  FMUL.FTZ R7, R4, UR15 ;  /* 0x0000000f04077c20 */ /* 0x000fe20008410000 */
[----:B------:R-:W-:Y:S01]  /*5ed0*/  FFMA.FTZ R4, -R152, R152, 1 ;  /* 0x3f80000098047423 */ /* 0x000fe20000010198 */
[----:B----4-:R-:W-:Y:S01]  /*5ee0*/  FFMA.FTZ R0, -R164, R164, 1 ;  /* 0x3f800000a4007423 */ /* 0x010fe200000101a4 */
[----:B------:R-:W-:Y:S01]  /*5ef0*/  FMUL.FTZ R12, R242, R12 ;  /* 0x0000000cf20c7220 */ /* 0x000fe20000410000 */
[----:B------:R-:W-:Y:S01]  /*5f00*/  FMUL.FTZ R7, R6, R7 ;  /* 0x0000000706077220 */ /* 0x000fe20000410000 */
[----:B------:R-:W-:Y:S01]  /*5f10*/  FMUL.FTZ R4, R4, UR15 ;  /* 0x0000000f04047c20 */ /* 0x000fe20008410000 */
[----:B------:R-:W-:Y:S01]  /*5f20*/  FFMA.FTZ R6, -R153, R153, 1 ;  /* 0x3f80000099067423 */ /* 0x000fe20000010199 */
[----:B------:R-:W-:Y:S01]  /*5f30*/  FMUL.FTZ R0, R0, UR15 ;  /* 0x0000000f00007c20 */ /* 0x000fe20008410000 */
[----:B------:R-:W-:Y:S01]  /*5f40*/  FMUL.FTZ R25, R237, R25 ;  /* 0x00000019ed197220 */ /* 0x000fe20000410000 */
[----:B------:R-:W-:Y:S01]  /*5f50*/  FMUL.FTZ R22, R22, R4 ;  /* 0x0000000416167220 */ /* 0x000fe20000410000 */
[----:B------:R-:W-:Y:S01]  /*5f60*/  FFMA.FTZ R4, -R145, R145, 1 ;  /* 0x3f80000091047423 */ /* 0x000fe20000010191 */
[----:B------:R-:W-:Y:S01]  /*5f70*/  F2FP.F16.F32.PACK_AB R5, R19, R7 ;  /* 0x000000071305723e */ /* 0x000fe200000000ff */
[----:B------:R-:W-:Y:S01]  /*5f80*/  FFMA.FTZ R7, -R168, R168, 1 ;  /* 0x3f800000a8077423 */ /* 0x000fe200000101a8 */
[----:B------:R-:W-:Y:S01]  /*5f90*/  FMUL.FTZ R6, R6, UR15 ;  /* 0x0000000f06067c20 */ /* 0x000fe20008410000 */
[----:B------:R-:W-:Y:S01]  /*5fa0*/  FMUL.FTZ R4, R4, UR15 ;  /* 0x0000000f04047c20 */ /* 0x000fe20008410000 */
[----:B------:R-:W-:Y:S01]  /*5fb0*/  FMUL.FTZ R19, R246, R8 ;  /* 0x00000008f6137220 */ /* 0x000fe20000410000 */
[----:B------:R-:W-:Y:S01]  /*5fc0*/  FMUL.FTZ R7, R7, UR15 ;  /* 0x0000000f07077c20 */ /* 0x000fe20008410000 */
[----:B------:R-:W-:Y:S01]  /*5fd0*/  FFMA.FTZ R8, -R169, R169, 1 ;  /* 0x3f800000a9087423 */ /* 0x000fe200000101a9 */
[----:B------:R-:W-:Y:S01]  /*5fe0*/  FMUL.FTZ R16, R35, R4 ;  /* 0x0000000423107220 */ /* 0x000fe20000410000 */
[----:B------:R-:W-:Y:S01]  /*5ff0*/  IADD3 R4, PT, PT, R144, R32, RZ ;  /* 0x0000002090047210 */ /* 0x000fe20007ffe0ff */
[----:B------:R-:W-:Y:S01]  /*6000*/  FMUL.FTZ R17, R23, R6 ;  /* 0x0000000617117220 */ /* 0x000fe20000410000 */
[----:B------:R-:W-:Y:S01]  /*6010*/  FMUL.FTZ R8, R8, UR15 ;  /* 0x0000000f08087c20 */ /* 0x000fe20008410000 */
[----:B------:R-:W-:Y:S01]  /*6020*/  FFMA.FTZ R6, -R165, R165, 1 ;  /* 0x3f800000a5067423 */ /* 0x000fe200000101a5 */
[----:B------:R-:W-:Y:S01]  /*6030*/  FADD.FTZ R15, -R140, R15 ;  /* 0x0000000f8c0f7221 */ /* 0x000fe20000010100 */
[----:B------:R3:W-:Y:S01]  /*6040*/  STS [R4+0xf000], R20 ;  /* 0x00f0001404007388 */ /* 0x0007e20000000800 */
[----:B------:R-:W-:Y:S01]  /*6050*/  F2FP.F16.F32.PACK_AB R17, R17, R22 ;  /* 0x000000161111723e */ /* 0x000fe200000000ff */
[----:B------:R-:W-:Y:S01]  /*6060*/  FMUL.FTZ R22, R19, R8 ;  /* 0x0000000813167220 */ /* 0x000fe20000410000 */
[----:B------:R-:W-:Y:S02]  /*6070*/  FMUL.FTZ R6, R6, UR15 ;  /* 0x0000000f06067c20 */ /* 0x000fe40008410000 */
[----:B------:R4:W-:Y:S01]  /*6080*/  STS [R4+0xf400], R5 ;  /* 0x00f4000504007388 */ /* 0x0009e20000000800 */
[----:B------:R-:W-:Y:S01]  /*6090*/  FADD.FTZ R28, -R141, R28 ;  /* 0x0000001c8d1c7221 */ /* 0x000fe20000010100 */
[----:B------:R-:W-:Y:S01]  /*60a0*/  FADD.FTZ R10, -R140, R10 ;  /* 0x0000000a8c0a7221 */ /* 0x000fe20000010100 */
[----:B------:R-:W-:Y:S01]  /*60b0*/  FMUL.FTZ R19, R12, R6 ;  /* 0x000000060c137220 */ /* 0x000fe20000410000 */
[----:B------:R-:W-:Y:S01]  /*60c0*/  FFMA.FTZ R6, -R151, R151, 1 ;  /* 0x3f80000097067423 */ /* 0x000fe20000010197 */
[----:B------:R-:W-:Y:S01]  /*60d0*/  FADD.FTZ R14, -R140, R14 ;  /* 0x0000000e8c0e7221 */ /* 0x000fe20000010100 */
[----:B------:R-:W-:Y:S01]  /*60e0*/  FMUL.FTZ R15, R248, R15 ;  /* 0x0000000ff80f7220 */ /* 0x000fe20000410000 */
[----:B------:R-:W-:Y:S01]  /*60f0*/  FMUL.FTZ R28, R236, R28 ;  /* 0x0000001cec1c7220 */ /* 0x000fe20000410000 */
[----:B------:R-:W-:Y:S01]  /*6100*/  FMUL.FTZ R6, R6, UR15 ;  /* 0x0000000f06067c20 */ /* 0x000fe20008410000 */
[----:B------:R-:W-:Y:S01]  /*6110*/  FMUL.FTZ R10, R251, R10 ;  /* 0x0000000afb0a7220 */ /* 0x000fe20000410000 */
        /* <DEDUP_REMOVED lines=8> */
[----:B------:R-:W-:Y:S01]  /*61a0*/  FMUL.FTZ R30, R240, R30 ;  /* 0x0000001ef01e7220 */ /* 0x000fe20000410000 */
[----:B------:R-:W-:Y:S01]  /*61b0*/  FFMA.FTZ R8, -R161, R161, 1 ;  /* 0x3f800000a1087423 */ /* 0x000fe200000101a1 */
[----:B------:R-:W-:Y:S01]  /*61c0*/  FADD.FTZ R31, -R140, R31 ;  /* 0x0000001f8c1f7221 */ /* 0x000fe20000010100 */
[----:B---3--:R-:W-:Y:S01]  /*61d0*/  FMUL.FTZ R20, R9, R7 ;  /* 0x0000000709147220 */ /* 0x008fe20000410000 */
[----:B------:R-:W-:Y:S01]  /*61e0*/  FMUL.FTZ R9, R13, R0 ;  /* 0x000000000d097220 */ /* 0x000fe20000410000 */
[----:B------:R-:W-:Y:S01]  /*61f0*/  FFMA.FTZ R0, -R150, R150, 1 ;  /* 0x3f80000096007423 */ /* 0x000fe20000010196 */
[----:B------:R-:W-:Y:S01]  /*6200*/  FFMA.FTZ R7, -R160, R160, 1 ;  /* 0x3f800000a0077423 */ /* 0x000fe200000101a0 */
[----:B----4-:R-:W-:Y:S01]  /*6210*/  FFMA.FTZ R5, -R232, R232, 1 ;  /* 0x3f800000e8057423 */ /* 0x010fe200000101e8 */
[----:B------:R-:W-:Y:S01]  /*6220*/  FMUL.FTZ R11, R11, R6 ;  /* 0x000000060b0b7220 */ /* 0x000fe20000410000 */
[----:B------:R-:W-:Y:S01]  /*6230*/  FMUL.FTZ R0, R0, UR15 ;  /* 0x0000000f00007c20 */ /* 0x000fe20008410000 */
[----:B------:R-:W-:Y:S01]  /*6240*/  FMUL.FTZ R7, R7, UR15 ;  /* 0x0000000f07077c20 */ /* 0x000fe20008410000 */
[----:B------:R-:W-:Y:S01]  /*6250*/  FMUL.FTZ R5, R5, UR15 ;  /* 0x0000000f05057c20 */ /* 0x000fe20008410000 */
[----:B------:R-:W-:Y:S01]  /*6260*/  F2FP.F16.F32.PACK_AB R9, R9, R19 ;  /* 0x000000130909723e */ /* 0x000fe200000000ff */
[----:B------:R-:W-:Y:S01]  /*6270*/  FMUL.FTZ R13, R29, R0 ;  /* 0x000000001d0d7220 */ /* 0x000fe20000410000 */
[----:B------:R-:W-:Y:S01]  /*6280*/  F2FP.F16.F32.PACK_AB R0, R20, R22 ;  /* 0x000000161400723e */ /* 0x000fe200000000ff */
[----:B------:R-:W-:Y:S01]  /*6290*/  FMUL.FTZ R12, R25, R7 ;  /* 0x00000007190c7220 */ /* 0x000fe20000410000 */
[----:B------:R-:W-:Y:S01]  /*62a0*/  FFMA.FTZ R7, -R234, R234, 1 ;  /* 0x3f800000ea077423 */ /* 0x000fe200000101ea */
[----:B------:R-:W-:Y:S01]  /*62b0*/  FMUL.FTZ R14, R14, R5 ;  /* 0x000000050e0e7220 */ /* 0x000fe20000410000 */
[----:B------:R-:W-:Y:S01]  /*62c0*/  FFMA.FTZ R5, -R167, R167, 1 ;  /* 0x3f800000a7057423 */ /* 0x000fe200000101a7 */
[----:B------:R3:W-:Y:S01]  /*62d0*/  STS [R144+0x10000], R0 ;  /* 0x0100000090007388 */ /* 0x0007e20000000800 */
[----:B------:R-:W-:Y:S01]  /*62e0*/  FMUL.FTZ R7, R7, UR15 ;  /* 0x0000000f07077c20 */ /* 0x000fe20008410000 */
[----:B------:R-:W-:Y:S01]  /*62f0*/  FADD.FTZ R6, -R140, R26 ;  /* 0x0000001a8c067221 */ /* 0x000fe20000010100 */
[----:B------:R-:W-:Y:S01]  /*6300*/  FMUL.FTZ R24, R238, R24 ;  /* 0x00000018ee187220 */ /* 0x000fe20000410000 */
[----:B------:R-:W-:Y:S01]  /*6310*/  FMUL.FTZ R8, R8, UR15 ;  /* 0x0000000f08087c20 */ /* 0x000fe20008410000 */
[----:B------:R-:W-:Y:S01]  /*6320*/  FMUL.FTZ R19, R10, R7 ;  /* 0x000000070a137220 */ /* 0x000fe20000410000 */
[----:B------:R-:W-:Y:S01]  /*6330*/  FMUL.FTZ R7, R5, UR15 ;  /* 0x0000000f05077c20 */ /* 0x000fe20008410000 */
[----:B------:R-:W-:Y:S01]  /*6340*/  FMUL.FTZ R6, R244, R6 ;  /* 0x00000006f4067220 */ /* 0x000fe20000410000 */
[----:B------:R-:W-:Y:S01]  /*6350*/  FMUL.FTZ R31, R239, R31 ;  /* 0x0000001fef1f7220 */ /* 0x000fe20000410000 */
[----:B------:R-:W-:Y:S01]  /*6360*/  FMUL.FTZ R24, R24, R8 ;  /* 0x0000000818187220 */ /* 0x000fe20000410000 */
[----:B------:R-:W-:Y:S01]  /*6370*/  FADD.FTZ R27, -R140, R27 ;  /* 0x0000001b8c1b7221 */ /* 0x000fe20000010100 */
[----:B------:R-:W-:Y:S01]  /*6380*/  F2FP.F16.F32.PACK_AB R16, R16, R34 ;  /* 0x000000221010723e */ /* 0x000fe200000000ff */
[----:B------:R-:W4:Y:S01]  /*6390*/  LDL.LU.64 R170, [R1] ;  /* 0x0000000001aa7983 */ /* 0x000f220000300a00 */
[----:B------:R-:W-:Y:S01]  /*63a0*/  F2FP.F16.F32.PACK_AB R13, R13, R28 ;  /* 0x0000001c0d0d723e */ /* 0x000fe200000000ff */
[----:B------:R-:W-:Y:S01]  /*63b0*/  FMUL.FTZ R27, R243, R27 ;  /* 0x0000001bf31b7220 */ /* 0x000fe20000410000 */
[----:B------:R-:W-:Y:S01]  /*63c0*/  F2FP.F16.F32.PACK_AB R12, R12, R24 ;  /* 0x000000180c0c723e */ /* 0x000fe200000000ff */
[----:B------:R-:W1:Y:S01]  /*63d0*/  LDC R154, c[0x0][0x44c] ;  /* 0x00011300ff9a7b82 */ /* 0x000e620000000800 */
[----:B------:R-:W-:Y:S01]  /*63e0*/  LOP3.LUT R246, R227, 0x18, RZ, 0xc0, !PT ;  /* 0x00000018e3f67812 */ /* 0x000fe200078ec0ff */
[----:B------:R-:W-:Y:S01]  /*63f0*/  FMUL.FTZ R7, R27, R7 ;  /* 0x000000071b077220 */ /* 0x000fe20000410000 */
[----:B---3--:R-:W-:Y:S04]  /*6400*/  FFMA.FTZ R0, -R231, R231, 1 ;  /* 0x3f800000e7007423 */ /* 0x008fe800000101e7 */
[----:B------:R-:W-:Y:S04]  /*6410*/  FMUL.FTZ R0, R0, UR15 ;  /* 0x0000000f00007c20 */ /* 0x000fe80008410000 */
[----:B------:R-:W-:Y:S01]  /*6420*/  FMUL.FTZ R15, R15, R0 ;  /* 0x000000000f0f7220 */ /* 0x000fe20000410000 */
[----:B------:R-:W-:Y:S04]  /*6430*/  FFMA.FTZ R0, -R166, R166, 1 ;  /* 0x3f800000a6007423 */ /* 0x000fe800000101a6 */
[----:B------:R-:W-:Y:S01]  /*6440*/  FMUL.FTZ R10, R0, UR15 ;  /* 0x0000000f000a7c20 */ /* 0x000fe20008410000 */
[----:B------:R-:W-:Y:S03]  /*6450*/  FFMA.FTZ R0, -R163, R163, 1 ;  /* 0x3f800000a3007423 */ /* 0x000fe600000101a3 */
[----:B------:R-:W-:Y:S01]  /*6460*/  FMUL.FTZ R10, R6, R10 ;  /* 0x0000000a060a7220 */ /* 0x000fe20000410000 */
[----:B------:R-:W-:Y:S01]  /*6470*/  FMUL.FTZ R5, R0, UR15 ;  /* 0x0000000f00057c20 */ /* 0x000fe20008410000 */
[----:B------:R-:W-:Y:S01]  /*6480*/  FFMA.FTZ R6, -R162, R162, 1 ;  /* 0x3f800000a2067423 */ /* 0x000fe200000101a2 */
[--C-:B------:R-:W-:Y:S02]  /*6490*/  SHF.R.U32.HI R0, RZ, 0x4, R228.reuse ;  /* 0x00000004ff007819 */ /* 0x100fe400000116e4 */
[----:B------:R-:W-:Y:S01]  /*64a0*/  FMUL.FTZ R30, R30, R5 ;  /* 0x000000051e1e7220 */ /* 0x000fe20000410000 */
[----:B------:R-:W-:Y:S01]  /*64b0*/  F2FP.F16.F32.PACK_AB R5, R11, R19 ;  /* 0x000000130b05723e */ /* 0x000fe200000000ff */
[----:B------:R-:W-:Y:S01]  /*64c0*/  FMUL.FTZ R6, R6, UR15 ;  /* 0x0000000f06067c20 */ /* 0x000fe20008410000 */
[----:B------:R-:W-:Y:S02]  /*64d0*/  F2FP.F16.F32.PACK_AB R7, R7, R10 ;  /* 0x0000000a0707723e */ /* 0x000fe400000000ff */
[----:B------:R-:W-:Y:S01]  /*64e0*/  LOP3.LUT R163, R0, 0x8, RZ, 0xc0, !PT ;  /* 0x0000000800a37812 */ /* 0x000fe200078ec0ff */
[----:B------:R3:W-:Y:S01]  /*64f0*/  STS [R144+0x10400], R5 ;  /* 0x0104000590007388 */ /* 0x0007e20000000800 */
[----:B------:R-:W-:Y:S01]  /*6500*/  FMUL.FTZ R8, R31, R6 ;  /* 0x000000061f087220 */ /* 0x000fe20000410000 */
[----:B------:R-:W-:Y:S03]  /*6510*/  F2FP.F16.F32.PACK_AB R6, R15, R14 ;  /* 0x0000000e0f06723e */ /* 0x000fe600000000ff */
[----:B------:R-:W-:Y:S01]  /*6520*/  STS [R4+0x10000], R9 ;  /* 0x0100000904007388 */ /* 0x000fe20000000800 */
[----:B------:R-:W-:Y:S02]  /*6530*/  LOP3.LUT R0, R163, 0x10, R228, 0xf8, !PT ;  /* 0x00000010a3007812 */ /* 0x000fe400078ef8e4 */
[----:B------:R-:W-:Y:S02]  /*6540*/  F2FP.F16.F32.PACK_AB R8, R8, R30 ;  /* 0x0000001e0808723e */ /* 0x000fe400000000ff */
[----:B------:R-:W-:Y:S01]  /*6550*/  STS [R4+0x10400], R6 ;  /* 0x0104000604007388 */ /* 0x000fe20000000800 */
[--C-:B------:R-:W-:Y:S04]  /*6560*/  LOP3.LUT R0, R0, 0xc0, R229.reuse, 0xf8, !PT ;  /* 0x000000c000007812 */ /* 0x100fe800078ef8e5 */
[----:B------:R-:W-:Y:S01]  /*6570*/  STS [R2+-0x4000], R21 ;  /* 0xffc0001502007388 */ /* 0x000fe20000000800 */
[----:B------:R-:W-:Y:S04]  /*6580*/  LOP3.LUT R0, R0, 0x18, R230, 0x78, !PT ;  /* 0x0000001800007812 */ /* 0x000fe800078e78e6 */
[----:B------:R-:W-:Y:S01]  /*6590*/  STS [R2+-0x3c00], R17 ;  /* 0xffc4001102007388 */ /* 0x000fe20000000800 */
[----:B------:R-:W-:Y:S04]  /*65a0*/  LOP3.LUT R0, R0, 0x120, R229, 0xf8, !PT ;  /* 0x0000012000007812 */ /* 0x000fe800078ef8e5 */
[----:B------:R-:W-:Y:S02]  /*65b0*/  LEA R0, R0, UR4, 0x1 ;  /* 0x0000000400007c11 */ /* 0x000fe4000f8e08ff */
[----:B---3--:R-:W-:Y:S05]  /*65c0*/  IADD3 R5, PT, PT, R32, R2, RZ ;  /* 0x0000000220057210 */ /* 0x008fea0007ffe0ff */
[----:B------:R-:W-:Y:S05]  /*65d0*/  STS [R5+-0x4000], R18 ;  /* 0xffc0001205007388 */ /* 0x000fea0000000800 */
[----:B------:R-:W-:Y:S05]  /*65e0*/  STS [R5+-0x3c00], R16 ;  /* 0xffc4001005007388 */ /* 0x000fea0000000800 */
[----:B------:R-:W-:Y:S05]  /*65f0*/  STS [R2+-0x3000], R12 ;  /* 0xffd0000c02007388 */ /* 0x000fea0000000800 */
[----:B------:R-:W-:Y:S05]  /*6600*/  STS [R2+-0x2c00], R7 ;  /* 0xffd4000702007388 */ /* 0x000fea0000000800 */
[----:B------:R-:W-:Y:S05]  /*6610*/  STS [R5+-0x3000], R13 ;  /* 0xffd0000d05007388 */ /* 0x000fea0000000800 */
[----:B------:R-:W-:Y:S01]  /*6620*/  STS [R5+-0x2c00], R8 ;  /* 0xffd4000805007388 */ /* 0x000fe20000000800 */
[----:B------:R-:W-:Y:S06]  /*6630*/  BAR.SYNC.DEFER_BLOCKING 0x0 ;  /* 0x0000000000007b1d */ /* 0x000fec0000010000 */
[----:B------:R-:W-:Y:S05]  /*6640*/  LDSM.16.MT88.4 R4, [R3+UR4+0x13000] ;  /* 0x013000040304783b */ /* 0x000fea0008004200 */
[----:B------:R-:W3:Y:S05]  /*6650*/  LDSM.16.MT88.4 R8, [R0+0x6000] ;  /* 0x006000000008783b */ /* 0x000eea0000004200 */
[----:B------:R-:W1:Y:S05]  /*6660*/  LDSM.16.MT88.4 R12, [R3+UR4+0x15000] ;  /* 0x01500004030c783b */ /* 0x000e6a0008004200 */
[----:B------:R-:W1:Y:S05]  /*6670*/  LDSM.16.MT88.4 R16, [R0+0x7000] ;  /* 0x007000000010783b */ /* 0x000e6a0000004200 */
[----:B------:R-:W1:Y:S05]  /*6680*/  LDSM.16.MT88.4 R20, [R0+0x8000] ;  /* 0x008000000014783b */ /* 0x000e6a0000004200 */
[----:B------:R-:W-:Y:S05]  /*6690*/  LDSM.16.MT88.4 R24, [R3+UR4+0x13800] ;  /* 0x013800040318783b */ /* 0x000fea0008004200 */
[----:B------:R-:W1:Y:S05]  /*66a0*/  LDSM.16.MT88.4 R28, [R0+0x6400] ;  /* 0x00640000001c783b */ /* 0x000e6a0000004200 */
[----:B------:R-:W1:Y:S05]  /*66b0*/  LDSM.16.MT88.4 R32, [R3+UR4+0x15800] ;  /* 0x015800040320783b */ /* 0x000e6a0008004200 */
[----:B--2---:R-:W2:Y:S01]  /*66c0*/  LDSM.16.MT88.4 R132, [R0+0x7400] ;  /* 0x007400000084783b */ /* 0x004ea20000004200 */
[-C--:B---3--:R-:W-:Y:S04]  /*66d0*/  HMMA.16816.F32 R36, R4, R8.reuse, R36 ;  /* 0x000000080424723c */ /* 0x088fe80000001824 */
[----:B------:R-:W-:Y:S01]  /*66e0*/  LDSM.16.MT88.4 R136, [R0+0x6c00] ;  /* 0x006c00000088783b */ /* 0x000fe20000004200 */
[----:B-1----:R-:W-:Y:S04]  /*66f0*/  IMAD R231, R154, UR8, RZ ;  /* 0x000000089ae77c24 */ /* 0x002fe8000f8e02ff */
[----:B------:R-:W-:Y:S01]  /*6700*/  LDSM.16.MT88.4 R140, [R3+UR4+0x16800] ;  /* 0x01680004038c783b */ /* 0x000fe20008004200 */
[C---:B------:R-:W-:Y:S04]  /*6710*/  HMMA.16816.F32 R40, R12.reuse, R8, R40 ;  /* 0x000000080c28723c */ /* 0x040fe80000001828 */
[----:B------:R-:W-:Y:S01]  /*6720*/  LDSM.16.MT88.4 R144, [R0+0x7c00] ;  /* 0x007c00000090783b */ /* 0x000fe20000004200 */
[----:B------:R-:W-:Y:S03]  /*6730*/  LEA R2, -R231, RZ, 0x6 ;  /* 0x000000ffe7027211 */ /* 0x000fe600078e31ff */
[-C--:B------:R-:W-:Y:S08]  /*6740*/  HMMA.16816.F32 R44, R12, R10.reuse, R44 ;  /* 0x0000000a0c2c723c */ /* 0x080ff0000000182c */
[C---:B------:R-:W-:Y:S01]  /*6750*/  HMMA.16816.F32 R48, R4.reuse, R10, R48 ;  /* 0x0000000a0430723c */ /* 0x040fe20000001830 */
[----:B------:R-:W1:Y:S07]  /*6760*/  LDSM.16.MT88.4 R8, [R0+0x8400] ;  /* 0x008400000008783b */ /* 0x000e6e0000004200 */
[-C--:B------:R-:W-:Y:S08]  /*6770*/  HMMA.16816.F32 R52, R4, R16.reuse, R52 ;  /* 0x000000100434723c */ /* 0x080ff00000001834 */
[C---:B------:R-:W-:Y:S08]  /*6780*/  HMMA.16816.F32 R56, R12.reuse, R16, R56 ;  /* 0x000000100c38723c */ /* 0x040ff00000001838 */
[-C--:B------:R-:W-:Y:S08]  /*6790*/  HMMA.16816.F32 R60, R12, R18.reuse, R60 ;  /* 0x000000120c3c723c */ /* 0x080ff0000000183c */
[C---:B------:R-:W-:Y:S01]  /*67a0*/  HMMA.16816.F32 R64, R4.reuse, R18, R64 ;  /* 0x000000120440723c */ /* 0x040fe20000001840 */
[----:B------:R-:W-:Y:S07]  /*67b0*/  LDSM.16.MT88.4 R16, [R3+UR4+0x16000] ;  /* 0x016000040310783b */ /* 0x000fee0008004200 */
[-C--:B------:R-:W-:Y:S08]  /*67c0*/  HMMA.16816.F32 R68, R4, R20.reuse, R68 ;  /* 0x000000140444723c */ /* 0x080ff00000001844 */
[C---:B------:R-:W-:Y:S08]  /*67d0*/  HMMA.16816.F32 R72, R12.reuse, R20, R72 ;  /* 0x000000140c48723c */ /* 0x040ff00000001848 */
[-C--:B------:R-:W-:Y:S01]  /*67e0*/  HMMA.16816.F32 R76, R12, R22.reuse, R76 ;  /* 0x000000160c4c723c */ /* 0x080fe2000000184c */
[----:B------:R-:W-:Y:S07]  /*67f0*/  LDSM.16.MT88.4 R12, [R0+0x6800] ;  /* 0x00680000000c783b */ /* 0x000fee0000004200 */
[----:B------:R-:W-:Y:S01]  /*6800*/  HMMA.16816.F32 R80, R4, R22, R80 ;  /* 0x000000160450723c */ /* 0x000fe20000001850 */
[----:B------:R-:W3:Y:S05]  /*6810*/  LDSM.16.MT88.4 R4, [R3+UR4+0x14000] ;  /* 0x014000040304783b */ /* 0x000eea0008004200 */
[----:B------:R-:W4:Y:S02]  /*6820*/  LDSM.16.MT88.4 R20, [R0+0x7800] ;  /* 0x007800000014783b */ /* 0x000f240000004200 */
[-C--:B------:R-:W-:Y:S08]  /*6830*/  HMMA.16816.F32 R36, R24, R28.reuse, R36 ;  /* 0x0000001c1824723c */ /* 0x080ff00000001824 */
[C---:B------:R-:W-:Y:S08]  /*6840*/  HMMA.16816.F32 R40, R32.reuse, R28, R40 ;  /* 0x0000001c2028723c */ /* 0x040ff00000001828 */
[-C--:B------:R-:W-:Y:S08]  /*6850*/  HMMA.16816.F32 R44, R32, R30.reuse, R44 ;  /* 0x0000001e202c723c */ /* 0x080ff0000000182c */
[C---:B------:R-:W-:Y:S01]  /*6860*/  HMMA.16816.F32 R48, R24.reuse, R30, R48 ;  /* 0x0000001e1830723c */ /* 0x040fe20000001830 */
[----:B------:R-:W4:Y:S07]  /*6870*/  LDSM.16.MT88.4 R28, [R0+0x8800] ;  /* 0x00880000001c783b */ /* 0x000f2e0000004200 */
[-C--:B--2---:R-:W-:Y:S08]  /*6880*/  HMMA.16816.F32 R52, R24, R132.reuse, R52 ;  /* 0x000000841834723c */ /* 0x084ff00000001834 */
[C---:B------:R-:W-:Y:S08]  /*6890*/  HMMA.16816.F32 R56, R32.reuse, R132, R56 ;  /* 0x000000842038723c */ /* 0x040ff00000001838 */
[-C--:B------:R-:W-:Y:S08]  /*68a0*/  HMMA.16816.F32 R60, R32, R134.reuse, R60 ;  /* 0x00000086203c723c */ /* 0x080ff0000000183c */
[C---:B------:R-:W-:Y:S01]  /*68b0*/  HMMA.16816.F32 R64, R24.reuse, R134, R64 ;  /* 0x000000861840723c */ /* 0x040fe20000001840 */
[----:B------:R-:W2:Y:S07]  /*68c0*/  LDSM.16.MT88.4 R132, [R3+UR4+0x14800] ;  /* 0x014800040384783b */ /* 0x000eae0008004200 */
[-C--:B-1----:R-:W-:Y:S08]  /*68d0*/  HMMA.16816.F32 R68, R24, R8.reuse, R68 ;  /* 0x000000081844723c */ /* 0x082ff00000001844 */
[C---:B------:R-:W-:Y:S08]  /*68e0*/  HMMA.16816.F32 R72, R32.reuse, R8, R72 ;  /* 0x000000082048723c */ /* 0x040ff00000001848 */
[-C--:B------:R-:W-:Y:S01]  /*68f0*/  HMMA.16816.F32 R76, R32, R10.reuse, R76 ;  /* 0x0000000a204c723c */ /* 0x080fe2000000184c */
[----:B------:R-:W1:Y:S01]  /*6900*/  LDSM.16.MT88.4 R32, [R0+0x8c00] ;  /* 0x008c00000020783b */ /* 0x000e620000004200 */
        /* <DEDUP_REMOVED lines=14> */
[C---:B------:R-:W-:Y:S04]  /*69f0*/  LEA R5, P0, R2.reuse, R170, 0x2 ;  /* 0x000000aa02057211 */ /* 0x040fe800078010ff */
[-C--:B--2---:R-:W-:Y:S05]  /*6a00*/  HMMA.16816.F32 R36, R132, R136.reuse, R36 ;  /* 0x000000888424723c */ /* 0x084fea0000001824 */
[----:B------:R-:W-:Y:S02]  /*6a10*/  MOV R234, R5 ;  /* 0x0000000500ea7202 */ /* 0x000fe40000000f00 */
[----:B------:R-:W-:Y:S01]  /*6a20*/  LEA.HI.X.SX32 R4, R2, R171, 0x2, P0 ;  /* 0x000000ab02047211 */ /* 0x000fe200000f16ff */
[C---:B------:R-:W-:Y:S04]  /*6a30*/  HMMA.16816.F32 R40, R140.reuse, R136, R40 ;  /* 0x000000888c28723c */ /* 0x040fe80000001828 */
[----:B------:R-:W-:Y:S02]  /*6a40*/  MOV R235, R4 ;  /* 0x0000000400eb7202 */ /* 0x000fe40000000f00 */
[----:B------:R-:W-:Y:S02]  /*6a50*/  LOP3.LUT R2, R148, 0x1c0, RZ, 0xc0, !PT ;  /* 0x000001c094027812 */ /* 0x000fe400078ec0ff */
[-C--:B------:R-:W-:Y:S01]  /*6a60*/  HMMA.16816.F32 R44, R140, R138.reuse, R44 ;  /* 0x0000008a8c2c723c */ /* 0x080fe2000000182c */
[----:B------:R2:W-:Y:S07]  /*6a70*/  STL.64 [R1], R234 ;  /* 0x000000ea01007387 */ /* 0x0005ee0000100a00 */
        /* <DEDUP_REMOVED lines=20> */
[----:B------:R-:W-:Y:S02]  /*6bc0*/  ISETP.GE.AND P3, PT, R252, UR5, PT ;  /* 0x00000005fc007c0c */ /* 0x000fe4000bf66270 */
        /* <DEDUP_REMOVED lines=21> */
[----:B------:R1:W-:Y:S04]  /*6d20*/  STL.64 [R1+0x10], R8 ;  /* 0x0000100801007387 */ /* 0x0003e80000100a00 */
[----:B------:R-:W0:Y:S02]  /*6d30*/  LDGDEPBAR ;  /* 0x00000000000079af */ /* 0x000e240000000000 */
.L_x_525:
[----:B------:R3:W2:Y:S01]  /*6d40*/  LDL R6, [R1+0x1c] ;  /* 0x00001c0001067983 */ /* 0x0006a20000100800 */
        /* <DEDUP_REMOVED lines=8> */
[----:B------:R-:W-:Y:S01]  /*6dd0*/  ULOP3.LUT UR14, UR49, 0x1, URZ, 0xc0, !UPT ;  /* 0x00000001310e7892 */ /* 0x000fe2000f8ec0ff */
[----:B------:R-:W-:Y:S01]  /*6de0*/  LEA R168, P4, R168, R234, 0x2 ;  /* 0x000000eaa8a87211 */ /* 0x000fe200078810ff */
        /* <DEDUP_REMOVED lines=17> */
[----:B--2---:R-:W-:Y:S02]  /*6f00*/  @P3 LOP3.LUT R6, R4, 0x7, R5, 0xf8, !PT ;  /* 0x0000000704063812 */ /* 0x004fe400078ef805 */
[----:B------:R-:W-:Y:S02]  /*6f10*/  LOP3.LUT R4, R148, 0x200, RZ, 0xc0, !PT ;  /* 0x0000020094047812 */ /* 0x000fe400078ec0ff */
[----:B------:R-:W-:Y:S01]  /*6f20*/  LDSM.16.MT88.4 R148, [R0+0xb800] ;  /* 0x00b800000094783b */ /* 0x000fe20000004200 */
[----:B------:R-:W-:Y:S01]  /*6f30*/  @P3 IMAD.WIDE.U32 R232, R6, R7, UR60 ;  /* 0x0000003c06e83e25 */ /* 0x000fe2000f8e0007 */
[----:B------:R-:W-:Y:S01]  /*6f40*/  LOP3.LUT R4, R4, 0xc00, R229, 0xf8, !PT ;  /* 0x00000c0004047812 */ /* 0x000fe200078ef8e5 */
[----:B------:R-:W-:Y:S01]  /*6f50*/  @UP2 UMOV UR60, UR19 ;  /* 0x00000013003c2c82 */ /* 0x000fe20008000000 */
[----:B------:R-:W-:Y:S01]  /*6f60*/  @P3 STL [R1+0x1c], R6 ;  /* 0x00001c0601003387 */ /* 0x000fe20000100800 */
[----:B------:R-:W-:Y:S01]  /*6f70*/  @UP2 UMOV UR61, UR18 ;  /* 0x00000012003d2c82 */ /* 0x000fe20008000000 */
[----:B------:R-:W-:Y:S02]  /*6f80*/  LOP3.LUT R2, R4, R2, RZ, 0xfc, !PT ;  /* 0x0000000204027212 */ /* 0x000fe400078efcff */
[----:B------:R3:W2:Y:S02]  /*6f90*/  LDL R236, [R1+0x20] ;  /* 0x0000200001ec7983 */ /* 0x0006a40000100800 */
[----:B------:R-:W-:Y:S02]  /*6fa0*/  LEA R2, R2, UR4, 0x1 ;  /* 0x0000000402027c11 */ /* 0x000fe4000f8e08ff */
[----:B------:R3:W4:Y:S03]  /*6fb0*/  LDL R237, [R1+0x24] ;  /* 0x0000240001ed7983 */ /* 0x0007260000100800 */
[C---:B------:R-:W-:Y:S01]  /*6fc0*/  IMAD.IADD R161, R2.reuse, 0x1, R224 ;  /* 0x0000000102a17824 */ /* 0x040fe200078e02e0 */
[----:B------:R3:W5:Y:S01]  /*6fd0*/  LDL R238, [R1+0x28] ;  /* 0x0000280001ee7983 */ /* 0x0007620000100800 */
[C---:B------:R-:W-:Y:S03]  /*6fe0*/  VIADD R160, R2.reuse, 0xf040 ;  /* 0x0000f04002a07836 */ /* 0x040fe60000000000 */
[----:B------:R3:W3:Y:S04]  /*6ff0*/  LDL R239, [R1+0x2c] ;  /* 0x00002c0001ef7983 */ /* 0x0006e80000100800 */
[----:B------:R-:W1:Y:S04]  /*7000*/  LDSM.16.M88.4 R24, [R2+0xf000] ;  /* 0x00f000000218783b */ /* 0x000e680000000200 */
[----:B------:R-:W1:Y:S02]  /*7010*/  LDSM.16.M88.4 R32, [R161+0xf000] ;  /* 0x00f00000a120783b */ /* 0x000e640000000200 */
        /* <DEDUP_REMOVED lines=43> */
[----:B------:R-:W5:Y:S04]  /*72d0*/  LDSM.16.MT88.4 R136, [R0+0xc400] ;  /* 0x00c400000088783b */ /* 0x000f680000004200 */
        /* <DEDUP_REMOVED lines=14> */
[C---:B------:R-:W-:Y:S01]  /*73c0*/  HMMA.16816.F32 R4, R32.reuse, R132, R4 ;  /* 0x000000842004723c */ /* 0x040fe20000001804 */
[----:B--2---:R-:W2:Y:S07]  /*73d0*/  @P3 LDG.E R236, desc[UR38][R232.64+-0x60] ;  /* 0xffffa026e8ec3981 */ /* 0x004eae000c1e1900 */
[C---:B------:R-:W-:Y:S01]  /*73e0*/  HMMA.16816.F32 R8, R32.reuse, R134, R8 ;  /* 0x000000862008723c */ /* 0x040fe20000001808 */
[----:B----4-:R-:W4:Y:S04]  /*73f0*/  @P3 LDG.E R237, desc[UR38][R232.64+-0x80] ;  /* 0xffff8026e8ed3981 */ /* 0x010f28000c1e1900 */
[----:B-----5:R-:W5:Y:S03]  /*7400*/  @P3 LDG.E R238, desc[UR38][R232.64+-0xe0] ;  /* 0xffff2026e8ee3981 */ /* 0x020f66000c1e1900 */
[C---:B------:R-:W-:Y:S01]  /*7410*/  HMMA.16816.F32 R12, R32.reuse, R136, R12 ;  /* 0x00000088200c723c */ /* 0x040fe2000000180c */
[----:B---3--:R-:W3:Y:S04]  /*7420*/  @P3 LDG.E R239, desc[UR38][R232.64+-0x100] ;  /* 0xffff0026e8ef3981 */ /* 0x008ee8000c1e1900 */
[----:B------:R1:W1:Y:S03]  /*7430*/  LDSM.16.M88.4 R132, [R160+0x2000] ;  /* 0x00200000a084783b */ /* 0x0002660000000200 */
[C---:B------:R-:W-:Y:S01]  /*7440*/  HMMA.16816.F32 R16, R32.reuse, R138, R16 ;  /* 0x0000008a2010723c */ /* 0x040fe20000001810 */
[----:B------:R-:W1:Y:S07]  /*7450*/  LDSM.16.MT88.4 R136, [R0+0xc800] ;  /* 0x00c800000088783b */ /* 0x000e6e0000004200 */
[C---:B-1----:R-:W-:Y:S08]  /*7460*/  HMMA.16816.F32 R20, R32.reuse, R28, R20 ;  /* 0x0000001c2014723c */ /* 0x042ff00000001814 */
[----:B------:R-:W-:Y:S01]  /*7470*/  HMMA.16816.F32 R24, R32, R30, R24 ;  /* 0x0000001e2018723c */ /* 0x000fe20000001818 */
[----:B------:R-:W1:Y:S02]  /*7480*/  LDSM.16.MT88.4 R28, [R0+0xe800] ;  /* 0x00e80000001c783b */ /* 0x000e640000004200 */
[C---:B------:R-:W-:Y:S02]  /*7490*/  LEA R160, P4, R231.reuse, R154, 0x5 ;  /* 0x0000009ae7a07211 */ /* 0x040fe400078828ff */
[----:B------:R-:W-:Y:S02]  /*74a0*/  LDSM.16.M88.4 R32, [R162+0x2000] ;  /* 0x00200000a220783b */ /* 0x000fe40000000200 */
[C---:B------:R-:W-:Y:S03]  /*74b0*/  LEA.HI.X.SX32 R161, R231.reuse, R155, 0x5, P4 ;  /* 0x0000009be7a17211 */ /* 0x040fe600020f2eff */
[C---:B------:R-:W-:Y:S03]  /*74c0*/  IMAD.WIDE R170, R231.reuse, -0xc0, R160 ;  /* 0xffffff40e7aa7825 */ /* 0x040fe600078e02a0 */
[C---:B------:R-:W-:Y:S01]  /*74d0*/  LEA R152, P4, R231.reuse, R170, 0x5 ;  /* 0x000000aae7987211 */ /* 0x040fe200078828ff */
[C---:B------:R-:W-:Y:S05]  /*74e0*/  HMMA.16816.F32 R4, R132.reuse, R140, R4 ;  /* 0x0000008c8404723c */ /* 0x040fea0000001804 */
[C---:B------:R-:W-:Y:S02]  /*74f0*/  LEA.HI.X.SX32 R153, R231.reuse, R171, 0x5, P4 ;  /* 0x000000abe7997211 */ /* 0x040fe400020f2eff */
[C---:B------:R-:W-:Y:S01]  /*7500*/  LEA R150, P4, R231.reuse, R152, 0x5 ;  /* 0x00000098e7967211 */ /* 0x040fe200078828ff */
        /* <DEDUP_REMOVED lines=12> */
[C---:B------:R-:W-:Y:S05]  /*75d0*/  LEA.HI.X.SX32 R145, R231.reuse, R147, 0x5, P4 ;  /* 0x00000093e7917211 */ /* 0x040fea00020f2eff */
[----:B------:R-:W-:Y:S01]  /*75e0*/  HMMA.16816.F32 R24, R132, R30, R24 ;  /* 0x0000001e8418723c */ /* 0x000fe20000001818 */
[----:B------:R1:W1:Y:S07]  /*75f0*/  LDSM.16.MT88.4 R28, [R0+0xec00] ;  /* 0x00ec0000001c783b */ /* 0x00026e0000004200 */
[C---:B------:R-:W-:Y:S05]  /*7600*/  HMMA.16816.F32 R4, R32.reuse, R140, R4 ;  /* 0x0000008c2004723c */ /* 0x040fea0000001804 */
[C---:B------:R-:W-:Y:S03]  /*7610*/  LEA R140, P4, R231.reuse, R144, 0x5 ;  /* 0x00000090e78c7211 */ /* 0x040fe600078828ff */
[C---:B------:R-:W-:Y:S03]  /*7620*/  HMMA.16816.F32 R8, R32.reuse, R142, R8 ;  /* 0x0000008e2008723c */ /* 0x040fe60000001808 */
[C---:B------:R-:W-:Y:S01]  /*7630*/  LEA.HI.X.SX32 R141, R231.reuse, R145, 0x5, P4 ;  /* 0x00000091e78d7211 */ /* 0x040fe200020f2eff */
[C---:B-1----:R-:W-:Y:S04]  /*7640*/  VIADD R0, R220.reuse, 0xffffd000 ;  /* 0xffffd000dc007836 */ /* 0x042fe80000000000 */
[C---:B------:R-:W-:Y:S03]  /*7650*/  HMMA.16816.F32 R12, R32.reuse, R136, R12 ;  /* 0x00000088200c723c */ /* 0x040fe6000000180c */
[----:B------:R1:W-:Y:S01]  /*7660*/  REDG.E.ADD.F32.FTZ.RN.STRONG.GPU desc[UR38][R234.64], R4 ;  /* 0x00000004ea0079a6 */ /* 0x0003e2000c12f326 */
[C---:B------:R-:W-:Y:S03]  /*7670*/  IMAD.WIDE R142, R231.reuse, -0xc0, R140 ;  /* 0xffffff40e78e7825 */ /* 0x040fe600078e028c */
[----:B------:R1:W-:Y:S01]  /*7680*/  REDG.E.ADD.F32.FTZ.RN.STRONG.GPU desc[UR38][R168.64], R5 ;  /* 0x00000005a80079a6 */ /* 0x0003e2000c12f326 */
[C---:B------:R-:W-:Y:S03]  /*7690*/  HMMA.16816.F32 R16, R32.reuse, R138, R16 ;  /* 0x0000008a2010723c */ /* 0x040fe60000001810 */
[----:B------:R1:W-:Y:S01]  /*76a0*/  REDG.E.ADD.F32.FTZ.RN.STRONG.GPU desc[UR38][R166.64], R6 ;  /* 0x00000006a60079a6 */ /* 0x0003e2000c12f326 */
[C---:B------:R-:W-:Y:S01]  /*76b0*/  LEA R136, P4, R231.reuse, R142, 0x5 ;  /* 0x0000008ee7887211 */ /* 0x040fe200078828ff */
[----:B------:R-:W-:Y:S02]  /*76c0*/  @P0 VIADD R0, R220, 0x3000 ;  /* 0x00003000dc000836 */ /* 0x000fe40000000000 */
[----:B------:R1:W-:Y:S01]  /*76d0*/  REDG.E.ADD.F32.FTZ.RN.STRONG.GPU desc[UR38][R164.64], R7 ;  /* 0x00000007a40079a6 */ /* 0x0003e2000c12f326 */
[C---:B------:R-:W-:Y:S03]  /*76e0*/  HMMA.16816.F32 R20, R32.reuse, R28, R20 ;  /* 0x0000001c2014723c */ /* 0x040fe60000001814 */
[----:B------:R-:W-:Y:S01]  /*76f0*/  REDG.E.ADD.F32.FTZ.RN.STRONG.GPU desc[UR38][R158.64], R8 ;  /* 0x000000089e0079a6 */ /* 0x000fe2000c12f326 */
[C---:B------:R-:W-:Y:S02]  /*7700*/  LEA.HI.X.SX32 R137, R231.reuse, R143, 0x5, P4 ;  /* 0x0000008fe7897211 */ /* 0x040fe400020f2eff */
[C---:B------:R-:W-:Y:S01]  /*7710*/  LEA R134, P4, R231.reuse, R136, 0x5 ;  /* 0x00000088e7867211 */ /* 0x040fe200078828ff */
[----:B------:R-:W-:Y:S01]  /*7720*/  REDG.E.ADD.F32.FTZ.RN.STRONG.GPU desc[UR38][R156.64], R9 ;  /* 0x000000099c0079a6 */ /* 0x000fe2000c12f326 */
[----:B------:R-:W-:Y:S03]  /*7730*/  HMMA.16816.F32 R24, R32, R30, R24 ;  /* 0x0000001e2018723c */ /* 0x000fe60000001818 */
[----:B------:R-:W-:Y:S01]  /*7740*/  REDG.E.ADD.F32.FTZ.RN.STRONG.GPU desc[UR38][R154.64], R10 ;  /* 0x0000000a9a0079a6 */ /* 0x000fe2000c12f326 */
[C---:B------:R-:W-:Y:S02]  /*7750*/  LEA.HI.X.SX32 R135, R231.reuse, R137, 0x5, P4 ;  /* 0x00000089e7877211 */ /* 0x040fe400020f2eff */
[C---:B------:R-:W-:Y:S01]  /*7760*/  LEA R132, P4, R231.reuse, R134, 0x5 ;  /* 0x00000086e7847211 */ /* 0x040fe200078828ff */
[----:B------:R-:W-:Y:S03]  /*7770*/  REDG.E.ADD.F32.FTZ.RN.STRONG.GPU desc[UR38][R160.64], R11 ;  /* 0x0000000ba00079a6 */ /* 0x000fe6000c12f326 */
[C---:B------:R-:W-:Y:S01]  /*7780*/  LEA.HI.X.SX32 R133, R231.reuse, R135, 0x5, P4 ;  /* 0x00000087e7857211 */ /* 0x040fe200020f2eff */
        /* <DEDUP_REMOVED lines=13> */
[----:B------:R-:W-:Y:S04]  /*7860*/  LDSM.16.MT88.4 R8, [R220] ;  /* 0x00000000dc08783b */ /* 0x000fe80000004200 */
[----:B------:R-:W-:Y:S04]  /*7870*/  LDSM.16.MT88.4 R12, [R3+UR4+0x11000] ;  /* 0x01100004030c783b */ /* 0x000fe80008004200 */
[----:B------:R-:W-:Y:S04]  /*7880*/  LDSM.16.MT88.4 R16, [R220+0x1000] ;  /* 0x00100000dc10783b */ /* 0x000fe80000004200 */
[----:B------:R-:W-:Y:S04]  /*7890*/  LDSM.16.MT88.4 R32, [R3+UR4+0xf800] ;  /* 0x00f800040320783b */ /* 0x000fe80008004200 */
[----:B------:R-:W-:Y:S04]  /*78a0*/  LDSM.16.MT88.4 R20, [R220+0x400] ;  /* 0x00040000dc14783b */ /* 0x000fe80000004200 */
[----:B------:R-:W-:Y:S04]  /*78b0*/  LDSM.16.MT88.4 R136, [R220+0xc00] ;  /* 0x000c0000dc88783b */ /* 0x000fe80000004200 */
[----:B------:R-:W-:Y:S04]  /*78c0*/  LDSM.16.MT88.4 R140, [R3+UR4+0x12800] ;  /* 0x01280004038c783b */ /* 0x000fe80008004200 */
[----:B------:R-:W-:Y:S04]  /*78d0*/  LDSM.16.MT88.4 R144, [R220+0x2c00] ;  /* 0x002c0000dc90783b */ /* 0x000fe80000004200 */
[----:B--2---:R-:W-:Y:S04]  /*78e0*/  @P3 STL [R1+0x20], R236 ;  /* 0x000020ec01003387 */ /* 0x004fe80000100800 */
[----:B----4-:R-:W-:Y:S04]  /*78f0*/  @P3 STL [R1+0x24], R237 ;  /* 0x000024ed01003387 */ /* 0x010fe80000100800 */
[----:B-----5:R-:W-:Y:S04]  /*7900*/  @P3 STL [R1+0x28], R238 ;  /* 0x000028ee01003387 */ /* 0x020fe80000100800 */
[----:B---3--:R-:W-:Y:S01]  /*7910*/  @P3 STL [R1+0x2c], R239 ;  /* 0x00002cef01003387 */ /* 0x008fe20000100800 */
[C---:B------:R-:W-:Y:S04]  /*7920*/  LEA R28, P3, R231.reuse, R132, 0x5 ;  /* 0x00000084e71c7211 */ /* 0x040fe800078628ff */
[C---:B------:R-:W-:Y:S02]  /*7930*/  LEA.HI.X.SX32 R29, R231.reuse, R133, 0x5, P3 ;  /* 0x00000085e71d7211 */ /* 0x040fe400018f2eff */
[C---:B-1----:R-:W-:Y:S01]  /*7940*/  LEA R4, P3, R231.reuse, R28, 0x5 ;  /* 0x0000001ce7047211 */ /* 0x042fe200078628ff */
[----:B------:R-:W-:Y:S03]  /*7950*/  LDSM.16.MT88.4 R132, [R3+UR4+0x11800] ;  /* 0x011800040384783b */ /* 0x000fe60008004200 */
[C---:B------:R-:W-:Y:S01]  /*7960*/  LEA.HI.X.SX32 R5, R231.reuse, R29, 0x5, P3 ;  /* 0x0000001de7057211 */ /* 0x040fe200018f2eff */
[----:B------:R-:W-:Y:S01]  /*7970*/  REDG.E.ADD.F32.FTZ.RN.STRONG.GPU desc[UR38][R28.64+0x100], R25 ;  /* 0x000100191c0079a6 */ /* 0x000fe2000c12f326 */
[C---:B------:R-:W-:Y:S03]  /*7980*/  LEA R6, P3, R231.reuse, R4, 0x5 ;  /* 0x00000004e7067211 */ /* 0x040fe600078628ff */
[----:B------:R-:W-:Y:S01]  /*7990*/  REDG.E.ADD.F32.FTZ.RN.STRONG.GPU desc[UR38][R4.64+0x100], R26 ;  /* 0x0001001a040079a6 */ /* 0x000fe2000c12f326 */
[----:B------:R-:W-:Y:S03]  /*79a0*/  LEA.HI.X.SX32 R7, R231, R5, 0x5, P3 ;  /* 0x00000005e7077211 */ /* 0x000fe600018f2eff */
[----:B------:R-:W-:Y:S04]  /*79b0*/  LDSM.16.MT88.4 R28, [R220+0x2000] ;  /* 0x00200000dc1c783b */ /* 0x000fe80000004200 */
[----:B------:R-:W-:Y:S04]  /*79c0*/  REDG.E.ADD.F32.FTZ.RN.STRONG.GPU desc[UR38][R6.64+0x100], R27 ;  /* 0x0001001b060079a6 */ /* 0x000fe8000c12f326 */
[----:B------:R-:W1:Y:S04]  /*79d0*/  LDSM.16.MT88.4 R4, [R3+UR4+0xf000] ;  /* 0x00f000040304783b */ /* 0x000e680008004200 */
[----:B------:R-:W2:Y:S01]  /*79e0*/  LDSM.16.MT88.4 R24, [R220+0x1400] ;  /* 0x00140000dc18783b */ /* 0x000ea20000004200 */
        /* <DEDUP_REMOVED lines=15> */
[----:B------:R-:W3:Y:S04]  /*7ae0*/  LDSM.16.MT88.4 R4, [R3+UR4+0x10000] ;  /* 0x010000040304783b */ /* 0x000ee80008004200 */
[----:B------:R-:W-:Y:S03]  /*7af0*/  LDSM.16.MT88.4 R28, [R220+0x2800] ;  /* 0x00280000dc1c783b */ /* 0x000fe60000004200 */
        /* <DEDUP_REMOVED lines=13> */
[----:B------:R1:W5:Y:S07]  /*7bd0*/  LDSM.16.MT88.4 R132, [R220+0x1c00] ;  /* 0x001c0000dc84783b */ /* 0x00036e0000004200 */
[----:B------:R-:W-:Y:S08]  /*7be0*/  HMMA.16816.F32 R128, R32, R10, R128 ;  /* 0x0000000a2080723c */ /* 0x000ff00000001880 */
[-C--:B---3--:R-:W-:Y:S08]  /*7bf0*/  HMMA.16816.F32 R84, R4, R12.reuse, R84 ;  /* 0x0000000c0454723c */ /* 0x088ff00000001854 */
[C---:B------:R-:W-:Y:S04]  /*7c00*/  HMMA.16816.F32 R88, R16.reuse, R12, R88 ;  /* 0x0000000c1058723c */ /* 0x040fe80000001858 */
[----:B-1----:R-:W-:Y:S04]  /*7c10*/  IMAD.MOV.U32 R220, RZ, RZ, R0 ;  /* 0x000000ffffdc7224 */ /* 0x002fe800078e0000 */
        /* <DEDUP_REMOVED lines=9> */
[----:B------:R-:W-:Y:S08]  /*7cb0*/  HMMA.16816.F32 R128, R4, R30, R128 ;  /* 0x0000001e0480723c */ /* 0x000ff00000001880 */
[-C--:B--2---:R-:W-:Y:S08]  /*7cc0*/  HMMA.16816.F32 R84, R24, R136.reuse, R84 ;  /* 0x000000881854723c */ /* 0x084ff00000001854 */
        /* <DEDUP_REMOVED lines=184> */
.L_x_527:
[----:B------:R-:W2:Y:S01]  /*8850*/  LDCU.64 UR10, c[0x0][0x5c0] ;  /* 0x0000b800ff0a77ac */ /* 0x000ea20008000a00 */
[----:B------:R-:W-:-:S04]  /*8860*/  UIADD3 UR5, UPT, UPT, UR40, UR45, URZ ;  /* 0x0000002d28057290 */ /* 0x000fc8000fffe0ff */
[----:B--2---:R-:W-:Y:S02]  /*8870*/  UIMAD.WIDE.U32 UR18, UR5, UR10, URZ ;  /* 0x0000000a051272a5 */ /* 0x004fe4000f8e00ff */
[----:B------:R-:W-:-:S04]  /*8880*/  UIMAD UR5, UR5, UR11, URZ ;  /* 0x0000000b050572a4 */ /* 0x000fc8000f8e02ff */
[----:B------:R-:W-:-:S06]  /*8890*/  UIADD3 UR5, UPT, UPT, UR19, UR5, URZ ;  /* 0x0000000513057290 */ /* 0x000fcc000fffe0ff */
[----:B-1----:R-:W-:Y:S02]  /*88a0*/  MOV R4, UR5 ;  /* 0x0000000500047c02 */ /* 0x002fe40008000f00 */
.L_x_528:
        /* <DEDUP_REMOVED lines=12> */
.L_x_529:
[----:B------:R-:W1:Y:S01]  /*8970*/  LDCU.64 UR8, c[0x0][0x5c8] ;  /* 0x0000b900ff0877ac */ /* 0x000e620008000a00 */
[----:B------:R-:W-:-:S04]  /*8980*/  UIADD3 UR5, UPT, UPT, UR40, UR45, URZ ;  /* 0x0000002d28057290 */ /* 0x000fc8000fffe0ff */
[----:B-1----:R-:W-:Y:S02]  /*8990*/  UIMAD.WIDE.U32 UR20, UR5, UR8, URZ ;  /* 0x00000008051472a5 */ /* 0x002fe4000f8e00ff */
[----:B------:R-:W-:-:S04]  /*89a0*/  UIMAD UR5, UR5, UR9, URZ ;  /* 0x00000009050572a4 */ /* 0x000fc8000f8e02ff */
[----:B------:R-:W-:-:S06]  /*89b0*/  UIADD3 UR5, UPT, UPT, UR21, UR5, URZ ;  /* 0x0000000515057290 */ /* 0x000fcc000fffe0ff */
[----:B------:R-:W-:-:S07]  /*89c0*/  MOV R23, UR5 ;  /* 0x0000000500177c02 */ /* 0x000fce0008000f00 */
.L_x_530:
        /* <DEDUP_REMOVED lines=43> */
[----:B------:R-:W5:Y:S02]  /*8c80*/  LDCU.64 UR14, c[0x0][0x560] ;  /* 0x0000ac00ff0e77ac */ /* 0x000f640008000a00 */
[----:B------:R-:W3:Y:S01]  /*8c90*/  LDS.128 R12, [R0+0xd000] ;  /* 0x00d00000000c7984 */ /* 0x000ee20000000c00 */
[----:B------:R-:W-:Y:S02]  /*8ca0*/  IMAD.MOV.U32 R3, RZ, RZ, R20 ;  /* 0x000000ffff037224 */ /* 0x000fe400078e0014 */
[----:B------:R-:W-:-:S04]  /*8cb0*/  IMAD.WIDE.U32 R6, R228, UR10, R2 ;  /* 0x0000000ae4067c25 */ /* 0x000fc8000f8e0002 */
[----:B------:R-:W-:Y:S01]  /*8cc0*/  IMAD R3, R228, UR11, R7 ;  /* 0x0000000be4037c24 */ /* 0x000fe2000f8e0207 */
[----:B--2---:R-:W-:Y:S02]  /*8cd0*/  ISETP.GE.AND P2, PT, R246, UR17, PT ;  /* 0x00000011f6007c0c */ /* 0x004fe4000bf46270 */
[----:B------:R-:W-:Y:S02]  /*8ce0*/  ISETP.GE.AND P1, PT, R252, UR17, PT ;  /* 0x00000011fc007c0c */ /* 0x000fe4000bf26270 */
[----:B------:R-:W-:Y:S02]  /*8cf0*/  ISETP.GE.AND P0, PT, R57, UR17, PT ;  /* 0x0000001139007c0c */ /* 0x000fe4000bf06270 */
[----:B-----5:R-:W-:-:S04]  /*8d00*/  LEA R2, P4, R6, UR14, 0x1 ;  /* 0x0000000e06027c11 */ /* 0x020fc8000f8808ff */
[----:B------:R-:W-:-:S03]  /*8d10*/  LEA.HI.X R3, R6, UR15, R3, 0x1, P4 ;  /* 0x0000000f06037c11 */ /* 0x000fc6000a0f0c03 */
[----:B------:R-:W2:Y:S04]  /*8d20*/  @!P2 LDS.128 R8, [R0+0x9000] ;  /* 0x009000000008a984 */ /* 0x000ea80000000c00 */
[----:B----4-:R4:W-:Y:S04]  /*8d30*/  @!P1 STG.E.128 desc[UR38][R2.64+0x40], R16 ;  /* 0x0000401002009986 */ /* 0x0109e8000c101d26 */
[----:B---3--:R4:W-:Y:S04]  /*8d40*/  @!P0 STG.E.128 desc[UR38][R2.64+0x80], R12 ;  /* 0x0000800c02008986 */ /* 0x0089e8000c101d26 */
[----:B--2---:R4:W-:Y:S02]  /*8d50*/  @!P2 STG.E.128 desc[UR38][R2.64], R8 ;  /* 0x000000080200a986 */ /* 0x0049e4000c101d26 */
.L_x_532:
[----:B------:R-:W-:Y:S05]  /*8d60*/  BSYNC.RECONVERGENT B0 ;  /* 0x0000000000007941 */ /* 0x000fea0003800200 */
.L_x_531:
[----:B----4-:R2:W4:Y:S01]  /*8d70*/  LDS.128 R8, [R0+0xe000] ;  /* 0x00e0000000087984 */ /* 0x0105220000000c00 */
[----:B------:R-:W-:Y:S04]  /*8d80*/  BSSY.RECONVERGENT B0, `(.L_x_533) ;  /* 0x0000012000007945 */ /* 0x000fe80003800200 */
[----:B------:R-:W-:Y:S05]  /*8d90*/  @P5 BRA `(.L_x_534) ;  /* 0x0000000000405947 */ /* 0x000fea0003800000 */
[----:B------:R-:W5:Y:S01]  /*8da0*/  LDCU UR17, c[0x0][0x440] ;  /* 0x00008800ff1177ac */ /* 0x000f620008000800 */
[----:B------:R-:W-:Y:S01]  /*8db0*/  MOV R3, R20 ;  /* 0x0000001400037202 */ /* 0x000fe20000000f00 */
[----:B--23--:R-:W-:Y:S01]  /*8dc0*/  IMAD R0, R22, UR10, RZ ;  /* 0x0000000a16007c24 */ /* 0x00cfe2000f8e02ff */
[----:B------:R-:W2:Y:S01]  /*8dd0*/  LDCU.64 UR14, c[0x0][0x560] ;  /* 0x0000ac00ff0e77ac */ /* 0x000ea20008000a00 */
[----:B------:R-:W-:Y:S02]  /*8de0*/  IMAD.MOV.U32 R2, RZ, RZ, R4 ;  /* 0x000000ffff027224 */ /* 0x000fe400078e0004 */
[C---:B------:R-:W-:Y:S02]  /*8df0*/  IMAD R0, R21.reuse, UR11, R0 ;  /* 0x0000000b15007c24 */ /* 0x040fe4000f8e0200 */
[----:B------:R-:W-:-:S04]  /*8e00*/  IMAD.WIDE.U32 R4, R21, UR10, R2 ;  /* 0x0000000a15047c25 */ /* 0x000fc8000f8e0002 */
[----:B------:R-:W-:Y:S01]  /*8e10*/  IMAD.IADD R0, R0, 0x1, R5 ;  /* 0x0000000100007824 */ /* 0x000fe200078e0205 */
[----:B-----5:R-:W-:Y:S02]  /*8e20*/  ISETP.GE.AND P2, PT, R246, UR17, PT ;  /* 0x00000011f6007c0c */ /* 0x020fe4000bf46270 */
[----:B------:R-:W-:Y:S02]  /*8e30*/  ISETP.GE.AND P1, PT, R252, UR17, PT ;  /* 0x00000011fc007c0c */ /* 0x000fe4000bf26270 */
[----:B------:R-:W-:Y:S02]  /*8e40*/  ISETP.GE.AND P0, PT, R57, UR17, PT ;  /* 0x0000001139007c0c */ /* 0x000fe4000bf06270 */
[----:B--2---:R-:W-:-:S04]  /*8e50*/  LEA R2, P4, R4, UR14, 0x1 ;  /* 0x0000000e04027c11 */ /* 0x004fc8000f8808ff */
[----:B------:R-:W-:-:S05]  /*8e60*/  LEA.HI.X R3, R4, UR15, R0, 0x1, P4 ;  /* 0x0000000f04037c11 */ /* 0x000fca000a0f0c00 */
[----:B------:R2:W-:Y:S04]  /*8e70*/  @!P2 STG.E.128 desc[UR38][R2.64], R28 ;  /* 0x0000001c0200a986 */ /* 0x0005e8000c101d26 */
[----:B------:R2:W-:Y:S04]  /*8e80*/  @!P1 STG.E.128 desc[UR38][R2.64+0x40], R24 ;  /* 0x0000401802009986 */ /* 0x0005e8000c101d26 */
[----:B----4-:R2:W-:Y:S02]  /*8e90*/  @!P0 STG.E.128 desc[UR38][R2.64+0x80], R8 ;  /* 0x0000800802008986 */ /* 0x0105e4000c101d26 */
.L_x_534:
[----:B------:R-:W-:Y:S05]  /*8ea0*/  BSYNC.RECONVERGENT B0 ;  /* 0x0000000000007941 */ /* 0x000fea0003800200 */
.L_x_533:
        /* <DEDUP_REMOVED lines=25> */
.L_x_536:
[----:B------:R-:W-:Y:S05]  /*9040*/  BSYNC.RECONVERGENT B0 ;  /* 0x0000000000007941 */ /* 0x000fea0003800200 */
.L_x_535:
        /* <DEDUP_REMOVED lines=14> */
[----:B-1----:R3:W-:Y:S04]  /*9130*/  @!P2 STG.E.128 desc[UR38][R2.64], R52 ;  /* 0x000000340200a986 */ /* 0x0027e8000c101d26 */
[----:B------:R3:W-:Y:S04]  /*9140*/  @!P1 STG.E.128 desc[UR38][R2.64+0x40], R48 ;  /* 0x0000403002009986 */ /* 0x0007e8000c101d26 */
[----:B------:R3:W-:Y:S02]  /*9150*/  @!P0 STG.E.128 desc[UR38][R2.64+0x80], R44 ;  /* 0x0000802c02008986 */ /* 0x0007e4000c101d26 */
.L_x_501:
[----:B------:R-:W-:Y:S05]  /*9160*/  BSYNC.RECONVERGENT B1 ;  /* 0x0000000000017941 */ /* 0x000fea0003800200 */
.L_x_479:
        /* <DEDUP_REMOVED lines=11> */
.L_x_538:
        /* <DEDUP_REMOVED lines=14> */
.L_x_1719:


//--------------------- .text._ZN5flash44flash_bwd_dq_dk_dv_loop_seqk_parallel_kernelI23Flash_bwd_kernel_traitsILi96ELi64ELi128ELi8ELi2ELi4ELi4ELb1ELb0EN7cutlass6half_tE19Flash_kernel_traitsILi96ELi64ELi128ELi8ES3_EELb1ELb0ELb1ELb0ELb0ELb0ELb0EEEvNS_16Flash_bwd_paramsE --------------------------
	.section	.text._ZN5flash44flash_bwd_dq_dk_dv_loop_seqk_parallel_kernelI23Flash_bwd_kernel_traitsILi96ELi64ELi128ELi8ELi2ELi4ELi4ELb1ELb0EN7cutlass6half_tE19Flash_kernel_traitsILi96ELi64ELi128ELi8ES3_EELb1ELb0ELb1ELb0ELb0ELb0ELb0EEEvNS_16Flash_bwd_paramsE,"ax",@progbits
	.align	128
        .global         _ZN5flash44flash_bwd_dq_dk_dv_loop_seqk_parallel_kernelI23Flash_bwd_kernel_traitsILi96ELi64ELi128ELi8ELi2ELi4ELi4ELb1ELb0EN7cutlass6half_tE19Flash_kernel_traitsILi96ELi64ELi128ELi8ES3_EELb1ELb0ELb1ELb0ELb0ELb0ELb0EEEvNS_16Flash_bwd_paramsE
        .type           _ZN5flash44flash_bwd_dq_dk_dv_loop_seqk_parallel_kernelI23Flash_bwd_kernel_traitsILi96ELi64ELi128ELi8ELi2ELi4ELi4ELb1ELb0EN7cutlass6half_tE19Flash_kernel_traitsILi96ELi64ELi128ELi8ES3_EELb1ELb0ELb1ELb0ELb0ELb0ELb0EEEvNS_16Flash_bwd_paramsE,@function
        .size           _ZN5flash44flash_bwd_dq_dk_dv_loop_seqk_parallel_kernelI23Flash_bwd_kernel_traitsILi96ELi64ELi128ELi8ELi2ELi4ELi4ELb1ELb0EN7cutlass6half_tE19Flash_kernel_traitsILi96ELi64ELi128ELi8ES3_EELb1ELb0ELb1ELb0ELb0ELb0ELb0EEEvNS_16Flash_bwd_paramsE,(.L_x_1720 - _ZN5flash44flash_bwd_dq_dk_dv_loop_seqk_parallel_kernelI23Flash_bwd_kernel_traitsILi96ELi64ELi128ELi8ELi2ELi4ELi4ELb1ELb0EN7cutlass6half_tE19Flash_kernel_traitsILi96ELi64ELi128ELi8ES3_EELb1ELb0ELb1ELb0ELb0ELb0ELb0EEEvNS_16Flash_bwd_paramsE)
        .other          _ZN5flash44flash_bwd_dq_dk_dv_loop_seqk_parallel_kernelI23Flash_bwd_kernel_traitsILi96ELi64ELi128ELi8ELi2ELi4ELi4ELb1ELb0EN7cutlass6half_tE19Flash_kernel_traitsILi96ELi64ELi128ELi8ES3_EELb1ELb0ELb1ELb0ELb0ELb0ELb0EEEvNS_16Flash_bwd_paramsE,@"STO_CUDA_ENTRY STV_DEFAULT"
_ZN5flash44flash_bwd_dq_dk_dv_loop_seqk_parallel_kernelI23Flash_bwd_kernel_traitsILi96ELi64ELi128ELi8ELi2ELi4ELi4ELb1ELb0EN7cutlass6half_tE19Flash_kernel_traitsILi96ELi64ELi128ELi8ES3_EELb1ELb0ELb1ELb0ELb0ELb0ELb0EEEvNS_16Flash_bwd_paramsE:
.text._ZN5flash44flash_bwd_dq_dk_dv_loop_seqk_parallel_kernelI23Flash_bwd_kernel_traitsILi96ELi64ELi128ELi8ELi2ELi4ELi4ELb1ELb0EN7cutlass6half_tE19Flash_kernel_traitsILi96ELi64ELi128ELi8ES3_EELb1ELb0ELb1ELb0ELb0ELb0ELb0EEEvNS_16Flash_bwd_paramsE:
        /* <DEDUP_REMOVED lines=21> */
[----:B------:R-:W-:Y:S02]  /*0150*/  UISETP.NE.U32.AND UP6, UPT, UR4, URZ, UPT ;  /* 0x000000ff0400728c */ /* 0x000fe4000bfc5070 */
[----:B------:R-:W-:Y:S01]  /*0160*/  ULEA.HI.X UR8, UR30, UR11, URZ, 0x2, UP0 ;  /* 0x0000000b1e087291 */ /* 0x000fe200080f14ff */
[----:B------:R-:W1:Y:S01]  /*0170*/  S2UR UR4, SR_CgaCtaId ;  /* 0x00000000000479c3 */ /* 0x000e620000008800 */
[----:B---3--:R-:W-:Y:S01]  /*0180*/  UISETP.NE.U32.AND UP1, UPT, UR6, URZ, UPT ;  /* 0x000000ff0600728c */ /* 0x008fe2000bf25070 */
[----:B------:R-:W-:Y:S01]  /*0190*/  MOV R244, UR9 ;  /* 0x0000000900f47c02 */ /* 0x000fe20008000f00 */
[----:B------:R-:W-:Y:S02]  /*01a0*/  UISETP.NE.U32.AND UP0, UPT, UR6, URZ, UPT ;  /* 0x000000ff0600728c */ /* 0x000fe4000bf05070 */
[----:B------:R-:W-:Y:S01]  /*01b0*/  UISETP.NE.AND.EX UP5, UPT, UR7, URZ, UPT, UP1 ;  /* 0x000000ff0700728c */ /* 0x000fe2000bfa5310 */
[----:B------:R-:W-:Y:S01]  /*01c0*/  MOV R245, UR8 ;  /* 0x0000000800f57c02 */ /* 0x000fe20008000f00 */
[----:B------:R-:W-:Y:S01]  /*01d0*/  UISETP.NE.AND.EX UP4, UPT, UR7, URZ, UPT, UP0 ;  /* 0x000000ff0700728c */ /* 0x000fe2000bf85300 */
[----:B------:R-:W2:Y:S01]  /*01e0*/  S2UR UR11, SR_CgaCtaId ;  /* 0x00000000000b79c3 */ /* 0x000ea20000008800 */
[----:B------:R-:W3:Y:S01]  /*01f0*/  LDCU.64 UR6, c[0x0][0x470] ;  /* 0x00008e00ff0677ac */ /* 0x000ee20008000a00 */
[----:B----4-:R-:W-:-:S02]  /*0200*/  UISETP.NE.AND UP3, UPT, UR12, URZ, UPT ;  /* 0x000000ff0c00728c */ /* 0x010fc4000bf65270 */
[----:B------:R-:W-:-:S04]  /*0210*/  UISETP.NE.AND.EX UP6, UPT, UR5, URZ, UPT, UP6 ;  /* 0x000000ff0500728c */ /* 0x000fc8000bfc5360 */
[----:B------:R-:W4:Y:S01]  /*0220*/  S2UR UR26, SR_CTAID.Z ;  /* 0x00000000001a79c3 */ /* 0x000f220000002700 */
[----:B------:R-:W-:Y:S01]  /*0230*/  UISETP.EQ.OR.EX UP0, UPT, UR5, URZ, !UP3, UP2 ;  /* 0x000000ff0500728c */ /* 0x000fe2000df02720 */
[----:B------:R-:W-:Y:S02]  /*0240*/  UMOV UR12, 0x400 ;  /* 0x00000400000c7882 */ /* 0x000fe40000000000 */
[----:B------:R-:W-:Y:S01]  /*0250*/  UMOV UR5, 0x400 ;  /* 0x0000040000057882 */ /* 0x000fe20000000000 */
[----:B------:R-:W-:Y:S02]  /*0260*/  UP2UR UR32, UPR, URZ, 0x1 ;  /* 0x00000001ff207883 */ /* 0x000fe40008000000 */
[----:B------:R-:W-:Y:S02]  /*0270*/  UP2UR UR31, UPR, URZ, 0x8 ;  /* 0x00000008ff1f7883 */ /* 0x000fe40008000000 */
[----:B-1----:R-:W-:Y:S02]  /*0280*/  ULEA UR4, UR4, UR5, 0x18 ;  /* 0x0000000504047291 */ /* 0x002fe4000f8ec0ff */
[----:B---3--:R-:W-:Y:S01]  /*0290*/  UISETP.NE.U32.AND UP0, UPT, UR6, URZ, UPT ;  /* 0x000000ff0600728c */ /* 0x008fe2000bf05070 */
[----:B------:R-:W1:Y:S01]  /*02a0*/  LDCU UR10, c[0x0][0x438] ;  /* 0x00008700ff0a77ac */ /* 0x000e620008000800 */
[----:B------:R-:W3:Y:S01]  /*02b0*/  LDCU UR25, c[0x0][0x438] ;  /* 0x00008700ff1977ac */ /* 0x000ee20008000800 */
[----:B------:R-:W1:Y:S01]  /*02c0*/  @!UP4 LDCU UR28, c[0x0][0x434] ;  /* 0x00008680ff1cc7ac */ /* 0x000e620008000800 */
[----:B--2---:R-:W-:-:S02]  /*02d0*/  ULEA UR5, UR11, UR12, 0x18 ;  /* 0x0000000c0b057291 */ /* 0x004fc4000f8ec0ff */
[----:B------:R-:W-:Y:S02]  /*02e0*/  UIADD3 UR39, UPT, UPT, UR4, 0x13000, URZ ;  /* 0x0001300004277890 */ /* 0x000fe4000fffe0ff */
[----:B------:R-:W-:Y:S01]  /*02f0*/  UISETP.NE.AND.EX UP3, UPT, UR7, URZ, UPT, UP0 ;  /* 0x000000ff0700728c */ /* 0x000fe2000bf65300 */
[----:B------:R-:W-:Y:S01]  /*0300*/  UMOV UR36, 0xffffd000 ;  /* 0xffffd00000247882 */ /* 0x000fe20000000000 */
[----:B------:R-:W-:Y:S01]  /*0310*/  UMOV UR37, URZ ;  /* 0x000000ff00257c82 */ /* 0x000fe20008000000 */
[----:B------:R-:W-:-:S08]  /*0320*/  UMOV UR38, URZ ;  /* 0x000000ff00267c82 */ /* 0x000fd00008000000 */
.L_x_599:
[----:B--2---:R-:W2:Y:S01]  /*0330*/  LDCU.64 UR8, c[0x0][0x478] ;  /* 0x00008f00ff0877ac */ /* 0x004ea20008000a00 */
        /* <DEDUP_REMOVED lines=10> */
[----:B--2---:R-:W-:Y:S02]  /*03e0*/  UISETP.NE.U32.AND UP0, UPT, UR8, URZ, UPT ;  /* 0x000000ff0800728c */ /* 0x004fe4000bf05070 */
[----:B------:R-:W2:Y:S02]  /*03f0*/  @P1 LDG.E R3, desc[UR40][R10.64] ;  /* 0x000000280a031981 */ /* 0x000ea4000c1e1900 */
[----:B------:R-:W-:-:S04]  /*0400*/  UISETP.NE.AND.EX UP0, UPT, UR9, URZ, UPT, UP0 ;  /* 0x000000ff0900728c */ /* 0x000fc8000bf05300 */
[----:B-1---5:R-:W5:Y:S02]  /*0410*/  @!P3 LDG.E R4, desc[UR40][R244.64] ;  /* 0x00000028f404b981 */ /* 0x022f64000c1e1900 */
[----:B------:R-:W-:-:S05]  /*0420*/  PLOP3.LUT P0, PT, PT, PT, UP0, 0x80, 0x8 ;  /* 0x000000000008781c */ /* 0x000fca0003f0f008 */
[----:B------:R-:W-:Y:S01]  /*0430*/  @UP0 ULEA UR14, UP1, UR30, UR8, 0x2 ;  /* 0x000000081e0e0291 */ /* 0x000fe2000f8210ff */
[----:B------:R-:W-:Y:S01]  /*0440*/  IMAD.U32 R6, RZ, RZ, UR12 ;  /* 0x0000000cff067e24 */ /* 0x000fe2000f8e00ff */
[----:B------:R-:W3:Y:S02]  /*0450*/  @!UP0 LDCU UR11, c[0x0][0x43c] ;  /* 0x00008780ff0b87ac */ /* 0x000ee40008000800 */
[----:B------:R-:W-:Y:S02]  /*0460*/  @UP0 ULEA.HI.X UR15, UR30, UR9, URZ, 0x2, UP1 ;  /* 0x000000091e0f0291 */ /* 0x000fe400088f14ff */
[----:B------:R-:W-:Y:S01]  /*0470*/  IMAD.U32 R8, RZ, RZ, UR14 ;  /* 0x0000000eff087e24 */ /* 0x000fe2000f8e00ff */
[----:B------:R-:W4:Y:S01]  /*0480*/  @!UP0 LDCU.64 UR8, c[0x0][0x488] ;  /* 0x00009100ff0887ac */ /* 0x000f220008000a00 */
[----:B------:R-:W-:Y:S02]  /*0490*/  IMAD.U32 R7, RZ, RZ, UR13 ;  /* 0x0000000dff077e24 */ /* 0x000fe4000f8e00ff */
[----:B------:R-:W-:-:S03]  /*04a0*/  IMAD.U32 R9, RZ, RZ, UR15 ;  /* 0x0000000fff097e24 */ /* 0x000fc6000f8e00ff */
[----:B------:R-:W5:Y:S04]  /*04b0*/  @P4 LDG.E R5, desc[UR40][R6.64] ;  /* 0x0000002806054981 */ /* 0x000f68000c1e1900 */
[----:B------:R-:W5:Y:S04]  /*04c0*/  @P0 LDG.E R0, desc[UR40][R8.64] ;  /* 0x0000002808000981 */ /* 0x000f68000c1e1900 */
[----:B------:R-:W5:Y:S01]  /*04d0*/  @P2 LDG.E R2, desc[UR40][R6.64+0x4] ;  /* 0x0000042806022981 */ /* 0x000f62000c1e1900 */
[----:B------:R-:W-:Y:S01]  /*04e0*/  UMOV UR43, URZ ;  /* 0x000000ff002b7c82 */ /* 0x000fe20008000000 */
[----:B------:R-:W-:Y:S01]  /*04f0*/  UMOV UR13, 0xffffffff ;  /* 0xffffffff000d7882 */ /* 0x000fe20000000000 */
[----:B------:R-:W-:Y:S01]  /*0500*/  UMOV UR45, 0xffffffff ;  /* 0xffffffff002d7882 */ /* 0x000fe20000000000 */
[----:B----4-:R-:W-:-:S04]  /*0510*/  @!UP0 UISETP.NE.U32.AND UP1, UPT, UR8, URZ, UPT ;  /* 0x000000ff0800828c */ /* 0x010fc8000bf25070 */
[----:B------:R-:W-:Y:S02]  /*0520*/  @!UP0 UISETP.NE.AND.EX UP1, UPT, UR9, URZ, UPT, UP1 ;  /* 0x000000ff0900828c */ /* 0x000fe4000bf25310 */
[----:B------:R-:W-:Y:S02]  /*0530*/  USHF.L.U32 UR48, UR46, 0x7, URZ ;  /* 0x000000072e307899 */ /* 0x000fe400080006ff */
[----:B---3--:R-:W-:Y:S01]  /*0540*/  @!UP0 USEL UR9, UR11, URZ, UP1 ;  /* 0x000000ff0b098287 */ /* 0x008fe20008800000 */
[----:B--2---:R-:W-:Y:S02]  /*0550*/  @P1 R2UR UR43, R3 ;  /* 0x00000000032b12ca */ /* 0x004fe400000e0000 */
[----:B-----5:R-:W-:Y:S02]  /*0560*/  @!P3 R2UR UR45, R4 ;  /* 0x00000000042db2ca */ /* 0x020fe400000e0000 */
[----:B------:R-:W-:Y:S02]  /*0570*/  @P4 R2UR UR13, R5 ;  /* 0x00000000050d42ca */ /* 0x000fe400000e0000 */
[----:B------:R-:W-:-:S02]  /*0580*/  @P0 R2UR UR42, R0 ;  /* 0x00000000002a02ca */ /* 0x000fc400000e0000 */
[----:B------:R-:W-:-:S11]  /*0590*/  @P2 R2UR UR8, R2 ;  /* 0x00000000020822ca */ /* 0x000fd600000e0000 */
[----:B------:R-:W-:Y:S01]  /*05a0*/  @UP0 UIADD3 UR42, UPT, UPT, UR42, -UR43, URZ ;  /* 0x8000002b2a2a0290 */ /* 0x000fe2000fffe0ff */
[----:B------:R-:W-:Y:S11]  /*05b0*/  BRA.U !UP6, `(.L_x_539) ;  /* 0x000000010e1c7547 */ /* 0x000ff6000b800000 */
[----:B------:R-:W-:-:S06]  /*05c0*/  UISETP.NE.AND UP1, UPT, UR31, URZ, UPT ;  /* 0x000000ff1f00728c */ /* 0x000fcc000bf25270 */
[----:B------:R-:W-:-:S13]  /*05d0*/  PLOP3.LUT P0, PT, PT, PT, UP1, 0x80, 0x8 ;  /* 0x000000000008781c */ /* 0x000fda0003f0f018 */
[----:B------:R-:W1:Y:S04]  /*05e0*/  @P0 LDG.E R0, desc[UR40][R244.64+0x4] ;  /* 0x00000428f4000981 */ /* 0x000e68000c1e1900 */
[----:B------:R-:W2:Y:S01]  /*05f0*/  @!P0 LDG.E R2, desc[UR40][R244.64] ;  /* 0x00000028f4028981 */ /* 0x000ea2000c1e1900 */
[----:B-1----:R-:W-:-:S13]  /*0600*/  @P0 R2UR UR10, R0 ;  /* 0x00000000000a02ca */ /* 0x002fda00000e0000 */
[----:B------:R-:W-:-:S07]  /*0610*/  @UP1 UIADD3 UR10, UPT, UPT, UR10, -UR45, URZ ;  /* 0x8000002d0a0a1290 */ /* 0x000fce000fffe0ff */
[----:B--2---:R-:W-:-:S15]  /*0620*/  @!P0 R2UR UR10, R2 ;  /* 0x00000000020a82ca */ /* 0x004fde00000e0000 */
.L_x_539:
[----:B-1----:R-:W-:Y:S01]  /*0630*/  @!UP0 UIADD3 UR42, UPT, UPT, UR9, UR10, -UR43 ;  /* 0x0000000a092a8290 */ /* 0x002fe2000fffe82b */
        /* <DEDUP_REMOVED lines=42> */
.L_x_541:
[----:B------:R-:W1:Y:S01]  /*08e0*/  LDCU.64 UR16, c[0x0][0x3b8] ;  /* 0x00007700ff1077ac */ /* 0x000e620008000a00 */
[----:B------:R-:W-:-:S04]  /*08f0*/  UIADD3 UR8, UPT, UPT, UR43, UR45, URZ ;  /* 0x0000002d2b087290 */ /* 0x000fc8000fffe0ff */
[----:B-1----:R-:W-:Y:S02]  /*0900*/  UIMAD.WIDE.U32 UR50, UR8, UR16, URZ ;  /* 0x00000010083272a5 */ /* 0x002fe4000f8e00ff */
[----:B------:R-:W-:-:S04]  /*0910*/  UIMAD UR8, UR8, UR17, URZ ;  /* 0x00000011080872a4 */ /* 0x000fc8000f8e02ff */
[----:B------:R-:W-:-:S06]  /*0920*/  UIADD3 UR8, UPT, UPT, UR51, UR8, URZ ;  /* 0x0000000833087290 */ /* 0x000fcc000fffe0ff */
[----:B------:R-:W-:Y:S02]  /*0930*/  MOV R4, UR8 ;  /* 0x0000000800047c02 */ /* 0x000fe40008000f00 */
.L_x_542:
        /* <DEDUP_REMOVED lines=42> */
.L_x_543:
[----:B------:R-:W1:Y:S01]  /*0be0*/  LDCU.64 UR14, c[0x0][0x3c0] ;  /* 0x00007800ff0e77ac */ /* 0x000e620008000a00 */
[----:B------:R-:W-:-:S04]  /*0bf0*/  UIADD3 UR8, UPT, UPT, UR43, UR45, URZ ;  /* 0x0000002d2b087290 */ /* 0x000fc8000fffe0ff */
[----:B-1----:R-:W-:Y:S02]  /*0c00*/  UIMAD.WIDE.U32 UR56, UR8, UR14, URZ ;  /* 0x0000000e083872a5 */ /* 0x002fe4000f8e00ff */
[----:B------:R-:W-:-:S04]  /*0c10*/  UIMAD UR8, UR8, UR15, URZ ;  /* 0x0000000f080872a4 */ /* 0x000fc8000f8e02ff */
[----:B------:R-:W-:-:S06]  /*0c20*/  UIADD3 UR8, UPT, UPT, UR57, UR8, URZ ;  /* 0x0000000839087290 */ /* 0x000fcc000fffe0ff */
[----:B------:R-:W-:-:S07]  /*0c30*/  MOV R0, UR8 ;  /* 0x0000000800007c02 */ /* 0x000fce0008000f00 */
.L_x_544:
        /* <DEDUP_REMOVED lines=27> */
.L_x_545:
[----:B------:R-:W-:Y:S02]  /*0df0*/  UIMAD.WIDE.U32 UR58, UR68, UR13, URZ ;  /* 0x0000000d443a72a5 */ /* 0x000fe4000f8e00ff */
[----:B------:R-:W-:-:S04]  /*0e00*/  UIMAD UR8, UR69, UR13, URZ ;  /* 0x0000000d450872a4 */ /* 0x000fc8000f8e02ff */
[----:B------:R-:W-:Y:S02]  /*0e10*/  UIADD3 UR8, UPT, UPT, UR59, UR8, URZ ;  /* 0x000000083b087290 */ /* 0x000fe4000fffe0ff */
.L_x_546:
        /* <DEDUP_REMOVED lines=20> */
.L_x_547:
[----:B------:R-:W1:Y:S01]  /*0f60*/  LDCU UR60, c[0x0][0x434] ;  /* 0x00008680ff3c77ac */ /* 0x000e620008000800 */
[----:B------:R-:W-:-:S04]  /*0f70*/  UIMAD UR10, UR30, UR47, UR29 ;  /* 0x0000002f1e0a72a4 */ /* 0x000fc8000f8e021d */
[----:B-1----:R-:W-:Y:S02]  /*0f80*/  UIMAD UR60, UR10, UR60, URZ ;  /* 0x0000003c0a3c72a4 */ /* 0x002fe4000f8e02ff */
.L_x_548:
        /* <DEDUP_REMOVED lines=11> */
.L_x_549:
[----:B------:R-:W1:Y:S01]  /*1040*/  LDCU UR59, c[0x0][0x444] ;  /* 0x00008880ff3b77ac */ /* 0x000e620008000800 */
[----:B------:R-:W-:-:S04]  /*1050*/  UIMAD UR10, UR30, UR47, UR29 ;  /* 0x0000002f1e0a72a4 */ /* 0x000fc8000f8e021d */
[----:B-1----:R-:W-:-:S12]  /*1060*/  UIMAD UR59, UR10, UR59, URZ ;  /* 0x0000003b0a3b72a4 */ /* 0x002fd8000f8e02ff */
.L_x_550:
        /* <DEDUP_REMOVED lines=10> */
[----:B------:R-:W-:Y:S02]  /*1110*/  UIMAD UR55, UR47, UR55, URZ ;  /* 0x000000372f3772a4 */ /* 0x000fe4000f8e02ff */
[----:B------:R-:W-:Y:S02]  /*1120*/  ULEA UR59, UR54, UR59, 0x6 ;  /* 0x0000003b363b7291 */ /* 0x000fe4000f8e30ff */
[----:B-1----:R-:W-:Y:S02]  /*1130*/  UIADD3 UR8, UPT, UPT, UR42, UR53, URZ ;  /* 0x000000352a087290 */ /* 0x002fe4000fffe0ff */
[----:B------:R-:W-:Y:S02]  /*1140*/  ULEA UR60, UR54, UR60, 0x6 ;  /* 0x0000003c363c7291 */ /* 0x000fe4000f8e30ff */
[----:B------:R-:W-:-:S04]  /*1150*/  UIADD3 UR12, UPT, UPT, UR12, -0x80, -UR8 ;  /* 0xffffff800c0c7890 */ /* 0x000fc8000fffe808 */
[----:B------:R-:W-:Y:S01]  /*1160*/  USHF.R.S32.HI UR8, URZ, 0x1f, UR12 ;  /* 0x0000001fff087899 */ /* 0x000fe2000801140c */
[----:B----4-:R-:W-:-:S03]  /*1170*/  IMAD.U32 R16, RZ, RZ, UR19 ;  /* 0x00000013ff107e24 */ /* 0x010fc6000f8e00ff */
[----:B------:R-:W-:-:S03]  /*1180*/  ULEA.HI UR8, UR8, UR12, URZ, 0x6 ;  /* 0x0000000c08087291 */ /* 0x000fc6000f8f30ff */
[----:B------:R-:W1:Y:S01]  /*1190*/  LDCU.64 UR12, c[0x0][0x3b0] ;  /* 0x00007600ff0c77ac */ /* 0x000e620008000a00 */
[C---:B--2---:R-:W-:Y:S01]  /*11a0*/  IMAD.SHL.U32 R11, R7.reuse, 0x8, RZ ;  /* 0x00000008070b7824 */ /* 0x044fe200078e00ff */
[----:B------:R-:W-:Y:S01]  /*11b0*/  LOP3.LUT R236, R7, 0x1f, RZ, 0xc0, !PT ;  /* 0x0000001f07ec7812 */ /* 0x000fe200078ec0ff */
[----:B------:R-:W-:-:S03]  /*11c0*/  USHF.R.S32.HI UR51, URZ, 0x6, UR8 ;  /* 0x00000006ff337899 */ /* 0x000fc60008011408 */
[----:B------:R-:W-:Y:S02]  /*11d0*/  LOP3.LUT R14, R11, 0x18, RZ, 0xc0, !PT ;  /* 0x000000180b0e7812 */ /* 0x000fe400078ec0ff */
[----:B------:R-:W2:Y:S02]  /*11e0*/  LDCU.128 UR8, c[0x0][0x590] ;  /* 0x0000b200ff0877ac */ /* 0x000ea40008000c00 */
[----:B------:R-:W-:Y:S01]  /*11f0*/  IADD3 R18, P0, PT, R14, UR64, RZ ;  /* 0x000000400e127c10 */ /* 0x000fe2000ff1e0ff */
[----:B------:R-:W-:Y:S01]  /*1200*/  UISETP.LT.AND UP0, UPT, URZ, UR51, UPT ;  /* 0x00000033ff00728c */ /* 0x000fe2000bf01270 */
[----:B------:R-:W4:Y:S03]  /*1210*/  LDCU.64 UR64, c[0x0][0x420] ;  /* 0x00008400ff4077ac */ /* 0x000f260008000a00 */
[----:B------:R-:W-:Y:S01]  /*1220*/  IMAD.X R19, RZ, RZ, UR62, P0 ;  /* 0x0000003eff137e24 */ /* 0x000fe200080e06ff */
[----:B-1----:R-:W-:Y:S01]  /*1230*/  UIMAD UR63, UR23, UR12, URZ ;  /* 0x0000000c173f72a4 */ /* 0x002fe2000f8e02ff */
[----:B------:R-:W-:Y:S01]  /*1240*/  IMAD.U32 R13, RZ, RZ, UR12 ;  /* 0x0000000cff0d7e24 */ /* 0x000fe2000f8e00ff */
[----:B------:R-:W-:-:S02]  /*1250*/  USEL UR51, URZ, UR51, !UP0 ;  /* 0x00000033ff337287 */ /* 0x000fc4000c000000 */
[----:B------:R-:W-:Y:S01]  /*1260*/  UIMAD UR63, UR20, UR13, UR63 ;  /* 0x0000000d143f72a4 */ /* 0x000fe2000f8e023f */
[----:B------:R-:W-:Y:S01]  /*1270*/  IMAD.WIDE.U32 R12, R13, UR20, R14 ;  /* 0x000000140d0c7c25 */ /* 0x000fe2000f8e000e */
[----:B------:R-:W-:Y:S02]  /*1280*/  UISETP.GT.AND UP0, UPT, UR52, UR51, UPT ;  /* 0x000000333400728c */ /* 0x000fe4000bf04270 */
[----:B--2---:R-:W-:Y:S01]  /*1290*/  UIMAD UR23, UR23, UR8, URZ ;  /* 0x00000008171772a4 */ /* 0x004fe2000f8e02ff */
[----:B------:R-:W-:Y:S01]  /*12a0*/  MOV R6, UR8 ;  /* 0x0000000800067c02 */ /* 0x000fe20008000f00 */
[----:B------:R-:W-:Y:S01]  /*12b0*/  IMAD.U32 R5, RZ, RZ, UR63 ;  /* 0x0000003fff057e24 */ /* 0x000fe2000f8e00ff */
[----:B------:R-:W-:-:S03]  /*12c0*/  IADD3 R12, P1, PT, R12, UR22, RZ ;  /* 0x000000160c0c7c10 */ /* 0x000fc6000ff3e0ff */
[----:B------:R-:W-:Y:S01]  /*12d0*/  IMAD.WIDE.U32 R18, R6, UR20, R18 ;  /* 0x0000001406127c25 */ /* 0x000fe2000f8e0012 */
[----:B------:R-:W-:Y:S01]  /*12e0*/  IADD3.X R13, PT, PT, R13, UR21, R5, P1, !PT ;  /* 0x000000150d0d7c10 */ /* 0x000fe20008ffe405 */
[----:B------:R-:W1:Y:S02]  /*12f0*/  LDCU.64 UR62, c[0x0][0x5e8] ;  /* 0x0000bd00ff3e77ac */ /* 0x000e640008000a00 */
[----:B------:R-:W-:Y:S01]  /*1300*/  IMAD.U32 R5, RZ, RZ, UR18 ;  /* 0x00000012ff057e24 */ /* 0x000fe2000f8e00ff */
[----:B------:R-:W-:Y:S01]  /*1310*/  UIMAD UR18, UR20, UR9, UR23 ;  /* 0x00000009141272a4 */ /* 0x000fe2000f8e0217 */
[----:B------:R-:W-:Y:S01]  /*1320*/  IMAD.U32 R6, RZ, RZ, UR11 ;  /* 0x0000000bff067e24 */ /* 0x000fe2000f8e00ff */
[----:B------:R-:W2:Y:S01]  /*1330*/  LDCU.64 UR20, c[0x0][0x550] ;  /* 0x0000aa00ff1477ac */ /* 0x000ea20008000a00 */
[----:B------:R-:W-:Y:S01]  /*1340*/  IMAD.WIDE.U32 R20, R5, UR29, R12 ;  /* 0x0000001d05147c25 */ /* 0x000fe2000f8e000c */
[----:B------:R-:W-:Y:S02]  /*1350*/  MOV R12, UR10 ;  /* 0x0000000a000c7c02 */ /* 0x000fe40008000f00 */
[----:B------:R-:W-:Y:S01]  /*1360*/  SHF.R.U32.HI R5, RZ, 0x5, R7 ;  /* 0x00000005ff057819 */ /* 0x000fe20000011607 */
[----:B------:R-:W-:Y:S01]  /*1370*/  VIADD R19, R19, UR18 ;  /* 0x0000001213137c36 */ /* 0x000fe20008000000 */
[----:B------:R-:W5:Y:S01]  /*1380*/  LDCU.64 UR22, c[0x0][0x380] ;  /* 0x00007000ff1677ac */ /* 0x000f620008000a00 */
[----:B------:R-:W-:-:S02]  /*1390*/  IMAD R17, R16, UR29, R21 ;  /* 0x0000001d10117c24 */ /* 0x000fc4000f8e0215 */
[----:B------:R-:W-:Y:S01]  /*13a0*/  IMAD.WIDE.U32 R12, R12, UR29, R18 ;  /* 0x0000001d0c0c7c25 */ /* 0x000fe2000f8e0012 */
[----:B------:R-:W4:Y:S03]  /*13b0*/  LDCU.64 UR18, c[0x0][0x570] ;  /* 0x0000ae00ff1277ac */ /* 0x000f260008000a00 */
[----:B---3--:R-:W-:Y:S01]  /*13c0*/  IMAD.WIDE.U32 R18, R8, UR27, RZ ;  /* 0x0000001b08127c25 */ /* 0x008fe2000f8e00ff */
[----:B------:R-:W-:Y:S01]  /*13d0*/  USHF.L.U32 UR10, UR55, 0x6, URZ ;  /* 0x00000006370a7899 */ /* 0x000fe200080006ff */
[----:B------:R-:W-:Y:S02]  /*13e0*/  SHF.R.U32.HI R8, RZ, 0x2, R7 ;  /* 0x00000002ff087819 */ /* 0x000fe40000011607 */
[----:B------:R-:W-:Y:S01]  /*13f0*/  IMAD R5, R5, UR55, R236 ;  /* 0x0000003705057c24 */ /* 0x000fe2000f8e02ec */
[----:B------:R-:W-:Y:S01]  /*1400*/  SEL R10, R18, RZ, P3 ;  /* 0x000000ff120a7207 */ /* 0x000fe20001800000 */
[----:B------:R-:W-:-:S02]  /*1410*/  IMAD R9, R9, UR27, R19 ;  /* 0x0000001b09097c24 */ /* 0x000fc4000f8e0213 */
[----:B------:R-:W-:Y:S01]  /*1420*/  IMAD R13, R6, UR29, R13 ;  /* 0x0000001d060d7c24 */ /* 0x000fe2000f8e020d */
[----:B------:R-:W-:Y:S01]  /*1430*/  IADD3 R10, P1, P0, R5, UR58, R10 ;  /* 0x0000003a050a7c10 */ /* 0x000fe2000f83e00a */
[----:B------:R-:W-:Y:S01]  /*1440*/  IMAD.MOV.U32 R16, RZ, RZ, R20 ;  /* 0x000000ffff107224 */ /* 0x000fe200078e0014 */
[----:B------:R-:W-:Y:S01]  /*1450*/  SHF.R.S32.HI R18, RZ, 0x1f, R5 ;  /* 0x0000001fff127819 */ /* 0x000fe20000011405 */
[----:B------:R-:W-:Y:S01]  /*1460*/  IMAD.WIDE.U32 R12, R8, UR8, R12 ;  /* 0x00000008080c7c25 */ /* 0x000fe2000f8e000c */
[----:B------:R-:W-:-:S03]  /*1470*/  SEL R9, R9, RZ, P3 ;  /* 0x000000ff09097207 */ /* 0x000fc60001800000 */
[----:B------:R-:W-:Y:S01]  /*1480*/  IMAD R6, R8, UR9, R13 ;  /* 0x0000000908067c24 */ /* 0x000fe2000f8e020d */
[----:B------:R-:W-:Y:S01]  /*1490*/  IADD3.X R18, PT, PT, R18, UR57, R9, P1, P0 ;  /* 0x0000003912127c10 */ /* 0x000fe20008fe0409 */
[----:B------:R-:W-:Y:S01]  /*14a0*/  IMAD.U32 R9, RZ, RZ, UR10 ;  /* 0x0000000aff097e24 */ /* 0x000fe2000f8e00ff */
[----:B------:R-:W-:Y:S01]  /*14b0*/  IADD3 R10, P0, PT, R10, UR10, RZ ;  /* 0x0000000a0a0a7c10 */ /* 0x000fe2000ff1e0ff */
[----:B------:R-:W-:Y:S01]  /*14c0*/  IMAD.WIDE.U32 R16, R8, UR12, R16 ;  /* 0x0000000c08107c25 */ /* 0x000fe2000f8e0010 */
[----:B--2---:R-:W-:Y:S01]  /*14d0*/  LEA R240, P1, R12, UR20, 0x1 ;  /* 0x000000140cf07c11 */ /* 0x004fe2000f8208ff */
[----:B-1----:R-:W-:Y:S01]  /*14e0*/  UIMAD.WIDE UR10, UR59, 0x4, UR62 ;  /* 0x000000043b0a78a5 */ /* 0x002fe2000f8e023e */
[----:B------:R-:W-:Y:S01]  /*14f0*/  LEA.HI.X.SX32 R9, R9, R18, 0x1, P0 ;  /* 0x0000001209097211 */ /* 0x000fe200000f0eff */
[----:B------:R-:W-:Y:S01]  /*1500*/  IMAD R5, R8, UR13, R17 ;  /* 0x0000000d08057c24 */ /* 0x000fe2000f8e0211 */
[----:B----4-:R-:W-:Y:S01]  /*1510*/  LEA R238, P0, R10, UR18, 0x2 ;  /* 0x000000120aee7c11 */ /* 0x010fe2000f8010ff */
[----:B------:R-:W-:Y:S01]  /*1520*/  UIMAD.WIDE UR12, UR60, 0x4, UR64 ;  /* 0x000000043c0c78a5 */ /* 0x000fe2000f8e0240 */
[----:B------:R-:W-:-:S02]  /*1530*/  LEA.HI.X R241, R12, UR21, R6, 0x1, P1 ;  /* 0x000000150cf17c11 */ /* 0x000fc400088f0c06 */
[----:B------:R-:W-:Y:S02]  /*1540*/  LEA.HI.X R239, R10, UR19, R9, 0x2, P0 ;  /* 0x000000130aef7c11 */ /* 0x000fe400080f1409 */
[----:B-----5:R-:W-:Y:S02]  /*1550*/  LEA R242, P2, R16, UR22, 0x1 ;  /* 0x0000001610f27c11 */ /* 0x020fe4000f8408ff */
[----:B------:R-:W-:Y:S02]  /*1560*/  IADD3 R6, P0, PT, R8, 0x40, RZ ;  /* 0x0000004008067810 */ /* 0x000fe40007f1e0ff */
[----:B------:R-:W-:Y:S02]  /*1570*/  LEA.HI.X R243, R16, UR23, R5, 0x1, P2 ;  /* 0x0000001710f37c11 */ /* 0x000fe400090f0c05 */
[----:B------:R-:W-:Y:S01]  /*1580*/  IADD3 R9, PT, PT, R8, 0x40, RZ ;  /* 0x0000004008097810 */ /* 0x000fe20007ffe0ff */
[----:B------:R-:W-:Y:S01]  /*1590*/  IMAD.X R5, RZ, RZ, RZ, P0 ;  /* 0x000000ffff057224 */ /* 0x000fe200000e06ff */
[----:B------:R-:W-:-:S02]  /*15a0*/  LOP3.LUT R12, R14, 0x20, RZ, 0xfc, !PT ;  /* 0x000000200e0c7812 */ /* 0x000fc400078efcff */
        /* <DEDUP_REMOVED lines=15> */
.L_x_552:
[----:B------:R-:W1:Y:S01]  /*16a0*/  LDCU.64 UR10, c[0x0][0x5c0] ;  /* 0x0000b800ff0a77ac */ /* 0x000e620008000a00 */
[----:B------:R-:W-:-:S04]  /*16b0*/  UIADD3 UR8, UPT, UPT, UR43, UR45, URZ ;  /* 0x0000002d2b087290 */ /* 0x000fc8000fffe0ff */
[----:B-1----:R-:W-:Y:S02]  /*16c0*/  UIMAD.WIDE.U32 UR16, UR8, UR10, URZ ;  /* 0x0000000a081072a5 */ /* 0x002fe4000f8e00ff */
[----:B------:R-:W-:-:S04]  /*16d0*/  UIMAD UR8, UR8, UR11, URZ ;  /* 0x0000000b080872a4 */ /* 0x000fc8000f8e02ff */
[----:B------:R-:W-:-:S06]  /*16e0*/  UIADD3 UR8, UPT, UPT, UR17, UR8, URZ ;  /* 0x0000000811087290 */ /* 0x000fcc000fffe0ff */
[----:B------:R-:W-:Y:S02]  /*16f0*/  MOV R0, UR8 ;  /* 0x0000000800007c02 */ /* 0x000fe40008000f00 */
.L_x_553:
        /* <DEDUP_REMOVED lines=13> */
.L_x_554:
[----:B------:R-:W1:Y:S01]  /*17d0*/  LDCU.64 UR8, c[0x0][0x5c8] ;  /* 0x0000b900ff0877ac */ /* 0x000e620008000a00 */
[----:B------:R-:W-:-:S04]  /*17e0*/  UIADD3 UR43, UPT, UPT, UR43, UR45, URZ ;  /* 0x0000002d2b2b7290 */ /* 0x000fc8000fffe0ff */
[----:B-1----:R-:W-:Y:S02]  /*17f0*/  UIMAD.WIDE.U32 UR14, UR43, UR8, URZ ;  /* 0x000000082b0e72a5 */ /* 0x002fe4000f8e00ff */
[----:B------:R-:W-:-:S04]  /*1800*/  UIMAD UR43, UR43, UR9, URZ ;  /* 0x000000092b2b72a4 */ /* 0x000fc8000f8e02ff */
[----:B------:R-:W-:-:S06]  /*1810*/  UIADD3 UR43, UPT, UPT, UR15, UR43, URZ ;  /* 0x0000002b0f2b7290 */ /* 0x000fcc000fffe0ff */
[----:B------:R-:W-:-:S07]  /*1820*/  MOV R2, UR43 ;  /* 0x0000002b00027c02 */ /* 0x000fce0008000f00 */
.L_x_555:
        /* <DEDUP_REMOVED lines=30> */
.L_x_557:
[----:B------:R-:W-:Y:S05]  /*1a10*/  BSYNC.RECONVERGENT B0 ;  /* 0x0000000000007941 */ /* 0x000fea0003800200 */
.L_x_556:
        /* <DEDUP_REMOVED lines=17> */
.L_x_559:
[----:B------:R-:W-:Y:S05]  /*1b30*/  BSYNC.RECONVERGENT B0 ;  /* 0x0000000000007941 */ /* 0x000fea0003800200 */
.L_x_558:
        /* <DEDUP_REMOVED lines=26> */
.L_x_561:
[----:B------:R-:W-:Y:S05]  /*1ce0*/  BSYNC.RECONVERGENT B0 ;  /* 0x0000000000007941 */ /* 0x000fea0003800200 */
.L_x_560:
        /* <DEDUP_REMOVED lines=18> */
.L_x_551:
[----:B------:R-:W1:Y:S01]  /*1e10*/  LDCU.64 UR8, c[0x0][0x3d8] ;  /* 0x00007b00ff0877ac */ /* 0x000e620008000a00 */
[----:B------:R-:W-:Y:S01]  /*1e20*/  IMAD.U32 R13, RZ, RZ, UR14 ;  /* 0x0000000eff0d7e24 */ /* 0x000fe2000f8e00ff */
[----:B------:R-:W-:Y:S01]  /*1e30*/  BSSY.RECONVERGENT B0, `(.L_x_563) ;  /* 0x0000035000007945 */ /* 0x000fe20003800200 */
[----:B------:R-:W-:Y:S02]  /*1e40*/  UIMAD UR18, UR49, UR14, URZ ;  /* 0x0000000e311272a4 */ /* 0x000fe4000f8e02ff */
[----:B------:R-:W-:Y:S01]  /*1e50*/  IMAD.WIDE.U32 R16, R13, UR48, R14 ;  /* 0x000000300d107c25 */ /* 0x000fe2000f8e000e */
[----:B------:R-:W-:Y:S02]  /*1e60*/  UIADD3 UR19, UPT, UPT, -UR48, UR42, URZ ;  /* 0x0000002a30137290 */ /* 0x000fe4000fffe1ff */
[----:B------:R-:W-:Y:S01]  /*1e70*/  UIMAD UR18, UR48, UR15, UR18 ;  /* 0x0000000f301272a4 */ /* 0x000fe2000f8e0212 */
[----:B------:R-:W-:Y:S01]  /*1e80*/  @P3 BAR.SYNC.DEFER_BLOCKING 0x0 ;  /* 0x0000000000003b1d */ /* 0x000fe20000010000 */
[----:B------:R-:W-:-:S02]  /*1e90*/  IADD3 R18, P0, PT, R16, UR56, RZ ;  /* 0x0000003810127c10 */ /* 0x000fc4000ff1e0ff */
[----:B------:R-:W-:Y:S02]  /*1ea0*/  ISETP.GE.AND P5, PT, R8, UR19, PT ;  /* 0x0000001308007c0c */ /* 0x000fe4000bfa6270 */
[----:B------:R-:W-:Y:S02]  /*1eb0*/  LOP3.LUT R16, R11, 0xd8, RZ, 0xc0, !PT ;  /* 0x000000d80b107812 */ /* 0x000fe400078ec0ff */
[----:B------:R-:W-:Y:S01]  /*1ec0*/  IADD3.X R19, PT, PT, R0, UR18, R17, P0, !PT ;  /* 0x0000001200137c10 */ /* 0x000fe200087fe411 */
[----:B------:R-:W-:Y:S01]  /*1ed0*/  ULOP3.LUT UR18, UR54, 0x80000001, URZ, 0xc0, !UPT ;  /* 0x8000000136127892 */ /* 0x000fe2000f8ec0ff */
[----:B------:R-:W-:Y:S01]  /*1ee0*/  LOP3.LUT R16, R16, 0x18, R7, 0x78, !PT ;  /* 0x0000001810107812 */ /* 0x000fe200078e7807 */
[----:B-1----:R-:W-:Y:S02]  /*1ef0*/  IMAD R0, R2, UR8, RZ ;  /* 0x0000000802007c24 */ /* 0x002fe4000f8e02ff */
[----:B------:R-:W-:Y:S01]  /*1f00*/  UISETP.NE.AND UP0, UPT, UR18, 0x1, UPT ;  /* 0x000000011200788c */ /* 0x000fe2000bf05270 */
[----:B------:R-:W-:Y:S01]  /*1f10*/  LOP3.LUT R11, R16, 0x1f20, R11, 0xf8, !PT ;  /* 0x00001f20100b7812 */ /* 0x000fe200078ef80b */
[----:B------:R-:W-:-:S02]  /*1f20*/  IMAD R0, R3, UR9, R0 ;  /* 0x0000000903007c24 */ /* 0x000fc4000f8e0200 */
[----:B------:R-:W-:Y:S01]  /*1f30*/  IMAD.WIDE.U32 R18, R3, UR8, R18 ;  /* 0x0000000803127c25 */ /* 0x000fe2000f8e0012 */
[----:B------:R-:W-:Y:S01]  /*1f40*/  USEL UR18, URZ, 0x3000, UP0 ;  /* 0x00003000ff127887 */ /* 0x000fe20008000000 */
[----:B------:R-:W-:Y:S02]  /*1f50*/  LEA R11, R11, UR5, 0x1 ;  /* 0x000000050b0b7c11 */ /* 0x000fe4000f8e08ff */
[----:B------:R-:W-:Y:S01]  /*1f60*/  IMAD.IADD R13, R19, 0x1, R0 ;  /* 0x00000001130d7824 */ /* 0x000fe200078e0200 */
[----:B------:R-:W-:Y:S08]  /*1f70*/  @P5 BRA `(.L_x_564) ;  /* 0x0000000000745947 */ /* 0x000ff00003800000 */
        /* <DEDUP_REMOVED lines=27> */
.L_x_565:
[----:B------:R2:W-:Y:S01]  /*2130*/  STS.128 [R11+0x13000], RZ ;  /* 0x013000ff0b007388 */ /* 0x0005e20000000c00 */
[----:B------:R-:W-:Y:S05]  /*2140*/  BRA `(.L_x_566) ;  /* 0x00000000000c7947 */ /* 0x000fea0003800000 */
.L_x_564:
[----:B------:R1:W-:Y:S04]  /*2150*/  STS.128 [R11+0xf000], RZ ;  /* 0x00f000ff0b007388 */ /* 0x0003e80000000c00 */
[----:B------:R1:W-:Y:S04]  /*2160*/  STS.128 [R11+0x11000], RZ ;  /* 0x011000ff0b007388 */ /* 0x0003e80000000c00 */
[----:B------:R1:W-:Y:S02]  /*2170*/  STS.128 [R11+0x13000], RZ ;  /* 0x013000ff0b007388 */ /* 0x0003e40000000c00 */
.L_x_566:
[----:B------:R-:W-:Y:S05]  /*2180*/  BSYNC.RECONVERGENT B0 ;  /* 0x0000000000007941 */ /* 0x000fea0003800200 */
.L_x_563:
[----:B------:R-:W-:Y:S01]  /*2190*/  ISETP.GE.AND P4, PT, R9, UR19, PT ;  /* 0x0000001309007c0c */ /* 0x000fe2000bf86270 */
[----:B------:R-:W-:-:S12]  /*21a0*/  BSSY.RECONVERGENT B0, `(.L_x_567) ;  /* 0x0000023000007945 */ /* 0x000fd80003800200 */
[----:B------:R4:W-:Y:S04]  /*21b0*/  @P4 STS.128 [R11+0x10000], RZ ;  /* 0x010000ff0b004388 */ /* 0x0009e80000000c00 */
[----:B------:R4:W-:Y:S04]  /*21c0*/  @P4 STS.128 [R11+0x12000], RZ ;  /* 0x012000ff0b004388 */ /* 0x0009e80000000c00 */
[----:B------:R4:W-:Y:S01]  /*21d0*/  @P4 STS.128 [R11+0x14000], RZ ;  /* 0x014000ff0b004388 */ /* 0x0009e20000000c00 */
[----:B------:R-:W-:Y:S05]  /*21e0*/  @P4 BRA `(.L_x_568) ;  /* 0x0000000000784947 */ /* 0x000fea0003800000 */
[----:B------:R-:W5:Y:S01]  /*21f0*/  LDCU UR19, c[0x0][0x440] ;  /* 0x00008800ff1377ac */ /* 0x000f620008000800 */
[----:B-1-3--:R-:W-:Y:S01]  /*2200*/  MOV R17, R13 ;  /* 0x0000000d00117202 */ /* 0x00afe20000000f00 */
[----:B------:R-:W-:Y:S01]  /*2210*/  IMAD R9, R5, UR14, RZ ;  /* 0x0000000e05097c24 */ /* 0x000fe2000f8e02ff */
[----:B------:R-:W1:Y:S01]  /*2220*/  LDCU.64 UR8, c[0x0][0x390] ;  /* 0x00007200ff0877ac */ /* 0x000e620008000a00 */
[----:B------:R-:W-:Y:S02]  /*2230*/  IMAD.MOV.U32 R16, RZ, RZ, R18 ;  /* 0x000000ffff107224 */ /* 0x000fe400078e0012 */
        /* <DEDUP_REMOVED lines=24> */
.L_x_569:
[----:B------:R3:W-:Y:S02]  /*23c0*/  STS.128 [R11+0x14000], RZ ;  /* 0x014000ff0b007388 */ /* 0x0007e40000000c00 */
.L_x_568:
[----:B------:R-:W-:Y:S05]  /*23d0*/  BSYNC.RECONVERGENT B0 ;  /* 0x0000000000007941 */ /* 0x000fea0003800200 */
.L_x_567:
        /* <DEDUP_REMOVED lines=25> */
.L_x_572:
[----:B------:R1:W-:Y:S01]  /*2570*/  STS.128 [R11+0x8000], RZ ;  /* 0x008000ff0b007388 */ /* 0x0003e20000000c00 */
[----:B------:R-:W-:Y:S05]  /*2580*/  BRA `(.L_x_573) ;  /* 0x00000000000c7947 */ /* 0x000fea0003800000 */
.L_x_571:
[----:B------:R1:W-:Y:S04]  /*2590*/  STS.128 [R11+0x6000], RZ ;  /* 0x006000ff0b007388 */ /* 0x0003e80000000c00 */
[----:B------:R1:W-:Y:S04]  /*25a0*/  STS.128 [R11+0x7000], RZ ;  /* 0x007000ff0b007388 */ /* 0x0003e80000000c00 */
[----:B------:R1:W-:Y:S02]  /*25b0*/  STS.128 [R11+0x8000], RZ ;  /* 0x008000ff0b007388 */ /* 0x0003e40000000c00 */
.L_x_573:
[----:B------:R-:W-:Y:S05]  /*25c0*/  BSYNC.RECONVERGENT B0 ;  /* 0x0000000000007941 */ /* 0x000fea0003800200 */
.L_x_570:
        /* <DEDUP_REMOVED lines=23> */
.L_x_576:
[----:B------:R1:W-:Y:S01]  /*2740*/  STS.128 [R233+0x2000], RZ ;  /* 0x002000ffe9007388 */ /* 0x0003e20000000c00 */
[----:B------:R-:W-:Y:S05]  /*2750*/  BRA `(.L_x_577) ;  /* 0x00000000000c7947 */ /* 0x000fea0003800000 */
.L_x_575:
[----:B------:R1:W-:Y:S04]  /*2760*/  STS.128 [R233], RZ ;  /* 0x000000ffe9007388 */ /* 0x0003e80000000c00 */
[----:B------:R1:W-:Y:S04]  /*2770*/  STS.128 [R233+0x1000], RZ ;  /* 0x001000ffe9007388 */ /* 0x0003e80000000c00 */
[----:B------:R1:W-:Y:S02]  /*2780*/  STS.128 [R233+0x2000], RZ ;  /* 0x002000ffe9007388 */ /* 0x0003e40000000c00 */
.L_x_577:
[----:B------:R-:W-:Y:S05]  /*2790*/  BSYNC.RECONVERGENT B0 ;  /* 0x0000000000007941 */ /* 0x000fea0003800200 */
.L_x_574:
        /* <DEDUP_REMOVED lines=8> */
[C---:B-1-3--:R-:W-:Y:S01]  /*2820*/  VIADD R16, R232.reuse, 0x8 ;  /* 0x00000008e8107836 */ /* 0x04afe20000000000 */
[C---:B------:R-:W-:Y:S01]  /*2830*/  ISETP.GE.AND P3, PT, R232.reuse, UR9, PT ;  /* 0x00000009e8007c0c */ /* 0x040fe2000bf66270 */
[----:B------:R-:W-:Y:S01]  /*2840*/  VIADD R0, R232, 0x28 ;  /* 0x00000028e8007836 */ /* 0x000fe20000000000 */
[----:B------:R-:W-:Y:S01]  /*2850*/  ISETP.GE.AND P1, PT, R13, UR9, PT ;  /* 0x000000090d007c0c */ /* 0x000fe2000bf26270 */
[----:B------:R-:W-:Y:S01]  /*2860*/  IMAD.MOV.U32 R13, RZ, RZ, 0x4 ;  /* 0x00000004ff0d7424 */ /* 0x000fe200078e00ff */
[----:B------:R-:W-:Y:S02]  /*2870*/  ISETP.GE.AND P2, PT, R16, UR9, PT ;  /* 0x0000000910007c0c */ /* 0x000fe4000bf46270 */
[----:B------:R-:W-:Y:S01]  /*2880*/  ISETP.GE.AND P0, PT, R0, UR9, PT ;  /* 0x0000000900007c0c */ /* 0x000fe2000bf06270 */
[----:B------:R-:W-:Y:S01]  /*2890*/  IMAD.WIDE.U32 R18, R232, R13, UR12 ;  /* 0x0000000ce8127e25 */ /* 0x000fe2000f8e000d */
[----:B------:R-:W1:Y:S05]  /*28a0*/  LDCU.64 UR8, c[0x0][0x3d0] ;  /* 0x00007a00ff0877ac */ /* 0x000e6a0008000a00 */
        /* <DEDUP_REMOVED lines=42> */
.L_x_580:
[----:B------:R2:W-:Y:S01]  /*2b50*/  STS.128 [R11+0xd000], RZ ;  /* 0x00d000ff0b007388 */ /* 0x0005e20000000c00 */
[----:B------:R-:W-:Y:S05]  /*2b60*/  BRA `(.L_x_581) ;  /* 0x00000000000c7947 */ /* 0x000fea0003800000 */
.L_x_579:
[----:B------:R1:W-:Y:S04]  /*2b70*/  STS.128 [R11+0x9000], RZ ;  /* 0x009000ff0b007388 */ /* 0x0003e80000000c00 */
[----:B------:R1:W-:Y:S04]  /*2b80*/  STS.128 [R11+0xb000], RZ ;  /* 0x00b000ff0b007388 */ /* 0x0003e80000000c00 */
[----:B------:R1:W-:Y:S02]  /*2b90*/  STS.128 [R11+0xd000], RZ ;  /* 0x00d000ff0b007388 */ /* 0x0003e40000000c00 */
.L_x_581:
[----:B------:R-:W-:Y:S05]  /*2ba0*/  BSYNC.RECONVERGENT B0 ;  /* 0x0000000000007941 */ /* 0x000fea0003800200 */
.L_x_578:
        /* <DEDUP_REMOVED lines=33> */
.L_x_584:
[----:B------:R4:W-:Y:S02]  /*2dc0*/  STS.128 [R11+0xe000], RZ ;  /* 0x00e000ff0b007388 */ /* 0x0009e40000000c00 */
.L_x_583:
[----:B------:R-:W-:Y:S05]  /*2dd0*/  BSYNC.RECONVERGENT B0 ;  /* 0x0000000000007941 */ /* 0x000fea0003800200 */
.L_x_582:
[----:B------:R-:W0:Y:S01]  /*2de0*/  LDGDEPBAR ;  /* 0x00000000000079af */ /* 0x000e220000000000 */
[----:B------:R-:W2:Y:S01]  /*2df0*/  LDC.64 R12, c[0x0][0x528] ;  /* 0x00014a00ff0c7b82 */ /* 0x000ea20000000a00 */
[C---:B------:R-:W-:Y:S01]  /*2e00*/  IMAD.SHL.U32 R220, R7.reuse, 0x20, RZ ;  /* 0x0000002007dc7824 */ /* 0x040fe200078e00ff */
[----:B------:R-:W-:Y:S01]  /*2e10*/  UIMAD UR47, UR30, UR47, UR29 ;  /* 0x0000002f1e2f72a4 */ /* 0x000fe2000f8e021d */
[C---:B---34-:R-:W-:Y:S01]  /*2e20*/  IMAD.SHL.U32 R5, R7.reuse, 0x4, RZ ;  /* 0x0000000407057824 */ /* 0x058fe200078e00ff */
[----:B------:R-:W-:Y:S01]  /*2e30*/  UIADD3 UR16, UPT, UPT, UR33, -UR53, -UR42 ;  /* 0x8000003521107290 */ /* 0x000fe2000fffe82a */
[C---:B------:R-:W-:Y:S01]  /*2e40*/  IMAD.SHL.U32 R6, R7.reuse, 0x10, RZ ;  /* 0x0000001007067824 */ /* 0x040fe200078e00ff */
[----:B------:R-:W-:Y:S01]  /*2e50*/  SHF.R.U32.HI R4, RZ, 0x4, R7 ;  /* 0x00000004ff047819 */ /* 0x000fe20000011607 */
[----:B------:R-:W3:Y:S01]  /*2e60*/  LDCU UR20, c[0x0][0x3b0] ;  /* 0x00007600ff1477ac */ /* 0x000ee20008000800 */
[----:B------:R-:W-:Y:S01]  /*2e70*/  LOP3.LUT P0, RZ, R7, 0x4, RZ, 0xc0, !PT ;  /* 0x0000000407ff7812 */ /* 0x000fe2000780c0ff */
[----:B------:R-:W-:Y:S01]  /*2e80*/  USHF.L.U32 UR55, UR55, 0x3, URZ ;  /* 0x0000000337377899 */ /* 0x000fe200080006ff */
[----:B------:R-:W4:Y:S01]  /*2e90*/  LDCU UR8, c[0x0][0x440] ;  /* 0x00008800ff0877ac */ /* 0x000f220008000800 */
[----:B------:R-:W1:Y:S01]  /*2ea0*/  LDCU UR15, c[0x0][0x504] ;  /* 0x0000a080ff0f77ac */ /* 0x000e620008000800 */
[----:B------:R-:W1:Y:S01]  /*2eb0*/  LDCU UR14, c[0x0][0x508] ;  /* 0x0000a100ff0e77ac */ /* 0x000e620008000800 */
[----:B------:R-:W-:-:S04]  /*2ec0*/  DEPBAR.LE SB0, 0x1 ;  /* 0x000080400000791a */ /* 0x000fc80000000000 */
[----:B------:R-:W-:Y:S06]  /*2ed0*/  BAR.SYNC.DEFER_BLOCKING 0x0 ;  /* 0x0000000000007b1d */ /* 0x000fec0000010000 */
[----:B------:R-:W1:Y:S01]  /*2ee0*/  LDCU UR9, c[0x0][0x3e0] ;  /* 0x00007c00ff0977ac */ /* 0x000e620008000800 */
[----:B------:R-:W1:Y:S01]  /*2ef0*/  LDCU UR19, c[0x0][0x45c] ;  /* 0x00008b80ff1377ac */ /* 0x000e620008000800 */
[----:B------:R-:W1:Y:S01]  /*2f00*/  LDCU.U8 UR17, c[0x0][0x4f8] ;  /* 0x00009f00ff1177ac */ /* 0x000e620008000000 */
[----:B--2---:R-:W2:Y:S04]  /*2f10*/  LDG.E.64 R234, desc[UR40][R12.64+0x8] ;  /* 0x000008280cea7981 */ /* 0x004ea8000c1e1b00 */
[----:B------:R3:W4:Y:S01]  /*2f20*/  LDG.E.64 R2, desc[UR40][R12.64] ;  /* 0x000000280c027981 */ /* 0x000722000c1e1b00 */
[----:B-1----:R-:W-:Y:S01]  /*2f30*/  LOP3.LUT R11, R220, 0x20, RZ, 0xc0, !PT ;  /* 0x00000020dc0b7812 */ /* 0x002fe200078ec0ff */
[----:B------:R-:W-:Y:S01]  /*2f40*/  USHF.L.U32 UR47, UR47, 0x5, URZ ;  /* 0x000000052f2f7899 */ /* 0x000fe200080006ff */
[----:B------:R-:W-:Y:S01]  /*2f50*/  LOP3.LUT R5, R5, 0x18, RZ, 0xc0, !PT ;  /* 0x0000001805057812 */ /* 0x000fe200078ec0ff */
[----:B------:R-:W-:Y:S01]  /*2f60*/  IMAD.MOV.U32 R237, RZ, RZ, R233 ;  /* 0x000000ffffed7224 */ /* 0x000fe200078e00e9 */
[----:B------:R-:W-:Y:S01]  /*2f70*/  LOP3.LUT R11, R11, 0x3c00, R6, 0xf8, !PT ;  /* 0x00003c000b0b7812 */ /* 0x000fe200078ef806 */
[----:B------:R-:W-:Y:S01]  /*2f80*/  USHF.R.S32.HI UR21, URZ, 0x1f, UR47 ;  /* 0x0000001fff157899 */ /* 0x000fe2000801142f */
[----:B------:R-:W-:-:S02]  /*2f90*/  LOP3.LUT R0, R5, 0xc0, R220, 0xf8, !PT ;  /* 0x000000c005007812 */ /* 0x000fc400078ef8dc */
[----:B------:R-:W-:Y:S02]  /*2fa0*/  CS2R R158, SRZ ;  /* 0x00000000009e7805 */ /* 0x000fe4000001ff00 */
[----:B------:R-:W-:Y:S02]  /*2fb0*/  LOP3.LUT R11, R11, 0x100, R6, 0xf8, !PT ;  /* 0x000001000b0b7812 */ /* 0x000fe400078ef806 */
[----:B------:R-:W-:Y:S02]  /*2fc0*/  CS2R R156, SRZ ;  /* 0x00000000009c7805 */ /* 0x000fe4000001ff00 */
[----:B------:R-:W-:Y:S02]  /*2fd0*/  LOP3.LUT R224, R0, 0x8, R7, 0x78, !PT ;  /* 0x0000000800e07812 */ /* 0x000fe400078e7807 */
[----:B------:R-:W-:Y:S02]  /*2fe0*/  CS2R R162, SRZ ;  /* 0x0000000000a27805 */ /* 0x000fe4000001ff00 */
[----:B------:R-:W-:-:S02]  /*2ff0*/  LOP3.LUT R4, R4, 0x8, RZ, 0xc0, !PT ;  /* 0x0000000804047812 */ /* 0x000fc400078ec0ff */
[----:B------:R-:W-:Y:S02]  /*3000*/  CS2R R160, SRZ ;  /* 0x0000000000a07805 */ /* 0x000fe4000001ff00 */
[----:B------:R-:W-:Y:S02]  /*3010*/  LOP3.LUT R224, R11, R224, RZ, 0xfc, !PT ;  /* 0x000000e00be07212 */ /* 0x000fe400078efcff */
[----:B------:R-:W-:Y:S02]  /*3020*/  CS2R R154, SRZ ;  /* 0x00000000009a7805 */ /* 0x000fe4000001ff00 */
[----:B------:R-:W-:Y:S02]  /*3030*/  LOP3.LUT R7, R4, 0x10, R7, 0xf8, !PT ;  /* 0x0000001004077812 */ /* 0x000fe400078ef807 */
[----:B------:R-:W-:Y:S02]  /*3040*/  CS2R R152, SRZ ;  /* 0x0000000000987805 */ /* 0x000fe4000001ff00 */
[----:B------:R-:W-:-:S02]  /*3050*/  LEA R224, R224, UR5, 0x1 ;  /* 0x00000005e0e07c11 */ /* 0x000fc4000f8e08ff */
[----:B------:R-:W-:Y:S02]  /*3060*/  CS2R R150, SRZ ;  /* 0x0000000000967805 */ /* 0x000fe4000001ff00 */
[----:B------:R-:W-:Y:S02]  /*3070*/  LOP3.LUT R9, R0, 0x8, R9, 0x78, !PT ;  /* 0x0000000800097812 */ /* 0x000fe400078e7809 */
[----:B------:R-:W-:Y:S02]  /*3080*/  CS2R R148, SRZ ;  /* 0x0000000000947805 */ /* 0x000fe4000001ff00 */
[----:B------:R-:W-:Y:S01]  /*3090*/  LOP3.LUT R0, R7, 0xc0, R220, 0xf8, !PT ;  /* 0x000000c007007812 */ /* 0x000fe200078ef8dc */
[----:B------:R-:W1:Y:S01]  /*30a0*/  LDSM.16.M88.4 R172, [R224+0xf000] ;  /* 0x00f00000e0ac783b */ /* 0x000e620000000200 */
[----:B---3--:R-:W-:Y:S01]  /*30b0*/  LOP3.LUT R13, R220, 0x120, RZ, 0xc0, !PT ;  /* 0x00000120dc0d7812 */ /* 0x008fe200078ec0ff */
[----:B------:R-:W-:Y:S01]  /*30c0*/  VIADD R4, R224, 0xf000 ;  /* 0x0000f000e0047836 */ /* 0x000fe20000000000 */
[----:B------:R-:W-:Y:S01]  /*30d0*/  LOP3.LUT R5, R0, R5, RZ, 0x3c, !PT ;  /* 0x0000000500057212 */ /* 0x000fe200078e3cff */
[----:B------:R-:W3:Y:S01]  /*30e0*/  LDSM.16.M88.4 R176, [R224+0xf400] ;  /* 0x00f40000e0b0783b */ /* 0x000ee20000000200 */
[----:B------:R-:W-:Y:S01]  /*30f0*/  LOP3.LUT R222, R13, 0x200, R6, 0xf8, !PT ;  /* 0x000002000dde7812 */ /* 0x000fe200078ef806 */
[----:B------:R-:W-:Y:S01]  /*3100*/  VIADD R0, R224, 0xf020 ;  /* 0x0000f020e0007836 */ /* 0x000fe20000000000 */
[----:B------:R-:W-:Y:S01]  /*3110*/  LOP3.LUT R220, R5, 0x120, R220, 0xf8, !PT ;  /* 0x0000012005dc7812 */ /* 0x000fe200078ef8dc */
[----:B------:R-:W1:Y:S01]  /*3120*/  LDSM.16.M88.4 R188, [R224+0x11000] ;  /* 0x01100000e0bc783b */ /* 0x000e620000000200 */
[----:B------:R-:W-:Y:S01]  /*3130*/  LOP3.LUT R222, R222, R9, RZ, 0xfc, !PT ;  /* 0x00000009dede7212 */ /* 0x000fe200078efcff */
[----:B------:R-:W-:Y:S01]  /*3140*/  @P0 VIADD R0, R4, 0xffffffe0 ;  /* 0xffffffe004000836 */ /* 0x000fe20000000000 */
[----:B------:R-:W-:Y:S01]  /*3150*/  LEA R220, R220, UR5, 0x1 ;  /* 0x00000005dcdc7c11 */ /* 0x000fe2000f8e08ff */
[----:B------:R-:W1:Y:S01]  /*3160*/  LDSM.16.M88.4 R192, [R224+0x11400] ;  /* 0x01140000e0c0783b */ /* 0x000e620000000200 */
[----:B------:R-:W-:-:S02]  /*3170*/  LEA R222, R222, UR5, 0x1 ;  /* 0x00000005dede7c11 */ /* 0x000fc4000f8e08ff */
        /* <DEDUP_REMOVED lines=10> */
[----:B------:R-:W1:Y:S01]  /*3220*/  LDSM.16.M88.4 R180, [R0] ;  /* 0x0000000000b4783b */ /* 0x000e620000000200 */
        /* <DEDUP_REMOVED lines=19> */
[----:B------:R3:W1:Y:S01]  /*3360*/  LDSM.16.M88.4 R216, [R0+0x4400] ;  /* 0x0044000000d8783b */ /* 0x0006620000000200 */
        /* <DEDUP_REMOVED lines=16> */
[----:B------:R-:W-:Y:S01]  /*3470*/  CS2R R68, SRZ ;  /* 0x0000000000447805 */ /* 0x000fe2000001ff00 */
[----:B------:R-:W-:Y:S01]  /*3480*/  VIADD R222, R222, UR18 ;  /* 0x00000012dede7c36 */ /* 0x000fe20008000000 */
[----:B------:R-:W-:Y:S01]  /*3490*/  UIADD3 UR16, UPT, UPT, UR16, 0x80, URZ ;  /* 0x0000008010107890 */ /* 0x000fe2000fffe0ff */
[----:B------:R-:W-:Y:S01]  /*34a0*/  VIADD R220, R220, UR18 ;  /* 0x00000012dcdc7c36 */ /* 0x000fe20008000000 */
[----:B------:R-:W-:Y:S01]  /*34b0*/  USHF.L.U32 UR20, UR20, 0x6, URZ ;  /* 0x0000000614147899 */ /* 0x000fe200080006ff */
[----:B--2---:R-:W-:-:S04]  /*34c0*/  IADD3 R236, P2, P1, R234, UR47, R236 ;  /* 0x0000002feaec7c10 */ /* 0x004fc8000f95e0ec */
[----:B------:R-:W-:Y:S01]  /*34d0*/  IADD3.X R234, PT, PT, R235, UR21, RZ, P2, P1 ;  /* 0x00000015ebea7c10 */ /* 0x000fe200097e24ff */
[----:B------:R-:W2:Y:S01]  /*34e0*/  LDCU UR21, c[0x0][0x590] ;  /* 0x0000b200ff1577ac */ /* 0x000ea20008000800 */
[----:B----4-:R-:W-:Y:S01]  /*34f0*/  R2UR UR58, R3 ;  /* 0x00000000033a72ca */ /* 0x010fe200000e0000 */
[----:B------:R-:W-:Y:S01]  /*3500*/  IMAD.MOV.U32 R3, RZ, RZ, 0x20 ;  /* 0x00000020ff037424 */ /* 0x000fe200078e00ff */
[----:B------:R-:W-:Y:S01]  /*3510*/  R2UR UR59, R2 ;  /* 0x00000000023b72ca */ /* 0x000fe200000e0000 */
[----:B------:R-:W-:Y:S02]  /*3520*/  IMAD.MOV.U32 R2, RZ, RZ, 0x20 ;  /* 0x00000020ff027424 */ /* 0x000fe400078e00ff */
[----:B------:R-:W-:Y:S01]  /*3530*/  IMAD.MOV.U32 R235, RZ, RZ, 0x4 ;  /* 0x00000004ffeb7424 */ /* 0x000fe200078e00ff */
[----:B------:R-:W-:-:S05]  /*3540*/  SEL R3, R3, 0xffffffe0, !P0 ;  /* 0xffffffe003037807 */ /* 0x000fca0004000000 */
[----:B---3--:R-:W-:Y:S02]  /*3550*/  IMAD.IADD R0, R224, 0x1, R3 ;  /* 0x00000001e0007824 */ /* 0x008fe400078e0203 */
[----:B------:R-:W-:Y:S02]  /*3560*/  UIADD3 UR56, UPT, UPT, UR58, -0x4498517b, URZ ;  /* 0xbb67ae853a387890 */ /* 0x000fe4000fffe0ff */
[----:B------:R-:W-:Y:S02]  /*3570*/  UIADD3 UR57, UPT, UPT, UR59, -0x61c88647, URZ ;  /* 0x9e3779b93b397890 */ /* 0x000fe4000fffe0ff */
[----:B--2---:R-:W-:Y:S02]  /*3580*/  USHF.L.U32 UR21, UR21, 0x6, URZ ;  /* 0x0000000615157899 */ /* 0x004fe400080006ff */
[----:B------:R-:W-:Y:S02]  /*3590*/  UIADD3 UR53, UPT, UPT, UR59, 0x3c6ef372, URZ ;  /* 0x3c6ef3723b357890 */ /* 0x000fe4000fffe0ff */
[----:B------:R-:W-:-:S02]  /*35a0*/  UIADD3 UR52, UPT, UPT, UR58, 0x76cf5d0a, URZ ;  /* 0x76cf5d0a3a347890 */ /* 0x000fc4000fffe0ff */
[----:B------:R-:W-:Y:S02]  /*35b0*/  UIADD3 UR50, UPT, UPT, UR59, -0x255992d5, URZ ;  /* 0xdaa66d2b3b327890 */ /* 0x000fe4000fffe0ff */
[----:B------:R-:W-:Y:S02]  /*35c0*/  UIADD3 UR49, UPT, UPT, UR58, 0x32370b8f, URZ ;  /* 0x32370b8f3a317890 */ /* 0x000fe4000fffe0ff */
[----:B------:R-:W-:Y:S02]  /*35d0*/  UIADD3 UR48, UPT, UPT, UR59, 0x78dde6e4, URZ ;  /* 0x78dde6e43b307890 */ /* 0x000fe4000fffe0ff */
[----:B------:R-:W-:Y:S02]  /*35e0*/  UIADD3 UR47, UPT, UPT, UR58, -0x126145ec, URZ ;  /* 0xed9eba143a2f7890 */ /* 0x000fe4000fffe0ff */
[----:B------:R-:W-:Y:S02]  /*35f0*/  UIADD3 UR33, UPT, UPT, UR59, 0x1715609d, URZ ;  /* 0x1715609d3b217890 */ /* 0x000fe4000fffe0ff */
[----:B------:R-:W-:-:S02]  /*3600*/  UIADD3 UR30, UPT, UPT, UR58, -0x56f99767, URZ ;  /* 0xa90668993a1e7890 */ /* 0x000fc4000fffe0ff */
[----:B------:R-:W-:Y:S02]  /*3610*/  UIADD3 UR23, UPT, UPT, UR59, -0x4ab325aa, URZ ;  /* 0xb54cda563b177890 */ /* 0x000fe4000fffe0ff */
[----:B-1----:R-:W-:-:S12]  /*3620*/  UIADD3 UR22, UPT, UPT, UR58, 0x646e171e, URZ ;  /* 0x646e171e3a167890 */ /* 0x002fd8000fffe0ff */
.L_x_589:
        /* <DEDUP_REMOVED lines=11> */
[----:B------:R-:W1:Y:S05]  /*36e0*/  LDSM.16.M88.4 R40, [R224+0x9000] ;  /* 0x00900000e028783b */ /* 0x000e6a0000000200 */
[----:B------:R-:W2:Y:S05]  /*36f0*/  LDSM.16.M88.4 R44, [R222+0x800] ;  /* 0x00080000de2c783b */ /* 0x000eaa0000000200 */
[----:B------:R-:W3:Y:S05]  /*3700*/  LDSM.16.M88.4 R48, [R224+0x9400] ;  /* 0x00940000e030783b */ /* 0x000eea0000000200 */
[----:B------:R-:W-:Y:S05]  /*3710*/  LDSM.16.M88.4 R52, [R221] ;  /* 0x00000000dd34783b */ /* 0x000fea0000000200 */
[----:B------:R-:W4:Y:S05]  /*3720*/  LDSM.16.M88.4 R56, [R0+0x9000] ;  /* 0x009000000038783b */ /* 0x000f2a0000000200 */
[----:B------:R-:W4:Y:S05]  /*3730*/  LDSM.16.M88.4 R60, [R221+0x800] ;  /* 0x00080000dd3c783b */ /* 0x000f2a0000000200 */
[----:B------:R-:W4:Y:S05]  /*3740*/  LDSM.16.M88.4 R64, [R0+0x9400] ;  /* 0x009400000040783b */ /* 0x000f2a0000000200 */
[----:B------:R-:W-:Y:S01]  /*3750*/  LDSM.16.M88.4 R164, [R224+0xb000] ;  /* 0x00b00000e0a4783b */ /* 0x000fe20000000200 */
[-C--:B-1----:R-:W-:Y:S04]  /*3760*/  HMMA.16816.F32 R4, R36, R40.reuse, RZ ;  /* 0x000000282404723c */ /* 0x082fe800000018ff */
[----:B------:R-:W-:Y:S05]  /*3770*/  LDSM.16.M88.4 R168, [R222+0x1800] ;  /* 0x00180000dea8783b */ /* 0x000fea0000000200 */
[----:B-----5:R1:W5:Y:S01]  /*3780*/  LDG.E R249, desc[UR40][R226.64] ;  /* 0x00000028e2f97981 */ /* 0x020362000c1e1900 */
[C---:B--2---:R-:W-:Y:S04]  /*3790*/  HMMA.16816.F32 R8, R44.reuse, R40, RZ ;  /* 0x000000282c08723c */ /* 0x044fe800000018ff */
[----:B------:R1:W5:Y:S05]  /*37a0*/  LDG.E R248, desc[UR40][R226.64+0x20] ;  /* 0x00002028e2f87981 */ /* 0x00036a000c1e1900 */
[----:B------:R1:W5:Y:S01]  /*37b0*/  LDG.E R247, desc[UR40][R226.64+0x80] ;  /* 0x00008028e2f77981 */ /* 0x000362000c1e1900 */
[-C--:B------:R-:W-:Y:S04]  /*37c0*/  HMMA.16816.F32 R12, R44, R42.reuse, RZ ;  /* 0x0000002a2c0c723c */ /* 0x080fe800000018ff */
[----:B------:R1:W5:Y:S04]  /*37d0*/  LDG.E R246, desc[UR40][R226.64+0xa0] ;  /* 0x0000a028e2f67981 */ /* 0x000368000c1e1900 */
[C---:B------:R-:W-:Y:S01]  /*37e0*/  HMMA.16816.F32 R16, R36.reuse, R42, RZ ;  /* 0x0000002a2410723c */ /* 0x040fe200000018ff */
[----:B------:R-:W2:Y:S07]  /*37f0*/  LDSM.16.M88.4 R40, [R222+0x1000] ;  /* 0x00100000de28783b */ /* 0x000eae0000000200 */
[-C--:B---3--:R-:W-:Y:S08]  /*3800*/  HMMA.16816.F32 R20, R36, R48.reuse, RZ ;  /* 0x000000302414723c */ /* 0x088ff000000018ff */
[C---:B------:R-:W-:Y:S08]  /*3810*/  HMMA.16816.F32 R24, R44.reuse, R48, RZ ;  /* 0x000000302c18723c */ /* 0x040ff000000018ff */
[-C--:B------:R-:W-:Y:S01]  /*3820*/  HMMA.16816.F32 R28, R44, R50.reuse, RZ ;  /* 0x000000322c1c723c */ /* 0x080fe200000018ff */
[----:B------:R-:W3:Y:S07]  /*3830*/  LDSM.16.M88.4 R44, [R224+0xb400] ;  /* 0x00b40000e02c783b */ /* 0x000eee0000000200 */
[----:B------:R-:W-:Y:S01]  /*3840*/  HMMA.16816.F32 R32, R36, R50, RZ ;  /* 0x000000322420723c */ /* 0x000fe200000018ff */
[----:B------:R-:W-:Y:S05]  /*3850*/  LDSM.16.M88.4 R36, [R221+0x1000] ;  /* 0x00100000dd24783b */ /* 0x000fea0000000200 */
[----:B------:R-:W1:Y:S02]  /*3860*/  LDSM.16.M88.4 R48, [R0+0xb000] ;  /* 0x00b000000030783b */ /* 0x000e640000000200 */
[-C--:B----4-:R-:W-:Y:S08]  /*3870*/  HMMA.16816.F32 R4, R52, R56.reuse, R4 ;  /* 0x000000383404723c */ /* 0x090ff00000001804 */
[C---:B------:R-:W-:Y:S08]  /*3880*/  HMMA.16816.F32 R8, R60.reuse, R56, R8 ;  /* 0x000000383c08723c */ /* 0x040ff00000001808 */
[-C--:B------:R-:W-:Y:S08]  /*3890*/  HMMA.16816.F32 R12, R60, R58.reuse, R12 ;  /* 0x0000003a3c0c723c */ /* 0x080ff0000000180c */
[C---:B------:R-:W-:Y:S01]  /*38a0*/  HMMA.16816.F32 R16, R52.reuse, R58, R16 ;  /* 0x0000003a3410723c */ /* 0x040fe20000001810 */
[----:B------:R-:W4:Y:S07]  /*38b0*/  LDSM.16.M88.4 R56, [R221+0x1800] ;  /* 0x00180000dd38783b */ /* 0x000f2e0000000200 */
[-C--:B------:R-:W-:Y:S08]  /*38c0*/  HMMA.16816.F32 R20, R52, R64.reuse, R20 ;  /* 0x000000403414723c */ /* 0x080ff00000001814 */
[C---:B------:R-:W-:Y:S08]  /*38d0*/  HMMA.16816.F32 R24, R60.reuse, R64, R24 ;  /* 0x000000403c18723c */ /* 0x040ff00000001818 */
[-C--:B------:R-:W-:Y:S01]  /*38e0*/  HMMA.16816.F32 R28, R60, R66.reuse, R28 ;  /* 0x000000423c1c723c */ /* 0x080fe2000000181c */
[----:B------:R-:W4:Y:S07]  /*38f0*/  LDSM.16.M88.4 R60, [R0+0xb400] ;  /* 0x00b40000003c783b */ /* 0x000f2e0000000200 */
[----:B------:R-:W-:Y:S01]  /*3900*/  HMMA.16816.F32 R32, R52, R66, R32 ;  /* 0x000000423420723c */ /* 0x000fe20000001820 */
[----:B------:R-:W-:Y:S05]  /*3910*/  LDSM.16.M88.4 R52, [R222+0x2000] ;  /* 0x00200000de34783b */ /* 0x000fea0000000200 */
[----:B------:R-:W4:Y:S02]  /*3920*/  LDSM.16.M88.4 R64, [R224+0xd000] ;  /* 0x00d00000e040783b */ /* 0x000f240000000200 */
[-C--:B--2---:R-:W-:Y:S08]  /*3930*/  HMMA.16816.F32 R4, R40, R164.reuse, R4 ;  /* 0x000000a42804723c */ /* 0x084ff00000001804 */
[C---:B------:R-:W-:Y:S08]  /*3940*/  HMMA.16816.F32 R8, R168.reuse, R164, R8 ;  /* 0x000000a4a808723c */ /* 0x040ff00000001808 */
[-C--:B------:R-:W-:Y:S08]  /*3950*/  HMMA.16816.F32 R12, R168, R166.reuse, R12 ;  /* 0x000000a6a80c723c */ /* 0x080ff0000000180c */
[C---:B------:R-:W-:Y:S01]  /*3960*/  HMMA.16816.F32 R16, R40.reuse, R166, R16 ;  /* 0x000000a62810723c */ /* 0x040fe20000001810 */
[----:B------:R-:W2:Y:S07]  /*3970*/  LDSM.16.M88.4 R164, [R222+0x2800] ;  /* 0x00280000dea4783b */ /* 0x000eae0000000200 */
[-C--:B---3--:R-:W-:Y:S08]  /*3980*/  HMMA.16816.F32 R20, R40, R44.reuse, R20 ;  /* 0x0000002c2814723c */ /* 0x088ff00000001814 */
[C---:B------:R-:W-:Y:S08]  /*3990*/  HMMA.16816.F32 R24, R168.reuse, R44, R24 ;  /* 0x0000002ca818723c */ /* 0x040ff00000001818 */
[-C--:B------:R-:W-:Y:S01]  /*39a0*/  HMMA.16816.F32 R28, R168, R46.reuse, R28 ;  /* 0x0000002ea81c723c */ /* 0x080fe2000000181c */
[----:B------:R-:W-:Y:S07]  /*39b0*/  LDSM.16.M88.4 R168, [R0+0xd400] ;  /* 0x00d4000000a8783b */ /* 0x000fee0000000200 */
[----:B------:R-:W-:Y:S01]  /*39c0*/  HMMA.16816.F32 R32, R40, R46, R32 ;  /* 0x0000002e2820723c */ /* 0x000fe20000001820 */
[----:B------:R-:W3:Y:S05]  /*39d0*/  LDSM.16.M88.4 R40, [R224+0xd400] ;  /* 0x00d40000e028783b */ /* 0x000eea0000000200 */
[----:B------:R-:W-:Y:S02]  /*39e0*/  LDSM.16.M88.4 R44, [R221+0x2000] ;  /* 0x00200000dd2c783b */ /* 0x000fe40000000200 */
[-C--:B-1----:R-:W-:Y:S08]  /*39f0*/  HMMA.16816.F32 R4, R36, R48.reuse, R4 ;  /* 0x000000302404723c */ /* 0x082ff00000001804 */
[C---:B----4-:R-:W-:Y:S08]  /*3a00*/  HMMA.16816.F32 R8, R56.reuse, R48, R8 ;  /* 0x000000303808723c */ /* 0x050ff00000001808 */
[-C--:B------:R-:W-:Y:S08]  /*3a10*/  HMMA.16816.F32 R12, R56, R50.reuse, R12 ;  /* 0x00000032380c723c */ /* 0x080ff0000000180c */
[C---:B------:R-:W-:Y:S01]  /*3a20*/  HMMA.16816.F32 R16, R36.reuse, R50, R16 ;  /* 0x000000322410723c */ /* 0x040fe20000001810 */
[----:B------:R-:W1:Y:S07]  /*3a30*/  LDSM.16.M88.4 R48, [R0+0xd000] ;  /* 0x00d000000030783b */ /* 0x000e6e0000000200 */
[-C--:B------:R-:W-:Y:S08]  /*3a40*/  HMMA.16816.F32 R20, R36, R60.reuse, R20 ;  /* 0x0000003c2414723c */ /* 0x080ff00000001814 */
[C---:B------:R-:W-:Y:S08]  /*3a50*/  HMMA.16816.F32 R24, R56.reuse, R60, R24 ;  /* 0x0000003c3818723c */ /* 0x040ff00000001818 */
[-C--:B------:R-:W-:Y:S01]  /*3a60*/  HMMA.16816.F32 R28, R56, R62.reuse, R28 ;  /* 0x0000003e381c723c */ /* 0x080fe2000000181c */
[----:B------:R-:W4:Y:S07]  /*3a70*/  LDSM.16.M88.4 R56, [R221+0x2800] ;  /* 0x00280000dd38783b */ /* 0x000f2e0000000200 */
[----:B------:R-:W-:Y:S08]  /*3a80*/  HMMA.16816.F32 R32, R36, R62, R32 ;  /* 0x0000003e2420723c */ /* 0x000ff00000001820 */
[-C--:B------:R-:W-:Y:S08]  /*3a90*/  HMMA.16816.F32 R4, R52, R64.reuse, R4 ;  /* 0x000000403404723c */ /* 0x080ff00000001804 */
[C---:B--2---:R-:W-:Y:S08]  /*3aa0*/  HMMA.16816.F32 R8, R164.reuse, R64, R8 ;  /* 0x00000040a408723c */ /* 0x044ff00000001808 */
[-C--:B------:R-:W-:Y:S08]  /*3ab0*/  HMMA.16816.F32 R12, R164, R66.reuse, R12 ;  /* 0x00000042a40c723c */ /* 0x080ff0000000180c */
[C---:B------:R-:W-:Y:S08]  /*3ac0*/  HMMA.16816.F32 R16, R52.reuse, R66, R16 ;  /* 0x000000423410723c */ /* 0x040ff00000001810 */
[-C--:B---3--:R-:W-:Y:S08]  /*3ad0*/  HMMA.16816.F32 R20, R52, R40.reuse, R20 ;  /* 0x000000283414723c */ /* 0x088ff00000001814 */
[C---:B------:R-:W-:Y:S08]  /*3ae0*/  HMMA.16816.F32 R24, R164.reuse, R40, R24 ;  /* 0x00000028a418723c */ /* 0x040ff00000001818 */
[-C--:B------:R-:W-:Y:S08]  /*3af0*/  HMMA.16816.F32 R28, R164, R42.reuse, R28 ;  /* 0x0000002aa41c723c */ /* 0x080ff0000000181c */
[----:B------:R-:W-:Y:S08]  /*3b00*/  HMMA.16816.F32 R32, R52, R42, R32 ;  /* 0x0000002a3420723c */ /* 0x000ff00000001820 */
[-C--:B-1----:R-:W-:Y:S08]  /*3b10*/  HMMA.16816.F32 R4, R44, R48.reuse, R4 ;  /* 0x000000302c04723c */ /* 0x082ff00000001804 */
[C---:B----4-:R-:W-:Y:S08]  /*3b20*/  HMMA.16816.F32 R8, R56.reuse, R48, R8 ;  /* 0x000000303808723c */ /* 0x050ff00000001808 */
        /* <DEDUP_REMOVED lines=19> */
.L_x_585:
        /* <DEDUP_REMOVED lines=8> */
[----:B------:R-:W-:Y:S02]  /*3ce0*/  IMAD.MOV.U32 R40, RZ, RZ, 0x1 ;  /* 0x00000001ff287424 */ /* 0x000fe400078e00ff */
        /* <DEDUP_REMOVED lines=9> */
[----:B------:R-:W-:Y:S01]  /*3d80*/  VIADDMNMX R44, R42, 0x8, RZ, !PT ;  /* 0x000000082a2c7846 */ /* 0x000fe200078001ff */
[----:B------:R-:W-:Y:S02]  /*3d90*/  IMAD R165, R165, 0x80, R36 ;  /* 0x00000080a5a57824 */ /* 0x000fe400078e0224 */
[----:B------:R-:W-:Y:S02]  /*3da0*/  IMAD.MOV.U32 R36, RZ, RZ, 0x29 ;  /* 0x00000029ff247424 */ /* 0x000fe400078e00ff */
[C---:B------:R-:W-:Y:S01]  /*3db0*/  VIADD R51, R165.reuse, 0x1 ;  /* 0x00000001a5337836 */ /* 0x040fe20000000000 */
[C---:B------:R-:W-:Y:S01]  /*3dc0*/  ISETP.GE.AND P3, PT, R165.reuse, R46, PT ;  /* 0x0000002ea500720c */ /* 0x040fe20003f66270 */
[C---:B------:R-:W-:Y:S01]  /*3dd0*/  VIADD R49, R165.reuse, 0x8 ;  /* 0x00000008a5317836 */ /* 0x040fe20000000000 */
[C---:B------:R-:W-:Y:S01]  /*3de0*/  ISETP.GE.AND P1, PT, R165.reuse, R44, PT ;  /* 0x0000002ca500720c */ /* 0x040fe20003f26270 */
[----:B------:R-:W-:Y:S01]  /*3df0*/  VIADD R47, R165, 0x9 ;  /* 0x00000009a52f7836 */ /* 0x000fe20000000000 */
[----:B------:R-:W-:Y:S01]  /*3e00*/  ISETP.GE.AND P2, PT, R51, R46, PT ;  /* 0x0000002e3300720c */ /* 0x000fe20003f46270 */
[----:B------:R-:W-:Y:S01]  /*3e10*/  VIADD R45, R165, 0x10 ;  /* 0x00000010a52d7836 */ /* 0x000fe20000000000 */
[----:B------:R-:W-:Y:S01]  /*3e20*/  ISETP.GE.AND P0, PT, R51, R44, PT ;  /* 0x0000002c3300720c */ /* 0x000fe20003f06270 */
        /* <DEDUP_REMOVED lines=8> */
[----:B------:R-:W-:Y:S02]  /*3eb0*/  ISETP.GE.AND P3, PT, R47, R46, PT ;  /* 0x0000002e2f00720c */ /* 0x000fe40003f66270 */
[-C--:B------:R-:W-:Y:S02]  /*3ec0*/  ISETP.GE.AND P2, PT, R49, R44.reuse, PT ;  /* 0x0000002c3100720c */ /* 0x080fe40003f46270 */
[----:B------:R-:W-:Y:S02]  /*3ed0*/  ISETP.GE.AND P1, PT, R47, R44, PT ;  /* 0x0000002c2f00720c */ /* 0x000fe40003f26270 */
[----:B------:R-:W-:Y:S02]  /*3ee0*/  ISETP.GE.AND P0, PT, R45, R46, PT ;  /* 0x0000002e2d00720c */ /* 0x000fe40003f06270 */
        /* <DEDUP_REMOVED lines=11> */
[----:B------:R-:W-:Y:S02]  /*3fa0*/  ISETP.GE.AND P4, PT, R49, R46, PT ;  /* 0x0000002e3100720c */ /* 0x000fe40003f86270 */
[-C--:B------:R-:W-:Y:S02]  /*3fb0*/  ISETP.GE.AND P3, PT, R165, R44.reuse, PT ;  /* 0x0000002ca500720c */ /* 0x080fe40003f66270 */
[----:B------:R-:W-:Y:S02]  /*3fc0*/  ISETP.GE.AND P2, PT, R51, R44, PT ;  /* 0x0000002c3300720c */ /* 0x000fe40003f46270 */
        /* <DEDUP_REMOVED lines=10> */
[----:B------:R-:W-:Y:S02]  /*4070*/  ISETP.GE.AND P0, PT, R51, R42, PT ;  /* 0x0000002a3300720c */ /* 0x000fe40003f06270 */
[----:B------:R-:W-:Y:S02]  /*4080*/  ISETP.GE.AND P3, PT, R47, R44, PT ;  /* 0x0000002c2f00720c */ /* 0x000fe40003f66270 */
[----:B------:R-:W-:Y:S02]  /*4090*/  ISETP.GE.AND P2, PT, R49, R42, PT ;  /* 0x0000002a3100720c */ /* 0x000fe40003f46270 */
[----:B------:R-:W-:Y:S02]  /*40a0*/  FSEL R168, R21, -INF , P6 ;  /* 0xff80000015a87808 */ /* 0x000fe40003000000 */
[----:B------:R-:W-:Y:S02]  /*40b0*/  FSEL R221, R32, -INF , P5 ;  /* 0xff80000020dd7808 */ /* 0x000fe40002800000 */
[----:B------:R-:W-:Y:S02]  /*40c0*/  FSEL R171, R33, -INF , P4 ;  /* 0xff80000021ab7808 */ /* 0x000fe40002000000 */
[----:B------:R-:W-:Y:S02]  /*40d0*/  FSEL R223, R10, -INF , P1 ;  /* 0xff8000000adf7808 */ /* 0x000fe40000800000 */
[----:B------:R-:W-:Y:S02]  /*40e0*/  FSEL R53, R11, -INF , P0 ;  /* 0xff8000000b357808 */ /* 0x000fe40000000000 */
[----:B------:R-:W-:Y:S02]  /*40f0*/  FSEL R65, R13, -INF , P3 ;  /* 0xff8000000d417808 */ /* 0x000fe40001800000 */
[----:B------:R-:W-:Y:S02]  /*4100*/  FSEL R52, R14, -INF , P2 ;  /* 0xff8000000e347808 */ /* 0x000fe40001000000 */
[----:B------:R-:W-:Y:S02]  /*4110*/  ISETP.GE.AND P4, PT, R49, R44, PT ;  /* 0x0000002c3100720c */ /* 0x000fe40003f86270 */
[----:B------:R-:W-:Y:S02]  /*4120*/  ISETP.GE.AND P1, PT, R47, R42, PT ;  /* 0x0000002a2f00720c */ /* 0x000fe40003f26270 */
[-C--:B------:R-:W-:Y:S02]  /*4130*/  ISETP.GE.AND P0, PT, R45, R44.reuse, PT ;  /* 0x0000002c2d00720c */ /* 0x080fe40003f06270 */
[-C--:B------:R-:W-:Y:S02]  /*4140*/  ISETP.GE.AND P6, PT, R43, R44.reuse, PT ;  /* 0x0000002c2b00720c */ /* 0x080fe40003fc6270 */
[----:B------:R-:W-:Y:S02]  /*4150*/  ISETP.GE.AND P5, PT, R41, R44, PT ;  /* 0x0000002c2900720c */ /* 0x000fe40003fa6270 */
[-C--:B------:R-:W-:Y:S02]  /*4160*/  ISETP.GE.AND P3, PT, R45, R42.reuse, PT ;  /* 0x0000002a2d00720c */ /* 0x080fe40003f66270 */
        /* <DEDUP_REMOVED lines=78> */
.L_x_586:
[----:B------:R-:W-:Y:S01]  /*4650*/  FSETP.NEU.FTZ.AND P0, PT, R231, -INF , PT ;  /* 0xff800000e700780b */ /* 0x000fe20003f1d000 */
[----:B------:R-:W1:Y:S01]  /*4660*/  S2R R221, SR_TID.X ;  /* 0x0000000000dd7919 */ /* 0x000e620000002100 */
[----:B------:R-:W-:Y:S01]  /*4670*/  FSETP.NEU.FTZ.AND P1, PT, R229, -INF , PT ;  /* 0xff800000e500780b */ /* 0x000fe20003f3d000 */
[----:B------:R-:W-:Y:S01]  /*4680*/  FMUL.FTZ R37, R231, 1.4426950216293334961 ;  /* 0x3fb8aa3be7257820 */ /* 0x000fe20000410000 */
[----:B------:R-:W-:Y:S01]  /*4690*/  FMUL.FTZ R40, R229, 1.4426950216293334961 ;  /* 0x3fb8aa3be5287820 */ /* 0x000fe20000410000 */
[----:B------:R-:W-:Y:S01]  /*46a0*/  FMUL.FTZ R47, R228, 1.4426950216293334961 ;  /* 0x3fb8aa3be42f7820 */ /* 0x000fe20000410000 */
[C---:B------:R-:W-:Y:S01]  /*46b0*/  FMUL.FTZ R36, R230.reuse, 1.4426950216293334961 ;  /* 0x3fb8aa3be6247820 */ /* 0x040fe20000410000 */
[----:B------:R-:W-:Y:S01]  /*46c0*/  IMAD.U32 R44, RZ, RZ, UR46 ;  /* 0x0000002eff2c7e24 */ /* 0x000fe2000f8e00ff */
[----:B------:R-:W-:Y:S01]  /*46d0*/  FSEL R37, R37, RZ, P0 ;  /* 0x000000ff25257208 */ /* 0x000fe20000000000 */
[----:B------:R-:W-:Y:S01]  /*46e0*/  IMAD.U32 R61, RZ, RZ, UR54 ;  /* 0x00000036ff3d7e24 */ /* 0x000fe2000f8e00ff */
[----:B------:R-:W-:Y:S01]  /*46f0*/  FSETP.NEU.FTZ.AND P0, PT, R230, -INF , PT ;  /* 0xff800000e600780b */ /* 0x000fe20003f1d000 */
[----:B------:R-:W-:Y:S01]  /*4700*/  UISETP.GT.AND UP0, UPT, UR54, UR51, UPT ;  /* 0x000000333600728c */ /* 0x000fe2000bf04270 */
[----:B------:R-:W-:Y:S01]  /*4710*/  FSEL R40, R40, RZ, P1 ;  /* 0x000000ff28287208 */ /* 0x000fe20000800000 */
[--C-:B------:R-:W-:Y:S01]  /*4720*/  FFMA.FTZ R49, R20, UR19, -R37.reuse ;  /* 0x0000001314317c23 */ /* 0x100fe20008010825 */
[----:B------:R-:W-:Y:S01]  /*4730*/  FSEL R36, R36, RZ, P0 ;  /* 0x000000ff24247208 */ /* 0x000fe20000000000 */
[----:B------:R-:W-:Y:S01]  /*4740*/  FFMA.FTZ R227, R4, UR19, -R37 ;  /* 0x0000001304e37c23 */ /* 0x000fe20008010825 */
[----:B------:R-:W-:Y:S01]  /*4750*/  FSETP.NEU.FTZ.AND P0, PT, R228, -INF , PT ;  /* 0xff800000e400780b */ /* 0x000fe20003f1d000 */
[--C-:B------:R-:W-:Y:S01]  /*4760*/  FFMA.FTZ R57, R24, UR19, -R40.reuse ;  /* 0x0000001318397c23 */ /* 0x100fe20008010828 */
[--C-:B------:R-:W-:Y:S01]  /*4770*/  FFMA.FTZ R53, R13, UR19, -R40.reuse ;  /* 0x000000130d357c23 */ /* 0x100fe20008010828 */
[----:B------:R-:W-:Y:S01]  /*4780*/  FFMA.FTZ R45, R8, UR19, -R40 ;  /* 0x00000013082d7c23 */ /* 0x000fe20008010828 */
[----:B------:R-:W-:Y:S01]  /*4790*/  FSEL R47, R47, RZ, P0 ;  /* 0x000000ff2f2f7208 */ /* 0x000fe20000000000 */
[----:B------:R-:W-:Y:S01]  /*47a0*/  FFMA.FTZ R41, R35, UR19, -R36 ;  /* 0x0000001323297c23 */ /* 0x000fe20008010824 */
[--C-:B------:R-:W-:Y:S01]  /*47b0*/  FFMA.FTZ R64, R28, UR19, -R40.reuse ;  /* 0x000000131c407c23 */ /* 0x100fe20008010828 */
[----:B------:R-:W-:Y:S01]  /*47c0*/  FFMA.FTZ R60, R29, UR19, -R40 ;  /* 0x000000131d3c7c23 */ /* 0x000fe20008010828 */
[--C-:B------:R-:W-:Y:S01]  /*47d0*/  FFMA.FTZ R252, R34, UR19, -R36.reuse ;  /* 0x0000001322fc7c23 */ /* 0x100fe20008010824 */
[--C-:B------:R-:W-:Y:S01]  /*47e0*/  FFMA.FTZ R51, R10, UR19, -R47.reuse ;  /* 0x000000130a337c23 */ /* 0x100fe2000801082f */
[----:B------:R-:W-:Y:S01]  /*47f0*/  MUFU.EX2 R34, R57 ;  /* 0x0000003900227308 */ /* 0x000fe20000000800 */
[--C-:B------:R-:W-:Y:S01]  /*4800*/  FFMA.FTZ R52, R11, UR19, -R47.reuse ;  /* 0x000000130b347c23 */ /* 0x100fe2000801082f */
[--C-:B------:R-:W-:Y:S01]  /*4810*/  FFMA.FTZ R48, R23, UR19, -R36.reuse ;  /* 0x0000001317307c23 */ /* 0x100fe20008010824 */
[--C-:B------:R-:W-:Y:S01]  /*4820*/  FFMA.FTZ R46, R18, UR19, -R36.reuse ;  /* 0x00000013122e7c23 */ /* 0x100fe20008010824 */
[----:B------:R-:W-:Y:S01]  /*4830*/  FFMA.FTZ R42, R22, UR19, -R36 ;  /* 0x00000013162a7c23 */ /* 0x000fe20008010824 */
[----:B------:R-:W-:Y:S01]  /*4840*/  FFMA.FTZ R50, R27, UR19, -R47 ;  /* 0x000000131b327c23 */ /* 0x000fe2000801082f */
[----:B------:R-:W-:Y:S01]  /*4850*/  FFMA.FTZ R54, R12, UR19, -R40 ;  /* 0x000000130c367c23 */ /* 0x000fe20008010828 */
[--C-:B-1----:R-:W-:Y:S01]  /*4860*/  SHF.R.U32.HI R39, RZ, 0x6, R221.reuse ;  /* 0x00000006ff277819 */ /* 0x102fe200000116dd */
[C---:B------:R-:W-:Y:S01]  /*4870*/  IMAD.SHL.U32 R167, R221.reuse, 0x20, RZ ;  /* 0x00000020dda77824 */ /* 0x040fe200078e00ff */
[----:B------:R-:W-:Y:S01]  /*4880*/  SHF.R.U32.HI R62, RZ, 0x5, R221 ;  /* 0x00000005ff3e7819 */ /* 0x000fe200000116dd */
[----:B------:R-:W-:Y:S01]  /*4890*/  MUFU.EX2 R10, R60 ;  /* 0x0000003c000a7308 */ /* 0x000fe20000000800 */
[----:B------:R-:W-:Y:S01]  /*48a0*/  LOP3.LUT P0, RZ, R221, 0x8, RZ, 0xc0, !PT ;  /* 0x00000008ddff7812 */ /* 0x000fe2000780c0ff */
[----:B------:R-:W-:Y:S01]  /*48b0*/  IMAD R44, R44, 0x4, R39 ;  /* 0x000000042c2c7824 */ /* 0x000fe200078e0227 */
[----:B------:R-:W-:Y:S01]  /*48c0*/  LOP3.LUT R62, R62, 0x1, RZ, 0xc0, !PT ;  /* 0x000000013e3e7812 */ /* 0x000fe200078ec0ff */
[--C-:B------:R-:W-:Y:S01]  /*48d0*/  FFMA.FTZ R39, R7, UR19, -R36.reuse ;  /* 0x0000001307277c23 */ /* 0x100fe20008010824 */
[C---:B------:R-:W-:Y:S01]  /*48e0*/  LOP3.LUT R65, R167.reuse, 0x7400, RZ, 0xc0, !PT ;  /* 0x00007400a7417812 */ /* 0x040fe200078ec0ff */
[----:B------:R-:W-:Y:S01]  /*48f0*/  FFMA.FTZ R59, R16, UR19, -R37 ;  /* 0x00000013103b7c23 */ /* 0x000fe20008010825 */
[C---:B------:R-:W-:Y:S03]  /*4900*/  LOP3.LUT R165, R167.reuse, 0xc0, RZ, 0xc0, !PT ;  /* 0x000000c0a7a57812 */ /* 0x040fe600078ec0ff */
[----:B------:R1:W-:Y:S01]  /*4910*/  MUFU.EX2 R7, R41 ;  /* 0x0000002900077308 */ /* 0x0003e20000000800 */
[----:B------:R-:W-:Y:S01]  /*4920*/  LOP3.LUT R167, R167, 0x120, RZ, 0xc0, !PT ;  /* 0x00000120a7a77812 */ /* 0x000fe200078ec0ff */
[----:B------:R-:W-:Y:S01]  /*4930*/  FFMA.FTZ R43, R19, UR19, -R36 ;  /* 0x00000013132b7c23 */ /* 0x000fe20008010824 */
[----:B------:R-:W-:Y:S01]  /*4940*/  SHF.R.U32.HI R226, RZ, 0x1, R221 ;  /* 0x00000001ffe27819 */ /* 0x000fe200000116dd */
[----:B------:R-:W-:Y:S02]  /*4950*/  IMAD R61, R61, 0x4, R62 ;  /* 0x000000043d3d7824 */ /* 0x000fe400078e023e */
[----:B------:R-:W-:Y:S01]  /*4960*/  FFMA.FTZ R36, R6, UR19, -R36 ;  /* 0x0000001306247c23 */ /* 0x000fe20008010824 */
[----:B------:R-:W-:Y:S02]  /*4970*/  IMAD.SHL.U32 R166, R221, 0x10, RZ ;  /* 0x00000010dda67824 */ /* 0x000fe400078e00ff */
[----:B------:R-:W-:Y:S01]  /*4980*/  FFMA.FTZ R58, R17, UR19, -R37 ;  /* 0x00000013113a7c23 */ /* 0x000fe20008010825 */
[----:B------:R2:W-:Y:S01]  /*4990*/  MUFU.EX2 R11, R59 ;  /* 0x0000003b000b7308 */ /* 0x0005e20000000800 */
[----:B------:R-:W-:Y:S04]  /*49a0*/  IMAD.WIDE.U32 R62, R236, -0x2daee0ad, RZ ;  /* 0xd2511f53ec3e7825 */ /* 0x000fe800078e00ff */
[----:B------:R-:W-:Y:S01]  /*49b0*/  FFMA.FTZ R56, R14, UR19, -R47 ;  /* 0x000000130e387c23 */ /* 0x000fe2000801082f */
[----:B------:R-:W-:Y:S01]  /*49c0*/  LOP3.LUT R67, R166, 0x1c0, RZ, 0xc0, !PT ;  /* 0x000001c0a6437812 */ /* 0x000fe200078ec0ff */
[----:B------:R-:W-:Y:S01]  /*49d0*/  IMAD.SHL.U32 R164, R221, 0x4, RZ ;  /* 0x00000004dda47824 */ /* 0x000fe200078e00ff */
[----:B------:R-:W-:Y:S01]  /*49e0*/  LOP3.LUT R63, R44, UR58, R63, 0x96, !PT ;  /* 0x0000003a2c3f7c12 */ /* 0x000fe2000f8e963f */
[----:B------:R-:W-:Y:S01]  /*49f0*/  FFMA.FTZ R55, R15, UR19, -R47 ;  /* 0x000000130f377c23 */ /* 0x000fe2000801082f */
[----:B------:R-:W-:Y:S01]  /*4a00*/  LOP3.LUT R166, R167, 0x200, R166, 0xf8, !PT ;  /* 0x00000200a7a67812 */ /* 0x000fe200078ef8a6 */
[----:B-1----:R-:W-:Y:S01]  /*4a10*/  FFMA.FTZ R41, R9, UR19, -R40 ;  /* 0x0000001309297c23 */ /* 0x002fe20008010828 */
[----:B------:R-:W-:Y:S01]  /*4a20*/  LOP3.LUT R164, R165, 0x18, R164, 0xf8, !PT ;  /* 0x00000018a5a47812 */ /* 0x000fe200078ef8a4 */
[----:B------:R1:W-:Y:S01]  /*4a30*/  MUFU.EX2 R9, R64 ;  /* 0x0000004000097308 */ /* 0x0003e20000000800 */
[----:B------:R-:W-:Y:S01]  /*4a40*/  SHF.R.U32.HI R165, RZ, 0x1, R221 ;  /* 0x00000001ffa57819 */ /* 0x000fe200000116dd */
[----:B------:R-:W-:Y:S01]  /*4a50*/  FFMA.FTZ R40, R25, UR19, -R40 ;  /* 0x0000001319287c23 */ /* 0x000fe20008010828 */
[--C-:B------:R-:W-:Y:S01]  /*4a60*/  FFMA.FTZ R38, R21, UR19, -R37.reuse ;  /* 0x0000001315267c23 */ /* 0x100fe20008010825 */
[--C-:B------:R-:W-:Y:S01]  /*4a70*/  FFMA.FTZ R250, R32, UR19, -R37.reuse ;  /* 0x0000001320fa7c23 */ /* 0x100fe20008010825 */
[--C-:B------:R-:W-:Y:S01]  /*4a80*/  FFMA.FTZ R251, R33, UR19, -R37.reuse ;  /* 0x0000001321fb7c23 */ /* 0x100fe20008010825 */
[----:B--2---:R-:W-:Y:S02]  /*4a90*/  VIADD R59, R61, 0x2 ;  /* 0x000000023d3b7836 */ /* 0x004fe40000000000 */
[----:B------:R-:W-:Y:S02]  /*4aa0*/  FFMA.FTZ R37, R5, UR19, -R37 ;  /* 0x0000001305257c23 */ /* 0x000fe40008010825 */
[----:B------:R2:W-:Y:S01]  /*4ab0*/  MUFU.EX2 R6, R49 ;  /* 0x0000003100067308 */ /* 0x0005e20000000800 */
[----:B------:R-:W-:Y:S09]  /*4ac0*/  IMAD.WIDE.U32 R170, R59, -0x326172a9, RZ ;  /* 0xcd9e8d573baa7825 */ /* 0x000ff200078e00ff */
[----:B------:R3:W-:Y:S01]  /*4ad0*/  MUFU.EX2 R22, R58 ;  /* 0x0000003a00167308 */ /* 0x0007e20000000800 */
[----:B-1----:R-:W-:Y:S05]  /*4ae0*/  IMAD.SHL.U32 R64, R221, 0x2, RZ ;  /* 0x00000002dd407824 */ /* 0x002fea00078e00ff */
[--C-:B------:R-:W-:Y:S01]  /*4af0*/  LOP3.LUT R60, R67, 0x38, R64.reuse, 0xf8, !PT ;  /* 0x00000038433c7812 */ /* 0x100fe200078ef840 */
[----:B------:R-:W-:Y:S01]  /*4b00*/  IMAD.WIDE.U32 R66, R61, -0x326172a9, RZ ;  /* 0xcd9e8d573d427825 */ /* 0x000fe200078e00ff */
[----:B------:R-:W-:Y:S02]  /*4b10*/  LOP3.LUT R44, R65, 0x6, R64, 0xf8, !PT ;  /* 0x00000006412c7812 */ /* 0x000fe400078ef840 */
[----:B------:R-:W-:Y:S01]  /*4b20*/  MUFU.EX2 R12, R45 ;  /* 0x0000002d000c7308 */ /* 0x000fe20000000800 */
[----:B------:R-:W-:Y:S01]  /*4b30*/  LOP3.LUT R59, R60, 0x20, R165, 0x78, !PT ;  /* 0x000000203c3b7812 */ /* 0x000fe200078e78a5 */
[----:B------:R-:W-:Y:S01]  /*4b40*/  IMAD.WIDE.U32 R64, R63, -0x326172a9, RZ ;  /* 0xcd9e8d573f407825 */ /* 0x000fe200078e00ff */
[C---:B------:R-:W-:Y:S02]  /*4b50*/  LOP3.LUT R63, R234.reuse, UR59, R67, 0x96, !PT ;  /* 0x0000003bea3f7c12 */ /* 0x040fe4000f8e9643 */
[----:B------:R-:W-:Y:S01]  /*4b60*/  LOP3.LUT R60, R234, UR59, R171, 0x96, !PT ;  /* 0x0000003bea3c7c12 */ /* 0x000fe2000f8e96ab */
[----:B--2---:R-:W-:Y:S01]  /*4b70*/  FFMA.FTZ R49, R26, UR19, -R47 ;  /* 0x000000131a317c23 */ /* 0x004fe2000801082f */
[--C-:B------:R-:W-:Y:S01]  /*4b80*/  LOP3.LUT R61, R66, UR57, R65.reuse, 0x96, !PT ;  /* 0x00000039423d7c12 */ /* 0x100fe2000f8e9641 */
[----:B------:R-:W-:Y:S01]  /*4b90*/  IMAD.WIDE.U32 R168, R63, -0x2daee0ad, RZ ;  /* 0xd2511f533fa87825 */ /* 0x000fe200078e00ff */
[----:B------:R-:W-:Y:S01]  /*4ba0*/  LOP3.LUT R170, R170, UR57, R65, 0x96, !PT ;  /* 0x00000039aaaa7c12 */ /* 0x000fe2000f8e9641 */
[----:B------:R-:W-:Y:S01]  /*4bb0*/  MUFU.EX2 R8, R41 ;  /* 0x0000002900087308 */ /* 0x000fe20000000800 */
[----:B------:R-:W-:Y:S01]  /*4bc0*/  LOP3.LUT R14, R44, R59, RZ, 0xfc, !PT ;  /* 0x0000003b2c0e7212 */ /* 0x000fe200078efcff */
[----:B------:R-:W-:Y:S01]  /*4bd0*/  IMAD.WIDE.U32 R26, R61, -0x2daee0ad, RZ ;  /* 0xd2511f533d1a7825 */ /* 0x000fe200078e00ff */
[----:B---3--:R-:W-:Y:S02]  /*4be0*/  LOP3.LUT R58, R62, UR56, R169, 0x96, !PT ;  /* 0x000000383e3a7c12 */ /* 0x008fe4000f8e96a9 */
[----:B------:R-:W-:Y:S01]  /*4bf0*/  LEA R13, R14, UR4, 0x1 ;  /* 0x000000040e0d7c11 */ /* 0x000fe2000f8e08ff */
[----:B------:R-:W-:Y:S01]  /*4c00*/  IMAD.WIDE.U32 R170, R170, -0x2daee0ad, RZ ;  /* 0xd2511f53aaaa7825 */ /* 0x000fe200078e00ff */
[----:B------:R-:W-:Y:S03]  /*4c10*/  LOP3.LUT R168, R168, UR52, R27, 0x96, !PT ;  /* 0x00000034a8a87c12 */ /* 0x000fe6000f8e961b */
[----:B------:R1:W-:Y:S01]  /*4c20*/  MUFU.EX2 R25, R43 ;  /* 0x0000002b00197308 */ /* 0x0003e20000000800 */
[----:B------:R-:W-:Y:S01]  /*4c30*/  LOP3.LUT R165, R164, 0x8, R165, 0x78, !PT ;  /* 0x00000008a4a57812 */ /* 0x000fe200078e78a5 */
[----:B------:R-:W-:Y:S03]  /*4c40*/  IMAD.WIDE.U32 R60, R60, -0x2daee0ad, RZ ;  /* 0xd2511f533c3c7825 */ /* 0x000fe600078e00ff */
[----:B------:R-:W-:Y:S01]  /*4c50*/  LOP3.LUT R165, R166, R165, RZ, 0xfc, !PT ;  /* 0x000000a5a6a57212 */ /* 0x000fe200078efcff */
[----:B------:R-:W-:Y:S01]  /*4c60*/  IMAD.WIDE.U32 R18, R58, -0x326172a9, RZ ;  /* 0xcd9e8d573a127825 */ /* 0x000fe200078e00ff */
[----:B------:R-:W-:Y:S03]  /*4c70*/  LOP3.LUT R66, R60, UR52, R171, 0x96, !PT ;  /* 0x000000343c427c12 */ /* 0x000fe6000f8e96ab */
[----:B------:R-:W-:Y:S01]  /*4c80*/  MUFU.EX2 R21, R46 ;  /* 0x0000002e00157308 */ /* 0x000fe20000000800 */
[----:B------:R-:W-:Y:S01]  /*4c90*/  LOP3.LUT R62, R62, UR56, R61, 0x96, !PT ;  /* 0x000000383e3e7c12 */ /* 0x000fe2000f8e963d */
[----:B------:R-:W-:Y:S01]  /*4ca0*/  IMAD.WIDE.U32 R168, R168, -0x326172a9, RZ ;  /* 0xcd9e8d57a8a87825 */ /* 0x000fe200078e00ff */
[----:B------:R-:W-:Y:S02]  /*4cb0*/  LOP3.LUT R44, R64, UR53, R19, 0x96, !PT ;  /* 0x00000035402c7c12 */ /* 0x000fe4000f8e9613 */
[----:B------:R-:W-:Y:S01]  /*4cc0*/  LEA R225, R165, UR4, 0x1 ;  /* 0x00000004a5e17c11 */ /* 0x000fe2000f8e08ff */
[----:B------:R-:W-:Y:S01]  /*4cd0*/  IMAD.WIDE.U32 R62, R62, -0x326172a9, RZ ;  /* 0xcd9e8d573e3e7825 */ /* 0x000fe200078e00ff */
[----:B------:R-:W-:Y:S03]  /*4ce0*/  LOP3.LUT R60, R18, UR50, R169, 0x96, !PT ;  /* 0x00000032123c7c12 */ /* 0x000fe6000f8e96a9 */
[----:B------:R-:W-:Y:S01]  /*4cf0*/  MUFU.EX2 R16, R39 ;  /* 0x0000002700107308 */ /* 0x000fe20000000800 */
[----:B------:R-:W-:Y:S01]  /*4d00*/  IMAD.WIDE.U32 R58, R44, -0x2daee0ad, RZ ;  /* 0xd2511f532c3a7825 */ /* 0x000fe200078e00ff */
[----:B------:R-:W-:Y:S03]  /*4d10*/  LOP3.LUT R65, R64, UR53, R63, 0x96, !PT ;  /* 0x0000003540417c12 */ /* 0x000fe6000f8e963f */
[----:B------:R-:W-:Y:S01]  /*4d20*/  IMAD.WIDE.U32 R60, R60, -0x2daee0ad, RZ ;  /* 0xd2511f533c3c7825 */ /* 0x000fe200078e00ff */
[----:B-1----:R-:W-:Y:S04]  /*4d30*/  LOP3.LUT R43, R26, UR49, R59, 0x96, !PT ;  /* 0x000000311a2b7c12 */ /* 0x002fe8000f8e963b */
[----:B------:R1:W-:Y:S01]  /*4d40*/  MUFU.EX2 R18, R42 ;  /* 0x0000002a00127308 */ /* 0x0003e20000000800 */
[----:B------:R-:W-:Y:S01]  /*4d50*/  IMAD.WIDE.U32 R66, R66, -0x326172a9, RZ ;  /* 0xcd9e8d5742427825 */ /* 0x000fe200078e00ff */
[----:B------:R-:W-:Y:S03]  /*4d60*/  LOP3.LUT R64, R58, UR47, R61, 0x96, !PT ;  /* 0x0000002f3a407c12 */ /* 0x000fe6000f8e963d */
[----:B------:R-:W-:Y:S01]  /*4d70*/  IMAD.WIDE.U32 R58, R65, -0x2daee0ad, RZ ;  /* 0xd2511f53413a7825 */ /* 0x000fe200078e00ff */
[----:B------:R-:W-:Y:S04]  /*4d80*/  LOP3.LUT R62, R62, UR50, R67, 0x96, !PT ;  /* 0x000000323e3e7c12 */ /* 0x000fe8000f8e9643 */
[----:B------:R2:W-:Y:S01]  /*4d90*/  MUFU.EX2 R5, R48 ;  /* 0x0000003000057308 */ /* 0x0005e20000000800 */
[----:B------:R-:W-:Y:S01]  /*4da0*/  IMAD.WIDE.U32 R64, R64, -0x326172a9, RZ ;  /* 0xcd9e8d5740407825 */ /* 0x000fe200078e00ff */
[----:B------:R-:W-:Y:S03]  /*4db0*/  LOP3.LUT R59, R170, UR49, R59, 0x96, !PT ;  /* 0x00000031aa3b7c12 */ /* 0x000fe6000f8e963b */
[----:B------:R-:W-:Y:S05]  /*4dc0*/  IMAD.WIDE.U32 R62, R62, -0x2daee0ad, RZ ;  /* 0xd2511f533e3e7825 */ /* 0x000fea00078e00ff */
[----:B------:R-:W3:Y:S01]  /*4dd0*/  MUFU.EX2 R250, R250 ;  /* 0x000000fa00fa7308 */ /* 0x000ee20000000800 */
[----:B-1----:R-:W-:Y:S01]  /*4de0*/  IMAD.WIDE.U32 R42, R43, -0x326172a9, RZ ;  /* 0xcd9e8d572b2a7825 */ /* 0x002fe200078e00ff */
[----:B------:R-:W-:Y:S03]  /*4df0*/  LOP3.LUT R58, R58, UR47, R63, 0x96, !PT ;  /* 0x0000002f3a3a7c12 */ /* 0x000fe6000f8e963f */
[----:B------:R-:W-:Y:S01]  /*4e00*/  IMAD.WIDE.U32 R170, R59, -0x326172a9, RZ ;  /* 0xcd9e8d573baa7825 */ /* 0x000fe200078e00ff */
[----:B------:R-:W-:Y:S04]  /*4e10*/  LOP3.LUT R44, R42, UR33, R65, 0x96, !PT ;  /* 0x000000212a2c7c12 */ /* 0x000fe8000f8e9641 */
[----:B------:R-:W-:Y:S01]  /*4e20*/  MUFU.EX2 R33, R54 ;  /* 0x0000003600217308 */ /* 0x000fe20000000800 */
[----:B------:R-:W-:Y:S01]  /*4e30*/  LOP3.LUT R46, R168, UR48, R43, 0x96, !PT ;  /* 0x00000030a82e7c12 */ /* 0x000fe2000f8e962b */
[----:B------:R-:W-:Y:S01]  /*4e40*/  IMAD.WIDE.U32 R58, R58, -0x326172a9, RZ ;  /* 0xcd9e8d573a3a7825 */ /* 0x000fe200078e00ff */
[----:B------:R-:W-:Y:S03]  /*4e50*/  LOP3.LUT R57, R66, UR48, R171, 0x96, !PT ;  /* 0x0000003042397c12 */ /* 0x000fe6000f8e96ab */
[--C-:B--2---:R-:W-:Y:S01]  /*4e60*/  FFMA.FTZ R48, R30, UR19, -R47.reuse ;  /* 0x000000131e307c23 */ /* 0x104fe2000801082f */
[----:B------:R-:W-:Y:S04]  /*4e70*/  IMAD.WIDE.U32 R168, R44, -0x2daee0ad, RZ ;  /* 0xd2511f532ca87825 */ /* 0x000fe800078e00ff */
[----:B------:R-:W-:Y:S01]  /*4e80*/  FFMA.FTZ R47, R31, UR19, -R47 ;  /* 0x000000131f2f7c23 */ /* 0x000fe2000801082f */
[----:B------:R-:W1:Y:S01]  /*4e90*/  MUFU.EX2 R251, R251 ;  /* 0x000000fb00fb7308 */ /* 0x000e620000000800 */
[----:B------:R-:W-:Y:S01]  /*4ea0*/  IMAD.WIDE.U32 R26, R46, -0x2daee0ad, RZ ;  /* 0xd2511f532e1a7825 */ /* 0x000fe200078e00ff */
[----:B------:R-:W-:Y:S02]  /*4eb0*/  PRMT R61, R168, 0x7770, RZ ;  /* 0x00007770a83d7816 */ /* 0x000fe400000000ff */
[----:B------:R-:W-:Y:S01]  /*4ec0*/  LOP3.LUT R46, R170, UR33, R59, 0x96, !PT ;  /* 0x00000021aa2e7c12 */ /* 0x000fe2000f8e963b */
[C---:B------:R-:W-:Y:S01]  /*4ed0*/  VIADD R43, R13.reuse, 0x13000 ;  /* 0x000130000d2b7836 */ /* 0x040fe20000000000 */
[----:B------:R-:W-:Y:S01]  /*4ee0*/  LOP3.LUT R44, R60, UR30, R27, 0x96, !PT ;  /* 0x0000001e3c2c7c12 */ /* 0x000fe2000f8e961b */
[----:B------:R-:W-:Y:S01]  /*4ef0*/  VIADD R42, R13, 0x13020 ;  /* 0x000130200d2a7836 */ /* 0x000fe20000000000 */
[----:B------:R-:W-:Y:S01]  /*4f00*/  PRMT R60, R168, 0x7771, RZ ;  /* 0x00007771a83c7816 */ /* 0x000fe200000000ff */
[----:B------:R-:W-:Y:S01]  /*4f10*/  @P0 VIADD R42, R43, 0xffffffe0 ;  /* 0xffffffe02b2a0836 */ /* 0x000fe20000000000 */
[----:B------:R-:W-:Y:S01]  /*4f20*/  LOP3.LUT R43, R26, UR22, R169, 0x96, !PT ;  /* 0x000000161a2b7c12 */ /* 0x000fe2000f8e96a9 */
[----:B------:R-:W-:Y:S01]  /*4f30*/  IMAD.WIDE.U32 R66, R46, -0x2daee0ad, RZ ;  /* 0xd2511f532e427825 */ /* 0x000fe200078e00ff */
[C---:B------:R-:W-:Y:S01]  /*4f40*/  PRMT R59, R168.reuse, 0x7772, RZ ;  /* 0x00007772a83b7816 */ /* 0x040fe200000000ff */
[----:B------:R-:W-:Y:S01]  /*4f50*/  MUFU.EX2 R31, R53 ;  /* 0x00000035001f7308 */ /* 0x000fe20000000800 */
[----:B------:R-:W-:Y:S01]  /*4f60*/  PRMT R39, R168, 0x7773, RZ ;  /* 0x00007773a8277816 */ /* 0x000fe200000000ff */
[----:B------:R-:W-:Y:S01]  /*4f70*/  IMAD.WIDE.U32 R168, R57, -0x2daee0ad, RZ ;  /* 0xd2511f5339a87825 */ /* 0x000fe200078e00ff */
[----:B------:R-:W-:Y:S02]  /*4f80*/  ISETP.LE.U32.AND P4, PT, R61, UR17, PT ;  /* 0x000000113d007c0c */ /* 0x000fe4000bf83070 */
[----:B------:R-:W-:Y:S01]  /*4f90*/  ISETP.GT.U32.AND P1, PT, R60, UR17, PT ;  /* 0x000000113c007c0c */ /* 0x000fe2000bf24070 */
[----:B------:R-:W-:Y:S01]  /*4fa0*/  VIADD R223, R225, 0x6020 ;  /* 0x00006020e1df7836 */ /* 0x000fe20000000000 */
[----:B------:R-:W-:Y:S03]  /*4fb0*/  LOP3.LUT R46, R62, UR30, R169, 0x96, !PT ;  /* 0x0000001e3e2e7c12 */ /* 0x000fe6000f8e96a9 */
[----:B------:R-:W-:Y:S01]  /*4fc0*/  MUFU.EX2 R29, R56 ;  /* 0x00000038001d7308 */ /* 0x000fe20000000800 */
[----:B------:R-:W-:Y:S02]  /*4fd0*/  LOP3.LUT R62, R43, 0xff, RZ, 0xc0, !PT ;  /* 0x000000ff2b3e7812 */ /* 0x000fe400078ec0ff */
[----:B------:R-:W-:Y:S02]  /*4fe0*/  ISETP.GT.U32.AND P6, PT, R59, UR17, PT ;  /* 0x000000113b007c0c */ /* 0x000fe4000bfc4070 */
[----:B------:R-:W-:Y:S02]  /*4ff0*/  ISETP.LE.U32.AND P2, PT, R62, UR17, PT ;  /* 0x000000113e007c0c */ /* 0x000fe4000bf43070 */
[----:B------:R-:W-:Y:S01]  /*5000*/  SHF.R.U32.HI R61, RZ, 0x18, R43 ;  /* 0x00000018ff3d7819 */ /* 0x000fe2000001162b */
[----:B---3--:R-:W-:Y:S01]  /*5010*/  @!P4 FADD.FTZ R250, -R250, -RZ ;  /* 0x800000fffafac221 */ /* 0x008fe20000010100 */
[----:B------:R-:W-:Y:S01]  /*5020*/  PRMT R59, R66, 0x7770, RZ ;  /* 0x00007770423b7816 */ /* 0x000fe200000000ff */
[----:B------:R-:W2:Y:S01]  /*5030*/  MUFU.EX2 R252, R252 ;  /* 0x000000fc00fc7308 */ /* 0x000ea20000000800 */
[----:B------:R-:W-:Y:S01]  /*5040*/  ISETP.GT.U32.AND P5, PT, R39, UR17, PT ;  /* 0x0000001127007c0c */ /* 0x000fe2000bfa4070 */
[----:B-1----:R-:W-:Y:S01]  /*5050*/  @P1 FADD.FTZ R251, -R251, -RZ ;  /* 0x800000fffbfb1221 */ /* 0x002fe20000010100 */
[----:B------:R-:W-:Y:S02]  /*5060*/  LOP3.LUT R39, R168, UR22, R67, 0x96, !PT ;  /* 0x00000016a8277c12 */ /* 0x000fe4000f8e9643 */
[C---:B------:R-:W-:Y:S02]  /*5070*/  PRMT R60, R66.reuse, 0x7771, RZ ;  /* 0x00007771423c7816 */ /* 0x040fe400000000ff */
[C---:B------:R-:W-:Y:S03]  /*5080*/  PRMT R57, R66.reuse, 0x7772, RZ ;  /* 0x0000777242397816 */ /* 0x040fe600000000ff */
[----:B------:R1:W-:Y:S01]  /*5090*/  MUFU.EX2 R23, R38 ;  /* 0x0000002600177308 */ /* 0x0003e20000000800 */
[----:B------:R-:W-:Y:S01]  /*50a0*/  PRMT R54, R66, 0x7773, RZ ;  /* 0x0000777342367816 */ /* 0x000fe200000000ff */
[----:B------:R-:W-:Y:S01]  /*50b0*/  IMAD.WIDE.U32 R66, R44, -0x326172a9, RZ ;  /* 0xcd9e8d572c427825 */ /* 0x000fe200078e00ff */
[----:B------:R-:W-:Y:S02]  /*50c0*/  ISETP.LE.U32.AND P3, PT, R61, UR17, PT ;  /* 0x000000113d007c0c */ /* 0x000fe4000bf63070 */
[----:B------:R-:W-:Y:S01]  /*50d0*/  ISETP.LE.U32.AND P4, PT, R59, UR17, PT ;  /* 0x000000113b007c0c */ /* 0x000fe2000bf83070 */
[----:B------:R-:W-:Y:S01]  /*50e0*/  @!P2 FADD.FTZ R6, -R6, -RZ ;  /* 0x800000ff0606a221 */ /* 0x000fe20000010100 */
[----:B------:R-:W-:Y:S03]  /*50f0*/  PRMT R61, R66, 0x7771, RZ ;  /* 0x00007771423d7816 */ /* 0x000fe600000000ff */
[----:B------:R3:W-:Y:S01]  /*5100*/  MUFU.EX2 R20, R36 ;  /* 0x0000002400147308 */ /* 0x0007e20000000800 */
[----:B------:R-:W-:Y:S01]  /*5110*/  ISETP.GT.U32.AND P1, PT, R60, UR17, PT ;  /* 0x000000113c007c0c */ /* 0x000fe2000bf24070 */
[----:B--2---:R-:W-:Y:S01]  /*5120*/  @P6 FADD.FTZ R252, -R252, -RZ ;  /* 0x800000fffcfc6221 */ /* 0x004fe20000010100 */
[----:B------:R-:W-:Y:S01]  /*5130*/  ISETP.GT.U32.AND P2, PT, R61, UR17, PT ;  /* 0x000000113d007c0c */ /* 0x000fe2000bf44070 */
[----:B------:R-:W-:Y:S01]  /*5140*/  @P5 FADD.FTZ R7, -R7, -RZ ;  /* 0x800000ff07075221 */ /* 0x000fe20000010100 */
[C---:B------:R-:W-:Y:S02]  /*5150*/  PRMT R59, R66.reuse, 0x7772, RZ ;  /* 0x00007772423b7816 */ /* 0x040fe400000000ff */
[----:B------:R-:W-:Y:S01]  /*5160*/  PRMT R53, R66, 0x7773, RZ ;  /* 0x0000777342357816 */ /* 0x000fe200000000ff */
[----:B------:R-:W-:Y:S01]  /*5170*/  @!P3 FADD.FTZ R5, -R5, -RZ ;  /* 0x800000ff0505b221 */ /* 0x000fe20000010100 */
[----:B------:R-:W-:Y:S01]  /*5180*/  PRMT R56, R43, 0x7632, R56 ;  /* 0x000076322b387816 */ /* 0x000fe20000000038 */
[----:B------:R-:W-:Y:S01]  /*5190*/  @!P4 FADD.FTZ R9, -R9, -RZ ;  /* 0x800000ff0909c221 */ /* 0x000fe20000010100 */
[----:B------:R-:W-:Y:S01]  /*51a0*/  ISETP.GT.U32.AND P3, PT, R59, UR17, PT ;  /* 0x000000113b007c0c */ /* 0x000fe2000bf64070 */
[----:B------:R-:W2:Y:S01]  /*51b0*/  MUFU.EX2 R227, R227 ;  /* 0x000000e300e37308 */ /* 0x000ea20000000800 */
[----:B------:R-:W-:Y:S01]  /*51c0*/  ISETP.GT.U32.AND P4, PT, R53, UR17, PT ;  /* 0x0000001135007c0c */ /* 0x000fe2000bf84070 */
[----:B------:R-:W-:Y:S01]  /*51d0*/  @P1 FADD.FTZ R10, -R10, -RZ ;  /* 0x800000ff0a0a1221 */ /* 0x000fe20000010100 */
[----:B------:R-:W-:Y:S01]  /*51e0*/  LOP3.LUT R56, R56, 0xff, RZ, 0xc0, !PT ;  /* 0x000000ff38387812 */ /* 0x000fe200078ec0ff */
[----:B------:R-:W-:Y:S01]  /*51f0*/  @P2 FADD.FTZ R22, -R22, -RZ ;  /* 0x800000ff16162221 */ /* 0x000fe20000010100 */
[----:B------:R-:W-:Y:S02]  /*5200*/  LOP3.LUT R53, R39, 0xff, RZ, 0xc0, !PT ;  /* 0x000000ff27357812 */ /* 0x000fe400078ec0ff */
[----:B------:R-:W-:Y:S03]  /*5210*/  LOP3.LUT R44, R64, UR23, R67, 0x96, !PT ;  /* 0x00000017402c7c12 */ /* 0x000fe6000f8e9643 */
[----:B------:R-:W-:Y:S01]  /*5220*/  MUFU.EX2 R24, R37 ;  /* 0x0000002500187308 */ /* 0x000fe20000000800 */
[----:B------:R-:W-:Y:S02]  /*5230*/  ISETP.LE.U32.AND P1, PT, R56, UR17, PT ;  /* 0x0000001138007c0c */ /* 0x000fe4000bf23070 */
[----:B------:R-:W-:Y:S01]  /*5240*/  ISETP.GT.U32.AND P6, PT, R57, UR17, PT ;  /* 0x0000001139007c0c */ /* 0x000fe2000bfc4070 */
[----:B------:R-:W-:Y:S01]  /*5250*/  IMAD.WIDE.U32 R56, R46, -0x326172a9, RZ ;  /* 0xcd9e8d572e387825 */ /* 0x000fe200078e00ff */
[----:B------:R-:W-:Y:S02]  /*5260*/  ISETP.LE.U32.AND P2, PT, R53, UR17, PT ;  /* 0x0000001135007c0c */ /* 0x000fe4000bf43070 */
[----:B------:R-:W-:Y:S01]  /*5270*/  LOP3.LUT R46, R44, 0xff, RZ, 0xc0, !PT ;  /* 0x000000ff2c2e7812 */ /* 0x000fe200078ec0ff */
[----:B------:R-:W-:Y:S01]  /*5280*/  @P3 FADD.FTZ R21, -R21, -RZ ;  /* 0x800000ff15153221 */ /* 0x000fe20000010100 */
[----:B-1----:R-:W-:Y:S01]  /*5290*/  SHF.R.U32.HI R38, RZ, 0x18, R44 ;  /* 0x00000018ff267819 */ /* 0x002fe2000001162c */
[----:B------:R-:W-:Y:S01]  /*52a0*/  @P4 FADD.FTZ R25, -R25, -RZ ;  /* 0x800000ff19194221 */ /* 0x000fe20000010100 */
[----:B------:R-:W-:Y:S01]  /*52b0*/  ISETP.LE.U32.AND P4, PT, R46, UR17, PT ;  /* 0x000000112e007c0c */ /* 0x000fe2000bf83070 */
[----:B------:R-:W1:Y:S01]  /*52c0*/  MUFU.EX2 R27, R55 ;  /* 0x00000037001b7308 */ /* 0x000e620000000800 */
[----:B------:R-:W-:Y:S01]  /*52d0*/  ISETP.LE.U32.AND P3, PT, R38, UR17, PT ;  /* 0x0000001126007c0c */ /* 0x000fe2000bf63070 */
[----:B------:R-:W-:Y:S01]  /*52e0*/  @!P1 FADD.FTZ R18, -R18, -RZ ;  /* 0x800000ff12129221 */ /* 0x000fe20000010100 */
[C---:B---3--:R-:W-:Y:S02]  /*52f0*/  PRMT R36, R56.reuse, 0x7770, RZ ;  /* 0x0000777038247816 */ /* 0x048fe400000000ff */
[----:B------:R-:W-:Y:S01]  /*5300*/  PRMT R38, R56, 0x7771, RZ ;  /* 0x0000777138267816 */ /* 0x000fe200000000ff */
[----:B------:R-:W-:Y:S01]  /*5310*/  @!P2 FADD.FTZ R34, -R34, -RZ ;  /* 0x800000ff2222a221 */ /* 0x000fe20000010100 */
[----:B------:R-:W-:Y:S03]  /*5320*/  ISETP.LE.U32.AND P1, PT, R36, UR17, PT ;  /* 0x0000001124007c0c */ /* 0x000fe6000bf23070 */
[----:B------:R-:W3:Y:S01]  /*5330*/  MUFU.EX2 R35, R52 ;  /* 0x0000003400237308 */ /* 0x000ee20000000800 */
[----:B------:R-:W-:Y:S02]  /*5340*/  LOP3.LUT R43, R43, 0xffff, RZ, 0xc0, !PT ;  /* 0x0000ffff2b2b7812 */ /* 0x000fe400078ec0ff */
[----:B------:R-:W-:Y:S01]  /*5350*/  ISETP.GT.U32.AND P2, PT, R38, UR17, PT ;  /* 0x0000001126007c0c */ /* 0x000fe2000bf44070 */
[----:B--2---:R-:W-:Y:S01]  /*5360*/  @!P4 FADD.FTZ R227, -R227, -RZ ;  /* 0x800000ffe3e3c221 */ /* 0x004fe20000010100 */
[----:B------:R-:W-:Y:S01]  /*5370*/  PRMT R36, R56, 0x7772, RZ ;  /* 0x0000777238247816 */ /* 0x000fe200000000ff */
[----:B------:R-:W-:Y:S01]  /*5380*/  @!P3 FADD.FTZ R16, -R16, -RZ ;  /* 0x800000ff1010b221 */ /* 0x000fe20000010100 */
[----:B------:R-:W-:Y:S03]  /*5390*/  PRMT R56, R56, 0x7773, RZ ;  /* 0x0000777338387816 */ /* 0x000fe600000000ff */
[----:B------:R-:W-:Y:S01]  /*53a0*/  MUFU.EX2 R4, R51 ;  /* 0x0000003300047308 */ /* 0x000fe20000000800 */
[----:B------:R-:W-:Y:S02]  /*53b0*/  SHF.R.U32.HI R43, RZ, 0x8, R43 ;  /* 0x00000008ff2b7819 */ /* 0x000fe4000001162b */
[----:B------:R-:W-:Y:S01]  /*53c0*/  ISETP.GT.U32.AND P3, PT, R36, UR17, PT ;  /* 0x0000001124007c0c */ /* 0x000fe2000bf64070 */
[----:B------:R-:W-:Y:S01]  /*53d0*/  @!P1 FADD.FTZ R33, -R33, -RZ ;  /* 0x800000ff21219221 */ /* 0x000fe20000010100 */
[----:B------:R-:W-:Y:S02]  /*53e0*/  ISETP.GT.U32.AND P4, PT, R56, UR17, PT ;  /* 0x0000001138007c0c */ /* 0x000fe4000bf84070 */
[----:B------:R-:W-:Y:S01]  /*53f0*/  PRMT R36, R44, 0x7632, R36 ;  /* 0x000076322c247816 */ /* 0x000fe20000000024 */
[----:B------:R-:W-:Y:S01]  /*5400*/  @P2 FADD.FTZ R31, -R31, -RZ ;  /* 0x800000ff1f1f2221 */ /* 0x000fe20000010100 */
[----:B------:R-:W-:Y:S01]  /*5410*/  LOP3.LUT R43, R43, 0xffff, RZ, 0xc0, !PT ;  /* 0x0000ffff2b2b7812 */ /* 0x000fe200078ec0ff */
[----:B------:R-:W-:Y:S01]  /*5420*/  MUFU.EX2 R30, R49 ;  /* 0x00000031001e7308 */ /* 0x000fe20000000800 */
[----:B------:R-:W-:Y:S02]  /*5430*/  LOP3.LUT R36, R36, 0xff, RZ, 0xc0, !PT ;  /* 0x000000ff24247812 */ /* 0x000fe400078ec0ff */
[----:B------:R-:W-:Y:S02]  /*5440*/  ISETP.LE.U32.AND P1, PT, R43, UR17, PT ;  /* 0x000000112b007c0c */ /* 0x000fe4000bf23070 */
[----:B------:R-:W-:Y:S01]  /*5450*/  LOP3.LUT R58, R58, UR23, R57, 0x96, !PT ;  /* 0x000000173a3a7c12 */ /* 0x000fe2000f8e9639 */
[----:B------:R-:W-:Y:S01]  /*5460*/  @P3 FADD.FTZ R29, -R29, -RZ ;  /* 0x800000ff1d1d3221 */ /* 0x000fe20000010100 */
[----:B------:R-:W-:Y:S01]  /*5470*/  LOP3.LUT R44, R44, 0xffff, RZ, 0xc0, !PT ;  /* 0x0000ffff2c2c7812 */ /* 0x000fe200078ec0ff */
[----:B-1----:R-:W-:Y:S01]  /*5480*/  @P4 FADD.FTZ R27, -R27, -RZ ;  /* 0x800000ff1b1b4221 */ /* 0x002fe20000010100 */
[----:B------:R-:W-:Y:S01]  /*5490*/  ISETP.LE.U32.AND P2, PT, R36, UR17, PT ;  /* 0x0000001124007c0c */ /* 0x000fe2000bf43070 */
[----:B------:R-:W-:Y:S01]  /*54a0*/  MUFU.EX2 R19, R40 ;  /* 0x0000002800137308 */ /* 0x000fe20000000800 */
[----:B------:R-:W-:Y:S02]  /*54b0*/  SHF.R.U32.HI R36, RZ, 0x18, R58 ;  /* 0x00000018ff247819 */ /* 0x000fe4000001163a */
[----:B------:R-:W-:Y:S02]  /*54c0*/  LOP3.LUT R37, R58, 0xff, RZ, 0xc0, !PT ;  /* 0x000000ff3a257812 */ /* 0x000fe400078ec0ff */
[----:B------:R-:W-:Y:S01]  /*54d0*/  SHF.R.U32.HI R44, RZ, 0x8, R44 ;  /* 0x00000008ff2c7819 */ /* 0x000fe2000001162c */
[----:B------:R-:W-:Y:S01]  /*54e0*/  @!P1 FADD.FTZ R23, -R23, -RZ ;  /* 0x800000ff17179221 */ /* 0x000fe20000010100 */
[----:B------:R-:W-:Y:S03]  /*54f0*/  ISETP.LE.U32.AND P4, PT, R36, UR17, PT ;  /* 0x0000001124007c0c */ /* 0x000fe6000bf83070 */
[----:B------:R-:W1:Y:S01]  /*5500*/  MUFU.EX2 R26, R48 ;  /* 0x00000030001a7308 */ /* 0x000e620000000800 */
[----:B------:R-:W-:Y:S02]  /*5510*/  ISETP.LE.U32.AND P3, PT, R37, UR17, PT ;  /* 0x0000001125007c0c */ /* 0x000fe4000bf63070 */
[----:B------:R-:W-:Y:S01]  /*5520*/  PRMT R36, R58, 0x7632, R36 ;  /* 0x000076323a247816 */ /* 0x000fe20000000024 */
[----:B------:R-:W-:Y:S01]  /*5530*/  @!P2 FADD.FTZ R20, -R20, -RZ ;  /* 0x800000ff1414a221 */ /* 0x000fe20000010100 */
[----:B------:R-:W-:Y:S02]  /*5540*/  LOP3.LUT R44, R44, 0xffff, RZ, 0xc0, !PT ;  /* 0x0000ffff2c2c7812 */ /* 0x000fe400078ec0ff */
[----:B------:R-:W-:Y:S03]  /*5550*/  LOP3.LUT R58, R58, 0xffff, RZ, 0xc0, !PT ;  /* 0x0000ffff3a3a7812 */ /* 0x000fe600078ec0ff */
[----:B------:R-:W2:Y:S01]  /*5560*/  MUFU.EX2 R17, R50 ;  /* 0x0000003200117308 */ /* 0x000ea20000000800 */
[----:B------:R-:W-:Y:S02]  /*5570*/  SHF.R.U32.HI R37, RZ, 0x18, R39 ;  /* 0x00000018ff257819 */ /* 0x000fe40000011627 */
[----:B------:R-:W-:Y:S01]  /*5580*/  ISETP.LE.U32.AND P1, PT, R44, UR17, PT ;  /* 0x000000112c007c0c */ /* 0x000fe2000bf23070 */
[----:B---3--:R-:W-:Y:S01]  /*5590*/  @!P4 FADD.FTZ R35, -R35, -RZ ;  /* 0x800000ff2323c221 */ /* 0x008fe20000010100 */
[----:B------:R-:W-:Y:S01]  /*55a0*/  SHF.R.U32.HI R58, RZ, 0x8, R58 ;  /* 0x00000008ff3a7819 */ /* 0x000fe2000001163a */
[----:B------:R-:W-:Y:S01]  /*55b0*/  @!P3 FADD.FTZ R12, -R12, -RZ ;  /* 0x800000ff0c0cb221 */ /* 0x000fe20000010100 */
[----:B------:R-:W-:Y:S03]  /*55c0*/  PRMT R62, R66, 0x7770, RZ ;  /* 0x00007770423e7816 */ /* 0x000fe600000000ff */
[----:B------:R3:W4:Y:S01]  /*55d0*/  MUFU.EX2 R15, R47 ;  /* 0x0000002f000f7308 */ /* 0x0007220000000800 */
[----:B------:R-:W-:Y:S01]  /*55e0*/  ISETP.LE.U32.AND P2, PT, R37, UR17, PT ;  /* 0x0000001125007c0c */ /* 0x000fe2000bf43070 */
[----:B-1----:R-:W-:Y:S01]  /*55f0*/  @P6 FADD.FTZ R26, -R26, -RZ ;  /* 0x800000ff1a1a6221 */ /* 0x002fe20000010100 */
[----:B------:R-:W-:Y:S02]  /*5600*/  LOP3.LUT R37, R58, 0xffff, RZ, 0xc0, !PT ;  /* 0x0000ffff3a257812 */ /* 0x000fe400078ec0ff */
[----:B------:R-:W-:Y:S02]  /*5610*/  ISETP.LE.U32.AND P5, PT, R62, UR17, PT ;  /* 0x000000113e007c0c */ /* 0x000fe4000bfa3070 */
[----:B------:R-:W-:Y:S01]  /*5620*/  LOP3.LUT R36, R36, 0xff, RZ, 0xc0, !PT ;  /* 0x000000ff24247812 */ /* 0x000fe200078ec0ff */
[----:B------:R-:W-:Y:S01]  /*5630*/  @!P1 FADD.FTZ R24, -R24, -RZ ;  /* 0x800000ff18189221 */ /* 0x000fe20000010100 */
[----:B------:R-:W-:Y:S01]  /*5640*/  ISETP.LE.U32.AND P4, PT, R37, UR17, PT ;  /* 0x0000001125007c0c */ /* 0x000fe2000bf83070 */
[----:B------:R-:W-:Y:S01]  /*5650*/  IMAD.MOV.U32 R37, RZ, RZ, 0x10 ;  /* 0x00000010ff257424 */ /* 0x000fe200078e00ff */
[----:B------:R-:W-:Y:S02]  /*5660*/  ISETP.LE.U32.AND P3, PT, R36, UR17, PT ;  /* 0x0000001124007c0c */ /* 0x000fe4000bf63070 */
[----:B------:R-:W-:Y:S01]  /*5670*/  LOP3.LUT R36, R39, 0xffff, RZ, 0xc0, !PT ;  /* 0x0000ffff27247812 */ /* 0x000fe200078ec0ff */
[----:B--2---:R-:W-:Y:S01]  /*5680*/  @!P2 FADD.FTZ R17, -R17, -RZ ;  /* 0x800000ff1111a221 */ /* 0x004fe20000010100 */
[----:B------:R-:W-:Y:S02]  /*5690*/  LOP3.LUT P1, RZ, R221, 0x4, RZ, 0xc0, !PT ;  /* 0x00000004ddff7812 */ /* 0x000fe4000782c0ff */
[----:B------:R-:W-:Y:S01]  /*56a0*/  SHF.R.U32.HI R36, RZ, 0x8, R36 ;  /* 0x00000008ff247819 */ /* 0x000fe20000011624 */
[----:B------:R-:W-:Y:S01]  /*56b0*/  @!P5 FADD.FTZ R11, -R11, -RZ ;  /* 0x800000ff0b0bd221 */ /* 0x000fe20000010100 */
[----:B------:R-:W-:Y:S02]  /*56c0*/  SEL R37, R37, 0xfffffff0, !P1 ;  /* 0xfffffff025257807 */ /* 0x000fe40004800000 */
[----:B------:R-:W-:Y:S01]  /*56d0*/  LOP3.LUT R36, R36, 0xffff, RZ, 0xc0, !PT ;  /* 0x0000ffff24247812 */ /* 0x000fe200078ec0ff */
[----:B------:R-:W-:Y:S01]  /*56e0*/  @!P4 FADD.FTZ R8, -R8, -RZ ;  /* 0x800000ff0808c221 */ /* 0x000fe20000010100 */
[----:B------:R-:W-:Y:S01]  /*56f0*/  F2FP.RELU.F16.F32.PACK_AB R46, R16, R20 ;  /* 0x00000014102e723e */ /* 0x000fe200000008ff */
[----:B------:R-:W-:Y:S01]  /*5700*/  @!P3 FADD.FTZ R4, -R4, -RZ ;  /* 0x800000ff0404b221 */ /* 0x000fe20000010100 */
[----:B------:R-:W-:Y:S01]  /*5710*/  F2FP.RELU.F16.F32.PACK_AB R44, R24, R227 ;  /* 0x000000e3182c723e */ /* 0x000fe200000008ff */
[C---:B------:R-:W-:Y:S01]  /*5720*/  IMAD.IADD R48, R37.reuse, 0x1, R42 ;  /* 0x0000000125307824 */ /* 0x040fe200078e022a */
[----:B------:R-:W-:Y:S01]  /*5730*/  ISETP.LE.U32.AND P4, PT, R36, UR17, PT ;  /* 0x0000001124007c0c */ /* 0x000fe2000bf83070 */
[----:B------:R-:W-:Y:S01]  /*5740*/  IMAD.IADD R36, R37, 0x1, R13 ;  /* 0x0000000125247824 */ /* 0x000fe200078e020d */
[----:B------:R-:W-:Y:S01]  /*5750*/  F2FP.RELU.F16.F32.PACK_AB R51, R22, R11 ;  /* 0x0000000b1633723e */ /* 0x000fe200000008ff */
[----:B------:R-:W-:Y:S01]  /*5760*/  STS [R13+0x13400], R46 ;  /* 0x0134002e0d007388 */ /* 0x000fe20000000800 */
[----:B------:R-:W-:Y:S02]  /*5770*/  F2FP.RELU.F16.F32.PACK_AB R49, R25, R21 ;  /* 0x000000151931723e */ /* 0x000fe400000008ff */
[----:B------:R-:W-:Y:S01]  /*5780*/  F2FP.RELU.F16.F32.PACK_AB R40, R8, R12 ;  /* 0x0000000c0828723e */ /* 0x000fe200000008ff */
[----:B------:R-:W-:Y:S01]  /*5790*/  STS [R13+0x13000], R44 ;  /* 0x0130002c0d007388 */ /* 0x000fe20000000800 */
[----:B------:R-:W-:Y:S02]  /*57a0*/  F2FP.RELU.F16.F32.PACK_AB R38, R35, R4 ;  /* 0x000000042326723e */ /* 0x000fe400000008ff */
[----:B------:R-:W-:Y:S01]  /*57b0*/  F2FP.RELU.F16.F32.PACK_AB R45, R31, R33 ;  /* 0x000000211f2d723e */ /* 0x000fe200000008ff */
[----:B------:R-:W-:Y:S01]  /*57c0*/  STS [R36+0x13000], R51 ;  /* 0x0130003324007388 */ /* 0x000fe20000000800 */
[----:B------:R-:W-:Y:S01]  /*57d0*/  F2FP.RELU.F16.F32.PACK_AB R43, R27, R29 ;  /* 0x0000001d1b2b723e */ /* 0x000fe200000008ff */
[----:B------:R-:W-:Y:S01]  /*57e0*/  @!P4 FADD.FTZ R19, -R19, -RZ ;  /* 0x800000ff1313c221 */ /* 0x000fe20000010100 */
[----:B------:R-:W-:Y:S01]  /*57f0*/  F2FP.RELU.F16.F32.PACK_AB R41, R23, R6 ;  /* 0x000000061729723e */ /* 0x000fe200000008ff */
[----:B------:R1:W-:Y:S01]  /*5800*/  STS [R36+0x13400], R49 ;  /* 0x0134003124007388 */ /* 0x0003e20000000800 */
[----:B------:R-:W-:Y:S02]  /*5810*/  PRMT R39, R39, 0x7632, R39 ;  /* 0x0000763227277816 */ /* 0x000fe40000000027 */
[----:B------:R-:W-:Y:S01]  /*5820*/  ISETP.GT.U32.AND P5, PT, R54, UR17, PT ;  /* 0x0000001136007c0c */ /* 0x000fe2000bfa4070 */
[----:B------:R-:W-:Y:S01]  /*5830*/  STS [R13+0x14000], R40 ;  /* 0x014000280d007388 */ /* 0x000fe20000000800 */
[----:B------:R-:W-:Y:S02]  /*5840*/  LOP3.LUT R39, R39, 0xff, RZ, 0xc0, !PT ;  /* 0x000000ff27277812 */ /* 0x000fe400078ec0ff */
[----:B------:R-:W-:Y:S01]  /*5850*/  F2FP.RELU.F16.F32.PACK_AB R37, R251, R250 ;  /* 0x000000fafb25723e */ /* 0x000fe200000008ff */
[----:B------:R-:W-:Y:S01]  /*5860*/  STS [R13+0x14400], R38 ;  /* 0x014400260d007388 */ /* 0x000fe20000000800 */
[----:B------:R-:W-:Y:S02]  /*5870*/  ISETP.LE.U32.AND P3, PT, R39, UR17, PT ;  /* 0x0000001127007c0c */ /* 0x000fe4000bf63070 */
[----:B------:R-:W-:Y:S01]  /*5880*/  F2FP.RELU.F16.F32.PACK_AB R39, R5, R18 ;  /* 0x000000120527723e */ /* 0x000fe200000008ff */
[----:B------:R2:W-:Y:S01]  /*5890*/  STS [R36+0x14000], R45 ;  /* 0x0140002d24007388 */ /* 0x0005e20000000800 */
[----:B---3--:R-:W-:Y:S02]  /*58a0*/  F2FP.RELU.F16.F32.PACK_AB R47, R7, R252 ;  /* 0x000000fc072f723e */ /* 0x008fe400000008ff */
[----:B------:R-:W-:Y:S01]  /*58b0*/  FSETP.GE.FTZ.AND P2, PT, R24, RZ, PT ;  /* 0x000000ff1800720b */ /* 0x000fe20003f56000 */
[----:B------:R3:W-:Y:S01]  /*58c0*/  STS [R36+0x14400], R43 ;  /* 0x0144002b24007388 */ /* 0x0007e20000000800 */
[----:B----4-:R-:W-:Y:S01]  /*58d0*/  @P5 FADD.FTZ R15, -R15, -RZ ;  /* 0x800000ff0f0f5221 */ /* 0x010fe20000010100 */
[----:B------:R-:W-:Y:S02]  /*58e0*/  FSETP.GE.FTZ.AND P4, PT, R8, RZ, PT ;  /* 0x000000ff0800720b */ /* 0x000fe40003f96000 */
[----:B------:R4:W-:Y:S01]  /*58f0*/  STS [R42], R41 ;  /* 0x000000292a007388 */ /* 0x0009e20000000800 */
[----:B------:R-:W-:Y:S01]  /*5900*/  FSETP.GE.FTZ.AND P5, PT, R12, RZ, PT ;  /* 0x000000ff0c00720b */ /* 0x000fe20003fb6000 */
[----:B------:R-:W-:Y:S01]  /*5910*/  @!P3 FADD.FTZ R30, -R30, -RZ ;  /* 0x800000ff1e1eb221 */ /* 0x000fe20000010100 */
[----:B------:R-:W-:Y:S01]  /*5920*/  FSETP.GE.FTZ.AND P3, PT, R227, RZ, PT ;  /* 0x000000ffe300720b */ /* 0x000fe20003f76000 */
[----:B------:R-:W-:Y:S01]  /*5930*/  STS [R42+0x400], R39 ;  /* 0x000400272a007388 */ /* 0x000fe20000000800 */
[----:B-1----:R-:W-:Y:S02]  /*5940*/  F2FP.RELU.F16.F32.PACK_AB R49, R15, R26 ;  /* 0x0000001a0f31723e */ /* 0x002fe400000008ff */
[----:B------:R-:W-:Y:S01]  /*5950*/  FSETP.GE.FTZ.AND P6, PT, R251, RZ, PT ;  /* 0x000000fffb00720b */ /* 0x000fe20003fd6000 */
[----:B------:R-:W-:Y:S04]  /*5960*/  STS [R48], R37 ;  /* 0x0000002530007388 */ /* 0x000fe80000000800 */
[----:B------:R-:W-:Y:S01]  /*5970*/  STS [R48+0x400], R47 ;  /* 0x0004002f30007388 */ /* 0x000fe20000000800 */
[----:B--2---:R-:W-:Y:S02]  /*5980*/  F2FP.RELU.F16.F32.PACK_AB R45, R10, R9 ;  /* 0x000000090a2d723e */ /* 0x004fe400000008ff */
[----:B---3--:R-:W-:Y:S01]  /*5990*/  F2FP.RELU.F16.F32.PACK_AB R43, R19, R34 ;  /* 0x00000022132b723e */ /* 0x008fe200000008ff */
[----:B------:R-:W-:Y:S01]  /*59a0*/  VIADD R36, R225, 0x6000 ;  /* 0x00006000e1247836 */ /* 0x000fe20000000000 */
[----:B----4-:R-:W-:Y:S03]  /*59b0*/  F2FP.RELU.F16.F32.PACK_AB R41, R17, R30 ;  /* 0x0000001e1129723e */ /* 0x010fe600000008ff */
[----:B------:R-:W-:Y:S01]  /*59c0*/  STS [R42+0x1000], R43 ;  /* 0x0010002b2a007388 */ /* 0x000fe20000000800 */
[----:B------:R-:W-:Y:S03]  /*59d0*/  @P1 VIADD R223, R36, 0xffffffe0 ;  /* 0xffffffe024df1836 */ /* 0x000fe60000000000 */
[----:B------:R-:W-:Y:S04]  /*59e0*/  STS [R42+0x1400], R41 ;  /* 0x001400292a007388 */ /* 0x000fe80000000800 */
[----:B------:R-:W-:Y:S04]  /*59f0*/  STS [R48+0x1000], R45 ;  /* 0x0010002d30007388 */ /* 0x000fe80000000800 */
        /* <DEDUP_REMOVED lines=59> */
[----:B------:R-:W-:Y:S02]  /*5db0*/  FADD.FTZ R39, -R248, R39 ;  /* 0x00000027f8277221 */ /* 0x000fe40000010100 */
[-C--:B------:R-:W-:Y:S01]  /*5dc0*/  FSEL R225, R36, R249.reuse, P3 ;  /* 0x000000f924e17208 */ /* 0x080fe20001800000 */
[C---:B------:R-:W-:Y:S04]  /*5dd0*/  HMMA.16816.F32 R48, R164.reuse, R214, R48 ;  /* 0x000000d6a430723c */ /* 0x040fe80000001830 */
[----:B------:R-:W-:Y:S01]  /*5de0*/  LOP3.LUT R36, R226, 0x30, RZ, 0xc0, !PT ;  /* 0x00000030e2247812 */ /* 0x000fe200078ec0ff */
[----:B------:R-:W-:Y:S01]  /*5df0*/  FADD.FTZ R43, -R246, R43 ;  /* 0x0000002bf62b7221 */ /* 0x000fe20000010100 */
[----:B------:R-:W-:Y:S01]  /*5e00*/  FSEL R223, R37, R249, P2 ;  /* 0x000000f925df7208 */ /* 0x000fe20001000000 */
[----:B------:R-:W-:Y:S01]  /*5e10*/  FMUL.FTZ R37, R227, R225 ;  /* 0x000000e1e3257220 */ /* 0x000fe20000410000 */
[----:B------:R-:W-:Y:S01]  /*5e20*/  LOP3.LUT R36, R36, 0x8, R221, 0xf8, !PT ;  /* 0x0000000824247812 */ /* 0x000fe200078ef8dd */
[C---:B------:R-:W-:Y:S01]  /*5e30*/  IMAD.SHL.U32 R227, R221.reuse, 0x40, RZ ;  /* 0x00000040dde37824 */ /* 0x040fe200078e00ff */
[----:B------:R-:W-:Y:S01]  /*5e40*/  FSETP.GE.FTZ.AND P2, PT, R16, RZ, PT ;  /* 0x000000ff1000720b */ /* 0x000fe20003f56000 */
[----:B------:R-:W-:Y:S01]  /*5e50*/  FMUL.FTZ R24, R24, R223 ;  /* 0x000000df18187220 */ /* 0x000fe20000410000 */
[----:B------:R-:W-:Y:S01]  /*5e60*/  FSETP.GE.FTZ.AND P3, PT, R20, RZ, PT ;  /* 0x000000ff1400720b */ /* 0x000fe20003f76000 */
[----:B------:R-:W-:Y:S01]  /*5e70*/  IMAD.SHL.U32 R223, R221, 0x8, RZ ;  /* 0x00000008dddf7824 */ /* 0x000fe200078e00ff */
[----:B------:R-:W-:Y:S01]  /*5e80*/  LOP3.LUT R36, R36, 0x1c0, R227, 0xf8, !PT ;  /* 0x000001c024247812 */ /* 0x000fe200078ef8e3 */
[-C--:B------:R-:W-:Y:S03]  /*5e90*/  HMMA.16816.F32 R52, R164, R216.reuse, R52 ;  /* 0x000000d8a434723c */ /* 0x080fe60000001834 */
[----:B------:R-:W-:Y:S01]  /*5ea0*/  LOP3.LUT R225, R227, 0x400, RZ, 0xc0, !PT ;  /* 0x00000400e3e17812 */ /* 0x000fe200078ec0ff */
[----:B------:R-:W-:Y:S01]  /*5eb0*/  FADD.FTZ R40, -R247, R40 ;  /* 0x00000028f7287221 */ /* 0x000fe20000010100 */
[----:B------:R-:W-:Y:S01]  /*5ec0*/  LOP3.LUT R36, R36, 0x38, R223, 0x78, !PT ;  /* 0x0000003824247812 */ /* 0x000fe200078e78df */
[----:B------:R-:W-:Y:S01]  /*5ed0*/  FADD.FTZ R47, -R246, R47 ;  /* 0x0000002ff62f7221 */ /* 0x000fe20000010100 */
[-C--:B------:R-:W-:Y:S01]  /*5ee0*/  FSEL R38, R38, R248.reuse, P3 ;  /* 0x000000f826267208 */ /* 0x080fe20001800000 */
[C---:B------:R-:W-:Y:S04]  /*5ef0*/  HMMA.16816.F32 R56, R168.reuse, R216, R56 ;  /* 0x000000d8a838723c */ /* 0x040fe80000001838 */
[----:B------:R-:W-:Y:S01]  /*5f00*/  FSEL R39, R39, R248, P2 ;  /* 0x000000f827277208 */ /* 0x000fe20001000000 */
[----:B------:R-:W-:Y:S01]  /*5f10*/  IMAD R225, R36, 0x2, R225 ;  /* 0x0000000224e17824 */ /* 0x000fe200078e02e1 */
[----:B------:R-:W-:Y:S01]  /*5f20*/  FSETP.GE.FTZ.AND P2, PT, R35, RZ, PT ;  /* 0x000000ff2300720b */ /* 0x000fe20003f56000 */
[----:B------:R-:W-:Y:S01]  /*5f30*/  FADD.FTZ R36, -R247, R41 ;  /* 0x00000029f7247221 */ /* 0x000fe20000010100 */
[----:B------:R-:W-:Y:S01]  /*5f40*/  FSETP.GE.FTZ.AND P3, PT, R4, RZ, PT ;  /* 0x000000ff0400720b */ /* 0x000fe20003f76000 */
[----:B------:R-:W-:Y:S01]  /*5f50*/  FADD.FTZ R41, -R246, R42 ;  /* 0x0000002af6297221 */ /* 0x000fe20000010100 */
[----:B------:R-:W-:Y:S01]  /*5f60*/  FSEL R42, R43, R246, P2 ;  /* 0x000000f62b2a7208 */ /* 0x000fe20001000000 */
[----:B------:R-:W-:Y:S01]  /*5f70*/  FMUL.FTZ R38, R20, R38 ;  /* 0x0000002614267220 */ /* 0x000fe20000410000 */
[----:B------:R-:W-:Y:S01]  /*5f80*/  FSETP.GE.FTZ.AND P2, PT, R27, RZ, PT ;  /* 0x000000ff1b00720b */ /* 0x000fe20003f56000 */
[----:B------:R-:W-:Y:S01]  /*5f90*/  FMUL.FTZ R39, R16, R39 ;  /* 0x0000002710277220 */ /* 0x000fe20000410000 */
[----:B------:R-:W-:Y:S01]  /*5fa0*/  FSEL R41, R41, R246, P3 ;  /* 0x000000f629297208 */ /* 0x000fe20001800000 */
[----:B------:R-:W-:Y:S01]  /*5fb0*/  FADD.FTZ R43, -R246, R46 ;  /* 0x0000002ef62b7221 */ /* 0x000fe20000010100 */
[----:B------:R-:W-:Y:S01]  /*5fc0*/  FSETP.GE.FTZ.AND P3, PT, R29, RZ, PT ;  /* 0x000000ff1d00720b */ /* 0x000fe20003f76000 */
[C---:B------:R-:W-:Y:S01]  /*5fd0*/  FADD.FTZ R44, -R247.reuse, R44 ;  /* 0x0000002cf72c7221 */ /* 0x040fe20000010100 */
[-C--:B------:R-:W-:Y:S01]  /*5fe0*/  FSEL R36, R36, R247.reuse, P4 ;  /* 0x000000f724247208 */ /* 0x080fe20002000000 */
[----:B------:R-:W-:Y:S01]  /*5ff0*/  FADD.FTZ R45, -R247, R45 ;  /* 0x0000002df72d7221 */ /* 0x000fe20000010100 */
[----:B------:R-:W-:Y:S01]  /*6000*/  FSEL R40, R40, R247, P5 ;  /* 0x000000f728287208 */ /* 0x000fe20002800000 */
[----:B------:R-:W-:Y:S01]  /*6010*/  FADD.FTZ R51, -R248, R51 ;  /* 0x00000033f8337221 */ /* 0x000fe20000010100 */
[----:B------:R-:W-:Y:S01]  /*6020*/  F2FP.F16.F32.PACK_AB R38, R39, R38 ;  /* 0x000000262726723e */ /* 0x000fe200000000ff */
[----:B------:R-:W-:Y:S01]  /*6030*/  FMUL.FTZ R46, R8, R36 ;  /* 0x00000024082e7220 */ /* 0x000fe20000410000 */
[----:B------:R-:W-:Y:S01]  /*6040*/  FSETP.GE.FTZ.AND P5, PT, R33, RZ, PT ;  /* 0x000000ff2100720b */ /* 0x000fe20003fb6000 */
[----:B------:R-:W-:Y:S01]  /*6050*/  FMUL.FTZ R40, R12, R40 ;  /* 0x000000280c287220 */ /* 0x000fe20000410000 */
[-C--:B------:R-:W-:Y:S01]  /*6060*/  FSEL R39, R43, R246.reuse, P3 ;  /* 0x000000f62b277208 */ /* 0x080fe20001800000 */
[----:B------:R-:W-:Y:S01]  /*6070*/  FADD.FTZ R43, -R248, R50 ;  /* 0x00000032f82b7221 */ /* 0x000fe20000010100 */
[----:B------:R-:W-:Y:S01]  /*6080*/  FSEL R47, R47, R246, P2 ;  /* 0x000000f62f2f7208 */ /* 0x000fe20001000000 */
[----:B------:R-:W-:Y:S01]  /*6090*/  FADD.FTZ R49, -R249, R49 ;  /* 0x00000031f9317221 */ /* 0x000fe20000010100 */
[----:B------:R-:W-:Y:S01]  /*60a0*/  FSETP.GE.FTZ.AND P4, PT, R31, RZ, PT ;  /* 0x000000ff1f00720b */ /* 0x000fe20003f96000 */
[----:B------:R-:W-:Y:S01]  /*60b0*/  FMUL.FTZ R39, R29, R39 ;  /* 0x000000271d277220 */ /* 0x000fe20000410000 */
[----:B------:R-:W-:Y:S01]  /*60c0*/  FSETP.GE.FTZ.AND P2, PT, R25, RZ, PT ;  /* 0x000000ff1900720b */ /* 0x000fe20003f56000 */
[----:B------:R-:W-:Y:S01]  /*60d0*/  FMUL.FTZ R50, R27, R47 ;  /* 0x0000002f1b327220 */ /* 0x000fe20000410000 */
[----:B------:R-:W-:Y:S01]  /*60e0*/  F2FP.F16.F32.PACK_AB R36, R24, R37 ;  /* 0x000000251824723e */ /* 0x000fe200000000ff */
[----:B------:R-:W-:Y:S01]  /*60f0*/  FADD.FTZ R55, -R248, R55 ;  /* 0x00000037f8377221 */ /* 0x000fe20000010100 */
[-C--:B------:R-:W-:Y:S01]  /*6100*/  FSEL R37, R44, R247.reuse, P5 ;  /* 0x000000f72c257208 */ /* 0x080fe20002800000 */
[-C--:B------:R-:W-:Y:S03]  /*6110*/  HMMA.16816.F32 R60, R168, R218.reuse, R60 ;  /* 0x000000daa83c723c */ /* 0x080fe6000000183c */
[----:B------:R-:W-:Y:S01]  /*6120*/  FSEL R44, R45, R247, P4 ;  /* 0x000000f72d2c7208 */ /* 0x000fe20002000000 */
[----:B------:R-:W-:Y:S01]  /*6130*/  FMUL.FTZ R41, R4, R41 ;  /* 0x0000002904297220 */ /* 0x000fe20000410000 */
[----:B------:R-:W-:Y:S01]  /*6140*/  FSEL R51, R51, R248, P2 ;  /* 0x000000f833337208 */ /* 0x000fe20001000000 */
[----:B------:R-:W-:Y:S01]  /*6150*/  FMUL.FTZ R42, R35, R42 ;  /* 0x0000002a232a7220 */ /* 0x000fe20000410000 */
[----:B------:R-:W-:Y:S01]  /*6160*/  FSETP.GE.FTZ.AND P4, PT, R22, RZ, PT ;  /* 0x000000ff1600720b */ /* 0x000fe20003f96000 */
[----:B------:R-:W-:Y:S01]  /*6170*/  FADD.FTZ R48, -R249, R48 ;  /* 0x00000030f9307221 */ /* 0x000fe20000010100 */
[----:B------:R-:W-:Y:S01]  /*6180*/  FSETP.GE.FTZ.AND P2, PT, R5, RZ, PT ;  /* 0x000000ff0500720b */ /* 0x000fe20003f56000 */
[----:B------:R-:W-:Y:S01]  /*6190*/  FMUL.FTZ R37, R33, R37 ;  /* 0x0000002521257220 */ /* 0x000fe20000410000 */
[----:B------:R-:W-:Y:S01]  /*61a0*/  F2FP.F16.F32.PACK_AB R40, R46, R40 ;  /* 0x000000282e28723e */ /* 0x000fe200000000ff */
[----:B------:R-:W-:Y:S01]  /*61b0*/  FMUL.FTZ R44, R31, R44 ;  /* 0x0000002c1f2c7220 */ /* 0x000fe20000410000 */
[----:B------:R-:W-:Y:S01]  /*61c0*/  F2FP.F16.F32.PACK_AB R39, R50, R39 ;  /* 0x000000273227723e */ /* 0x000fe200000000ff */
[----:B------:R-:W-:Y:S01]  /*61d0*/  FADD.FTZ R46, -R249, R53 ;  /* 0x00000035f92e7221 */ /* 0x000fe20000010100 */
[----:B------:R-:W-:Y:S01]  /*61e0*/  FSETP.GE.FTZ.AND P5, PT, R11, RZ, PT ;  /* 0x000000ff0b00720b */ /* 0x000fe20003fb6000 */
[----:B------:R-:W-:Y:S01]  /*61f0*/  FADD.FTZ R56, -R247, R56 ;  /* 0x00000038f7387221 */ /* 0x000fe20000010100 */
[----:B------:R-:W-:Y:S01]  /*6200*/  FSEL R49, R49, R249, P4 ;  /* 0x000000f931317208 */ /* 0x000fe20002000000 */
[----:B------:R-:W-:Y:S01]  /*6210*/  FADD.FTZ R52, -R249, R52 ;  /* 0x00000034f9347221 */ /* 0x000fe20000010100 */
[----:B------:R-:W-:Y:S01]  /*6220*/  FSEL R50, R55, R248, P2 ;  /* 0x000000f837327208 */ /* 0x000fe20001000000 */
[----:B------:R-:W-:Y:S01]  /*6230*/  FADD.FTZ R59, -R246, R59 ;  /* 0x0000003bf63b7221 */ /* 0x000fe20000010100 */
[----:B------:R-:W-:Y:S01]  /*6240*/  FSETP.GE.FTZ.AND P3, PT, R21, RZ, PT ;  /* 0x000000ff1500720b */ /* 0x000fe20003f76000 */
[----:B------:R-:W-:Y:S04]  /*6250*/  HMMA.16816.F32 R64, R164, R218, R64 ;  /* 0x000000daa440723c */ /* 0x000fe80000001840 */
[----:B------:R-:W-:Y:S01]  /*6260*/  FSETP.GE.FTZ.AND P4, PT, R23, RZ, PT ;  /* 0x000000ff1700720b */ /* 0x000fe20003f96000 */
[----:B------:R-:W-:Y:S01]  /*6270*/  FMUL.FTZ R49, R22, R49 ;  /* 0x0000003116317220 */ /* 0x000fe20000410000 */
[----:B------:R-:W-:Y:S01]  /*6280*/  FSETP.GE.FTZ.AND P2, PT, R34, RZ, PT ;  /* 0x000000ff2200720b */ /* 0x000fe20003f56000 */
[----:B------:R-:W-:Y:S01]  /*6290*/  FADD.FTZ R60, -R247, R60 ;  /* 0x0000003cf73c7221 */ /* 0x000fe20000010100 */
[----:B------:R-:W-:Y:S01]  /*62a0*/  F2FP.F16.F32.PACK_AB R42, R42, R41 ;  /* 0x000000292a2a723e */ /* 0x000fe200000000ff */
[----:B------:R-:W-:Y:S01]  /*62b0*/  FADD.FTZ R41, -R248, R54 ;  /* 0x00000036f8297221 */ /* 0x000fe20000010100 */
[----:B------:R-:W-:Y:S01]  /*62c0*/  FSEL R48, R48, R249, P5 ;  /* 0x000000f930307208 */ /* 0x000fe20002800000 */
[----:B------:R-:W-:Y:S01]  /*62d0*/  FMUL.FTZ R50, R5, R50 ;  /* 0x0000003205327220 */ /* 0x000fe20000410000 */
[----:B------:R-:W-:Y:S01]  /*62e0*/  F2FP.F16.F32.PACK_AB R37, R44, R37 ;  /* 0x000000252c25723e */ /* 0x000fe200000000ff */
[----:B------:R-:W-:Y:S01]  /*62f0*/  FADD.FTZ R44, -R247, R57 ;  /* 0x00000039f72c7221 */ /* 0x000fe20000010100 */
[----:B------:R-:W-:Y:S01]  /*6300*/  FSEL R54, R43, R248, P3 ;  /* 0x000000f82b367208 */ /* 0x000fe20001800000 */
[----:B------:R-:W-:Y:S01]  /*6310*/  FMUL.FTZ R48, R11, R48 ;  /* 0x000000300b307220 */ /* 0x000fe20000410000 */
[----:B------:R-:W-:Y:S01]  /*6320*/  FSETP.GE.FTZ.AND P5, PT, R6, RZ, PT ;  /* 0x000000ff0600720b */ /* 0x000fe20003fb6000 */
[----:B------:R-:W-:Y:S01]  /*6330*/  FADD.FTZ R43, -R246, R58 ;  /* 0x0000003af62b7221 */ /* 0x000fe20000010100 */
[----:B------:R-:W-:Y:S01]  /*6340*/  FSEL R46, R46, R249, P4 ;  /* 0x000000f92e2e7208 */ /* 0x000fe20002000000 */
[----:B------:R-:W-:Y:S01]  /*6350*/  FADD.FTZ R64, -R249, R64 ;  /* 0x00000040f9407221 */ /* 0x000fe20000010100 */
[----:B------:R-:W-:Y:S01]  /*6360*/  FSEL R47, R56, R247, P2 ;  /* 0x000000f7382f7208 */ /* 0x000fe20001000000 */
[----:B------:R-:W-:Y:S01]  /*6370*/  FMUL.FTZ R54, R21, R54 ;  /* 0x0000003615367220 */ /* 0x000fe20000410000 */
[----:B------:R-:W-:Y:S01]  /*6380*/  FSETP.GE.FTZ.AND P3, PT, R18, RZ, PT ;  /* 0x000000ff1200720b */ /* 0x000fe20003f76000 */
[----:B------:R-:W-:Y:S01]  /*6390*/  FMUL.FTZ R46, R23, R46 ;  /* 0x0000002e172e7220 */ /* 0x000fe20000410000 */
[----:B------:R-:W-:Y:S01]  /*63a0*/  FSETP.GE.FTZ.AND P4, PT, R19, RZ, PT ;  /* 0x000000ff1300720b */ /* 0x000fe20003f96000 */
[----:B------:R-:W-:Y:S01]  /*63b0*/  FMUL.FTZ R47, R34, R47 ;  /* 0x0000002f222f7220 */ /* 0x000fe20000410000 */
[----:B------:R-:W-:Y:S01]  /*63c0*/  FSETP.GE.FTZ.AND P2, PT, R17, RZ, PT ;  /* 0x000000ff1100720b */ /* 0x000fe20003f56000 */
[----:B------:R-:W-:Y:S01]  /*63d0*/  FMUL.FTZ R51, R25, R51 ;  /* 0x0000003319337220 */ /* 0x000fe20000410000 */
[----:B------:R-:W-:Y:S02]  /*63e0*/  FSEL R45, R52, R249, P5 ;  /* 0x000000f9342d7208 */ /* 0x000fe40002800000 */
[----:B------:R-:W-:Y:S02]  /*63f0*/  FSEL R41, R41, R248, P3 ;  /* 0x000000f829297208 */ /* 0x000fe40001800000 */
[----:B------:R-:W-:Y:S01]  /*6400*/  FSEL R44, R44, R247, P4 ;  /* 0x000000f72c2c7208 */ /* 0x000fe20002000000 */
[----:B------:R-:W-:Y:S01]  /*6410*/  FMUL.FTZ R45, R6, R45 ;  /* 0x0000002d062d7220 */ /* 0x000fe20000410000 */
[----:B------:R-:W-:Y:S01]  /*6420*/  FSEL R52, R59, R246, P2 ;  /* 0x000000f63b347208 */ /* 0x000fe20001000000 */
[----:B------:R-:W-:Y:S01]  /*6430*/  FMUL.FTZ R41, R18, R41 ;  /* 0x0000002912297220 */ /* 0x000fe20000410000 */
[----:B------:R-:W-:Y:S01]  /*6440*/  FSETP.GE.FTZ.AND P3, PT, R30, RZ, PT ;  /* 0x000000ff1e00720b */ /* 0x000fe20003f76000 */
[----:B------:R-:W-:Y:S01]  /*6450*/  FMUL.FTZ R44, R19, R44 ;  /* 0x0000002c132c7220 */ /* 0x000fe20000410000 */
[----:B------:R-:W-:Y:S01]  /*6460*/  FSETP.GE.FTZ.AND P4, PT, R10, RZ, PT ;  /* 0x000000ff0a00720b */ /* 0x000fe20003f96000 */
[----:B------:R-:W-:Y:S01]  /*6470*/  FMUL.FTZ R52, R17, R52 ;  /* 0x0000003411347220 */ /* 0x000fe20000410000 */
[----:B------:R-:W-:Y:S02]  /*6480*/  FSETP.GE.FTZ.AND P2, PT, R15, RZ, PT ;  /* 0x000000ff0f00720b */ /* 0x000fe40003f56000 */
[----:B------:R-:W-:Y:S01]  /*6490*/  F2FP.F16.F32.PACK_AB R48, R49, R48 ;  /* 0x000000303130723e */ /* 0x000fe200000000ff */
[----:B------:R-:W-:Y:S01]  /*64a0*/  FADD.FTZ R49, -R246, R62 ;  /* 0x0000003ef6317221 */ /* 0x000fe20000010100 */
[-C--:B------:R-:W-:Y:S02]  /*64b0*/  FSEL R43, R43, R246.reuse, P3 ;  /* 0x000000f62b2b7208 */ /* 0x080fe40001800000 */
[----:B------:R-:W-:Y:S02]  /*64c0*/  FSETP.GE.FTZ.AND P3, PT, R26, RZ, PT ;  /* 0x000000ff1a00720b */ /* 0x000fe40003f76000 */
[----:B------:R-:W-:Y:S01]  /*64d0*/  FSETP.GE.FTZ.AND P5, PT, R9, RZ, PT ;  /* 0x000000ff0900720b */ /* 0x000fe20003fb6000 */
[----:B------:R-:W-:Y:S01]  /*64e0*/  FMUL.FTZ R43, R30, R43 ;  /* 0x0000002b1e2b7220 */ /* 0x000fe20000410000 */
[----:B------:R-:W-:Y:S02]  /*64f0*/  FSEL R49, R49, R246, P3 ;  /* 0x000000f631317208 */ /* 0x000fe40001800000 */
[----:B------:R-:W-:Y:S01]  /*6500*/  FSETP.GE.FTZ.AND P3, PT, R7, RZ, PT ;  /* 0x000000ff0700720b */ /* 0x000fe20003f76000 */
[----:B------:R-:W-:Y:S01]  /*6510*/  @P2 FADD.FTZ R246, -R246, R63 ;  /* 0x0000003ff6f62221 */ /* 0x000fe20000010100 */
[----:B------:R-:W-:Y:S01]  /*6520*/  FSEL R60, R60, R247, P5 ;  /* 0x000000f73c3c7208 */ /* 0x000fe20002800000 */
[----:B------:R-:W-:Y:S01]  /*6530*/  @P4 FADD.FTZ R247, -R247, R61 ;  /* 0x0000003df7f74221 */ /* 0x000fe20000010100 */
[----:B------:R-:W-:Y:S01]  /*6540*/  F2FP.F16.F32.PACK_AB R44, R44, R47 ;  /* 0x0000002f2c2c723e */ /* 0x000fe200000000ff */
[----:B------:R-:W-:Y:S01]  /*6550*/  FADD.FTZ R47, -R248, R66 ;  /* 0x00000042f82f7221 */ /* 0x000fe20000010100 */
[----:B------:R-:W-:Y:S01]  /*6560*/  FSETP.GE.FTZ.AND P4, PT, R250, RZ, PT ;  /* 0x000000fffa00720b */ /* 0x000fe20003f96000 */
[----:B------:R-:W-:Y:S01]  /*6570*/  FMUL.FTZ R60, R9, R60 ;  /* 0x0000003c093c7220 */ /* 0x000fe20000410000 */
[----:B------:R-:W-:Y:S01]  /*6580*/  FSETP.GE.FTZ.AND P2, PT, R252, RZ, PT ;  /* 0x000000fffc00720b */ /* 0x000fe20003f56000 */
[----:B------:R-:W-:Y:S01]  /*6590*/  FMUL.FTZ R49, R26, R49 ;  /* 0x000000311a317220 */ /* 0x000fe20000410000 */
[----:B------:R-:W-:Y:S01]  /*65a0*/  FSEL R53, R64, R249, P4 ;  /* 0x000000f940357208 */ /* 0x000fe20002000000 */
[----:B------:R-:W-:Y:S01]  /*65b0*/  @P6 FADD.FTZ R249, -R249, R65 ;  /* 0x00000041f9f96221 */ /* 0x000fe20000010100 */
[----:B------:R-:W-:Y:S01]  /*65c0*/  FSEL R47, R47, R248, P2 ;  /* 0x000000f82f2f7208 */ /* 0x000fe20001000000 */
[----:B------:R-:W-:Y:S01]  /*65d0*/  @P3 FADD.FTZ R248, -R248, R67 ;  /* 0x00000043f8f83221 */ /* 0x000fe20000010100 */
        /* <DEDUP_REMOVED lines=8> */
[----:B------:R-:W-:Y:S01]  /*6660*/  LEA R50, R14, UR39, 0x1 ;  /* 0x000000270e327c11 */ /* 0x000fe2000f8e08ff */
[----:B------:R-:W-:Y:S01]  /*6670*/  IMAD.MOV.U32 R46, RZ, RZ, 0x10 ;  /* 0x00000010ff2e7424 */ /* 0x000fe200078e00ff */
        /* <DEDUP_REMOVED lines=38> */
.L_x_587:
[----:B------:R2:W-:Y:S01]  /*68e0*/  STS [R13+0xf000], R36 ;  /* 0x00f000240d007388 */ /* 0x0005e20000000800 */
[----:B------:R-:W-:Y:S01]  /*68f0*/  SEL R9, R46, 0xfffffff0, !P1 ;  /* 0xfffffff02e097807 */ /* 0x000fe20004800000 */
[C---:B------:R-:W-:Y:S02]  /*6900*/  VIADD R28, R50.reuse, 0x20 ;  /* 0x00000020321c7836 */ /* 0x040fe40000000000 */
[----:B------:R-:W-:Y:S01]  /*6910*/  FMUL.FTZ R248, R7, R248 ;  /* 0x000000f807f87220 */ /* 0x000fe20000410000 */
[----:B------:R-:W-:Y:S01]  /*6920*/  @P0 VIADD R28, R50, 0xffffffe0 ;  /* 0xffffffe0321c0836 */ /* 0x000fe20000000000 */
[----:B------:R-:W-:Y:S01]  /*6930*/  STS [R13+0xf400], R38 ;  /* 0x00f400260d007388 */ /* 0x000fe20000000800 */
[----:B------:R-:W-:Y:S02]  /*6940*/  IMAD.IADD R50, R9, 0x1, R50 ;  /* 0x0000000109327824 */ /* 0x000fe400078e0232 */
[----:B------:R-:W-:Y:S01]  /*6950*/  FMUL.FTZ R4, R251, R249 ;  /* 0x000000f9fb047220 */ /* 0x000fe20000410000 */
[----:B------:R-:W-:Y:S01]  /*6960*/  F2FP.F16.F32.PACK_AB R47, R248, R47 ;  /* 0x0000002ff82f723e */ /* 0x000fe200000000ff */
[C---:B------:R-:W-:Y:S01]  /*6970*/  IMAD.SHL.U32 R52, R221.reuse, 0x20, RZ ;  /* 0x00000020dd347824 */ /* 0x040fe200078e00ff */
[----:B------:R-:W-:Y:S01]  /*6980*/  F2FP.F16.F32.PACK_AB R49, R246, R49 ;  /* 0x00000031f631723e */ /* 0x000fe200000000ff */
[----:B------:R-:W-:Y:S01]  /*6990*/  STS [R50+-0x4000], R48 ;  /* 0xffc0003032007388 */ /* 0x000fe20000000800 */
[----:B------:R-:W-:Y:S01]  /*69a0*/  F2FP.F16.F32.PACK_AB R53, R4, R53 ;  /* 0x000000350435723e */ /* 0x000fe200000000ff */
[----:B------:R-:W-:Y:S01]  /*69b0*/  IMAD.SHL.U32 R64, R221, 0x4, RZ ;  /* 0x00000004dd407824 */ /* 0x000fe200078e00ff */
[----:B------:R-:W-:Y:S02]  /*69c0*/  F2FP.F16.F32.PACK_AB R60, R247, R60 ;  /* 0x0000003cf73c723e */ /* 0x000fe400000000ff */
[----:B------:R-:W-:Y:S01]  /*69d0*/  STS [R50+-0x3c00], R51 ;  /* 0xffc4003332007388 */ /* 0x000fe20000000800 */
[--C-:B------:R-:W-:Y:S01]  /*69e0*/  SHF.R.U32.HI R66, RZ, 0x4, R221.reuse ;  /* 0x00000004ff427819 */ /* 0x100fe200000116dd */
[----:B------:R-:W3:Y:S03]  /*69f0*/  LDC R167, c[0x0][0x44c] ;  /* 0x00011300ffa77b82 */ /* 0x000ee60000000800 */
[----:B------:R-:W-:Y:S01]  /*6a00*/  STS [R13+0x10000], R40 ;  /* 0x010000280d007388 */ /* 0x000fe20000000800 */
[----:B------:R-:W-:Y:S04]  /*6a10*/  LOP3.LUT R66, R66, 0x8, RZ, 0xc0, !PT ;  /* 0x0000000842427812 */ /* 0x000fe800078ec0ff */
[----:B------:R-:W-:Y:S01]  /*6a20*/  STS [R13+0x10400], R42 ;  /* 0x0104002a0d007388 */ /* 0x000fe20000000800 */
[----:B------:R-:W-:Y:S01]  /*6a30*/  LOP3.LUT R5, R66, 0x10, R221, 0xf8, !PT ;  /* 0x0000001042057812 */ /* 0x000fe200078ef8dd */
[----:B--2---:R-:W-:Y:S03]  /*6a40*/  IMAD.IADD R36, R9, 0x1, R28 ;  /* 0x0000000109247824 */ /* 0x004fe600078e021c */
[----:B------:R-:W-:Y:S01]  /*6a50*/  STS [R50+-0x3000], R37 ;  /* 0xffd0002532007388 */ /* 0x000fe20000000800 */
[----:B------:R-:W-:Y:S04]  /*6a60*/  LOP3.LUT R5, R5, 0xc0, R52, 0xf8, !PT ;  /* 0x000000c005057812 */ /* 0x000fe800078ef834 */
[----:B------:R-:W-:Y:S01]  /*6a70*/  STS [R50+-0x2c00], R39 ;  /* 0xffd4002732007388 */ /* 0x000fe20000000800 */
[----:B------:R-:W-:Y:S04]  /*6a80*/  LOP3.LUT R5, R5, 0x18, R64, 0x78, !PT ;  /* 0x0000001805057812 */ /* 0x000fe800078e7840 */
[----:B------:R-:W-:Y:S01]  /*6a90*/  STS [R28+-0x4000], R45 ;  /* 0xffc0002d1c007388 */ /* 0x000fe20000000800 */
[----:B------:R-:W-:Y:S04]  /*6aa0*/  LOP3.LUT R4, R5, 0x120, R52, 0xf8, !PT ;  /* 0x0000012005047812 */ /* 0x000fe800078ef834 */
[----:B------:R-:W-:Y:S01]  /*6ab0*/  STS [R28+-0x3c00], R41 ;  /* 0xffc400291c007388 */ /* 0x000fe20000000800 */
[----:B------:R-:W-:Y:S01]  /*6ac0*/  LEA R65, R4, UR4, 0x1 ;  /* 0x0000000404417c11 */ /* 0x000fe2000f8e08ff */
[----:B---3--:R-:W-:Y:S03]  /*6ad0*/  IMAD R167, R167, UR9, RZ ;  /* 0x00000009a7a77c24 */ /* 0x008fe6000f8e02ff */
        /* <DEDUP_REMOVED lines=87> */
[----:B------:R-:W-:Y:S02]  /*7050*/  LOP3.LUT R8, R8, 0x18, R221, 0x78, !PT ;  /* 0x0000001808087812 */ /* 0x000fe400078e78dd */
[----:B------:R-:W-:Y:S02]  /*7060*/  SHF.R.S64 R9, R10, 0x1f, R7 ;  /* 0x0000001f0a097819 */ /* 0x000fe40000001007 */
[----:B------:R-:W-:Y:S02]  /*7070*/  LOP3.LUT R6, R5, 0x20, RZ, 0xfc, !PT ;  /* 0x0000002005067812 */ /* 0x000fe400078efcff */
[----:B------:R-:W-:Y:S02]  /*7080*/  IADD3 R240, P4, PT, R240, R9, RZ ;  /* 0x00000009f0f07210 */ /* 0x000fe40007f9e0ff */
[----:B------:R-:W-:Y:S02]  /*7090*/  LOP3.LUT R8, R8, 0x1f20, R223, 0xf8, !PT ;  /* 0x00001f2008087812 */ /* 0x000fe400078ef8df */
[----:B------:R-:W-:Y:S02]  /*70a0*/  LEA.HI.X.SX32 R241, R7, R241, 0x1, P4 ;  /* 0x000000f107f17211 */ /* 0x000fe400020f0eff */
[----:B------:R-:W-:Y:S02]  /*70b0*/  ISETP.GE.AND P2, PT, R6, UR8, PT ;  /* 0x0000000806007c0c */ /* 0x000fe4000bf46270 */
        /* <DEDUP_REMOVED lines=19> */
.L_x_588:
        /* <DEDUP_REMOVED lines=127> */
[----:B------:R-:W-:Y:S01]  /*79e0*/  @P1 LOP3.LUT R41, R226, 0x10, RZ, 0xc0, !PT ;  /* 0x00000010e2291812 */ /* 0x000fe200078ec0ff */
[----:B------:R-:W-:Y:S01]  /*79f0*/  IMAD.WIDE R44, R167, -0xc0, R38 ;  /* 0xffffff40a72c7825 */ /* 0x000fe200078e0226 */
[----:B------:R-:W-:Y:S03]  /*7a00*/  @P1 SHF.R.U32.HI R40, RZ, 0x2, R221 ;  /* 0x00000002ff281819 */ /* 0x000fe600000116dd */
[C---:B------:R-:W-:Y:S03]  /*7a10*/  HMMA.16816.F32 R16, R32.reuse, R42, R16 ;  /* 0x0000002a2010723c */ /* 0x040fe60000001810 */
[----:B------:R-:W-:Y:S02]  /*7a20*/  @P1 LOP3.LUT R232, R41, 0x7, R40, 0xf8, !PT ;  /* 0x0000000729e81812 */ /* 0x000fe400078ef828 */
[C---:B------:R-:W-:Y:S03]  /*7a30*/  LEA R46, P0, R167.reuse, R44, 0x5 ;  /* 0x0000002ca72e7211 */ /* 0x040fe600078028ff */
[----:B------:R-:W-:Y:S01]  /*7a40*/  @P1 IMAD.WIDE.U32 R226, R232, R235, UR12 ;  /* 0x0000000ce8e21e25 */ /* 0x000fe2000f8e00eb */
[C---:B-1----:R-:W-:Y:S01]  /*7a50*/  HMMA.16816.F32 R20, R32.reuse, R28, R20 ;  /* 0x0000001c2014723c */ /* 0x042fe20000001814 */
[----:B------:R-:W-:Y:S01]  /*7a60*/  @UP0 UMOV UR12, UR61 ;  /* 0x0000003d000c0c82 */ /* 0x000fe20008000000 */
[----:B------:R-:W-:Y:S01]  /*7a70*/  @UP0 UMOV UR13, UR60 ;  /* 0x0000003c000d0c82 */ /* 0x000fe20008000000 */
[C---:B------:R-:W-:Y:S01]  /*7a80*/  LEA.HI.X.SX32 R47, R167.reuse, R45, 0x5, P0 ;  /* 0x0000002da72f7211 */ /* 0x040fe200000f2eff */
[----:B------:R-:W5:Y:S01]  /*7a90*/  @P1 LDG.E R231, desc[UR40][R226.64+-0x100] ;  /* 0xffff0028e2e71981 */ /* 0x000f62000c1e1900 */
[C---:B------:R-:W-:Y:S01]  /*7aa0*/  LEA R42, P0, R167.reuse, R46, 0x5 ;  /* 0x0000002ea72a7211 */ /* 0x040fe200078028ff */
[----:B------:R-:W-:Y:S02]  /*7ab0*/  UISETP.GT.AND UP0, UPT, UR54, UR51, UPT ;  /* 0x000000333600728c */ /* 0x000fe4000bf04270 */
[----:B------:R-:W-:Y:S01]  /*7ac0*/  HMMA.16816.F32 R24, R32, R30, R24 ;  /* 0x0000001e2018723c */ /* 0x000fe20000001818 */
[----:B------:R-:W5:Y:S01]  /*7ad0*/  @P1 LDG.E R230, desc[UR40][R226.64+-0xe0] ;  /* 0xffff2028e2e61981 */ /* 0x000f62000c1e1900 */
[----:B------:R-:W-:Y:S01]  /*7ae0*/  UIADD3 UR54, UPT, UPT, UR54, -0x1, URZ ;  /* 0xffffffff36367890 */ /* 0x000fe2000fffe0ff */
[C---:B------:R-:W-:Y:S02]  /*7af0*/  LEA.HI.X.SX32 R43, R167.reuse, R47, 0x5, P0 ;  /* 0x0000002fa72b7211 */ /* 0x040fe400000f2eff */
[----:B------:R-:W5:Y:S01]  /*7b00*/  @P1 LDG.E R229, desc[UR40][R226.64+-0x80] ;  /* 0xffff8028e2e51981 */ /* 0x000f62000c1e1900 */
[C---:B------:R-:W-:Y:S03]  /*7b10*/  LEA R40, P0, R167.reuse, R42, 0x5 ;  /* 0x0000002aa7287211 */ /* 0x040fe600078028ff */
[----:B------:R1:W5:Y:S01]  /*7b20*/  @P1 LDG.E R228, desc[UR40][R226.64+-0x60] ;  /* 0xffffa028e2e41981 */ /* 0x000362000c1e1900 */
[C---:B------:R-:W-:Y:S02]  /*7b30*/  LEA.HI.X.SX32 R41, R167.reuse, R43, 0x5, P0 ;  /* 0x0000002ba7297211 */ /* 0x040fe400000f2eff */
[C---:B------:R-:W-:Y:S01]  /*7b40*/  LEA R248, P0, R167.reuse, R40, 0x5 ;  /* 0x00000028a7f87211 */ /* 0x040fe200078028ff */
[----:B------:R-:W-:Y:S03]  /*7b50*/  REDG.E.ADD.F32.FTZ.RN.STRONG.GPU desc[UR40][R238.64], R4 ;  /* 0x00000004ee0079a6 */ /* 0x000fe6000c12f328 */
[C---:B------:R-:W-:Y:S01]  /*7b60*/  LEA.HI.X.SX32 R249, R167.reuse, R41, 0x5, P0 ;  /* 0x00000029a7f97211 */ /* 0x040fe200000f2eff */
[----:B------:R2:W-:Y:S04]  /*7b70*/  REDG.E.ADD.F32.FTZ.RN.STRONG.GPU desc[UR40][R48.64], R5 ;  /* 0x00000005300079a6 */ /* 0x0005e8000c12f328 */
        /* <DEDUP_REMOVED lines=100> */
[C---:B------:R-:W-:Y:S02]  /*81c0*/  SHF.L.U32 R0, R221.reuse, 0x4, RZ ;  /* 0x00000004dd007819 */ /* 0x040fe400000006ff */
[----:B------:R-:W-:Y:S01]  /*81d0*/  SHF.L.U32 R2, R221, 0x1, RZ ;  /* 0x00000001dd027819 */ /* 0x000fe200000006ff */
[----:B------:R-:W2:Y:S01]  /*81e0*/  LDCU UR9, c[0x0][0x4fc] ;  /* 0x00009f80ff0977ac */ /* 0x000ea20008000800 */
[----:B------:R-:W-:Y:S02]  /*81f0*/  LOP3.LUT R3, R0, 0x600, RZ, 0xc0, !PT ;  /* 0x0000060000037812 */ /* 0x000fe400078ec0ff */
[----:B------:R-:W-:Y:S01]  /*8200*/  LOP3.LUT R0, R223, 0xc0, RZ, 0xc0, !PT ;  /* 0x000000c0df007812 */ /* 0x000fe200078ec0ff */
[----:B------:R-:W-:Y:S01]  /*8210*/  UISETP.NE.AND UP0, UPT, UR45, -0x1, UPT ;  /* 0xffffffff2d00788c */ /* 0x000fe2000bf05270 */
[----:B------:R-:W-:Y:S01]  /*8220*/  LOP3.LUT R2, R3, 0x6, R2, 0xf8, !PT ;  /* 0x0000000603027812 */ /* 0x000fe200078ef802 */
[----:B------:R-:W-:Y:S01]  /*8230*/  UMOV UR30, UR24 ;  /* 0x00000018001e7c82 */ /* 0x000fe20008000000 */
[----:B------:R-:W-:Y:S01]  /*8240*/  LOP3.LUT R3, R0, 0x18, R221, 0xf8, !PT ;  /* 0x0000001800037812 */ /* 0x000fe200078ef8dd */
[----:B------:R-:W-:Y:S01]  /*8250*/  UISETP.NE.AND UP1, UPT, UR45, -0x1, UPT ;  /* 0xffffffff2d00788c */ /* 0x000fe2000bf25270 */
[----:B------:R-:W-:-:S02]  /*8260*/  LOP3.LUT R2, R2, 0x20, R223, 0xf8, !PT ;  /* 0x0000002002027812 */ /* 0x000fc400078ef8df */
[----:B------:R-:W-:Y:S02]  /*8270*/  LOP3.LUT R64, R64, 0x40, RZ, 0xc0, !PT ;  /* 0x0000004040407812 */ /* 0x000fe400078ec0ff */
        /* <DEDUP_REMOVED lines=69> */
[----:B--2---:R-:W-:Y:S01]  /*86d0*/  FMUL.FTZ R68, R68, UR9 ;  /* 0x0000000944447c20 */ /* 0x004fe20008410000 */
        /* <DEDUP_REMOVED lines=95> */
[----:B------:R-:W2:Y:S01]  /*8cd0*/  @UP0 LDCU.64 UR10, c[0x0][0x5c0] ;  /* 0x0000b800ff0a07ac */ /* 0x000ea20008000a00 */
        /* <DEDUP_REMOVED lines=15> */
[----:B------:R-:W-:Y:S01]  /*8dd0*/  F2FP.F16.F32.PACK_AB R110, R111, R110 ;  /* 0x0000006e6f6e723e */ /* 0x000fe200000000ff */
[----:B--2---:R-:W-:-:S02]  /*8de0*/  @UP0 UIMAD.WIDE.U32 UR18, UR16, UR10, URZ ;  /* 0x0000000a101202a5 */ /* 0x004fc4000f8e00ff */
[----:B------:R1:W-:Y:S01]  /*8df0*/  STS [R3+0x11000], R84 ;  /* 0x0110005403007388 */ /* 0x0003e20000000800 */
[----:B------:R-:W-:-:S03]  /*8e00*/  @UP0 UIMAD UR16, UR16, UR11, URZ ;  /* 0x0000000b101002a4 */ /* 0x000fc6000f8e02ff */
[----:B------:R1:W-:Y:S01]  /*8e10*/  STS [R3+0x11200], R86 ;  /* 0x0112005603007388 */ /* 0x0003e20000000800 */
[----:B------:R-:W-:-:S03]  /*8e20*/  @UP0 UIADD3 UR16, UPT, UPT, UR19, UR16, URZ ;  /* 0x0000001013100290 */ /* 0x000fc6000fffe0ff */
        /* <DEDUP_REMOVED lines=24> */
[----:B------:R-:W-:-:S12]  /*8fb0*/  UIMAD UR16, UR30, UR9, UR19 ;  /* 0x000000091e1072a4 */ /* 0x000fd8000f8e0213 */
.L_x_590:
        /* <DEDUP_REMOVED lines=12> */
.L_x_591:
[----:B------:R-:W2:Y:S01]  /*9080*/  LDCU.64 UR8, c[0x0][0x5c8] ;  /* 0x0000b900ff0877ac */ /* 0x000ea20008000a00 */
[----:B------:R-:W-:-:S04]  /*9090*/  UIADD3 UR12, UPT, UPT, UR43, UR45, URZ ;  /* 0x0000002d2b0c7290 */ /* 0x000fc8000fffe0ff */
[----:B--2---:R-:W-:Y:S02]  /*90a0*/  UIMAD.WIDE.U32 UR20, UR12, UR8, URZ ;  /* 0x000000080c1472a5 */ /* 0x004fe4000f8e00ff */
[----:B------:R-:W-:-:S04]  /*90b0*/  UIMAD UR12, UR12, UR9, URZ ;  /* 0x000000090c0c72a4 */ /* 0x000fc8000f8e02ff */
[----:B------:R-:W-:-:S06]  /*90c0*/  UIADD3 UR12, UPT, UPT, UR21, UR12, URZ ;  /* 0x0000000c150c7290 */ /* 0x000fcc000fffe0ff */
[----:B------:R-:W-:-:S07]  /*90d0*/  MOV R6, UR12 ;  /* 0x0000000c00067c02 */ /* 0x000fce0008000f00 */
.L_x_592:
[----:B------:R-:W-:Y:S01]  /*90e0*/  BAR.SYNC.DEFER_BLOCKING 0x0 ;  /* 0x0000000000007b1d */ /* 0x000fe20000010000 */
[C---:B------:R-:W-:Y:S01]  /*90f0*/  LOP3.LUT R0, R223.reuse, 0xd8, RZ, 0xc0, !PT ;  /* 0x000000d8df007812 */ /* 0x040fe200078ec0ff */
[----:B------:R-:W-:Y:S01]  /*9100*/  USHF.L.U32 UR14, UR46, 0x7, URZ ;  /* 0x000000072e0e7899 */ /* 0x000fe200080006ff */
[----:B------:R-:W-:Y:S02]  /*9110*/  LOP3.LUT R52, R223, 0x18, RZ, 0xc0, !PT ;  /* 0x00000018df347812 */ /* 0x000fe400078ec0ff */
[----:B------:R-:W-:Y:S01]  /*9120*/  LOP3.LUT R0, R0, 0x18, R221, 0x78, !PT ;  /* 0x0000001800007812 */ /* 0x000fe200078e78dd */
[----:B------:R-:W-:Y:S02]  /*9130*/  USHF.R.S32.HI UR15, URZ, 0x1f, UR14 ;  /* 0x0000001fff0f7899 */ /* 0x000fe4000801140e */
[----:B-1----:R-:W1:Y:S01]  /*9140*/  LDC.64 R4, c[0x0][0x5d8] ;  /* 0x00017600ff047b82 */ /* 0x002e620000000a00 */
        /* <DEDUP_REMOVED lines=53> */
.L_x_594:
[----:B------:R-:W-:Y:S05]  /*94a0*/  BSYNC.RECONVERGENT B0 ;  /* 0x0000000000007941 */ /* 0x000fea0003800200 */
.L_x_593:
        /* <DEDUP_REMOVED lines=18> */
.L_x_596:
[----:B------:R-:W-:Y:S05]  /*95d0*/  BSYNC.RECONVERGENT B0 ;  /* 0x0000000000007941 */ /* 0x000fea0003800200 */
.L_x_595:
        /* <DEDUP_REMOVED lines=24> */
.L_x_598:
[----:B------:R-:W-:Y:S05]  /*9760*/  BSYNC.RECONVERGENT B0 ;  /* 0x0000000000007941 */ /* 0x000fea0003800200 */
.L_x_597:
        /* <DEDUP_REMOVED lines=16> */
.L_x_562:
[----:B------:R-:W-:Y:S05]  /*9870*/  BSYNC.RECONVERGENT B1 ;  /* 0x0000000000017941 */ /* 0x000fea0003800200 */
.L_x_540:
[----:B------:R-:W4:Y:S01]  /*9880*/  LDCU UR9, c[0x0][0x438] ;  /* 0x00008700ff0977ac */ /* 0x000f220008000800 */
[----:B------:R-:W3:Y:S01]  /*9890*/  LDCU UR10, c[0x0][0x370] ;  /* 0x00006e00ff0a77ac */ /* 0x000ee20008000800 */
[----:B----4-:R-:W-:-:S04]  /*98a0*/  UIADD3 UR9, UPT, UPT, UR9, 0x7f, URZ ;  /* 0x0000007f09097890 */ /* 0x010fc8000fffe0ff */
[----:B------:R-:W-:Y:S02]  /*98b0*/  USHF.R.S32.HI UR8, URZ, 0x1f, UR9 ;  /* 0x0000001fff087899 */ /* 0x000fe40008011409 */
[----:B---3--:R-:W-:Y:S02]  /*98c0*/  UIADD3 UR46, UPT, UPT, UR10, UR46, URZ ;  /* 0x0000002e0a2e7290 */ /* 0x008fe4000fffe0ff */
[----:B------:R-:W-:Y:S01]  /*98d0*/  ULEA.HI UR8, UR8, UR9, URZ, 0x7 ;  /* 0x0000000908087291 */ /* 0x000fe2000f8f38ff */
[----:B------:R-:W-:-:S03]  /*98e0*/  UMOV UR10, UR25 ;  /* 0x00000019000a7c82 */ /* 0x000fc60008000000 */
[----:B------:R-:W-:-:S04]  /*98f0*/  USHF.R.S32.HI UR8, URZ, 0x7, UR8 ;  /* 0x00000007ff087899 */ /* 0x000fc80008011408 */
[----:B------:R-:W-:-:S09]  /*9900*/  UISETP.GE.AND UP0, UPT, UR46, UR8, UPT ;  /* 0x000000082e00728c */ /* 0x000fd2000bf06270 */
[----:B------:R-:W-:Y:S05]  /*9910*/  BRA.U !UP0, `(.L_x_599) ;  /* 0xffffff6908847547 */ /* 0x000fea000b83ffff */
[----:B------:R-:W-:Y:S05]  /*9920*/  EXIT ;  /* 0x000000000000794d */ /* 0x000fea0003800000 */
.L_x_600:
        /* <DEDUP_REMOVED lines=13> */
.L_x_1720:


//--------------------- .text._ZN5flash44flash_bwd_dq_dk_dv_loop_seqk_parallel_kernelI23Flash_bwd_kernel_traitsILi96ELi64ELi128ELi8ELi2ELi4ELi4ELb1ELb0EN7cutlass6half_tE19Flash_kernel_traitsILi96ELi64ELi128ELi8ES3_EELb0ELb0ELb1ELb0ELb0ELb0ELb1EEEvNS_16Flash_bwd_paramsE --------------------------
	.section	.text._ZN5flash44flash_bwd_dq_dk_dv_loop_seqk_parallel_kernelI23Flash_bwd_kernel_traitsILi96ELi64ELi128ELi8ELi2ELi4ELi4ELb1ELb0EN7cutlass6half_tE19Flash_kernel_traitsILi96ELi64ELi128ELi8ES3_EELb0ELb0ELb1ELb0ELb0ELb0ELb1EEEvNS_16Flash_bwd_paramsE,"ax",@progbits
	.align	128
        .global         _ZN5flash44flash_bwd_dq_dk_dv_loop_seqk_parallel_kernelI23Flash_bwd_kernel_traitsILi96ELi64ELi128ELi8ELi2ELi4ELi4ELb1ELb0EN7cutlass6half_tE19Flash_kernel_traitsILi96ELi64ELi128ELi8ES3_EELb0ELb0ELb1ELb0ELb0ELb0ELb1EEEvNS_16Flash_bwd_paramsE
        .type           _ZN5flash44flash_bwd_dq_dk_dv_loop_seqk_parallel_kernelI23Flash_bwd_kernel_traitsILi96ELi64ELi128ELi8ELi2ELi4ELi4ELb1ELb0EN7cutlass6half_tE19Flash_kernel_traitsILi96ELi64ELi128ELi8ES3_EELb0ELb0ELb1ELb0ELb0ELb0ELb1EEEvNS_16Flash_bwd_paramsE,@function
        .size           _ZN5flash44flash_bwd_dq_dk_dv_loop_seqk_parallel_kernelI23Flash_bwd_kernel_traitsILi96ELi64ELi128ELi8ELi2ELi4ELi4ELb1ELb0EN7cutlass6half_tE19Flash_kernel_traitsILi96ELi64ELi128ELi8ES3_EELb0ELb0ELb1ELb0ELb0ELb0ELb1EEEvNS_16Flash_bwd_paramsE,(.L_x_1721 - _ZN5flash44flash_bwd_dq_dk_dv_loop_seqk_parallel_kernelI23Flash_bwd_kernel_traitsILi96ELi64ELi128ELi8ELi2ELi4ELi4ELb1ELb0EN7cutlass6half_tE19Flash_kernel_traitsILi96ELi64ELi128ELi8ES3_EELb0ELb0ELb1ELb0ELb0ELb0ELb1EEEvNS_16Flash_bwd_paramsE)
        .other          _ZN5flash44flash_bwd_dq_dk_dv_loop_seqk_parallel_kernelI23Flash_bwd_kernel_traitsILi96ELi64ELi128ELi8ELi2ELi4ELi4ELb1ELb0EN7cutlass6half_tE19Flash_kernel_traitsILi96ELi64ELi128ELi8ES3_EELb0ELb0ELb1ELb0ELb0ELb0ELb1EEEvNS_16Flash_bwd_paramsE,@"STO_CUDA_ENTRY STV_DEFAULT"
_ZN5flash44flash_bwd_dq_dk_dv_loop_seqk_parallel_kernelI23Flash_bwd_kernel_traitsILi96ELi64ELi128ELi8ELi2ELi4ELi4ELb1ELb0EN7cutlass6half_tE19Flash_kernel_traitsILi96ELi64ELi128ELi8ES3_EELb0ELb0ELb1ELb0ELb0ELb0ELb1EEEvNS_16Flash_bwd_paramsE:
.text._ZN5flash44flash_bwd_dq_dk_dv_loop_seqk_parallel_kernelI23Flash_bwd_kernel_traitsILi96ELi64ELi128ELi8ELi2ELi4ELi4ELb1ELb0EN7cutlass6half_tE19Flash_kernel_traitsILi96ELi64ELi128ELi8ES3_EELb0ELb0ELb1ELb0ELb0ELb0ELb1EEEvNS_16Flash_bwd_paramsE:
        /* <DEDUP_REMOVED lines=49> */
.L_x_661:
        /* <DEDUP_REMOVED lines=52> */
.L_x_601:
[----:B------:R-:W-:Y:S01]  /*0650*/  @!UP0 UIADD3 UR37, UPT, UPT, UR8, UR10, -UR40 ;  /* 0x0000000a08258290 */ /* 0x000fe2000fffe828 */
[----:B------:R-:W-:Y:S01]  /*0660*/  @!UP4 UMOV UR46, UR27 ;  /* 0x0000001b002ecc82 */ /* 0x000fe20008000000 */
[----:B------:R-:W-:Y:S02]  /*0670*/  @UP4 UIADD3 UR46, UPT, UPT, UR5, -UR15, URZ ;  /* 0x8000000f052e4290 */ /* 0x000fe4000fffe0ff */
[----:B------:R-:W-:-:S09]  /*0680*/  UISETP.GT.AND UP0, UPT, UR37, UR31, UPT ;  /* 0x0000001f2500728c */ /* 0x000fd2000bf04270 */
[----:B------:R-:W-:Y:S05]  /*0690*/  BRA.U !UP0, `(.L_x_602) ;  /* 0x00000091080c7547 */ /* 0x000fea000b800000 */
[----:B------:R-:W1:Y:S01]  /*06a0*/  LDCU UR8, c[0x0][0x504] ;  /* 0x0000a080ff0877ac */ /* 0x000e620008000800 */
[----:B------:R-:W-:Y:S02]  /*06b0*/  UIADD3 UR14, UPT, UPT, UR31, 0x80, UR46 ;  /* 0x000000801f0e7890 */ /* 0x000fe4000fffe02e */
[----:B------:R-:W-:Y:S02]  /*06c0*/  UIADD3 UR10, UPT, UPT, UR46, 0x3f, URZ ;  /* 0x0000003f2e0a7890 */ /* 0x000fe4000fffe0ff */
[----:B------:R-:W-:Y:S02]  /*06d0*/  UISETP.NE.AND UP1, UPT, UR15, -0x1, UPT ;  /* 0xffffffff0f00788c */ /* 0x000fe4000bf25270 */
[----:B------:R-:W-:Y:S02]  /*06e0*/  USHF.R.S32.HI UR9, URZ, 0x1f, UR10 ;  /* 0x0000001fff097899 */ /* 0x000fe4000801140a */
[----:B------:R-:W-:Y:S02]  /*06f0*/  UISETP.NE.AND UP2, UPT, UR44, -0x1, UPT ;  /* 0xffffffff2c00788c */ /* 0x000fe4000bf45270 */
[----:B------:R-:W-:-:S02]  /*0700*/  ULEA.HI UR9, UR9, UR10, URZ, 0x6 ;  /* 0x0000000a09097291 */ /* 0x000fc4000f8f30ff */
        /* <DEDUP_REMOVED lines=30> */
.L_x_603:
[----:B------:R-:W1:Y:S01]  /*08f0*/  LDCU.64 UR18, c[0x0][0x3b8] ;  /* 0x00007700ff1277ac */ /* 0x000e620008000a00 */
[----:B------:R-:W-:-:S04]  /*0900*/  UIADD3 UR5, UPT, UPT, UR40, UR44, URZ ;  /* 0x0000002c28057290 */ /* 0x000fc8000fffe0ff */
[----:B-1----:R-:W-:Y:S02]  /*0910*/  UIMAD.WIDE.U32 UR8, UR5, UR18, URZ ;  /* 0x00000012050872a5 */ /* 0x002fe4000f8e00ff */
[----:B------:R-:W-:-:S04]  /*0920*/  UIMAD UR5, UR5, UR19, URZ ;  /* 0x00000013050572a4 */ /* 0x000fc8000f8e02ff */
[----:B------:R-:W-:Y:S01]  /*0930*/  UIADD3 UR5, UPT, UPT, UR9, UR5, URZ ;  /* 0x0000000509057290 */ /* 0x000fe2000fffe0ff */
[----:B------:R-:W-:-:S05]  /*0940*/  UMOV UR48, UR8 ;  /* 0x0000000800307c82 */ /* 0x000fca0008000000 */
[----:B------:R-:W-:-:S07]  /*0950*/  MOV R18, UR5 ;  /* 0x0000000500127c02 */ /* 0x000fce0008000f00 */
.L_x_604:
        /* <DEDUP_REMOVED lines=43> */
.L_x_605:
[----:B------:R-:W1:Y:S01]  /*0c10*/  LDCU.64 UR16, c[0x0][0x3c0] ;  /* 0x00007800ff1077ac */ /* 0x000e620008000a00 */
[----:B------:R-:W-:-:S04]  /*0c20*/  UIADD3 UR8, UPT, UPT, UR40, UR44, URZ ;  /* 0x0000002c28087290 */ /* 0x000fc8000fffe0ff */
[----:B-1----:R-:W-:Y:S02]  /*0c30*/  UIMAD.WIDE.U32 UR54, UR8, UR16, URZ ;  /* 0x00000010083672a5 */ /* 0x002fe4000f8e00ff */
[----:B------:R-:W-:-:S04]  /*0c40*/  UIMAD UR8, UR8, UR17, URZ ;  /* 0x00000011080872a4 */ /* 0x000fc8000f8e02ff */
[----:B------:R-:W-:-:S06]  /*0c50*/  UIADD3 UR8, UPT, UPT, UR55, UR8, URZ ;  /* 0x0000000837087290 */ /* 0x000fcc000fffe0ff */
[----:B------:R-:W-:-:S07]  /*0c60*/  MOV R16, UR8 ;  /* 0x0000000800107c02 */ /* 0x000fce0008000f00 */
.L_x_606:
        /* <DEDUP_REMOVED lines=28> */
.L_x_607:
[----:B------:R-:W-:Y:S02]  /*0e30*/  UIMAD.WIDE.U32 UR10, UR58, UR15, URZ ;  /* 0x0000000f3a0a72a5 */ /* 0x000fe4000f8e00ff */
[----:B------:R-:W-:-:S04]  /*0e40*/  UIMAD UR8, UR59, UR15, URZ ;  /* 0x0000000f3b0872a4 */ /* 0x000fc8000f8e02ff */
[----:B------:R-:W-:-:S12]  /*0e50*/  UIADD3 UR8, UPT, UPT, UR11, UR8, URZ ;  /* 0x000000080b087290 */ /* 0x000fd8000fffe0ff */
.L_x_608:
        /* <DEDUP_REMOVED lines=20> */
.L_x_609:
[----:B------:R-:W1:Y:S01]  /*0fa0*/  LDCU UR59, c[0x0][0x434] ;  /* 0x00008680ff3b77ac */ /* 0x000e620008000800 */
[----:B------:R-:W-:-:S04]  /*0fb0*/  UIMAD UR9, UR45, UR61, UR28 ;  /* 0x0000003d2d0972a4 */ /* 0x000fc8000f8e021c */
[----:B-1----:R-:W-:Y:S02]  /*0fc0*/  UIMAD UR59, UR9, UR59, URZ ;  /* 0x0000003b093b72a4 */ /* 0x002fe4000f8e02ff */
.L_x_610:
        /* <DEDUP_REMOVED lines=11> */
.L_x_611:
[----:B------:R-:W1:Y:S01]  /*1080*/  LDCU UR58, c[0x0][0x444] ;  /* 0x00008880ff3a77ac */ /* 0x000e620008000800 */
[----:B------:R-:W-:-:S04]  /*1090*/  UIMAD UR9, UR45, UR61, UR28 ;  /* 0x0000003d2d0972a4 */ /* 0x000fc8000f8e021c */
[----:B-1----:R-:W-:-:S12]  /*10a0*/  UIMAD UR58, UR9, UR58, URZ ;  /* 0x0000003a093a72a4 */ /* 0x002fd8000f8e02ff */
.L_x_612:
        /* <DEDUP_REMOVED lines=12> */
[----:B-1----:R-:W-:Y:S01]  /*1170*/  UIADD3 UR9, UPT, UPT, UR14, -UR50, -UR37 ;  /* 0x800000320e097290 */ /* 0x002fe2000fffe825 */
[----:B------:R-:W1:Y:S03]  /*1180*/  LDCU.64 UR14, c[0x0][0x3b0] ;  /* 0x00007600ff0e77ac */ /* 0x000e660008000a00 */
[----:B------:R-:W-:Y:S01]  /*1190*/  UIADD3 UR9, UPT, UPT, UR9, -0x80, URZ ;  /* 0xffffff8009097890 */ /* 0x000fe2000fffe0ff */
[----:B----4-:R-:W-:Y:S01]  /*11a0*/  IMAD.U32 R6, RZ, RZ, UR20 ;  /* 0x00000014ff067e24 */ /* 0x010fe2000f8e00ff */
[----:B------:R-:W-:-:S02]  /*11b0*/  ULEA UR59, UR52, UR59, 0x6 ;  /* 0x0000003b343b7291 */ /* 0x000fc4000f8e30ff */
[----:B------:R-:W-:-:S04]  /*11c0*/  USHF.R.S32.HI UR8, URZ, 0x1f, UR9 ;  /* 0x0000001fff087899 */ /* 0x000fc80008011409 */
[----:B------:R-:W-:Y:S01]  /*11d0*/  ULEA.HI UR8, UR8, UR9, URZ, 0x6 ;  /* 0x0000000908087291 */ /* 0x000fe2000f8f30ff */
[C---:B--2---:R-:W-:Y:S01]  /*11e0*/  IMAD.SHL.U32 R21, R227.reuse, 0x8, RZ ;  /* 0x00000008e3157824 */ /* 0x044fe200078e00ff */
[----:B------:R-:W-:Y:S02]  /*11f0*/  LOP3.LUT R11, R227, 0x1f, RZ, 0xc0, !PT ;  /* 0x0000001fe30b7812 */ /* 0x000fe400078ec0ff */
[----:B------:R-:W-:Y:S01]  /*1200*/  USHF.R.S32.HI UR47, URZ, 0x6, UR8 ;  /* 0x00000006ff2f7899 */ /* 0x000fe20008011408 */
[----:B-1----:R-:W-:Y:S01]  /*1210*/  IMAD.U32 R4, RZ, RZ, UR14 ;  /* 0x0000000eff047e24 */ /* 0x002fe2000f8e00ff */
[----:B------:R-:W-:Y:S01]  /*1220*/  UIMAD UR63, UR53, UR14, URZ ;  /* 0x0000000e353f72a4 */ /* 0x000fe2000f8e02ff */
[----:B------:R-:W-:Y:S01]  /*1230*/  LOP3.LUT R8, R21, 0x18, RZ, 0xc0, !PT ;  /* 0x0000001815087812 */ /* 0x000fe200078ec0ff */
[----:B------:R-:W-:Y:S01]  /*1240*/  UISETP.LT.AND UP0, UPT, URZ, UR47, UPT ;  /* 0x0000002fff00728c */ /* 0x000fe2000bf01270 */
[----:B------:R-:W-:Y:S01]  /*1250*/  SHF.R.U32.HI R19, RZ, 0x2, R227 ;  /* 0x00000002ff137819 */ /* 0x000fe200000116e3 */
[----:B------:R-:W-:Y:S01]  /*1260*/  UIMAD UR63, UR22, UR15, UR63 ;  /* 0x0000000f163f72a4 */ /* 0x000fe2000f8e023f */
[----:B------:R-:W-:Y:S01]  /*1270*/  IADD3 R2, P0, PT, R8, UR64, RZ ;  /* 0x0000004008027c10 */ /* 0x000fe2000ff1e0ff */
[----:B------:R-:W1:Y:S01]  /*1280*/  LDCU.128 UR8, c[0x0][0x590] ;  /* 0x0000b200ff0877ac */ /* 0x000e620008000c00 */
[----:B------:R-:W-:Y:S01]  /*1290*/  IMAD.WIDE.U32 R4, R4, UR22, R8 ;  /* 0x0000001604047c25 */ /* 0x000fe2000f8e0008 */
[----:B------:R-:W-:Y:S01]  /*12a0*/  IADD3 R20, PT, PT, R19, 0x40, RZ ;  /* 0x0000004013147810 */ /* 0x000fe20007ffe0ff */
[----:B------:R-:W-:-:S02]  /*12b0*/  USEL UR47, URZ, UR47, !UP0 ;  /* 0x0000002fff2f7287 */ /* 0x000fc4000c000000 */
[----:B------:R-:W-:Y:S01]  /*12c0*/  IMAD.U32 R0, RZ, RZ, UR63 ;  /* 0x0000003fff007e24 */ /* 0x000fe2000f8e00ff */
[----:B------:R-:W-:Y:S01]  /*12d0*/  IADD3 R4, P1, PT, R4, UR56, RZ ;  /* 0x0000003804047c10 */ /* 0x000fe2000ff3e0ff */
[----:B------:R-:W-:Y:S01]  /*12e0*/  IMAD.X R3, RZ, RZ, UR62, P0 ;  /* 0x0000003eff037e24 */ /* 0x000fe200080e06ff */
[----:B------:R-:W-:Y:S02]  /*12f0*/  UISETP.GT.AND UP0, UPT, UR49, UR47, UPT ;  /* 0x0000002f3100728c */ /* 0x000fe4000bf04270 */
[----:B------:R-:W-:Y:S01]  /*1300*/  IADD3.X R5, PT, PT, R5, UR23, R0, P1, !PT ;  /* 0x0000001705057c10 */ /* 0x000fe20008ffe400 */
[----:B------:R-:W-:Y:S01]  /*1310*/  IMAD.U32 R0, RZ, RZ, UR21 ;  /* 0x00000015ff007e24 */ /* 0x000fe2000f8e00ff */
[----:B------:R-:W2:Y:S01]  /*1320*/  LDCU.64 UR62, c[0x0][0x5e8] ;  /* 0x0000bd00ff3e77ac */ /* 0x000ea20008000a00 */
[----:B------:R-:W4:Y:S01]  /*1330*/  LDCU.64 UR20, c[0x0][0x550] ;  /* 0x0000aa00ff1477ac */ /* 0x000f220008000a00 */
[----:B-1----:R-:W-:Y:S01]  /*1340*/  MOV R7, UR8 ;  /* 0x0000000800077c02 */ /* 0x002fe20008000f00 */
[----:B------:R-:W-:-:S04]  /*1350*/  UIMAD UR53, UR53, UR8, URZ ;  /* 0x00000008353572a4 */ /* 0x000fc8000f8e02ff */
[----:B------:R-:W-:Y:S01]  /*1360*/  IMAD.WIDE.U32 R2, R7, UR22, R2 ;  /* 0x0000001607027c25 */ /* 0x000fe2000f8e0002 */
[----:B------:R-:W-:Y:S02]  /*1370*/  UIMAD UR22, UR22, UR9, UR53 ;  /* 0x00000009161672a4 */ /* 0x000fe4000f8e0235 */
[----:B------:R-:W-:Y:S01]  /*1380*/  USHF.L.U32 UR53, UR51, 0x6, URZ ;  /* 0x0000000633357899 */ /* 0x000fe200080006ff */
[----:B------:R-:W-:Y:S01]  /*1390*/  IMAD.WIDE.U32 R6, R6, UR28, R4 ;  /* 0x0000001c06067c25 */ /* 0x000fe2000f8e0004 */
[----:B------:R-:W-:Y:S02]  /*13a0*/  SHF.R.U32.HI R5, RZ, 0x5, R227 ;  /* 0x00000005ff057819 */ /* 0x000fe400000116e3 */
[----:B------:R-:W-:Y:S01]  /*13b0*/  MOV R4, UR10 ;  /* 0x0000000a00047c02 */ /* 0x000fe20008000f00 */
[----:B------:R-:W-:Y:S01]  /*13c0*/  VIADD R3, R3, UR22 ;  /* 0x0000001603037c36 */ /* 0x000fe20008000000 */
[----:B--2---:R-:W-:Y:S01]  /*13d0*/  UIMAD.WIDE UR62, UR58, 0x4, UR62 ;  /* 0x000000043a3e78a5 */ /* 0x004fe2000f8e023e */
[----:B------:R-:W-:-:S02]  /*13e0*/  IMAD R11, R5, UR51, R11 ;  /* 0x00000033050b7c24 */ /* 0x000fc4000f8e020b */
[----:B------:R-:W-:Y:S01]  /*13f0*/  IMAD.WIDE.U32 R4, R4, UR28, R2 ;  /* 0x0000001c04047c25 */ /* 0x000fe2000f8e0002 */
[----:B------:R-:W1:Y:S03]  /*1400*/  LDCU.64 UR22, c[0x0][0x380] ;  /* 0x00007000ff1677ac */ /* 0x000e660008000a00 */
[----:B---3--:R-:W-:-:S04]  /*1410*/  IMAD.WIDE.U32 R2, R14, UR26, RZ ;  /* 0x0000001a0e027c25 */ /* 0x008fc8000f8e00ff */
[----:B------:R-:W-:Y:S01]  /*1420*/  IMAD R7, R0, UR28, R7 ;  /* 0x0000001c00077c24 */ /* 0x000fe2000f8e0207 */
[----:B------:R-:W-:Y:S01]  /*1430*/  SEL R10, R2, RZ, P3 ;  /* 0x000000ff020a7207 */ /* 0x000fe20001800000 */
[----:B------:R-:W-:Y:S01]  /*1440*/  IMAD.U32 R0, RZ, RZ, UR11 ;  /* 0x0000000bff007e24 */ /* 0x000fe2000f8e00ff */
[----:B------:R-:W2:Y:S01]  /*1450*/  LDCU.64 UR10, c[0x0][0x570] ;  /* 0x0000ae00ff0a77ac */ /* 0x000ea20008000a00 */
[----:B------:R-:W-:Y:S01]  /*1460*/  IMAD R2, R15, UR26, R3 ;  /* 0x0000001a0f027c24 */ /* 0x000fe2000f8e0203 */
[----:B------:R-:W-:Y:S01]  /*1470*/  IADD3 R12, P1, P0, R11, UR57, R10 ;  /* 0x000000390b0c7c10 */ /* 0x000fe2000f83e00a */
[----:B------:R-:W-:Y:S01]  /*1480*/  IMAD R3, R0, UR28, R5 ;  /* 0x0000001c00037c24 */ /* 0x000fe2000f8e0205 */
[----:B------:R-:W-:Y:S01]  /*1490*/  SHF.R.S32.HI R5, RZ, 0x1f, R11 ;  /* 0x0000001fff057819 */ /* 0x000fe2000001140b */
[----:B------:R-:W-:Y:S01]  /*14a0*/  IMAD.U32 R10, RZ, RZ, UR53 ;  /* 0x00000035ff0a7e24 */ /* 0x000fe2000f8e00ff */
[----:B------:R-:W-:Y:S01]  /*14b0*/  SEL R0, R2, RZ, P3 ;  /* 0x000000ff02007207 */ /* 0x000fe20001800000 */
[----:B------:R-:W-:Y:S01]  /*14c0*/  IMAD.MOV.U32 R2, RZ, RZ, R4 ;  /* 0x000000ffff027224 */ /* 0x000fe200078e0004 */
[----:B------:R-:W3:Y:S02]  /*14d0*/  LDCU.64 UR56, c[0x0][0x420] ;  /* 0x00008400ff3877ac */ /* 0x000ee40008000a00 */
[----:B------:R-:W-:Y:S01]  /*14e0*/  IADD3.X R11, PT, PT, R5, UR55, R0, P1, P0 ;  /* 0x00000037050b7c10 */ /* 0x000fe20008fe0400 */
[----:B------:R-:W-:Y:S01]  /*14f0*/  IMAD.WIDE.U32 R2, R19, UR8, R2 ;  /* 0x0000000813027c25 */ /* 0x000fe2000f8e0002 */
[----:B------:R-:W-:-:S02]  /*1500*/  IADD3 R0, P0, PT, R12, UR53, RZ ;  /* 0x000000350c007c10 */ /* 0x000fc4000ff1e0ff */
[----:B------:R-:W-:Y:S01]  /*1510*/  LOP3.LUT R12, R8, 0x40, RZ, 0xfc, !PT ;  /* 0x00000040080c7812 */ /* 0x000fe200078efcff */
[C---:B------:R-:W-:Y:S01]  /*1520*/  IMAD.WIDE.U32 R4, R19.reuse, UR14, R6 ;  /* 0x0000000e13047c25 */ /* 0x040fe2000f8e0006 */
[----:B------:R-:W-:Y:S02]  /*1530*/  LEA.HI.X.SX32 R7, R10, R11, 0x1, P0 ;  /* 0x0000000b0a077211 */ /* 0x000fe400000f0eff */
[----:B--2---:R-:W-:Y:S01]  /*1540*/  LEA R248, P0, R0, UR10, 0x2 ;  /* 0x0000000a00f87c11 */ /* 0x004fe2000f8010ff */
[C---:B------:R-:W-:Y:S01]  /*1550*/  IMAD R6, R19.reuse, UR9, R3 ;  /* 0x0000000913067c24 */ /* 0x040fe2000f8e0203 */
[----:B-1----:R-:W-:Y:S01]  /*1560*/  LEA R22, P2, R4, UR22, 0x1 ;  /* 0x0000001604167c11 */ /* 0x002fe2000f8408ff */
[C---:B------:R-:W-:Y:S01]  /*1570*/  IMAD R3, R19.reuse, UR15, R5 ;  /* 0x0000000f13037c24 */ /* 0x040fe2000f8e0205 */
[----:B------:R-:W-:Y:S01]  /*1580*/  LEA.HI.X R249, R0, UR11, R7, 0x2, P0 ;  /* 0x0000000b00f97c11 */ /* 0x000fe200080f1407 */
[----:B------:R-:W-:Y:S01]  /*1590*/  UMOV UR10, UR62 ;  /* 0x0000003e000a7c82 */ /* 0x000fe20008000000 */
[----:B------:R-:W-:Y:S01]  /*15a0*/  IADD3 R14, P0, PT, R19, 0x40, RZ ;  /* 0x00000040130e7810 */ /* 0x000fe20007f1e0ff */
[----:B------:R-:W-:Y:S01]  /*15b0*/  UMOV UR11, UR63 ;  /* 0x0000003f000b7c82 */ /* 0x000fe20008000000 */
[----:B------:R-:W-:Y:S01]  /*15c0*/  LEA.HI.X R23, R4, UR23, R3, 0x1, P2 ;  /* 0x0000001704177c11 */ /* 0x000fe200090f0c03 */
[----:B---3--:R-:W-:Y:S01]  /*15d0*/  UIMAD.WIDE UR56, UR59, 0x4, UR56 ;  /* 0x000000043b3878a5 */ /* 0x008fe2000f8e0238 */
[----:B----4-:R-:W-:Y:S01]  /*15e0*/  LEA R250, P1, R2, UR20, 0x1 ;  /* 0x0000001402fa7c11 */ /* 0x010fe2000f8208ff */
[----:B------:R-:W-:Y:S01]  /*15f0*/  IMAD.X R15, RZ, RZ, RZ, P0 ;  /* 0x000000ffff0f7224 */ /* 0x000fe200000e06ff */
[----:B------:R-:W-:Y:S01]  /*1600*/  LOP3.LUT R11, R8, 0x20, RZ, 0xfc, !PT ;  /* 0x00000020080b7812 */ /* 0x000fe200078efcff */
[----:B------:R1:W-:Y:S01]  /*1610*/  STL.64 [R1], R22 ;  /* 0x0000001601007387 */ /* 0x0003e20000100a00 */
[----:B------:R-:W-:Y:S01]  /*1620*/  LEA.HI.X R251, R2, UR21, R6, 0x1, P1 ;  /* 0x0000001502fb7c11 */ /* 0x000fe200088f0c06 */
[----:B------:R-:W-:Y:S08]  /*1630*/  BRA.U UP0, `(.L_x_613) ;  /* 0x0000000900147547 */ /* 0x000ff0000b800000 */
        /* <DEDUP_REMOVED lines=13> */
.L_x_614:
[----:B------:R-:W2:Y:S01]  /*1710*/  LDCU.64 UR14, c[0x0][0x5c0] ;  /* 0x0000b800ff0e77ac */ /* 0x000ea20008000a00 */
[----:B------:R-:W-:-:S04]  /*1720*/  UIADD3 UR8, UPT, UPT, UR40, UR44, URZ ;  /* 0x0000002c28087290 */ /* 0x000fc8000fffe0ff */
[----:B--2---:R-:W-:Y:S02]  /*1730*/  UIMAD.WIDE.U32 UR18, UR8, UR14, URZ ;  /* 0x0000000e081272a5 */ /* 0x004fe4000f8e00ff */
[----:B------:R-:W-:-:S04]  /*1740*/  UIMAD UR8, UR8, UR15, URZ ;  /* 0x0000000f080872a4 */ /* 0x000fc8000f8e02ff */
[----:B------:R-:W-:-:S06]  /*1750*/  UIADD3 UR8, UPT, UPT, UR19, UR8, URZ ;  /* 0x0000000813087290 */ /* 0x000fcc000fffe0ff */
[----:B------:R-:W-:Y:S02]  /*1760*/  MOV R0, UR8 ;  /* 0x0000000800007c02 */ /* 0x000fe40008000f00 */
.L_x_615:
        /* <DEDUP_REMOVED lines=13> */
.L_x_616:
[----:B------:R-:W2:Y:S01]  /*1840*/  LDCU.64 UR10, c[0x0][0x5c8] ;  /* 0x0000b900ff0a77ac */ /* 0x000ea20008000a00 */
[----:B------:R-:W-:-:S04]  /*1850*/  UIADD3 UR40, UPT, UPT, UR40, UR44, URZ ;  /* 0x0000002c28287290 */ /* 0x000fc8000fffe0ff */
[----:B--2---:R-:W-:Y:S02]  /*1860*/  UIMAD.WIDE.U32 UR16, UR40, UR10, URZ ;  /* 0x0000000a281072a5 */ /* 0x004fe4000f8e00ff */
[----:B------:R-:W-:-:S04]  /*1870*/  UIMAD UR40, UR40, UR11, URZ ;  /* 0x0000000b282872a4 */ /* 0x000fc8000f8e02ff */
[----:B------:R-:W-:-:S06]  /*1880*/  UIADD3 UR40, UPT, UPT, UR17, UR40, URZ ;  /* 0x0000002811287290 */ /* 0x000fcc000fffe0ff */
[----:B------:R-:W-:-:S07]  /*1890*/  MOV R10, UR40 ;  /* 0x00000028000a7c02 */ /* 0x000fce0008000f00 */
.L_x_617:
        /* <DEDUP_REMOVED lines=30> */
.L_x_619:
[----:B------:R-:W-:Y:S05]  /*1a80*/  BSYNC.RECONVERGENT B0 ;  /* 0x0000000000007941 */ /* 0x000fea0003800200 */
.L_x_618:
        /* <DEDUP_REMOVED lines=17> */
.L_x_621:
[----:B------:R-:W-:Y:S05]  /*1ba0*/  BSYNC.RECONVERGENT B0 ;  /* 0x0000000000007941 */ /* 0x000fea0003800200 */
.L_x_620:
        /* <DEDUP_REMOVED lines=27> */
.L_x_623:
[----:B------:R-:W-:Y:S05]  /*1d60*/  BSYNC.RECONVERGENT B0 ;  /* 0x0000000000007941 */ /* 0x000fea0003800200 */
.L_x_622:
        /* <DEDUP_REMOVED lines=18> */
.L_x_613:
        /* <DEDUP_REMOVED lines=50> */
.L_x_627:
[----:B------:R3:W-:Y:S01]  /*21b0*/  STS.128 [R0+0x13000], RZ ;  /* 0x013000ff00007388 */ /* 0x0007e20000000c00 */
[----:B------:R-:W-:Y:S05]  /*21c0*/  BRA `(.L_x_628) ;  /* 0x00000000000c7947 */ /* 0x000fea0003800000 */
.L_x_626:
[----:B------:R2:W-:Y:S04]  /*21d0*/  STS.128 [R0+0xf000], RZ ;  /* 0x00f000ff00007388 */ /* 0x0005e80000000c00 */
[----:B------:R2:W-:Y:S04]  /*21e0*/  STS.128 [R0+0x11000], RZ ;  /* 0x011000ff00007388 */ /* 0x0005e80000000c00 */
[----:B------:R2:W-:Y:S02]  /*21f0*/  STS.128 [R0+0x13000], RZ ;  /* 0x013000ff00007388 */ /* 0x0005e40000000c00 */
.L_x_628:
[----:B------:R-:W-:Y:S05]  /*2200*/  BSYNC.RECONVERGENT B0 ;  /* 0x0000000000007941 */ /* 0x000fea0003800200 */
.L_x_625:
        /* <DEDUP_REMOVED lines=34> */
.L_x_631:
[----:B------:R4:W-:Y:S02]  /*2430*/  STS.128 [R0+0x14000], RZ ;  /* 0x014000ff00007388 */ /* 0x0009e40000000c00 */
.L_x_630:
[----:B------:R-:W-:Y:S05]  /*2440*/  BSYNC.RECONVERGENT B0 ;  /* 0x0000000000007941 */ /* 0x000fea0003800200 */
.L_x_629:
        /* <DEDUP_REMOVED lines=25> */
.L_x_634:
[----:B------:R1:W-:Y:S01]  /*25e0*/  STS.128 [R0+0x8000], RZ ;  /* 0x008000ff00007388 */ /* 0x0003e20000000c00 */
[----:B------:R-:W-:Y:S05]  /*25f0*/  BRA `(.L_x_635) ;  /* 0x00000000000c7947 */ /* 0x000fea0003800000 */
.L_x_633:
[----:B------:R1:W-:Y:S04]  /*2600*/  STS.128 [R0+0x6000], RZ ;  /* 0x006000ff00007388 */ /* 0x0003e80000000c00 */
[----:B------:R1:W-:Y:S04]  /*2610*/  STS.128 [R0+0x7000], RZ ;  /* 0x007000ff00007388 */ /* 0x0003e80000000c00 */
[----:B------:R1:W-:Y:S02]  /*2620*/  STS.128 [R0+0x8000], RZ ;  /* 0x008000ff00007388 */ /* 0x0003e40000000c00 */
.L_x_635:
[----:B------:R-:W-:Y:S05]  /*2630*/  BSYNC.RECONVERGENT B0 ;  /* 0x0000000000007941 */ /* 0x000fea0003800200 */
.L_x_632:
        /* <DEDUP_REMOVED lines=23> */
.L_x_638:
[----:B------:R1:W-:Y:S01]  /*27b0*/  STS.128 [R246+0x2000], RZ ;  /* 0x002000fff6007388 */ /* 0x0003e20000000c00 */
[----:B------:R-:W-:Y:S05]  /*27c0*/  BRA `(.L_x_639) ;  /* 0x00000000000c7947 */ /* 0x000fea0003800000 */
.L_x_637:
[----:B------:R1:W-:Y:S04]  /*27d0*/  STS.128 [R246], RZ ;  /* 0x000000fff6007388 */ /* 0x0003e80000000c00 */
[----:B------:R1:W-:Y:S04]  /*27e0*/  STS.128 [R246+0x1000], RZ ;  /* 0x001000fff6007388 */ /* 0x0003e80000000c00 */
[----:B------:R1:W-:Y:S02]  /*27f0*/  STS.128 [R246+0x2000], RZ ;  /* 0x002000fff6007388 */ /* 0x0003e40000000c00 */
.L_x_639:
[----:B------:R-:W-:Y:S05]  /*2800*/  BSYNC.RECONVERGENT B0 ;  /* 0x0000000000007941 */ /* 0x000fea0003800200 */
.L_x_636:
[----:B------:R-:W-:Y:S01]  /*2810*/  SHF.R.U32.HI R223, RZ, 0x1, R227 ;  /* 0x00000001ffdf7819 */ /* 0x000fe200000116e3 */
[----:B------:R-:W-:Y:S01]  /*2820*/  IMAD.MOV.U32 R6, RZ, RZ, 0x7f800000 ;  /* 0x7f800000ff067424 */ /* 0x000fe200078e00ff */
[----:B------:R-:W-:Y:S01]  /*2830*/  MOV R5, 0x7f800000 ;  /* 0x7f80000000057802 */ /* 0x000fe20000000f00 */
[----:B------:R-:W-:Y:S01]  /*2840*/  IMAD.MOV.U32 R7, RZ, RZ, 0x7f800000 ;  /* 0x7f800000ff077424 */ /* 0x000fe200078e00ff */
[----:B--2-4-:R-:W-:Y:S02]  /*2850*/  LOP3.LUT R2, R223, 0x10, RZ, 0xc0, !PT ;  /* 0x00000010df027812 */ /* 0x014fe400078ec0ff */
[----:B------:R-:W-:Y:S02]  /*2860*/  MOV R10, 0x7f800000 ;  /* 0x7f800000000a7802 */ /* 0x000fe40000000f00 */
[----:B------:R-:W-:-:S04]  /*2870*/  LOP3.LUT R247, R2, 0x7, R19, 0xf8, !PT ;  /* 0x0000000702f77812 */ /* 0x000fc800078ef813 */
[C---:B------:R-:W-:Y:S01]  /*2880*/  LOP3.LUT R3, R247.reuse, 0x20, RZ, 0xfc, !PT ;  /* 0x00000020f7037812 */ /* 0x040fe200078efcff */
[C---:B------:R-:W-:Y:S01]  /*2890*/  VIADD R2, R247.reuse, 0x28 ;  /* 0x00000028f7027836 */ /* 0x040fe20000000000 */
[C---:B------:R-:W-:Y:S01]  /*28a0*/  ISETP.GE.AND P3, PT, R247.reuse, UR9, PT ;  /* 0x00000009f7007c0c */ /* 0x040fe2000bf66270 */
[----:B------:R-:W-:Y:S01]  /*28b0*/  VIADD R4, R247, 0x8 ;  /* 0x00000008f7047836 */ /* 0x000fe20000000000 */
[----:B------:R-:W-:Y:S02]  /*28c0*/  ISETP.GE.AND P1, PT, R3, UR9, PT ;  /* 0x0000000903007c0c */ /* 0x000fe4000bf26270 */
[----:B------:R-:W-:Y:S01]  /*28d0*/  ISETP.GE.AND P0, PT, R2, UR9, PT ;  /* 0x0000000902007c0c */ /* 0x000fe2000bf06270 */
[----:B------:R-:W-:Y:S01]  /*28e0*/  IMAD.MOV.U32 R2, RZ, RZ, 0x4 ;  /* 0x00000004ff027424 */ /* 0x000fe200078e00ff */
[----:B------:R-:W-:Y:S01]  /*28f0*/  ISETP.GE.AND P2, PT, R4, UR9, PT ;  /* 0x0000000904007c0c */ /* 0x000fe2000bf46270 */
[----:B------:R-:W2:Y:S02]  /*2900*/  LDCU.64 UR8, c[0x0][0x3d0] ;  /* 0x00007a00ff0877ac */ /* 0x000ea40008000a00 */
[----:B------:R-:W-:-:S05]  /*2910*/  IMAD.WIDE.U32 R2, R247, R2, UR56 ;  /* 0x00000038f7027e25 */ /* 0x000fca000f8e0002 */
[----:B------:R-:W4:Y:S04]  /*2920*/  @!P3 LDG.E R10, desc[UR38][R2.64] ;  /* 0x00000026020ab981 */ /* 0x000f28000c1e1900 */
[----:B------:R-:W5:Y:S04]  /*2930*/  @!P0 LDG.E R5, desc[UR38][R2.64+0xa0] ;  /* 0x0000a02602058981 */ /* 0x000f68000c1e1900 */
[----:B------:R-:W3:Y:S04]  /*2940*/  @!P1 LDG.E R6, desc[UR38][R2.64+0x80] ;  /* 0x0000802602069981 */ /* 0x000ee8000c1e1900 */
[----:B------:R1:W3:Y:S01]  /*2950*/  @!P2 LDG.E R7, desc[UR38][R2.64+0x20] ;  /* 0x000020260207a981 */ /* 0x0002e2000c1e1900 */
[----:B------:R-:W-:-:S04]  /*2960*/  UIMAD UR5, UR5, UR18, URZ ;  /* 0x00000012050572a4 */ /* 0x000fc8000f8e02ff */
[----:B------:R-:W-:Y:S01]  /*2970*/  UIMAD UR5, UR31, UR19, UR5 ;  /* 0x000000131f0572a4 */ /* 0x000fe2000f8e0205 */
[----:B-1----:R-:W-:-:S04]  /*2980*/  IMAD.U32 R2, RZ, RZ, UR18 ;  /* 0x00000012ff027e24 */ /* 0x002fc8000f8e00ff */
[----:B------:R-:W-:-:S03]  /*2990*/  IMAD.WIDE.U32 R2, R2, UR31, R8 ;  /* 0x0000001f02027c25 */ /* 0x000fc6000f8e0008 */
[----:B------:R-:W-:Y:S01]  /*29a0*/  IADD3 R4, P0, PT, R2, UR48, RZ ;  /* 0x0000003002047c10 */ /* 0x000fe2000ff1e0ff */
[----:B--2---:R-:W-:Y:S01]  /*29b0*/  IMAD R2, R17, UR8, RZ ;  /* 0x0000000811027c24 */ /* 0x004fe2000f8e02ff */
[----:B------:R-:W-:Y:S03]  /*29c0*/  BSSY.RECONVERGENT B0, `(.L_x_640) ;  /* 0x000002a000007945 */ /* 0x000fe60003800200 */
[----:B------:R-:W-:Y:S01]  /*29d0*/  IMAD R2, R13, UR9, R2 ;  /* 0x000000090d027c24 */ /* 0x000fe2000f8e0202 */
[----:B-----5:R1:W-:Y:S04]  /*29e0*/  STL [R1+0x14], R5 ;  /* 0x0000140501007387 */ /* 0x0203e80000100800 */
[----:B----4-:R2:W-:Y:S04]  /*29f0*/  STL [R1+0x20], R10 ;  /* 0x0000200a01007387 */ /* 0x0105e80000100800 */
[----:B---3--:R3:W-:Y:S04]  /*2a00*/  STL [R1+0x18], R6 ;  /* 0x0000180601007387 */ /* 0x0087e80000100800 */
[----:B------:R3:W-:Y:S01]  /*2a10*/  STL [R1+0x1c], R7 ;  /* 0x00001c0701007387 */ /* 0x0007e20000100800 */
[----:B-1----:R-:W-:-:S03]  /*2a20*/  IADD3.X R5, PT, PT, R18, UR5, R3, P0, !PT ;  /* 0x0000000512057c10 */ /* 0x002fc600087fe403 */
[----:B------:R-:W-:-:S05]  /*2a30*/  IMAD.WIDE.U32 R4, R13, UR8, R4 ;  /* 0x000000080d047c25 */ /* 0x000fca000f8e0004 */
[----:B--2---:R-:W-:Y:S01]  /*2a40*/  IADD3 R10, PT, PT, R5, R2, RZ ;  /* 0x00000002050a7210 */ /* 0x004fe20007ffe0ff */
[----:B------:R-:W-:Y:S06]  /*2a50*/  @P5 BRA `(.L_x_641) ;  /* 0x0000000000745947 */ /* 0x000fec0003800000 */
[----:B------:R-:W1:Y:S01]  /*2a60*/  LDCU UR5, c[0x0][0x440] ;  /* 0x00008800ff0577ac */ /* 0x000e620008000800 */
[----:B------:R-:W-:Y:S02]  /*2a70*/  IMAD.MOV.U32 R2, RZ, RZ, R4 ;  /* 0x000000ffff027224 */ /* 0x000fe400078e0004 */
[----:B------:R-:W-:Y:S01]  /*2a80*/  IMAD.MOV.U32 R3, RZ, RZ, R10 ;  /* 0x000000ffff037224 */ /* 0x000fe200078e000a */
[----:B------:R-:W2:Y:S01]  /*2a90*/  LDCU.64 UR8, c[0x0][0x388] ;  /* 0x00007100ff0877ac */ /* 0x000ea20008000a00 */
        /* <DEDUP_REMOVED lines=23> */
.L_x_642:
[----:B------:R4:W-:Y:S01]  /*2c10*/  STS.128 [R0+0xd000], RZ ;  /* 0x00d000ff00007388 */ /* 0x0009e20000000c00 */
[----:B------:R-:W-:Y:S05]  /*2c20*/  BRA `(.L_x_643) ;  /* 0x00000000000c7947 */ /* 0x000fea0003800000 */
.L_x_641:
[----:B------:R1:W-:Y:S04]  /*2c30*/  STS.128 [R0+0x9000], RZ ;  /* 0x009000ff00007388 */ /* 0x0003e80000000c00 */
[----:B------:R1:W-:Y:S04]  /*2c40*/  STS.128 [R0+0xb000], RZ ;  /* 0x00b000ff00007388 */ /* 0x0003e80000000c00 */
[----:B------:R1:W-:Y:S02]  /*2c50*/  STS.128 [R0+0xd000], RZ ;  /* 0x00d000ff00007388 */ /* 0x0003e40000000c00 */
.L_x_643:
[----:B------:R-:W-:Y:S05]  /*2c60*/  BSYNC.RECONVERGENT B0 ;  /* 0x0000000000007941 */ /* 0x000fea0003800200 */
.L_x_640:
[----:B------:R1:W-:Y:S01]  /*2c70*/  @P4 STS.128 [R0+0xa000], RZ ;  /* 0x00a000ff00004388 */ /* 0x0003e20000000c00 */
[----:B------:R-:W-:Y:S03]  /*2c80*/  BSSY.RECONVERGENT B0, `(.L_x_644) ;  /* 0x0000021000007945 */ /* 0x000fe60003800200 */
[----:B------:R1:W-:Y:S04]  /*2c90*/  @P4 STS.128 [R0+0xc000], RZ ;  /* 0x00c000ff00004388 */ /* 0x0003e80000000c00 */
[----:B------:R1:W-:Y:S01]  /*2ca0*/  @P4 STS.128 [R0+0xe000], RZ ;  /* 0x00e000ff00004388 */ /* 0x0003e20000000c00 */
[----:B------:R-:W-:Y:S05]  /*2cb0*/  @P4 BRA `(.L_x_645) ;  /* 0x0000000000744947 */ /* 0x000fea0003800000 */
[----:B------:R-:W5:Y:S01]  /*2cc0*/  LDCU UR5, c[0x0][0x440] ;  /* 0x00008800ff0577ac */ /* 0x000f620008000800 */
[----:B-12---:R-:W-:Y:S02]  /*2cd0*/  IMAD R2, R15, UR18, RZ ;  /* 0x000000120f027c24 */ /* 0x006fe4000f8e02ff */
        /* <DEDUP_REMOVED lines=26> */
.L_x_646:
[----:B------:R2:W-:Y:S02]  /*2e80*/  STS.128 [R0+0xe000], RZ ;  /* 0x00e000ff00007388 */ /* 0x0005e40000000c00 */
.L_x_645:
[----:B------:R-:W-:Y:S05]  /*2e90*/  BSYNC.RECONVERGENT B0 ;  /* 0x0000000000007941 */ /* 0x000fea0003800200 */
.L_x_644:
[----:B------:R-:W0:Y:S01]  /*2ea0*/  LDGDEPBAR ;  /* 0x00000000000079af */ /* 0x000e220000000000 */
[C---:B------:R-:W-:Y:S01]  /*2eb0*/  IMAD.SHL.U32 R5, R227.reuse, 0x20, RZ ;  /* 0x00000020e3057824 */ /* 0x040fe200078e00ff */
[----:B---3--:R-:W-:Y:S01]  /*2ec0*/  SHF.R.U32.HI R7, RZ, 0x4, R227 ;  /* 0x00000004ff077819 */ /* 0x008fe200000116e3 */
[C---:B------:R-:W-:Y:S01]  /*2ed0*/  IMAD.SHL.U32 R6, R227.reuse, 0x4, RZ ;  /* 0x00000004e3067824 */ /* 0x040fe200078e00ff */
[C---:B------:R-:W-:Y:S01]  /*2ee0*/  LOP3.LUT P1, RZ, R227.reuse, 0x4, RZ, 0xc0, !PT ;  /* 0x00000004e3ff7812 */ /* 0x040fe2000782c0ff */
[----:B------:R-:W-:Y:S01]  /*2ef0*/  IMAD.SHL.U32 R4, R227, 0x10, RZ ;  /* 0x00000010e3047824 */ /* 0x000fe200078e00ff */
[----:B-12-4-:R-:W-:Y:S01]  /*2f00*/  LOP3.LUT R0, R5, 0x20, RZ, 0xc0, !PT ;  /* 0x0000002005007812 */ /* 0x016fe200078ec0ff */
[----:B------:R-:W1:Y:S01]  /*2f10*/  LDCU UR19, c[0x0][0x3b0] ;  /* 0x00007600ff1377ac */ /* 0x000e620008000800 */
[----:B------:R-:W-:Y:S01]  /*2f20*/  LOP3.LUT R6, R6, 0x18, RZ, 0xc0, !PT ;  /* 0x0000001806067812 */ /* 0x000fe200078ec0ff */
[----:B------:R-:W-:Y:S01]  /*2f30*/  IMAD.MOV.U32 R226, RZ, RZ, 0x20 ;  /* 0x00000020ffe27424 */ /* 0x000fe200078e00ff */
[--C-:B------:R-:W-:Y:S01]  /*2f40*/  LOP3.LUT R0, R0, 0x3c00, R4.reuse, 0xf8, !PT ;  /* 0x00003c0000007812 */ /* 0x100fe200078ef804 */
[----:B------:R-:W2:Y:S01]  /*2f50*/  LDCU UR20, c[0x0][0x590] ;  /* 0x0000b200ff1477ac */ /* 0x000ea20008000800 */
[----:B------:R-:W-:Y:S01]  /*2f60*/  LOP3.LUT R3, R6, 0xc0, R5, 0xf8, !PT ;  /* 0x000000c006037812 */ /* 0x000fe200078ef805 */
[----:B------:R-:W-:Y:S01]  /*2f70*/  IMAD.MOV.U32 R225, RZ, RZ, 0x20 ;  /* 0x00000020ffe17424 */ /* 0x000fe200078e00ff */
[----:B------:R-:W-:Y:S01]  /*2f80*/  LOP3.LUT R0, R0, 0x100, R4, 0xf8, !PT ;  /* 0x0000010000007812 */ /* 0x000fe200078ef804 */
[----:B------:R-:W-:Y:S01]  /*2f90*/  UIADD3 UR18, UPT, UPT, UR37, UR50, URZ ;  /* 0x0000003225127290 */ /* 0x000fe2000fffe0ff */
[----:B------:R-:W-:Y:S01]  /*2fa0*/  LOP3.LUT R2, R3, 0x8, R227, 0x78, !PT ;  /* 0x0000000803027812 */ /* 0x000fe200078e78e3 */
[----:B------:R-:W-:Y:S01]  /*2fb0*/  IMAD.MOV.U32 R252, RZ, RZ, R246 ;  /* 0x000000fffffc7224 */ /* 0x000fe200078e00f6 */
[----:B------:R-:W-:Y:S01]  /*2fc0*/  LOP3.LUT R7, R7, 0x8, RZ, 0xc0, !PT ;  /* 0x0000000807077812 */ /* 0x000fe200078ec0ff */
[----:B------:R-:W-:Y:S01]  /*2fd0*/  UIADD3 UR18, UPT, UPT, -UR18, UR31, UR46 ;  /* 0x0000001f12127290 */ /* 0x000fe2000fffe12e */
[----:B------:R-:W-:-:S02]  /*2fe0*/  LOP3.LUT R0, R0, R2, RZ, 0xfc, !PT ;  /* 0x0000000200007212 */ /* 0x000fc400078efcff */
[----:B------:R-:W-:Y:S02]  /*2ff0*/  CS2R R126, SRZ ;  /* 0x00000000007e7805 */ /* 0x000fe4000001ff00 */
[----:B------:R-:W-:Y:S02]  /*3000*/  LOP3.LUT R2, R7, 0x10, R227, 0xf8, !PT ;  /* 0x0000001007027812 */ /* 0x000fe400078ef8e3 */
[----:B------:R-:W-:Y:S01]  /*3010*/  CS2R R124, SRZ ;  /* 0x00000000007c7805 */ /* 0x000fe2000001ff00 */
[----:B------:R-:W-:-:S04]  /*3020*/  DEPBAR.LE SB0, 0x1 ;  /* 0x000080400000791a */ /* 0x000fc80000000000 */
[----:B------:R-:W-:Y:S02]  /*3030*/  LOP3.LUT R2, R2, 0xc0, R5, 0xf8, !PT ;  /* 0x000000c002027812 */ /* 0x000fe400078ef805 */
[----:B------:R-:W-:Y:S02]  /*3040*/  CS2R R130, SRZ ;  /* 0x0000000000827805 */ /* 0x000fe4000001ff00 */
[----:B------:R-:W-:Y:S01]  /*3050*/  LEA R222, R0, UR6, 0x1 ;  /* 0x0000000600de7c11 */ /* 0x000fe2000f8e08ff */
[----:B------:R-:W-:Y:S01]  /*3060*/  BAR.SYNC.DEFER_BLOCKING 0x0 ;  /* 0x0000000000007b1d */ /* 0x000fe20000010000 */
[----:B------:R-:W-:Y:S02]  /*3070*/  LOP3.LUT R0, R2, R6, RZ, 0x3c, !PT ;  /* 0x0000000602007212 */ /* 0x000fe400078e3cff */
[----:B------:R-:W-:Y:S02]  /*3080*/  CS2R R128, SRZ ;  /* 0x0000000000807805 */ /* 0x000fe4000001ff00 */
[----:B------:R-:W-:Y:S01]  /*3090*/  LOP3.LUT R2, R3, 0x8, R223, 0x78, !PT ;  /* 0x0000000803027812 */ /* 0x000fe200078e78df */
[C---:B------:R-:W-:Y:S01]  /*30a0*/  VIADD R3, R222.reuse, 0xf000 ;  /* 0x0000f000de037836 */ /* 0x040fe20000000000 */
[----:B------:R-:W-:Y:S01]  /*30b0*/  LOP3.LUT R7, R5, 0x120, RZ, 0xc0, !PT ;  /* 0x0000012005077812 */ /* 0x000fe200078ec0ff */
[----:B------:R-:W-:Y:S01]  /*30c0*/  VIADD R216, R222, 0xf020 ;  /* 0x0000f020ded87836 */ /* 0x000fe20000000000 */
[----:B------:R-:W-:Y:S01]  /*30d0*/  LOP3.LUT R0, R0, 0x120, R5, 0xf8, !PT ;  /* 0x0000012000007812 */ /* 0x000fe200078ef805 */
[----:B------:R-:W-:Y:S01]  /*30e0*/  @P1 VIADD R216, R3, 0xffffffe0 ;  /* 0xffffffe003d81836 */ /* 0x000fe20000000000 */
[----:B------:R-:W-:-:S02]  /*30f0*/  LOP3.LUT R4, R7, 0x200, R4, 0xf8, !PT ;  /* 0x0000020007047812 */ /* 0x000fc400078ef804 */
[----:B------:R-:W-:Y:S02]  /*3100*/  CS2R R122, SRZ ;  /* 0x00000000007a7805 */ /* 0x000fe4000001ff00 */
[----:B------:R-:W-:Y:S02]  /*3110*/  LEA R220, R0, UR6, 0x1 ;  /* 0x0000000600dc7c11 */ /* 0x000fe4000f8e08ff */
[----:B------:R-:W-:Y:S02]  /*3120*/  CS2R R120, SRZ ;  /* 0x0000000000787805 */ /* 0x000fe4000001ff00 */
[----:B------:R-:W-:Y:S02]  /*3130*/  LOP3.LUT R2, R4, R2, RZ, 0xfc, !PT ;  /* 0x0000000204027212 */ /* 0x000fe400078efcff */
[----:B------:R-:W-:Y:S02]  /*3140*/  CS2R R118, SRZ ;  /* 0x0000000000767805 */ /* 0x000fe4000001ff00 */
[----:B------:R-:W-:-:S02]  /*3150*/  SEL R226, R226, 0xffffffe0, !P1 ;  /* 0xffffffe0e2e27807 */ /* 0x000fc40004800000 */
[----:B------:R-:W-:Y:S02]  /*3160*/  CS2R R116, SRZ ;  /* 0x0000000000747805 */ /* 0x000fe4000001ff00 */
[----:B------:R-:W-:Y:S02]  /*3170*/  LEA R221, R2, UR6, 0x1 ;  /* 0x0000000602dd7c11 */ /* 0x000fe4000f8e08ff */
[----:B------:R-:W-:Y:S02]  /*3180*/  CS2R R110, SRZ ;  /* 0x00000000006e7805 */ /* 0x000fe4000001ff00 */
[----:B------:R-:W-:Y:S02]  /*3190*/  LOP3.LUT P0, RZ, R227, 0x2, RZ, 0xc0, !PT ;  /* 0x00000002e3ff7812 */ /* 0x000fe4000780c0ff */
[----:B------:R-:W-:Y:S02]  /*31a0*/  CS2R R108, SRZ ;  /* 0x00000000006c7805 */ /* 0x000fe4000001ff00 */
[----:B------:R-:W-:-:S02]  /*31b0*/  CS2R R114, SRZ ;  /* 0x0000000000727805 */ /* 0x000fc4000001ff00 */
[----:B------:R-:W-:Y:S02]  /*31c0*/  CS2R R112, SRZ ;  /* 0x0000000000707805 */ /* 0x000fe4000001ff00 */
[----:B------:R-:W-:Y:S01]  /*31d0*/  CS2R R106, SRZ ;  /* 0x00000000006a7805 */ /* 0x000fe2000001ff00 */
[----:B------:R3:W4:Y:S01]  /*31e0*/  LDSM.16.M88.4 R180, [R216] ;  /* 0x00000000d8b4783b */ /* 0x0007220000000200 */
        /* <DEDUP_REMOVED lines=27> */
[----:B------:R3:W2:Y:S01]  /*33a0*/  LDSM.16.M88.4 R188, [R222+0x11000] ;  /* 0x01100000debc783b */ /* 0x0006a20000000200 */
[----:B------:R-:W-:-:S02]  /*33b0*/  CS2R R66, SRZ ;  /* 0x0000000000427805 */ /* 0x000fc4000001ff00 */
[----:B------:R-:W-:Y:S02]  /*33c0*/  CS2R R64, SRZ ;  /* 0x0000000000407805 */ /* 0x000fe4000001ff00 */
[----:B------:R-:W-:Y:S01]  /*33d0*/  CS2R R58, SRZ ;  /* 0x00000000003a7805 */ /* 0x000fe2000001ff00 */
[----:B------:R3:W3:Y:S01]  /*33e0*/  LDSM.16.M88.4 R192, [R222+0x11400] ;  /* 0x01140000dec0783b */ /* 0x0006e20000000200 */
[----:B------:R-:W-:Y:S02]  /*33f0*/  CS2R R56, SRZ ;  /* 0x0000000000387805 */ /* 0x000fe4000001ff00 */
[----:B------:R-:W-:Y:S02]  /*3400*/  CS2R R54, SRZ ;  /* 0x0000000000367805 */ /* 0x000fe4000001ff00 */
[----:B------:R-:W-:Y:S01]  /*3410*/  CS2R R52, SRZ ;  /* 0x0000000000347805 */ /* 0x000fe2000001ff00 */
[----:B------:R1:W3:Y:S01]  /*3420*/  LDSM.16.M88.4 R204, [R222+0x13000] ;  /* 0x01300000decc783b */ /* 0x0002e20000000200 */
[----:B------:R-:W-:-:S02]  /*3430*/  CS2R R46, SRZ ;  /* 0x00000000002e7805 */ /* 0x000fc4000001ff00 */
[----:B------:R-:W-:Y:S02]  /*3440*/  CS2R R44, SRZ ;  /* 0x00000000002c7805 */ /* 0x000fe4000001ff00 */
[----:B------:R-:W-:Y:S01]  /*3450*/  CS2R R50, SRZ ;  /* 0x0000000000327805 */ /* 0x000fe2000001ff00 */
[----:B------:R2:W3:Y:S01]  /*3460*/  LDSM.16.M88.4 R208, [R222+0x13400] ;  /* 0x01340000ded0783b */ /* 0x0004e20000000200 */
[----:B------:R-:W-:Y:S02]  /*3470*/  CS2R R48, SRZ ;  /* 0x0000000000307805 */ /* 0x000fe4000001ff00 */
[----:B------:R-:W-:Y:S02]  /*3480*/  CS2R R42, SRZ ;  /* 0x00000000002a7805 */ /* 0x000fe4000001ff00 */
[----:B------:R-:W-:Y:S01]  /*3490*/  CS2R R40, SRZ ;  /* 0x0000000000287805 */ /* 0x000fe2000001ff00 */
[----:B------:R-:W3:Y:S01]  /*34a0*/  LDSM.16.M88.4 R216, [R216+0x4400] ;  /* 0x00440000d8d8783b */ /* 0x000ee20000000200 */
[----:B------:R-:W-:-:S02]  /*34b0*/  CS2R R38, SRZ ;  /* 0x0000000000267805 */ /* 0x000fc4000001ff00 */
[----:B------:R-:W-:Y:S01]  /*34c0*/  CS2R R36, SRZ ;  /* 0x0000000000247805 */ /* 0x000fe2000001ff00 */
[----:B------:R-:W-:Y:S01]  /*34d0*/  VIADD R221, R221, UR14 ;  /* 0x0000000edddd7c36 */ /* 0x000fe20008000000 */
[----:B------:R-:W-:Y:S01]  /*34e0*/  SEL R225, R225, 0xffffffe0, !P0 ;  /* 0xffffffe0e1e17807 */ /* 0x000fe20004000000 */
[----:B------:R-:W-:Y:S01]  /*34f0*/  VIADD R220, R220, UR14 ;  /* 0x0000000edcdc7c36 */ /* 0x000fe20008000000 */
[----:B------:R-:W-:Y:S01]  /*3500*/  USHF.L.U32 UR51, UR51, 0x3, URZ ;  /* 0x0000000333337899 */ /* 0x000fe200080006ff */
[----:B------:R-:W-:Y:S01]  /*3510*/  IMAD.IADD R224, R222, 0x1, R226 ;  /* 0x00000001dee07824 */ /* 0x000fe200078e02e2 */
[----:B------:R-:W3:Y:S01]  /*3520*/  LDCU UR5, c[0x0][0x440] ;  /* 0x00008800ff0577ac */ /* 0x000ee20008000800 */
[----:B------:R-:W3:Y:S01]  /*3530*/  LDCU UR15, c[0x0][0x504] ;  /* 0x0000a080ff0f77ac */ /* 0x000ee20008000800 */
[----:B------:R-:W3:Y:S01]  /*3540*/  LDCU UR9, c[0x0][0x508] ;  /* 0x0000a100ff0977ac */ /* 0x000ee20008000800 */
[----:B------:R-:W3:Y:S01]  /*3550*/  LDCU UR8, c[0x0][0x3e0] ;  /* 0x00007c00ff0877ac */ /* 0x000ee20008000800 */
[----:B------:R-:W3:Y:S01]  /*3560*/  LDCU UR17, c[0x0][0x50c] ;  /* 0x0000a180ff1177ac */ /* 0x000ee20008000800 */
[----:B------:R-:W3:Y:S01]  /*3570*/  LDCU UR16, c[0x0][0x45c] ;  /* 0x00008b80ff1077ac */ /* 0x000ee20008000800 */
[----:B-1----:R-:W-:-:S02]  /*3580*/  USHF.L.U32 UR19, UR19, 0x6, URZ ;  /* 0x0000000613137899 */ /* 0x002fc400080006ff */
[----:B--2---:R-:W-:Y:S02]  /*3590*/  USHF.L.U32 UR20, UR20, 0x6, URZ ;  /* 0x0000000614147899 */ /* 0x004fe400080006ff */
[----:B----4-:R-:W-:-:S12]  /*35a0*/  UIADD3 UR18, UPT, UPT, UR18, 0x80, URZ ;  /* 0x0000008012127890 */ /* 0x010fd8000fffe0ff */
.L_x_651:
[----:B------:R-:W0:Y:S01]  /*35b0*/  LDGDEPBAR ;  /* 0x00000000000079af */ /* 0x000e220000000000 */
[----:B------:R-:W-:Y:S01]  /*35c0*/  IADD3 R0, PT, PT, R221, R226, RZ ;  /* 0x000000e2dd007210 */ /* 0x000fe20007ffe0ff */
[----:B------:R-:W-:Y:S01]  /*35d0*/  USHF.L.U32 UR14, UR52, 0x6, URZ ;  /* 0x00000006340e7899 */ /* 0x000fe200080006ff */
[----:B------:R-:W-:Y:S02]  /*35e0*/  MOV R2, UR10 ;  /* 0x0000000a00027c02 */ /* 0x000fe40008000f00 */
[----:B------:R-:W-:Y:S01]  /*35f0*/  MOV R3, UR11 ;  /* 0x0000000b00037c02 */ /* 0x000fe20008000f00 */
[----:B------:R-:W-:Y:S01]  /*3600*/  UISETP.GE.AND UP0, UPT, UR14, UR18, UPT ;  /* 0x000000120e00728c */ /* 0x000fe2000bf06270 */
[C---:B------:R-:W-:Y:S04]  /*3610*/  LEA R2, P0, R247.reuse, R2, 0x2 ;  /* 0x00000002f7027211 */ /* 0x040fe800078010ff */
[----:B------:R-:W-:Y:S01]  /*3620*/  LEA.HI.X R3, R247, R3, RZ, 0x2, P0 ;  /* 0x00000003f7037211 */ /* 0x000fe200000f14ff */
[----:B------:R-:W-:Y:S04]  /*3630*/  DEPBAR.LE SB0, 0x0 ;  /* 0x000080000000791a */ /* 0x000fe80000000000 */
[----:B------:R-:W-:Y:S06]  /*3640*/  BAR.SYNC.DEFER_BLOCKING 0x0 ;  /* 0x0000000000007b1d */ /* 0x000fec0000010000 */
[----:B------:R-:W-:Y:S08]  /*3650*/  LDSM.16.M88.4 R32, [R221] ;  /* 0x00000000dd20783b */ /* 0x000ff00000000200 */
[----:B------:R-:W1:Y:S08]  /*3660*/  LDSM.16.M88.4 R16, [R222+0x9000] ;  /* 0x00900000de10783b */ /* 0x000e700000000200 */
[----:B------:R-:W2:Y:S08]  /*3670*/  LDSM.16.M88.4 R28, [R221+0x800] ;  /* 0x00080000dd1c783b */ /* 0x000eb00000000200 */
[----:B------:R-:W4:Y:S08]  /*3680*/  LDSM.16.M88.4 R132, [R222+0x9400] ;  /* 0x00940000de84783b */ /* 0x000f300000000200 */
[----:B------:R-:W-:Y:S08]  /*3690*/  LDSM.16.M88.4 R136, [R0] ;  /* 0x000000000088783b */ /* 0x000ff00000000200 */
[----:B------:R-:W3:Y:S01]  /*36a0*/  LDSM.16.M88.4 R140, [R224+0x9000] ;  /* 0x00900000e08c783b */ /* 0x000ee20000000200 */
        /* <DEDUP_REMOVED lines=16> */
[-C--:B---3--:R-:W-:Y:S07]  /*37b0*/  HMMA.16816.F32 R4, R136, R140.reuse, R4 ;  /* 0x0000008c8804723c */ /* 0x088fee0000001804 */
[----:B------:R3:W5:Y:S04]  /*37c0*/  LDG.E R230, desc[UR38][R2.64] ;  /* 0x0000002602e67981 */ /* 0x000768000c1e1900 */
[----:B------:R3:W5:Y:S01]  /*37d0*/  LDG.E R231, desc[UR38][R2.64+0x20] ;  /* 0x0000202602e77981 */ /* 0x000762000c1e1900 */
[C---:B-1----:R-:W-:Y:S03]  /*37e0*/  HMMA.16816.F32 R8, R144.reuse, R140, R8 ;  /* 0x0000008c9008723c */ /* 0x042fe60000001808 */
[----:B------:R3:W5:Y:S04]  /*37f0*/  LDG.E R229, desc[UR38][R2.64+0x80] ;  /* 0x0000802602e57981 */ /* 0x000768000c1e1900 */
[----:B------:R3:W5:Y:S01]  /*3800*/  LDG.E R228, desc[UR38][R2.64+0xa0] ;  /* 0x0000a02602e47981 */ /* 0x000762000c1e1900 */
        /* <DEDUP_REMOVED lines=21> */
[-C--:B-1----:R-:W-:Y:S01]  /*3960*/  HMMA.16816.F32 R4, R140, R164.reuse, R4 ;  /* 0x000000a48c04723c */ /* 0x082fe20000001804 */
[----:B------:R-:W1:Y:S07]  /*3970*/  LDSM.16.M88.4 R152, [R222+0xd400] ;  /* 0x00d40000de98783b */ /* 0x000e6e0000000200 */
[C---:B--2---:R-:W-:Y:S08]  /*3980*/  HMMA.16816.F32 R8, R136.reuse, R164, R8 ;  /* 0x000000a48808723c */ /* 0x044ff00000001808 */
[-C--:B------:R-:W-:Y:S08]  /*3990*/  HMMA.16816.F32 R12, R136, R166.reuse, R12 ;  /* 0x000000a6880c723c */ /* 0x080ff0000000180c */
[C---:B------:R-:W-:Y:S08]  /*39a0*/  HMMA.16816.F32 R16, R140.reuse, R166, R16 ;  /* 0x000000a68c10723c */ /* 0x040ff00000001810 */
[-C--:B------:R-:W-:Y:S08]  /*39b0*/  HMMA.16816.F32 R20, R140, R144.reuse, R20 ;  /* 0x000000908c14723c */ /* 0x080ff00000001814 */
[C---:B------:R-:W-:Y:S08]  /*39c0*/  HMMA.16816.F32 R24, R136.reuse, R144, R24 ;  /* 0x000000908818723c */ /* 0x040ff00000001818 */
[-C--:B------:R-:W-:Y:S01]  /*39d0*/  HMMA.16816.F32 R28, R136, R146.reuse, R28 ;  /* 0x00000092881c723c */ /* 0x080fe2000000181c */
[----:B------:R-:W2:Y:S07]  /*39e0*/  LDSM.16.M88.4 R136, [R0+0x2800] ;  /* 0x002800000088783b */ /* 0x000eae0000000200 */
[----:B------:R-:W-:Y:S08]  /*39f0*/  HMMA.16816.F32 R32, R140, R146, R32 ;  /* 0x000000928c20723c */ /* 0x000ff00000001820 */
[-C--:B---3--:R-:W-:Y:S08]  /*3a00*/  HMMA.16816.F32 R4, R148, R168.reuse, R4 ;  /* 0x000000a89404723c */ /* 0x088ff00000001804 */
[C---:B----4-:R-:W-:Y:S08]  /*3a10*/  HMMA.16816.F32 R8, R132.reuse, R168, R8 ;  /* 0x000000a88408723c */ /* 0x050ff00000001808 */
[-C--:B------:R-:W-:Y:S08]  /*3a20*/  HMMA.16816.F32 R12, R132, R170.reuse, R12 ;  /* 0x000000aa840c723c */ /* 0x080ff0000000180c */
[C---:B------:R-:W-:Y:S08]  /*3a30*/  HMMA.16816.F32 R16, R148.reuse, R170, R16 ;  /* 0x000000aa9410723c */ /* 0x040ff00000001810 */
[-C--:B-1----:R-:W-:Y:S08]  /*3a40*/  HMMA.16816.F32 R20, R148, R152.reuse, R20 ;  /* 0x000000989414723c */ /* 0x082ff00000001814 */
[C---:B------:R-:W-:Y:S08]  /*3a50*/  HMMA.16816.F32 R24, R132.reuse, R152, R24 ;  /* 0x000000988418723c */ /* 0x040ff00000001818 */
[-C--:B------:R-:W-:Y:S08]  /*3a60*/  HMMA.16816.F32 R28, R132, R154.reuse, R28 ;  /* 0x0000009a841c723c */ /* 0x080ff0000000181c */
[----:B------:R-:W-:Y:S08]  /*3a70*/  HMMA.16816.F32 R32, R148, R154, R32 ;  /* 0x0000009a9420723c */ /* 0x000ff00000001820 */
[-C--:B------:R-:W-:Y:S08]  /*3a80*/  HMMA.16816.F32 R4, R156, R160.reuse, R4 ;  /* 0x000000a09c04723c */ /* 0x080ff00000001804 */
[C---:B--2---:R-:W-:Y:S08]  /*3a90*/  HMMA.16816.F32 R8, R136.reuse, R160, R8 ;  /* 0x000000a08808723c */ /* 0x044ff00000001808 */
        /* <DEDUP_REMOVED lines=16> */
[----:B------:R-:W3:Y:S01]  /*3ba0*/  MUFU.TANH R144, R6 ;  /* 0x0000000600907308 */ /* 0x000ee20000002400 */
[----:B------:R-:W-:Y:S01]  /*3bb0*/  FMUL.FTZ R16, R16, UR17 ;  /* 0x0000001110107c20 */ /* 0x000fe20008410000 */
[----:B------:R-:W-:Y:S01]  /*3bc0*/  FMUL.FTZ R17, R17, UR17 ;  /* 0x0000001111117c20 */ /* 0x000fe20008410000 */
[----:B------:R-:W-:Y:S01]  /*3bd0*/  FMUL.FTZ R18, R18, UR17 ;  /* 0x0000001112127c20 */ /* 0x000fe20008410000 */
[----:B------:R-:W-:Y:S06]  /*3be0*/  FMUL.FTZ R19, R19, UR17 ;  /* 0x0000001113137c20 */ /* 0x000fec0008410000 */
[----:B------:R4:W1:Y:S10]  /*3bf0*/  MUFU.TANH R143, R7 ;  /* 0x00000007008f7308 */ /* 0x0008740000002400 */
[----:B------:R1:W1:Y:S10]  /*3c00*/  MUFU.TANH R151, R8 ;  /* 0x0000000800977308 */ /* 0x0002740000002400 */
[----:B------:R1:W1:Y:S01]  /*3c10*/  MUFU.TANH R150, R9 ;  /* 0x0000000900967308 */ /* 0x0002620000002400 */
[----:B----4-:R-:W4:Y:S09]  /*3c20*/  LDSM.16.M88.4 R4, [R224+0xd400] ;  /* 0x00d40000e004783b */ /* 0x010f320000000200 */
[----:B------:R1:W1:Y:S10]  /*3c30*/  MUFU.TANH R147, R10 ;  /* 0x0000000a00937308 */ /* 0x0002740000002400 */
[----:B------:R1:W1:Y:S10]  /*3c40*/  MUFU.TANH R146, R11 ;  /* 0x0000000b00927308 */ /* 0x0002740000002400 */
[----:B------:R1:W1:Y:S10]  /*3c50*/  MUFU.TANH R160, R12 ;  /* 0x0000000c00a07308 */ /* 0x0002740000002400 */
[----:B------:R1:W1:Y:S10]  /*3c60*/  MUFU.TANH R155, R13 ;  /* 0x0000000d009b7308 */ /* 0x0002740000002400 */
[----:B------:R1:W1:Y:S01]  /*3c70*/  MUFU.TANH R154, R14 ;  /* 0x0000000e009a7308 */ /* 0x0002620000002400 */
[-C--:B----4-:R-:W-:Y:S09]  /*3c80*/  HMMA.16816.F32 R20, R156, R4.reuse, R20 ;  /* 0x000000049c14723c */ /* 0x090ff20000001814 */
[----:B------:R4:W1:Y:S01]  /*3c90*/  MUFU.TANH R153, R15 ;  /* 0x0000000f00997308 */ /* 0x0008620000002400 */
[C---:B------:R-:W-:Y:S09]  /*3ca0*/  HMMA.16816.F32 R24, R136.reuse, R4, R24 ;  /* 0x000000048818723c */ /* 0x040ff20000001818 */
[----:B------:R4:W1:Y:S01]  /*3cb0*/  MUFU.TANH R167, R16 ;  /* 0x0000001000a77308 */ /* 0x0008620000002400 */
[-C--:B------:R-:W-:Y:S03]  /*3cc0*/  HMMA.16816.F32 R28, R136, R6.reuse, R28 ;  /* 0x00000006881c723c */ /* 0x080fe6000000181c */
[----:B------:R-:W-:Y:S01]  /*3cd0*/  FMUL.FTZ R20, R20, UR17 ;  /* 0x0000001114147c20 */ /* 0x000fe20008410000 */
[----:B------:R-:W-:Y:S01]  /*3ce0*/  FMUL.FTZ R21, R21, UR17 ;  /* 0x0000001115157c20 */ /* 0x000fe20008410000 */
[----:B------:R-:W-:Y:S01]  /*3cf0*/  FMUL.FTZ R22, R22, UR17 ;  /* 0x0000001116167c20 */ /* 0x000fe20008410000 */
[----:B------:R-:W-:Y:S03]  /*3d00*/  FMUL.FTZ R23, R23, UR17 ;  /* 0x0000001117177c20 */ /* 0x000fe60008410000 */
[----:B------:R4:W1:Y:S01]  /*3d10*/  MUFU.TANH R166, R17 ;  /* 0x0000001100a67308 */ /* 0x0008620000002400 */
[----:B------:R-:W-:Y:S04]  /*3d20*/  HMMA.16816.F32 R32, R156, R6, R32 ;  /* 0x000000069c20723c */ /* 0x000fe80000001820 */
[----:B------:R-:W-:Y:S01]  /*3d30*/  FMUL.FTZ R24, R24, UR17 ;  /* 0x0000001118187c20 */ /* 0x000fe20008410000 */
[----:B------:R-:W-:Y:S01]  /*3d40*/  FMUL.FTZ R25, R25, UR17 ;  /* 0x0000001119197c20 */ /* 0x000fe20008410000 */
[----:B------:R-:W-:Y:S03]  /*3d50*/  FMUL.FTZ R26, R26, UR17 ;  /* 0x000000111a1a7c20 */ /* 0x000fe60008410000 */
[----:B------:R4:W1:Y:S01]  /*3d60*/  MUFU.TANH R162, R18 ;  /* 0x0000001200a27308 */ /* 0x0008620000002400 */
[----:B------:R-:W-:Y:S01]  /*3d70*/  FMUL.FTZ R27, R27, UR17 ;  /* 0x000000111b1b7c20 */ /* 0x000fe20008410000 */
[----:B------:R-:W-:Y:S01]  /*3d80*/  FMUL.FTZ R28, R28, UR17 ;  /* 0x000000111c1c7c20 */ /* 0x000fe20008410000 */
[----:B------:R-:W-:Y:S01]  /*3d90*/  FMUL.FTZ R29, R29, UR17 ;  /* 0x000000111d1d7c20 */ /* 0x000fe20008410000 */
[----:B------:R-:W-:Y:S01]  /*3da0*/  FMUL.FTZ R30, R30, UR17 ;  /* 0x000000111e1e7c20 */ /* 0x000fe20008410000 */
[----:B------:R-:W-:Y:S05]  /*3db0*/  FMUL.FTZ R31, R31, UR17 ;  /* 0x000000111f1f7c20 */ /* 0x000fea0008410000 */
[----:B------:R4:W1:Y:S01]  /*3dc0*/  MUFU.TANH R161, R19 ;  /* 0x0000001300a17308 */ /* 0x0008620000002400 */
[----:B------:R-:W-:Y:S01]  /*3dd0*/  FMUL.FTZ R32, R32, UR17 ;  /* 0x0000001120207c20 */ /* 0x000fe20008410000 */
[----:B------:R-:W-:Y:S01]  /*3de0*/  FMUL.FTZ R33, R33, UR17 ;  /* 0x0000001121217c20 */ /* 0x000fe20008410000 */
[----:B------:R-:W-:Y:S01]  /*3df0*/  FMUL.FTZ R34, R34, UR17 ;  /* 0x0000001122227c20 */ /* 0x000fe20008410000 */
[----:B------:R-:W-:Y:S06]  /*3e00*/  FMUL.FTZ R35, R35, UR17 ;  /* 0x0000001123237c20 */ /* 0x000fec0008410000 */
[----:B------:R4:W1:Y:S10]  /*3e10*/  MUFU.TANH R171, R20 ;  /* 0x0000001400ab7308 */ /* 0x0008740000002400 */
        /* <DEDUP_REMOVED lines=14> */
[----:B------:R4:W1:Y:S01]  /*3f00*/  MUFU.TANH R236, R35 ;  /* 0x0000002300ec7308 */ /* 0x0008620000002400 */
[----:B--23--:R-:W-:Y:S05]  /*3f10*/  BRA.U !UP0, `(.L_x_647) ;  /* 0x0000000108ac7547 */ /* 0x00cfea000b800000 */
[----:B-1----:R-:W-:Y:S01]  /*3f20*/  MOV R12, R156 ;  /* 0x0000009c000c7202 */ /* 0x002fe20000000f00 */
[----:B------:R-:W-:Y:S01]  /*3f30*/  USHF.L.U32 UR21, UR41, 0x7, URZ ;  /* 0x0000000729157899 */ /* 0x000fe200080006ff */
[----:B------:R-:W-:Y:S01]  /*3f40*/  MOV R10, R158 ;  /* 0x0000009e000a7202 */ /* 0x000fe20000000f00 */
[----:B------:R-:W-:Y:S01]  /*3f50*/  IMAD.MOV.U32 R11, RZ, RZ, R157 ;  /* 0x000000ffff0b7224 */ /* 0x000fe200078e009d */
[----:B----4-:R-:W-:Y:S01]  /*3f60*/  MOV R28, R236 ;  /* 0x000000ec001c7202 */ /* 0x010fe20000000f00 */
[----:B------:R-:W-:Y:S01]  /*3f70*/  IMAD.MOV.U32 R13, RZ, RZ, R159 ;  /* 0x000000ffff0d7224 */ /* 0x000fe200078e009f */
[----:B------:R-:W-:Y:S01]  /*3f80*/  MOV R32, R238 ;  /* 0x000000ee00207202 */ /* 0x000fe20000000f00 */
        /* <DEDUP_REMOVED lines=19> */
[----:B------:R-:W-:Y:S01]  /*40c0*/  UIADD3 UR21, UPT, UPT, UR21, 0x80, URZ ;  /* 0x0000008015157890 */ /* 0x000fe2000fffe0ff */
[----:B------:R-:W-:Y:S01]  /*40d0*/  MOV R22, R150 ;  /* 0x0000009600167202 */ /* 0x000fe20000000f00 */
[----:B------:R-:W-:Y:S01]  /*40e0*/  IMAD.MOV.U32 R132, RZ, RZ, R147 ;  /* 0x000000ffff847224 */ /* 0x000fe200078e0093 */
[----:B------:R-:W-:Y:S01]  /*40f0*/  UIADD3 UR22, UPT, UPT, UR14, 0x40, URZ ;  /* 0x000000400e167890 */ /* 0x000fe2000fffe0ff */
[----:B------:R-:W-:Y:S01]  /*4100*/  MOV R17, R143 ;  /* 0x0000008f00117202 */ /* 0x000fe20000000f00 */
[----:B------:R-:W-:Y:S01]  /*4110*/  IMAD.MOV.U32 R35, RZ, RZ, R151 ;  /* 0x000000ffff237224 */ /* 0x000fe200078e0097 */
[----:B------:R-:W-:Y:S01]  /*4120*/  MOV R21, R145 ;  /* 0x0000009100157202 */ /* 0x000fe20000000f00 */
[----:B------:R-:W-:Y:S01]  /*4130*/  IMAD.U32 R0, RZ, RZ, UR21 ;  /* 0x00000015ff007e24 */ /* 0x000fe2000f8e00ff */
[----:B------:R-:W-:Y:S01]  /*4140*/  UIADD3 UR21, UPT, UPT, -UR37, UR46, UR21 ;  /* 0x0000002e25157290 */ /* 0x000fe2000fffe115 */
[----:B------:R-:W-:Y:S02]  /*4150*/  IMAD.MOV.U32 R34, RZ, RZ, R144 ;  /* 0x000000ffff227224 */ /* 0x000fe400078e0090 */
[----:B------:R-:W-:Y:S01]  /*4160*/  IMAD.MOV.U32 R33, RZ, RZ, R152 ;  /* 0x000000ffff217224 */ /* 0x000fe200078e0098 */
[----:B------:R-:W-:Y:S01]  /*4170*/  UIADD3 UR21, UPT, UPT, UR21, -0x80, UR15 ;  /* 0xffffff8015157890 */ /* 0x000fe2000fffe00f */
[----:B------:R-:W-:Y:S03]  /*4180*/  ISETP.LT.AND P0, PT, R0, UR37, PT ;  /* 0x0000002500007c0c */ /* 0x000fe6000bf01270 */
[----:B------:R-:W-:Y:S06]  /*4190*/  UISETP.GE.AND UP0, UPT, UR22, UR21, UPT ;  /* 0x000000151600728c */ /* 0x000fec000bf06270 */
[----:B------:R-:W-:Y:S11]  /*41a0*/  PLOP3.LUT P1, PT, PT, PT, UP0, 0x80, 0x8 ;  /* 0x000000000008781c */ /* 0x000ff60003f2f008 */
[----:B------:R-:W-:Y:S02]  /*41b0*/  @!UPT UIADD3 URZ, UPT, UPT, URZ, URZ, URZ ;  /* 0x000000fffffff290 */ /* 0x000fe4000fffe0ff */
[----:B------:R-:W-:Y:S05]  /*41c0*/  @!P1 BRA P0, `(.L_x_648) ;  /* 0x0000000800749947 */ /* 0x000fea0000000000 */
.L_x_647:
[----:B------:R-:W-:Y:S01]  /*41d0*/  LOP3.LUT R3, R247, UR14, RZ, 0xfc, !PT ;  /* 0x0000000ef7037c12 */ /* 0x000fe2000f8efcff */
[----:B------:R-:W-:Y:S01]  /*41e0*/  IMAD.SHL.U32 R0, R227, 0x2, RZ ;  /* 0x00000002e3007824 */ /* 0x000fe200078e00ff */
[----:B------:R-:W-:Y:S01]  /*41f0*/  UIADD3 UR21, UPT, UPT, UR37, UR9, -UR46 ;  /* 0x0000000925157290 */ /* 0x000fe2000fffe82e */
[----:B-1----:R-:W-:Y:S01]  /*4200*/  IMAD.MOV.U32 R14, RZ, RZ, 0x1 ;  /* 0x00000001ff0e7424 */ /* 0x002fe200078e00ff */
[----:B------:R-:W-:Y:S01]  /*4210*/  UIADD3 UR22, UPT, UPT, UR37, -UR15, -UR46 ;  /* 0x8000000f25167290 */ /* 0x000fe2000fffe82e */
[----:B------:R-:W-:Y:S01]  /*4220*/  IMAD.MOV.U32 R6, RZ, RZ, 0x9 ;  /* 0x00000009ff067424 */ /* 0x000fe200078e00ff */
[----:B------:R-:W-:Y:S01]  /*4230*/  LOP3.LUT R0, R0, 0x6, RZ, 0xc0, !PT ;  /* 0x0000000600007812 */ /* 0x000fe200078ec0ff */
[----:B------:R-:W-:Y:S01]  /*4240*/  USHF.L.U32 UR14, UR41, 0x7, URZ ;  /* 0x00000007290e7899 */ /* 0x000fe200080006ff */
[C---:B------:R-:W-:Y:S02]  /*4250*/  VIADD R2, R3.reuse, UR21 ;  /* 0x0000001503027c36 */ /* 0x040fe40008000000 */
[----:B------:R-:W-:Y:S01]  /*4260*/  LOP3.LUT R0, R0, 0x1e0, R223, 0xf8, !PT ;  /* 0x000001e000007812 */ /* 0x000fe200078ef8df */
[----:B------:R-:W-:Y:S02]  /*4270*/  IMAD.MOV.U32 R4, RZ, RZ, 0x21 ;  /* 0x00000021ff047424 */ /* 0x000fe400078e00ff */
[C---:B------:R-:W-:Y:S01]  /*4280*/  VIADDMNMX R14, R2.reuse, R14, UR37, PT ;  /* 0x00000025020e7e46 */ /* 0x040fe2000b80010e */
[----:B------:R-:W-:Y:S01]  /*4290*/  IMAD.MOV.U32 R5, RZ, RZ, 0x29 ;  /* 0x00000029ff057424 */ /* 0x000fe200078e00ff */
[C---:B------:R-:W-:Y:S01]  /*42a0*/  VIADDMNMX R6, R2.reuse, R6, UR37, PT ;  /* 0x0000002502067e46 */ /* 0x040fe2000b800106 */
[----:B------:R-:W-:Y:S01]  /*42b0*/  VIADD R3, R3, UR22 ;  /* 0x0000001603037c36 */ /* 0x000fe20008000000 */
[----:B------:R-:W-:Y:S01]  /*42c0*/  VIADDMNMX R4, R2, R4, UR37, PT ;  /* 0x0000002502047e46 */ /* 0x000fe2000b800104 */
[----:B------:R-:W-:Y:S01]  /*42d0*/  VIADD R0, R0, UR14 ;  /* 0x0000000e00007c36 */ /* 0x000fe20008000000 */
[----:B------:R-:W-:Y:S02]  /*42e0*/  VIADDMNMX R2, R2, R5, UR37, PT ;  /* 0x0000002502027e46 */ /* 0x000fe4000b800105 */
[----:B----4-:R-:W-:Y:S01]  /*42f0*/  VIMNMX R15, PT, PT, RZ, R3, !PT ;  /* 0x00000003ff0f7248 */ /* 0x010fe20007fe0100 */
[C---:B------:R-:W-:Y:S01]  /*4300*/  VIADD R13, R0.reuse, 0x1 ;  /* 0x00000001000d7836 */ /* 0x040fe20000000000 */
[C---:B------:R-:W-:Y:S01]  /*4310*/  VIADDMNMX R7, R3.reuse, 0x8, RZ, !PT ;  /* 0x0000000803077846 */ /* 0x040fe200078001ff */
[C---:B------:R-:W-:Y:S01]  /*4320*/  VIADD R10, R0.reuse, 0x10 ;  /* 0x00000010000a7836 */ /* 0x040fe20000000000 */
[C---:B------:R-:W-:Y:S01]  /*4330*/  VIADDMNMX R5, R3.reuse, 0x20, RZ, !PT ;  /* 0x0000002003057846 */ /* 0x040fe200078001ff */
[C---:B------:R-:W-:Y:S01]  /*4340*/  VIADD R12, R0.reuse, 0x8 ;  /* 0x00000008000c7836 */ /* 0x040fe20000000000 */
[----:B------:R-:W-:Y:S01]  /*4350*/  VIADDMNMX R3, R3, 0x28, RZ, !PT ;  /* 0x0000002803037846 */ /* 0x000fe200078001ff */
[C---:B------:R-:W-:Y:S01]  /*4360*/  VIADD R11, R0.reuse, 0x9 ;  /* 0x00000009000b7836 */ /* 0x040fe20000000000 */
[C---:B------:R-:W-:Y:S01]  /*4370*/  ISETP.GE.AND P0, PT, R0.reuse, R15, PT ;  /* 0x0000000f0000720c */ /* 0x040fe20003f06270 */
[C---:B------:R-:W-:Y:S01]  /*4380*/  VIADD R9, R0.reuse, 0x11 ;  /* 0x0000001100097836 */ /* 0x040fe20000000000 */
[C---:B------:R-:W-:Y:S01]  /*4390*/  ISETP.GE.AND P6, PT, R0.reuse, R7, PT ;  /* 0x000000070000720c */ /* 0x040fe20003fc6270 */
[C---:B------:R-:W-:Y:S01]  /*43a0*/  VIADD R8, R0.reuse, 0x18 ;  /* 0x0000001800087836 */ /* 0x040fe20000000000 */
[C---:B------:R-:W-:Y:S02]  /*43b0*/  ISETP.GE.AND P5, PT, R0.reuse, R5, PT ;  /* 0x000000050000720c */ /* 0x040fe40003fa6270 */
[C---:B------:R-:W-:Y:S02]  /*43c0*/  ISETP.GE.AND P4, PT, R0.reuse, R3, PT ;  /* 0x000000030000720c */ /* 0x040fe40003f86270 */
[----:B------:R-:W-:Y:S02]  /*43d0*/  ISETP.GE.AND P3, PT, R0, R14, PT ;  /* 0x0000000e0000720c */ /* 0x000fe40003f66270 */
[----:B------:R-:W-:Y:S02]  /*43e0*/  FSEL R33, R152, -INF , P0 ;  /* 0xff80000098217808 */ /* 0x000fe40000000000 */
[C---:B------:R-:W-:Y:S02]  /*43f0*/  ISETP.GE.AND P2, PT, R0.reuse, R6, PT ;  /* 0x000000060000720c */ /* 0x040fe40003f46270 */
[C---:B------:R-:W-:Y:S02]  /*4400*/  ISETP.GE.AND P1, PT, R0.reuse, R4, PT ;  /* 0x000000040000720c */ /* 0x040fe40003f26270 */
[C---:B------:R-:W-:Y:S01]  /*4410*/  ISETP.GE.AND P0, PT, R0.reuse, R2, PT ;  /* 0x000000020000720c */ /* 0x040fe20003f06270 */
[----:B------:R-:W-:Y:S01]  /*4420*/  VIADD R0, R0, 0x19 ;  /* 0x0000001900007836 */ /* 0x000fe20000000000 */
[----:B------:R-:W-:Y:S02]  /*4430*/  FSEL R34, R144, -INF , P6 ;  /* 0xff80000090227808 */ /* 0x000fe40003000000 */
[----:B------:R-:W-:Y:S02]  /*4440*/  FSEL R35, R151, -INF , P5 ;  /* 0xff80000097237808 */ /* 0x000fe40002800000 */
[----:B------:R-:W-:Y:S02]  /*4450*/  FSEL R132, R147, -INF , P4 ;  /* 0xff80000093847808 */ /* 0x000fe40002000000 */
[----:B------:R-:W-:Y:S02]  /*4460*/  FSEL R33, R33, -INF , !P3 ;  /* 0xff80000021217808 */ /* 0x000fe40005800000 */
[-C--:B------:R-:W-:Y:S02]  /*4470*/  ISETP.GE.AND P6, PT, R13, R15.reuse, PT ;  /* 0x0000000f0d00720c */ /* 0x080fe40003fc6270 */
[-C--:B------:R-:W-:Y:S02]  /*4480*/  ISETP.GE.AND P3, PT, R10, R15.reuse, PT ;  /* 0x0000000f0a00720c */ /* 0x080fe40003f66270 */
[----:B------:R-:W-:Y:S02]  /*4490*/  FSEL R34, R34, -INF , !P2 ;  /* 0xff80000022227808 */ /* 0x000fe40005000000 */
[----:B------:R-:W-:Y:S02]  /*44a0*/  FSEL R35, R35, -INF , !P1 ;  /* 0xff80000023237808 */ /* 0x000fe40004800000 */
[----:B------:R-:W-:Y:S02]  /*44b0*/  FSEL R132, R132, -INF , !P0 ;  /* 0xff80000084847808 */ /* 0x000fe40004000000 */
[-C--:B------:R-:W-:Y:S02]  /*44c0*/  ISETP.GE.AND P5, PT, R12, R15.reuse, PT ;  /* 0x0000000f0c00720c */ /* 0x080fe40003fa6270 */
[-C--:B------:R-:W-:Y:S02]  /*44d0*/  ISETP.GE.AND P4, PT, R11, R15.reuse, PT ;  /* 0x0000000f0b00720c */ /* 0x080fe40003f86270 */
[-C--:B------:R-:W-:Y:S02]  /*44e0*/  ISETP.GE.AND P2, PT, R9, R15.reuse, PT ;  /* 0x0000000f0900720c */ /* 0x080fe40003f46270 */
[-C--:B------:R-:W-:Y:S02]  /*44f0*/  ISETP.GE.AND P1, PT, R8, R15.reuse, PT ;  /* 0x0000000f0800720c */ /* 0x080fe40003f26270 */
[----:B------:R-:W-:Y:S02]  /*4500*/  ISETP.GE.AND P0, PT, R0, R15, PT ;  /* 0x0000000f0000720c */ /* 0x000fe40003f06270 */
[----:B------:R-:W-:Y:S02]  /*4510*/  FSEL R21, R145, -INF , P6 ;  /* 0xff80000091157808 */ /* 0x000fe40003000000 */
[----:B------:R-:W-:Y:S02]  /*4520*/  FSEL R29, R171, -INF , P3 ;  /* 0xff800000ab1d7808 */ /* 0x000fe40001800000 */
        /* <DEDUP_REMOVED lines=54> */
[----:B------:R-:W-:Y:S02]  /*4890*/  FSEL R21, R21, -INF , !P6 ;  /* 0xff80000015157808 */ /* 0x000fe40007000000 */
[----:B------:R-:W-:Y:S02]  /*48a0*/  FSEL R29, R29, -INF , !P3 ;  /* 0xff8000001d1d7808 */ /* 0x000fe40005800000 */
[-C--:B------:R-:W-:Y:S02]  /*48b0*/  ISETP.GE.AND P6, PT, R13, R6.reuse, PT ;  /* 0x000000060d00720c */ /* 0x080fe40003fc6270 */
[-C--:B------:R-:W-:Y:S02]  /*48c0*/  ISETP.GE.AND P3, PT, R10, R6.reuse, PT ;  /* 0x000000060a00720c */ /* 0x080fe40003f66270 */
        /* <DEDUP_REMOVED lines=45> */
.L_x_648:
[----:B------:R-:W2:Y:S01]  /*4ba0*/  LDL R0, [R1+0x20] ;  /* 0x0000200001007983 */ /* 0x000ea20000100800 */
[----:B------:R-:W-:Y:S03]  /*4bb0*/  UISETP.GT.AND UP0, UPT, UR52, UR47, UPT ;  /* 0x0000002f3400728c */ /* 0x000fe6000bf04270 */
[----:B------:R-:W3:Y:S04]  /*4bc0*/  LDL R134, [R1+0x1c] ;  /* 0x00001c0001867983 */ /* 0x000ee80000100800 */
[----:B------:R-:W4:Y:S04]  /*4bd0*/  LDL R4, [R1+0x18] ;  /* 0x0000180001047983 */ /* 0x000f280000100800 */
[----:B------:R-:W4:Y:S04]  /*4be0*/  LDL R133, [R1+0x14] ;  /* 0x0000140001857983 */ /* 0x000f280000100800 */
[----:B------:R1:W-:Y:S04]  /*4bf0*/  STL [R1+0x7c], R58 ;  /* 0x00007c3a01007387 */ /* 0x0003e80000100800 */
        /* <DEDUP_REMOVED lines=21> */
[----:B------:R1:W-:Y:S01]  /*4d50*/  STL [R1+0x24], R36 ;  /* 0x0000242401007387 */ /* 0x0003e20000100800 */
[----:B------:R-:W1:Y:S02]  /*4d60*/  S2R R227, SR_TID.X ;  /* 0x0000000000e37919 */ /* 0x000e640000002100 */
[C---:B-1----:R-:W-:Y:S02]  /*4d70*/  SHF.L.U32 R149, R227.reuse, 0x5, RZ ;  /* 0x00000005e3957819 */ /* 0x042fe400000006ff */
[C---:B------:R-:W-:Y:S02]  /*4d80*/  SHF.L.U32 R165, R227.reuse, 0x4, RZ ;  /* 0x00000004e3a57819 */ /* 0x040fe400000006ff */
[----:B------:R-:W-:Y:S02]  /*4d90*/  SHF.R.U32.HI R223, RZ, 0x1, R227 ;  /* 0x00000001ffdf7819 */ /* 0x000fe400000116e3 */
[C---:B------:R-:W-:Y:S02]  /*4da0*/  SHF.L.U32 R164, R227.reuse, 0x2, RZ ;  /* 0x00000002e3a47819 */ /* 0x040fe400000006ff */
[----:B------:R-:W-:Y:S02]  /*4db0*/  LOP3.LUT P1, R163, R227, 0x4, RZ, 0xc0, !PT ;  /* 0x00000004e3a37812 */ /* 0x000fe4000782c0ff */
[----:B------:R-:W-:Y:S02]  /*4dc0*/  LOP3.LUT R148, R223, 0x8, RZ, 0xc0, !PT ;  /* 0x00000008df947812 */ /* 0x000fe400078ec0ff */
[----:B------:R-:W-:Y:S02]  /*4dd0*/  ISETP.NE.AND P4, PT, R163, RZ, PT ;  /* 0x000000ffa300720c */ /* 0x000fe40003f85270 */
[----:B------:R-:W-:Y:S01]  /*4de0*/  SHF.L.U32 R163, R227, 0x3, RZ ;  /* 0x00000003e3a37819 */ /* 0x000fe200000006ff */
[C---:B--2---:R-:W-:Y:S01]  /*4df0*/  FMUL.FTZ R3, R0.reuse, 1.4426950216293334961 ;  /* 0x3fb8aa3b00037820 */ /* 0x044fe20000410000 */
[----:B------:R-:W-:Y:S01]  /*4e00*/  FSETP.NEU.FTZ.AND P0, PT, R0, -INF , PT ;  /* 0xff8000000000780b */ /* 0x000fe20003f1d000 */
[C---:B---3--:R-:W-:Y:S03]  /*4e10*/  FMUL.FTZ R2, R134.reuse, 1.4426950216293334961 ;  /* 0x3fb8aa3b86027820 */ /* 0x048fe60000410000 */
[----:B------:R-:W-:Y:S02]  /*4e20*/  FSEL R3, R3, RZ, P0 ;  /* 0x000000ff03037208 */ /* 0x000fe40000000000 */
[----:B------:R-:W-:Y:S03]  /*4e30*/  FSETP.NEU.FTZ.AND P0, PT, R134, -INF , PT ;  /* 0xff8000008600780b */ /* 0x000fe60003f1d000 */
[--C-:B------:R-:W-:Y:S01]  /*4e40*/  FFMA.FTZ R0, R33, UR16, -R3.reuse ;  /* 0x0000001021007c23 */ /* 0x100fe20008010803 */
[----:B------:R-:W-:Y:S02]  /*4e50*/  FSEL R2, R2, RZ, P0 ;  /* 0x000000ff02027208 */ /* 0x000fe40000000000 */
[----:B----4-:R-:W-:Y:S01]  /*4e60*/  FSETP.NEU.FTZ.AND P0, PT, R4, -INF , PT ;  /* 0xff8000000400780b */ /* 0x010fe20003f1d000 */
[----:B------:R1:W-:Y:S02]  /*4e70*/  MUFU.EX2 R245, R0 ;  /* 0x0000000000f57308 */ /* 0x0003e40000000800 */
[--C-:B-1----:R-:W-:Y:S08]  /*4e80*/  FFMA.FTZ R0, R21, UR16, -R3.reuse ;  /* 0x0000001015007c23 */ /* 0x102ff00008010803 */
[----:B------:R1:W-:Y:S02]  /*4e90*/  MUFU.EX2 R241, R0 ;  /* 0x0000000000f17308 */ /* 0x0003e40000000800 */
[--C-:B-1----:R-:W-:Y:S08]  /*4ea0*/  FFMA.FTZ R0, R34, UR16, -R2.reuse ;  /* 0x0000001022007c23 */ /* 0x102ff00008010802 */
[----:B------:R1:W-:Y:S02]  /*4eb0*/  MUFU.EX2 R240, R0 ;  /* 0x0000000000f07308 */ /* 0x0003e40000000800 */
[--C-:B-1----:R-:W-:Y:S01]  /*4ec0*/  FFMA.FTZ R0, R17, UR16, -R2.reuse ;  /* 0x0000001011007c23 */ /* 0x102fe20008010802 */
[----:B------:R-:W-:Y:S01]  /*4ed0*/  FMUL.FTZ R17, R4, 1.4426950216293334961 ;  /* 0x3fb8aa3b04117820 */ /* 0x000fe20000410000 */
[--C-:B------:R-:W-:Y:S06]  /*4ee0*/  FFMA.FTZ R4, R19, UR16, -R2.reuse ;  /* 0x0000001013047c23 */ /* 0x100fec0008010802 */
[----:B------:R1:W-:Y:S10]  /*4ef0*/  MUFU.EX2 R58, R0 ;  /* 0x00000000003a7308 */ /* 0x0003f40000000800 */
[----:B------:R-:W-:Y:S01]  /*4f00*/  MUFU.EX2 R49, R4 ;  /* 0x0000000400317308 */ /* 0x000fe20000000800 */
[--C-:B-1----:R-:W-:Y:S09]  /*4f10*/  FFMA.FTZ R0, R23, UR16, -R3.reuse ;  /* 0x0000001017007c23 */ /* 0x102ff20008010803 */
[----:B------:R1:W-:Y:S02]  /*4f20*/  MUFU.EX2 R52, R0 ;  /* 0x0000000000347308 */ /* 0x0003e40000000800 */
[--C-:B-1----:R-:W-:Y:S08]  /*4f30*/  FFMA.FTZ R0, R24, UR16, -R3.reuse ;  /* 0x0000001018007c23 */ /* 0x102ff00008010803 */
[----:B------:R1:W-:Y:S02]  /*4f40*/  MUFU.EX2 R51, R0 ;  /* 0x0000000000337308 */ /* 0x0003e40000000800 */
[----:B-1----:R-:W-:Y:S08]  /*4f50*/  FFMA.FTZ R0, R18, UR16, -R2 ;  /* 0x0000001012007c23 */ /* 0x002ff00008010802 */
[----:B------:R1:W-:Y:S02]  /*4f60*/  MUFU.EX2 R50, R0 ;  /* 0x0000000000327308 */ /* 0x0003e40000000800 */
[----:B-1----:R-:W-:Y:S01]  /*4f70*/  FSEL R0, R17, RZ, P0 ;  /* 0x000000ff11007208 */ /* 0x002fe20000000000 */
[C---:B------:R-:W-:Y:S01]  /*4f80*/  FMUL.FTZ R17, R133.reuse, 1.4426950216293334961 ;  /* 0x3fb8aa3b85117820 */ /* 0x040fe20000410000 */
[----:B------:R-:W-:Y:S03]  /*4f90*/  FSETP.NEU.FTZ.AND P0, PT, R133, -INF , PT ;  /* 0xff8000008500780b */ /* 0x000fe60003f1d000 */
[--C-:B------:R-:W-:Y:S01]  /*4fa0*/  FFMA.FTZ R4, R35, UR16, -R0.reuse ;  /* 0x0000001023047c23 */ /* 0x100fe20008010800 */
[--C-:B------:R-:W-:Y:S03]  /*4fb0*/  FFMA.FTZ R10, R10, UR16, -R0.reuse ;  /* 0x000000100a0a7c23 */ /* 0x100fe60008010800 */
[----:B------:R1:W-:Y:S10]  /*4fc0*/  MUFU.EX2 R244, R4 ;  /* 0x0000000400f47308 */ /* 0x0003f40000000800 */
[----:B------:R-:W-:Y:S01]  /*4fd0*/  MUFU.EX2 R39, R10 ;  /* 0x0000000a00277308 */ /* 0x000fe20000000800 */
[----:B-1----:R-:W-:Y:S01]  /*4fe0*/  FSEL R4, R17, RZ, P0 ;  /* 0x000000ff11047208 */ /* 0x002fe20000000000 */
[----:B------:R-:W-:Y:S04]  /*4ff0*/  FFMA.FTZ R17, R22, UR16, -R0 ;  /* 0x0000001016117c23 */ /* 0x000fe80008010800 */
[--C-:B------:R-:W-:Y:S04]  /*5000*/  FFMA.FTZ R5, R5, UR16, -R4.reuse ;  /* 0x0000001005057c23 */ /* 0x100fe80008010804 */
[----:B------:R1:W-:Y:S10]  /*5010*/  MUFU.EX2 R243, R17 ;  /* 0x0000001100f37308 */ /* 0x0003f40000000800 */
[----:B------:R2:W-:Y:S01]  /*5020*/  MUFU.EX2 R57, R5 ;  /* 0x0000000500397308 */ /* 0x0005e20000000800 */
[----:B-1----:R-:W-:Y:S09]  /*5030*/  FFMA.FTZ R17, R132, UR16, -R4 ;  /* 0x0000001084117c23 */ /* 0x002ff20008010804 */
[----:B------:R-:W-:Y:S01]  /*5040*/  MUFU.EX2 R242, R17 ;  /* 0x0000001100f27308 */ /* 0x000fe20000000800 */
[--C-:B--2---:R-:W-:Y:S09]  /*5050*/  FFMA.FTZ R5, R20, UR16, -R0.reuse ;  /* 0x0000001014057c23 */ /* 0x104ff20008010800 */
[----:B------:R1:W-:Y:S02]  /*5060*/  MUFU.EX2 R56, R5 ;  /* 0x0000000500387308 */ /* 0x0003e40000000800 */
[----:B-1----:R-:W-:Y:S01]  /*5070*/  FFMA.FTZ R5, R16, UR16, -R0 ;  /* 0x0000001010057c23 */ /* 0x002fe20008010800 */
[----:B------:R-:W-:Y:S07]  /*5080*/  SHF.L.U32 R16, R227, 0x1, RZ ;  /* 0x00000001e3107819 */ /* 0x000fee00000006ff */
[----:B------:R1:W-:Y:S02]  /*5090*/  MUFU.EX2 R55, R5 ;  /* 0x0000000500377308 */ /* 0x0003e40000000800 */
[--C-:B-1----:R-:W-:Y:S08]  /*50a0*/  FFMA.FTZ R5, R6, UR16, -R4.reuse ;  /* 0x0000001006057c23 */ /* 0x102ff00008010804 */
[----:B------:R1:W-:Y:S02]  /*50b0*/  MUFU.EX2 R54, R5 ;  /* 0x0000000500367308 */ /* 0x0003e40000000800 */
[----:B-1----:R-:W-:Y:S01]  /*50c0*/  FFMA.FTZ R5, R7, UR16, -R4 ;  /* 0x0000001007057c23 */ /* 0x002fe20008010804 */
[----:B------:R-:W-:Y:S07]  /*50d0*/  MOV R7, 0x10 ;  /* 0x0000001000077802 */ /* 0x000fee0000000f00 */
[----:B------:R1:W2:Y:S02]  /*50e0*/  MUFU.EX2 R53, R5 ;  /* 0x0000000500357308 */ /* 0x0002a40000000800 */
[--C-:B-1----:R-:W-:Y:S01]  /*50f0*/  FFMA.FTZ R5, R29, UR16, -R3.reuse ;  /* 0x000000101d057c23 */ /* 0x102fe20008010803 */
[----:B--2---:R-:W-:Y:S07]  /*5100*/  F2FP.F16.F32.PACK_AB R10, R53, R54 ;  /* 0x00000036350a723e */ /* 0x004fee00000000ff */
[----:B------:R1:W-:Y:S02]  /*5110*/  MUFU.EX2 R48, R5 ;  /* 0x0000000500307308 */ /* 0x0003e40000000800 */
[--C-:B-1----:R-:W-:Y:S08]  /*5120*/  FFMA.FTZ R5, R30, UR16, -R3.reuse ;  /* 0x000000101e057c23 */ /* 0x102ff00008010803 */
[----:B------:R1:W-:Y:S02]  /*5130*/  MUFU.EX2 R47, R5 ;  /* 0x00000005002f7308 */ /* 0x0003e40000000800 */
[--C-:B-1----:R-:W-:Y:S08]  /*5140*/  FFMA.FTZ R5, R25, UR16, -R2.reuse ;  /* 0x0000001019057c23 */ /* 0x102ff00008010802 */
[----:B------:R1:W-:Y:S02]  /*5150*/  MUFU.EX2 R46, R5 ;  /* 0x00000005002e7308 */ /* 0x0003e40000000800 */
[--C-:B-1----:R-:W-:Y:S08]  /*5160*/  FFMA.FTZ R5, R26, UR16, -R2.reuse ;  /* 0x000000101a057c23 */ /* 0x102ff00008010802 */
[----:B------:R1:W-:Y:S02]  /*5170*/  MUFU.EX2 R45, R5 ;  /* 0x00000005002d7308 */ /* 0x0003e40000000800 */
[--C-:B-1----:R-:W-:Y:S01]  /*5180*/  FFMA.FTZ R5, R31, UR16, -R3.reuse ;  /* 0x000000101f057c23 */ /* 0x102fe20008010803 */
[----:B------:R-:W-:Y:S07]  /*5190*/  FFMA.FTZ R3, R32, UR16, -R3 ;  /* 0x0000001020037c23 */ /* 0x000fee0008010803 */
[----:B------:R-:W-:Y:S10]  /*51a0*/  MUFU.EX2 R36, R5 ;  /* 0x0000000500247308 */ /* 0x000ff40000000800 */
[----:B------:R1:W2:Y:S02]  /*51b0*/  MUFU.EX2 R6, R3 ;  /* 0x0000000300067308 */ /* 0x0002a40000000800 */
[--C-:B-1----:R-:W-:Y:S01]  /*51c0*/  FFMA.FTZ R3, R27, UR16, -R2.reuse ;  /* 0x000000101b037c23 */ /* 0x102fe20008010802 */
[----:B------:R-:W-:Y:S01]  /*51d0*/  FFMA.FTZ R2, R28, UR16, -R2 ;  /* 0x000000101c027c23 */ /* 0x000fe20008010802 */
[----:B--2---:R1:W-:Y:S06]  /*51e0*/  STL [R1+0x10], R6 ;  /* 0x0000100601007387 */ /* 0x0043ec0000100800 */
[----:B------:R-:W2:Y:S10]  /*51f0*/  MUFU.EX2 R5, R3 ;  /* 0x0000000300057308 */ /* 0x000eb40000000800 */
[----:B------:R3:W4:Y:S01]  /*5200*/  MUFU.EX2 R3, R2 ;  /* 0x0000000200037308 */ /* 0x0007220000000800 */
[----:B--2---:R2:W-:Y:S01]  /*5210*/  STL [R1+0xc], R5 ;  /* 0x00000c0501007387 */ /* 0x0045e20000100800 */
[--C-:B-1----:R-:W-:Y:S01]  /*5220*/  FFMA.FTZ R6, R13, UR16, -R0.reuse ;  /* 0x000000100d067c23 */ /* 0x102fe20008010800 */
[----:B---3--:R-:W-:Y:S02]  /*5230*/  FFMA.FTZ R2, R15, UR16, -R0 ;  /* 0x000000100f027c23 */ /* 0x008fe40008010800 */
[----:B----4-:R1:W-:Y:S05]  /*5240*/  STL [R1+0x8], R3 ;  /* 0x0000080301007387 */ /* 0x0103ea0000100800 */
[----:B------:R3:W-:Y:S10]  /*5250*/  MUFU.EX2 R40, R6 ;  /* 0x0000000600287308 */ /* 0x0007f40000000800 */
[----:B------:R4:W-:Y:S01]  /*5260*/  MUFU.EX2 R44, R2 ;  /* 0x00000002002c7308 */ /* 0x0009e20000000800 */
[----:B--2---:R-:W-:Y:S01]  /*5270*/  FFMA.FTZ R5, R9, UR16, -R4 ;  /* 0x0000001009057c23 */ /* 0x004fe20008010804 */
[----:B------:R-:W-:Y:S02]  /*5280*/  F2FP.F16.F32.PACK_AB R9, R47, R48 ;  /* 0x000000302f09723e */ /* 0x000fe400000000ff */
[----:B---3--:R-:W-:Y:S06]  /*5290*/  F2FP.F16.F32.PACK_AB R6, R58, R240 ;  /* 0x000000f03a06723e */ /* 0x008fec00000000ff */
[----:B------:R-:W-:Y:S01]  /*52a0*/  MUFU.EX2 R41, R5 ;  /* 0x0000000500297308 */ /* 0x000fe20000000800 */
[----:B-1----:R-:W-:Y:S01]  /*52b0*/  LOP3.LUT R3, R149, 0x7400, RZ, 0xc0, !PT ;  /* 0x0000740095037812 */ /* 0x002fe200078ec0ff */
[----:B----4-:R-:W-:Y:S01]  /*52c0*/  FFMA.FTZ R2, R14, UR16, -R0 ;  /* 0x000000100e027c23 */ /* 0x010fe20008010800 */
[--C-:B------:R-:W-:Y:S01]  /*52d0*/  FFMA.FTZ R0, R8, UR16, -R4.reuse ;  /* 0x0000001008007c23 */ /* 0x100fe20008010804 */
[----:B------:R-:W-:Y:S01]  /*52e0*/  FFMA.FTZ R8, R11, UR16, -R4 ;  /* 0x000000100b087c23 */ /* 0x000fe20008010804 */
[----:B------:R-:W-:Y:S05]  /*52f0*/  LOP3.LUT R3, R3, 0x6, R16, 0xf8, !PT ;  /* 0x0000000603037812 */ /* 0x000fea00078ef810 */
[----:B------:R1:W-:Y:S01]  /*5300*/  MUFU.EX2 R43, R2 ;  /* 0x00000002002b7308 */ /* 0x0003e20000000800 */
[----:B------:R-:W-:Y:S01]  /*5310*/  SEL R11, R7, 0xfffffff0, !P1 ;  /* 0xfffffff0070b7807 */ /* 0x000fe20004800000 */
[----:B------:R-:W-:Y:S01]  /*5320*/  FFMA.FTZ R4, R12, UR16, -R4 ;  /* 0x000000100c047c23 */ /* 0x000fe20008010804 */
[----:B------:R-:W-:Y:S07]  /*5330*/  F2FP.F16.F32.PACK_AB R7, R241, R245 ;  /* 0x000000f5f107723e */ /* 0x000fee00000000ff */
[----:B------:R2:W-:Y:S10]  /*5340*/  MUFU.EX2 R42, R0 ;  /* 0x00000000002a7308 */ /* 0x0005f40000000800 */
[----:B------:R3:W-:Y:S01]  /*5350*/  MUFU.EX2 R38, R8 ;  /* 0x0000000800267308 */ /* 0x0007e20000000800 */
[----:B-1----:R-:W-:Y:S04]  /*5360*/  LOP3.LUT R2, R165, 0x1c0, RZ, 0xc0, !PT ;  /* 0x000001c0a5027812 */ /* 0x002fe800078ec0ff */
[----:B------:R-:W-:Y:S05]  /*5370*/  LOP3.LUT R2, R2, 0x38, R16, 0xf8, !PT ;  /* 0x0000003802027812 */ /* 0x000fea00078ef810 */
[----:B------:R1:W4:Y:S01]  /*5380*/  MUFU.EX2 R37, R4 ;  /* 0x0000000400257308 */ /* 0x0003220000000800 */
[----:B--2---:R-:W-:Y:S04]  /*5390*/  LOP3.LUT R0, R223, 0x20, RZ, 0xc0, !PT ;  /* 0x00000020df007812 */ /* 0x004fe800078ec0ff */
[----:B------:R-:W-:Y:S02]  /*53a0*/  LOP3.LUT R3, R3, R2, R0, 0xf6, !PT ;  /* 0x0000000203037212 */ /* 0x000fe400078ef600 */
[C---:B------:R-:W-:Y:S02]  /*53b0*/  LOP3.LUT R2, R149.reuse, 0x120, RZ, 0xc0, !PT ;  /* 0x0000012095027812 */ /* 0x040fe400078ec0ff */
[----:B------:R-:W-:Y:S02]  /*53c0*/  LOP3.LUT R0, R149, 0xc0, RZ, 0xc0, !PT ;  /* 0x000000c095007812 */ /* 0x000fe400078ec0ff */
[----:B------:R-:W2:Y:S01]  /*53d0*/  LDL.LU R149, [R1+0x8] ;  /* 0x0000080001957983 */ /* 0x000ea20000300800 */
[----:B------:R-:W-:Y:S02]  /*53e0*/  LOP3.LUT R2, R2, 0x200, R165, 0xf8, !PT ;  /* 0x0000020002027812 */ /* 0x000fe400078ef8a5 */
[----:B------:R-:W-:Y:S01]  /*53f0*/  LOP3.LUT R0, R0, 0x18, R164, 0xf8, !PT ;  /* 0x0000001800007812 */ /* 0x000fe200078ef8a4 */
[----:B------:R-:W2:Y:S01]  /*5400*/  LDL.LU R165, [R1+0xc] ;  /* 0x00000c0001a57983 */ /* 0x000ea20000300800 */
[----:B------:R-:W-:Y:S02]  /*5410*/  LEA R140, R3, UR4, 0x1 ;  /* 0x00000004038c7c11 */ /* 0x000fe4000f8e08ff */
[----:B------:R-:W-:Y:S01]  /*5420*/  LOP3.LUT R0, R2, R0, R148, 0xf6, !PT ;  /* 0x0000000002007212 */ /* 0x000fe200078ef694 */
[----:B------:R-:W2:Y:S01]  /*5430*/  LDL.LU R164, [R1+0x10] ;  /* 0x0000100001a47983 */ /* 0x000ea20000300800 */
[----:B------:R-:W-:Y:S02]  /*5440*/  F2FP.F16.F32.PACK_AB R3, R51, R52 ;  /* 0x000000343303723e */ /* 0x000fe400000000ff */
[----:B------:R-:W-:Y:S01]  /*5450*/  IADD3 R5, PT, PT, R11, R140, RZ ;  /* 0x0000008c0b057210 */ /* 0x000fe20007ffe0ff */
[----:B------:R1:W-:Y:S01]  /*5460*/  STS [R140+0x13400], R6 ;  /* 0x013400068c007388 */ /* 0x0003e20000000800 */
[----:B------:R-:W-:Y:S02]  /*5470*/  F2FP.F16.F32.PACK_AB R2, R49, R50 ;  /* 0x000000323102723e */ /* 0x000fe400000000ff */
[C---:B------:R-:W-:Y:S01]  /*5480*/  IADD3 R141, PT, PT, R140.reuse, 0x13020, RZ ;  /* 0x000130208c8d7810 */ /* 0x040fe20007ffe0ff */
[----:B------:R4:W-:Y:S01]  /*5490*/  STS [R140+0x13000], R7 ;  /* 0x013000078c007388 */ /* 0x0009e20000000800 */
[----:B------:R-:W-:Y:S02]  /*54a0*/  IADD3 R142, PT, PT, R140, 0x13000, RZ ;  /* 0x000130008c8e7810 */ /* 0x000fe40007ffe0ff */
[----:B---3--:R-:W-:Y:S01]  /*54b0*/  F2FP.F16.F32.PACK_AB R8, R45, R46 ;  /* 0x0000002e2d08723e */ /* 0x008fe200000000ff */
[----:B------:R3:W-:Y:S01]  /*54c0*/  STS [R5+0x13000], R3 ;  /* 0x0130000305007388 */ /* 0x0007e20000000800 */
[----:B------:R-:W-:Y:S03]  /*54d0*/  LEA R0, R0, UR4, 0x1 ;  /* 0x0000000400007c11 */ /* 0x000fe6000f8e08ff */
[----:B------:R3:W-:Y:S01]  /*54e0*/  STS [R5+0x13400], R2 ;  /* 0x0134000205007388 */ /* 0x0007e20000000800 */
[----:B-1----:R-:W-:Y:S02]  /*54f0*/  F2FP.F16.F32.PACK_AB R6, R243, R244 ;  /* 0x000000f4f306723e */ /* 0x002fe400000000ff */
[----:B----4-:R-:W-:Y:S03]  /*5500*/  F2FP.F16.F32.PACK_AB R7, R57, R242 ;  /* 0x000000f23907723e */ /* 0x010fe600000000ff */
[----:B------:R1:W-:Y:S01]  /*5510*/  STS [R140+0x14000], R6 ;  /* 0x014000068c007388 */ /* 0x0003e20000000800 */
[----:B---3--:R-:W-:Y:S03]  /*5520*/  LOP3.LUT P0, R3, R227, 0x8, RZ, 0xc0, !PT ;  /* 0x00000008e3037812 */ /* 0x008fe6000780c0ff */
[----:B------:R-:W-:Y:S01]  /*5530*/  STS [R140+0x14400], R7 ;  /* 0x014400078c007388 */ /* 0x000fe20000000800 */
[----:B------:R-:W-:Y:S03]  /*5540*/  MOV R2, R141 ;  /* 0x0000008d00027202 */ /* 0x000fe60000000f00 */
[----:B------:R-:W-:Y:S06]  /*5550*/  STS [R5+0x14400], R10 ;  /* 0x0144000a05007388 */ /* 0x000fec0000000800 */
[C---:B------:R-:W-:Y:S02]  /*5560*/  @P0 IADD3 R2, PT, PT, R142.reuse, -0x20, RZ ;  /* 0xffffffe08e020810 */ /* 0x040fe40007ffe0ff */
[----:B------:R-:W-:Y:S02]  /*5570*/  ISETP.NE.AND P0, PT, R3, RZ, PT ;  /* 0x000000ff0300720c */ /* 0x000fe40003f05270 */
[----:B------:R-:W-:Y:S02]  /*5580*/  IADD3 R4, PT, PT, R11, R2, RZ ;  /* 0x000000020b047210 */ /* 0x000fe40007ffe0ff */
[----:B-1----:R-:W-:Y:S05]  /*5590*/  F2FP.F16.F32.PACK_AB R6, R55, R56 ;  /* 0x000000383706723e */ /* 0x002fea00000000ff */
[----:B------:R1:W-:Y:S04]  /*55a0*/  STS [R5+0x14000], R6 ;  /* 0x0140000605007388 */ /* 0x0003e80000000800 */
[----:B------:R-:W-:Y:S01]  /*55b0*/  @P0 IADD3 R141, PT, PT, R142, -0x20, RZ ;  /* 0xffffffe08e8d0810 */ /* 0x000fe20007ffe0ff */
[----:B------:R-:W-:Y:S04]  /*55c0*/  STS [R2], R9 ;  /* 0x0000000902007388 */ /* 0x000fe80000000800 */
[----:B------:R3:W-:Y:S01]  /*55d0*/  STS [R2+0x400], R8 ;  /* 0x0004000802007388 */ /* 0x0007e20000000800 */
[----:B-1----:R-:W-:Y:S02]  /*55e0*/  F2FP.F16.F32.PACK_AB R5, R37, R38 ;  /* 0x000000262505723e */ /* 0x002fe400000000ff */
[----:B---3--:R-:W-:Y:S02]  /*55f0*/  F2FP.F16.F32.PACK_AB R8, R43, R44 ;  /* 0x0000002c2b08723e */ /* 0x008fe400000000ff */
[----:B--2---:R-:W-:Y:S02]  /*5600*/  F2FP.F16.F32.PACK_AB R6, R149, R165 ;  /* 0x000000a59506723e */ /* 0x004fe400000000ff */
[----:B------:R-:W-:Y:S03]  /*5610*/  F2FP.F16.F32.PACK_AB R7, R164, R36 ;  /* 0x00000024a407723e */ /* 0x000fe600000000ff */
[----:B------:R1:W-:Y:S04]  /*5620*/  STS [R4+0x400], R6 ;  /* 0x0004000604007388 */ /* 0x0003e80000000800 */
[----:B------:R2:W-:Y:S04]  /*5630*/  STS [R4], R7 ;  /* 0x0000000704007388 */ /* 0x0005e80000000800 */
[----:B------:R-:W-:Y:S01]  /*5640*/  STS [R2+0x1000], R8 ;  /* 0x0010000802007388 */ /* 0x000fe20000000800 */
[----:B-1----:R-:W-:Y:S02]  /*5650*/  F2FP.F16.F32.PACK_AB R6, R39, R40 ;  /* 0x000000282706723e */ /* 0x002fe400000000ff */
[----:B--2---:R-:W-:Y:S05]  /*5660*/  F2FP.F16.F32.PACK_AB R7, R41, R42 ;  /* 0x0000002a2907723e */ /* 0x004fea00000000ff */
[----:B------:R1:W-:Y:S04]  /*5670*/  STS [R2+0x1400], R7 ;  /* 0x0014000702007388 */ /* 0x0003e80000000800 */
[----:B------:R-:W-:Y:S04]  /*5680*/  STS [R4+0x1000], R6 ;  /* 0x0010000604007388 */ /* 0x000fe80000000800 */
[----:B------:R2:W-:Y:S04]  /*5690*/  STS [R4+0x1400], R5 ;  /* 0x0014000504007388 */ /* 0x0005e80000000800 */
[----:B------:R-:W3:Y:S08]  /*56a0*/  LDSM.16.M88.4 R32, [R0+0x6000] ;  /* 0x006000000020783b */ /* 0x000ef00000000200 */
[----:B------:R-:W4:Y:S01]  /*56b0*/  LDSM.16.M88.4 R28, [R0+0x6800] ;  /* 0x00680000001c783b */ /* 0x000f220000000200 */
[C---:B-1----:R-:W-:Y:S02]  /*56c0*/  IADD3 R2, PT, PT, R0.reuse, 0x6020, RZ ;  /* 0x0000602000027810 */ /* 0x042fe40007ffe0ff */
[----:B--2---:R-:W-:Y:S04]  /*56d0*/  IADD3 R4, PT, PT, R0, 0x6000, RZ ;  /* 0x0000600000047810 */ /* 0x004fe80007ffe0ff */
[----:B------:R-:W-:Y:S05]  /*56e0*/  @P1 IADD3 R2, PT, PT, R4, -0x20, RZ ;  /* 0xffffffe004021810 */ /* 0x000fea0007ffe0ff */
        /* <DEDUP_REMOVED lines=40> */
[----:B-1----:R-:W-:Y:S04]  /*5970*/  LOP3.LUT R0, R3, 0x30, R223, 0xf8, !PT ;  /* 0x0000003003007812 */ /* 0x002fe800078ef8df */
[-C--:B--2---:R-:W-:Y:S08]  /*5980*/  HMMA.16816.F32 R4, R132, R204.reuse, R4 ;  /* 0x000000cc8404723c */ /* 0x084ff00000001804 */
        /* <DEDUP_REMOVED lines=9> */
[----:B-1----:R-:W-:Y:S04]  /*5a20*/  SHF.L.U32 R2, R227, 0x6, RZ ;  /* 0x00000006e3027819 */ /* 0x002fe800000006ff */
[----:B------:R-:W-:Y:S04]  /*5a30*/  LOP3.LUT R0, R0, 0x1c0, R2, 0xf8, !PT ;  /* 0x000001c000007812 */ /* 0x000fe800078ef802 */
[----:B------:R-:W-:Y:S01]  /*5a40*/  LOP3.LUT R3, R0, 0x38, R163, 0x78, !PT ;  /* 0x0000003800037812 */ /* 0x000fe200078e78a3 */
[----:B------:R-:W-:Y:S04]  /*5a50*/  FFMA.FTZ R0, -R143, R143, 1 ;  /* 0x3f8000008f007423 */ /* 0x000fe8000001018f */
[----:B------:R-:W-:Y:S01]  /*5a60*/  FMUL.FTZ R0, R0, UR17 ;  /* 0x0000001100007c20 */ /* 0x000fe20008410000 */
[-C--:B--2---:R-:W-:Y:S08]  /*5a70*/  HMMA.16816.F32 R4, R132, R212.reuse, R4 ;  /* 0x000000d48404723c */ /* 0x084ff00000001804 */
[C---:B------:R-:W-:Y:S08]  /*5a80*/  HMMA.16816.F32 R8, R136.reuse, R212, R8 ;  /* 0x000000d48808723c */ /* 0x040ff00000001808 */
[-C--:B------:R-:W-:Y:S03]  /*5a90*/  HMMA.16816.F32 R12, R136, R214.reuse, R12 ;  /* 0x000000d6880c723c */ /* 0x080fe6000000180c */
[C---:B-----5:R-:W-:Y:S01]  /*5aa0*/  FADD.FTZ R7, -R231.reuse, R7 ;  /* 0x00000007e7077221 */ /* 0x060fe20000010100 */
[----:B------:R-:W-:Y:S01]  /*5ab0*/  FADD.FTZ R6, -R231, R6 ;  /* 0x00000006e7067221 */ /* 0x000fe20000010100 */
[C---:B------:R-:W-:Y:S01]  /*5ac0*/  FADD.FTZ R5, -R230.reuse, R5 ;  /* 0x00000005e6057221 */ /* 0x040fe20000010100 */
[----:B------:R-:W-:Y:S01]  /*5ad0*/  FADD.FTZ R4, -R230, R4 ;  /* 0x00000004e6047221 */ /* 0x000fe20000010100 */
[----:B------:R-:W-:Y:S01]  /*5ae0*/  FMUL.FTZ R142, R58, R7 ;  /* 0x000000073a8e7220 */ /* 0x000fe20000410000 */
[C---:B------:R-:W-:Y:S01]  /*5af0*/  HMMA.16816.F32 R16, R132.reuse, R214, R16 ;  /* 0x000000d68410723c */ /* 0x040fe20000001810 */
[----:B------:R1:W5:Y:S03]  /*5b00*/  LDL.LU R58, [R1+0x7c] ;  /* 0x00007c00013a7983 */ /* 0x0003660000300800 */
[----:B------:R-:W-:Y:S01]  /*5b10*/  FADD.FTZ R11, -R228, R11 ;  /* 0x0000000be40b7221 */ /* 0x000fe20000010100 */
[----:B------:R-:W-:Y:S01]  /*5b20*/  FMUL.FTZ R240, R240, R6 ;  /* 0x00000006f0f07220 */ /* 0x000fe20000410000 */
[----:B------:R-:W-:Y:S01]  /*5b30*/  FFMA.FTZ R6, -R152, R152, 1 ;  /* 0x3f80000098067423 */ /* 0x000fe20000010198 */
[----:B------:R-:W-:Y:S01]  /*5b40*/  FMUL.FTZ R241, R241, R5 ;  /* 0x00000005f1f17220 */ /* 0x000fe20000410000 */
[----:B------:R-:W-:Y:S01]  /*5b50*/  FMUL.FTZ R11, R57, R11 ;  /* 0x0000000b390b7220 */ /* 0x000fe20000410000 */
[----:B------:R-:W-:Y:S01]  /*5b60*/  FFMA.FTZ R5, -R145, R145, 1 ;  /* 0x3f80000091057423 */ /* 0x000fe20000010191 */
[----:B------:R1:W5:Y:S01]  /*5b70*/  LDL.LU R57, [R1+0x78] ;  /* 0x0000780001397983 */ /* 0x0003620000300800 */
[C---:B------:R-:W-:Y:S01]  /*5b80*/  FADD.FTZ R12, -R229.reuse, R12 ;  /* 0x0000000ce50c7221 */ /* 0x040fe20000010100 */
[----:B------:R-:W-:Y:S01]  /*5b90*/  FADD.FTZ R13, -R229, R13 ;  /* 0x0000000de50d7221 */ /* 0x000fe20000010100 */
[C---:B------:R-:W-:Y:S01]  /*5ba0*/  FADD.FTZ R14, -R228.reuse, R14 ;  /* 0x0000000ee40e7221 */ /* 0x040fe20000010100 */
[----:B------:R-:W-:Y:S01]  /*5bb0*/  FADD.FTZ R15, -R228, R15 ;  /* 0x0000000fe40f7221 */ /* 0x000fe20000010100 */
[----:B------:R-:W-:Y:S01]  /*5bc0*/  FMUL.FTZ R143, R56, R12 ;  /* 0x0000000c388f7220 */ /* 0x000fe20000410000 */
[----:B------:R-:W-:Y:S01]  /*5bd0*/  FMUL.FTZ R145, R55, R13 ;  /* 0x0000000d37917220 */ /* 0x000fe20000410000 */
[----:B------:R1:W5:Y:S01]  /*5be0*/  LDL.LU R56, [R1+0x74] ;  /* 0x0000740001387983 */ /* 0x0003620000300800 */
[----:B------:R-:W-:Y:S01]  /*5bf0*/  FMUL.FTZ R152, R53, R15 ;  /* 0x0000000f35987220 */ /* 0x000fe20000410000 */
[C---:B------:R-:W-:Y:S01]  /*5c00*/  FADD.FTZ R16, -R230.reuse, R16 ;  /* 0x00000010e6107221 */ /* 0x040fe20000010100 */
[----:B------:R-:W-:Y:S01]  /*5c10*/  FADD.FTZ R17, -R230, R17 ;  /* 0x00000011e6117221 */ /* 0x000fe20000010100 */
[----:B------:R1:W5:Y:S01]  /*5c20*/  LDL.LU R55, [R1+0x70] ;  /* 0x0000700001377983 */ /* 0x0003620000300800 */
[C---:B------:R-:W-:Y:S01]  /*5c30*/  FADD.FTZ R18, -R231.reuse, R18 ;  /* 0x00000012e7127221 */ /* 0x040fe20000010100 */
[----:B------:R-:W-:Y:S01]  /*5c40*/  FADD.FTZ R19, -R231, R19 ;  /* 0x00000013e7137221 */ /* 0x000fe20000010100 */
[----:B------:R-:W-:Y:S01]  /*5c50*/  FADD.FTZ R9, -R229, R9 ;  /* 0x00000009e5097221 */ /* 0x000fe20000010100 */
[-C--:B------:R-:W-:Y:S03]  /*5c60*/  HMMA.16816.F32 R20, R132, R216.reuse, R20 ;  /* 0x000000d88414723c */ /* 0x080fe60000001814 */
[----:B------:R-:W-:Y:S01]  /*5c70*/  FMUL.FTZ R19, R49, R19 ;  /* 0x0000001331137220 */ /* 0x000fe20000410000 */
[----:B------:R-:W-:Y:S01]  /*5c80*/  FMUL.FTZ R243, R243, R9 ;  /* 0x00000009f3f37220 */ /* 0x000fe20000410000 */
[----:B------:R-:W-:Y:S01]  /*5c90*/  FMUL.FTZ R9, R142, R0 ;  /* 0x000000008e097220 */ /* 0x000fe20000410000 */
[----:B------:R-:W-:Y:S01]  /*5ca0*/  FFMA.FTZ R0, -R146, R146, 1 ;  /* 0x3f80000092007423 */ /* 0x000fe20000010192 */
[----:B------:R-:W-:Y:S01]  /*5cb0*/  FMUL.FTZ R146, R50, R18 ;  /* 0x0000001232927220 */ /* 0x000fe20000410000 */
[C---:B------:R-:W-:Y:S04]  /*5cc0*/  HMMA.16816.F32 R24, R136.reuse, R216, R24 ;  /* 0x000000d88818723c */ /* 0x040fe80000001818 */
[----:B------:R-:W-:Y:S01]  /*5cd0*/  FMUL.FTZ R245, R245, R4 ;  /* 0x00000004f5f57220 */ /* 0x000fe20000410000 */
[----:B------:R-:W-:Y:S01]  /*5ce0*/  LOP3.LUT R4, R2, 0x400, RZ, 0xc0, !PT ;  /* 0x0000040002047812 */ /* 0x000fe200078ec0ff */
[----:B------:R-:W-:Y:S01]  /*5cf0*/  FADD.FTZ R10, -R228, R10 ;  /* 0x0000000ae40a7221 */ /* 0x000fe20000010100 */
[----:B------:R-:W-:Y:S01]  /*5d00*/  FMUL.FTZ R5, R5, UR17 ;  /* 0x0000001105057c20 */ /* 0x000fe20008410000 */
[-C--:B------:R-:W-:Y:S03]  /*5d10*/  HMMA.16816.F32 R28, R136, R218.reuse, R28 ;  /* 0x000000da881c723c */ /* 0x080fe6000000181c */
[C---:B------:R-:W-:Y:S01]  /*5d20*/  FADD.FTZ R20, -R230.reuse, R20 ;  /* 0x00000014e6147221 */ /* 0x040fe20000010100 */
[----:B------:R-:W-:Y:S01]  /*5d30*/  FADD.FTZ R21, -R230, R21 ;  /* 0x00000015e6157221 */ /* 0x000fe20000010100 */
        /* <DEDUP_REMOVED lines=8> */
[C---:B------:R-:W-:Y:S01]  /*5dc0*/  FADD.FTZ R26, -R228.reuse, R26 ;  /* 0x0000001ae41a7221 */ /* 0x040fe20000010100 */
[----:B------:R-:W-:Y:S01]  /*5dd0*/  FADD.FTZ R27, -R228, R27 ;  /* 0x0000001be41b7221 */ /* 0x000fe20000010100 */
[----:B------:R-:W-:Y:S01]  /*5de0*/  FMUL.FTZ R24, R44, R24 ;  /* 0x000000182c187220 */ /* 0x000fe20000410000 */
[----:B------:R-:W-:Y:S01]  /*5df0*/  FMUL.FTZ R23, R43, R25 ;  /* 0x000000192b177220 */ /* 0x000fe20000410000 */
[----:B------:R-:W-:Y:S01]  /*5e00*/  FMUL.FTZ R20, R42, R26 ;  /* 0x0000001a2a147220 */ /* 0x000fe20000410000 */
[----:B------:R-:W-:Y:S01]  /*5e10*/  LEA R3, R3, R4, 0x1 ;  /* 0x0000000403037211 */ /* 0x000fe200078e08ff */
[----:B------:R-:W-:Y:S01]  /*5e20*/  FFMA.FTZ R4, -R144, R144, 1 ;  /* 0x3f80000090047423 */ /* 0x000fe20000010190 */
[----:B------:R-:W-:Y:S01]  /*5e30*/  FMUL.FTZ R144, R54, R14 ;  /* 0x0000000e36907220 */ /* 0x000fe20000410000 */
[C---:B------:R-:W-:Y:S01]  /*5e40*/  FADD.FTZ R28, -R229.reuse, R28 ;  /* 0x0000001ce51c7221 */ /* 0x040fe20000010100 */
[----:B------:R1:W5:Y:S01]  /*5e50*/  LDL.LU R54, [R1+0x6c] ;  /* 0x00006c0001367983 */ /* 0x0003620000300800 */
[----:B------:R-:W-:Y:S01]  /*5e60*/  FADD.FTZ R29, -R229, R29 ;  /* 0x0000001de51d7221 */ /* 0x000fe20000010100 */
[----:B------:R-:W-:Y:S01]  /*5e70*/  FADD.FTZ R30, -R228, R30 ;  /* 0x0000001ee41e7221 */ /* 0x000fe20000010100 */
[----:B------:R-:W-:Y:S01]  /*5e80*/  FMUL.FTZ R26, R40, R28 ;  /* 0x0000001c281a7220 */ /* 0x000fe20000410000 */
[----:B------:R1:W5:Y:S01]  /*5e90*/  LDL.LU R53, [R1+0x68] ;  /* 0x0000680001357983 */ /* 0x0003620000300800 */
[----:B------:R-:W-:Y:S01]  /*5ea0*/  FMUL.FTZ R25, R39, R29 ;  /* 0x0000001d27197220 */ /* 0x000fe20000410000 */
[----:B------:R-:W-:Y:S01]  /*5eb0*/  FMUL.FTZ R28, R38, R30 ;  /* 0x0000001e261c7220 */ /* 0x000fe20000410000 */
[----:B------:R-:W-:Y:S01]  /*5ec0*/  FADD.FTZ R31, -R228, R31 ;  /* 0x0000001fe41f7221 */ /* 0x000fe20000010100 */
[----:B------:R-:W-:Y:S01]  /*5ed0*/  FMUL.FTZ R4, R4, UR17 ;  /* 0x0000001104047c20 */ /* 0x000fe20008410000 */
[----:B------:R-:W-:Y:S01]  /*5ee0*/  FMUL.FTZ R7, R241, R5 ;  /* 0x00000005f1077220 */ /* 0x000fe20000410000 */
[----:B------:R-:W-:Y:S04]  /*5ef0*/  HMMA.16816.F32 R32, R132, R218, R32 ;  /* 0x000000da8420723c */ /* 0x000fe80000001820 */
[----:B------:R-:W-:Y:S01]  /*5f00*/  FMUL.FTZ R242, R242, R10 ;  /* 0x0000000af2f27220 */ /* 0x000fe20000410000 */
[----:B------:R-:W-:Y:S01]  /*5f10*/  FMUL.FTZ R10, R240, R4 ;  /* 0x00000004f00a7220 */ /* 0x000fe20000410000 */
[----:B------:R-:W-:Y:S01]  /*5f20*/  FFMA.FTZ R4, -R147, R147, 1 ;  /* 0x3f80000093047423 */ /* 0x000fe20000010193 */
[----:B------:R-:W-:Y:S01]  /*5f30*/  FMUL.FTZ R147, R52, R16 ;  /* 0x0000001034937220 */ /* 0x000fe20000410000 */
[----:B------:R-:W-:Y:S01]  /*5f40*/  FADD.FTZ R8, -R229, R8 ;  /* 0x00000008e5087221 */ /* 0x000fe20000010100 */
[----:B------:R1:W5:Y:S01]  /*5f50*/  LDL.LU R52, [R1+0x64] ;  /* 0x0000640001347983 */ /* 0x0003620000300800 */
[----:B------:R-:W-:Y:S01]  /*5f60*/  FMUL.FTZ R6, R6, UR17 ;  /* 0x0000001106067c20 */ /* 0x000fe20008410000 */
[----:B------:R-:W-:Y:S01]  /*5f70*/  FFMA.FTZ R5, -R150, R150, 1 ;  /* 0x3f80000096057423 */ /* 0x000fe20000010196 */
[----:B------:R-:W-:Y:S01]  /*5f80*/  FMUL.FTZ R244, R244, R8 ;  /* 0x00000008f4f47220 */ /* 0x000fe20000410000 */
[----:B------:R-:W-:Y:S01]  /*5f90*/  FMUL.FTZ R0, R0, UR17 ;  /* 0x0000001100007c20 */ /* 0x000fe20008410000 */
[----:B------:R-:W-:Y:S01]  /*5fa0*/  FMUL.FTZ R8, R245, R6 ;  /* 0x00000006f5087220 */ /* 0x000fe20000410000 */
[----:B------:R-:W-:Y:S01]  /*5fb0*/  FFMA.FTZ R6, -R151, R151, 1 ;  /* 0x3f80000097067423 */ /* 0x000fe20000010197 */
[----:B------:R-:W-:Y:S01]  /*5fc0*/  FMUL.FTZ R5, R5, UR17 ;  /* 0x0000001105057c20 */ /* 0x000fe20008410000 */
[----:B------:R-:W-:Y:S01]  /*5fd0*/  FMUL.FTZ R14, R11, R0 ;  /* 0x000000000b0e7220 */ /* 0x000fe20000410000 */
[----:B------:R-:W-:Y:S01]  /*5fe0*/  FFMA.FTZ R0, -R160, R160, 1 ;  /* 0x3f800000a0007423 */ /* 0x000fe200000101a0 */
[----:B------:R-:W-:Y:S01]  /*5ff0*/  FADD.FTZ R32, -R230, R32 ;  /* 0x00000020e6207221 */ /* 0x000fe20000010100 */
[----:B------:R-:W-:Y:S01]  /*6000*/  FMUL.FTZ R6, R6, UR17 ;  /* 0x0000001106067c20 */ /* 0x000fe20008410000 */
[----:B------:R-:W-:Y:S01]  /*6010*/  FMUL.FTZ R12, R243, R5 ;  /* 0x00000005f30c7220 */ /* 0x000fe20000410000 */
[----:B------:R-:W-:Y:S01]  /*6020*/  FMUL.FTZ R11, R0, UR17 ;  /* 0x00000011000b7c20 */ /* 0x000fe20008410000 */
[----:B------:R-:W-:Y:S01]  /*6030*/  FFMA.FTZ R0, -R153, R153, 1 ;  /* 0x3f80000099007423 */ /* 0x000fe20000010199 */
[----:B------:R-:W-:Y:S01]  /*6040*/  FMUL.FTZ R13, R244, R6 ;  /* 0x00000006f40d7220 */ /* 0x000fe20000410000 */
[----:B------:R-:W-:Y:S01]  /*6050*/  F2FP.F16.F32.PACK_AB R6, R7, R8 ;  /* 0x000000080706723e */ /* 0x000fe200000000ff */
[----:B------:R-:W-:Y:S01]  /*6060*/  FMUL.FTZ R11, R143, R11 ;  /* 0x0000000b8f0b7220 */ /* 0x000fe20000410000 */
[----:B------:R-:W-:Y:S01]  /*6070*/  F2FP.F16.F32.PACK_AB R7, R9, R10 ;  /* 0x0000000a0907723e */ /* 0x000fe200000000ff */
[----:B------:R-:W-:Y:S01]  /*6080*/  FMUL.FTZ R9, R51, R17 ;  /* 0x0000001133097220 */ /* 0x000fe20000410000 */
[----:B------:R-:W-:Y:S01]  /*6090*/  F2FP.F16.F32.PACK_AB R18, R12, R13 ;  /* 0x0000000d0c12723e */ /* 0x000fe200000000ff */
[----:B------:R1:W5:Y:S01]  /*60a0*/  LDL.LU R51, [R1+0x60] ;  /* 0x0000600001337983 */ /* 0x0003620000300800 */
[----:B------:R-:W-:Y:S01]  /*60b0*/  FMUL.FTZ R0, R0, UR17 ;  /* 0x0000001100007c20 */ /* 0x000fe20008410000 */
[----:B------:R-:W-:Y:S01]  /*60c0*/  FFMA.FTZ R8, -R167, R167, 1 ;  /* 0x3f800000a7087423 */ /* 0x000fe200000101a7 */
[----:B------:R-:W-:Y:S01]  /*60d0*/  FMUL.FTZ R4, R4, UR17 ;  /* 0x0000001104047c20 */ /* 0x000fe20008410000 */
[----:B------:R1:W5:Y:S01]  /*60e0*/  LDL.LU R50, [R1+0x5c] ;  /* 0x00005c0001327983 */ /* 0x0003620000300800 */
[----:B------:R-:W-:Y:S01]  /*60f0*/  FMUL.FTZ R16, R152, R0 ;  /* 0x0000000098107220 */ /* 0x000fe20000410000 */
[----:B------:R-:W-:Y:S01]  /*6100*/  FFMA.FTZ R0, -R161, R161, 1 ;  /* 0x3f800000a1007423 */ /* 0x000fe200000101a1 */
[----:B------:R-:W-:Y:S01]  /*6110*/  FMUL.FTZ R8, R8, UR17 ;  /* 0x0000001108087c20 */ /* 0x000fe20008410000 */
[----:B------:R1:W5:Y:S01]  /*6120*/  LDL.LU R49, [R1+0x58] ;  /* 0x0000580001317983 */ /* 0x0003620000300800 */
[----:B------:R-:W-:Y:S01]  /*6130*/  FMUL.FTZ R142, R242, R4 ;  /* 0x00000004f28e7220 */ /* 0x000fe20000410000 */
[----:B------:R-:W-:Y:S01]  /*6140*/  FMUL.FTZ R0, R0, UR17 ;  /* 0x0000001100007c20 */ /* 0x000fe20008410000 */
[----:B------:R-:W-:Y:S01]  /*6150*/  FMUL.FTZ R12, R147, R8 ;  /* 0x00000008930c7220 */ /* 0x000fe20000410000 */
[----:B------:R1:W5:Y:S01]  /*6160*/  LDL.LU R48, [R1+0x54] ;  /* 0x0000540001307983 */ /* 0x0003620000300800 */
[----:B------:R-:W-:Y:S01]  /*6170*/  FFMA.FTZ R8, -R171, R171, 1 ;  /* 0x3f800000ab087423 */ /* 0x000fe200000101ab */
[----:B------:R-:W-:Y:S01]  /*6180*/  FMUL.FTZ R13, R19, R0 ;  /* 0x00000000130d7220 */ /* 0x000fe20000410000 */
[----:B------:R-:W-:Y:S01]  /*6190*/  FMUL.FTZ R19, R41, R27 ;  /* 0x0000001b29137220 */ /* 0x000fe20000410000 */
[----:B------:R1:W5:Y:S01]  /*61a0*/  LDL.LU R47, [R1+0x50] ;  /* 0x00005000012f7983 */ /* 0x0003620000300800 */
[----:B------:R-:W-:Y:S01]  /*61b0*/  FMUL.FTZ R27, R37, R31 ;  /* 0x0000001f251b7220 */ /* 0x000fe20000410000 */
[----:B------:R-:W-:Y:S01]  /*61c0*/  FMUL.FTZ R8, R8, UR17 ;  /* 0x0000001108087c20 */ /* 0x000fe20008410000 */
[----:B------:R-:W-:Y:S01]  /*61d0*/  FFMA.FTZ R0, -R168, R168, 1 ;  /* 0x3f800000a8007423 */ /* 0x000fe200000101a8 */
[----:B------:R1:W5:Y:S01]  /*61e0*/  LDL.LU R46, [R1+0x4c] ;  /* 0x00004c00012e7983 */ /* 0x0003620000300800 */
[----:B------:R-:W-:Y:S01]  /*61f0*/  F2FP.F16.F32.PACK_AB R17, R14, R142 ;  /* 0x0000008e0e11723e */ /* 0x000fe200000000ff */
[----:B------:R-:W-:Y:S01]  /*6200*/  FFMA.FTZ R4, -R154, R154, 1 ;  /* 0x3f8000009a047423 */ /* 0x000fe2000001019a */
[----:B------:R-:W-:Y:S01]  /*6210*/  FMUL.FTZ R0, R0, UR17 ;  /* 0x0000001100007c20 */ /* 0x000fe20008410000 */
[----:B------:R1:W5:Y:S01]  /*6220*/  LDL.LU R45, [R1+0x48] ;  /* 0x00004800012d7983 */ /* 0x0003620000300800 */
[----:B------:R-:W-:Y:S01]  /*6230*/  FFMA.FTZ R5, -R155, R155, 1 ;  /* 0x3f8000009b057423 */ /* 0x000fe2000001019b */
[----:B------:R-:W-:Y:S01]  /*6240*/  FMUL.FTZ R4, R4, UR17 ;  /* 0x0000001104047c20 */ /* 0x000fe20008410000 */
[----:B------:R-:W-:Y:S01]  /*6250*/  FMUL.FTZ R21, R21, R0 ;  /* 0x0000000015157220 */ /* 0x000fe20000410000 */
[----:B------:R1:W5:Y:S01]  /*6260*/  LDL.LU R44, [R1+0x44] ;  /* 0x00004400012c7983 */ /* 0x0003620000300800 */
[----:B------:R-:W-:Y:S01]  /*6270*/  FMUL.FTZ R5, R5, UR17 ;  /* 0x0000001105057c20 */ /* 0x000fe20008410000 */
[----:B------:R-:W-:Y:S01]  /*6280*/  FMUL.FTZ R10, R144, R4 ;  /* 0x00000004900a7220 */ /* 0x000fe20000410000 */
[----:B------:R-:W-:Y:S01]  /*6290*/  FFMA.FTZ R4, -R162, R162, 1 ;  /* 0x3f800000a2047423 */ /* 0x000fe200000101a2 */
[----:B------:R1:W5:Y:S01]  /*62a0*/  LDL.LU R43, [R1+0x40] ;  /* 0x00004000012b7983 */ /* 0x0003620000300800 */
[----:B------:R-:W-:Y:S01]  /*62b0*/  FMUL.FTZ R15, R145, R5 ;  /* 0x00000005910f7220 */ /* 0x000fe20000410000 */
[----:B------:R-:W-:Y:S01]  /*62c0*/  FFMA.FTZ R5, -R166, R166, 1 ;  /* 0x3f800000a6057423 */ /* 0x000fe200000101a6 */
[----:B------:R-:W-:Y:S01]  /*62d0*/  FMUL.FTZ R4, R4, UR17 ;  /* 0x0000001104047c20 */ /* 0x000fe20008410000 */
[----:B------:R1:W5:Y:S01]  /*62e0*/  LDL.LU R42, [R1+0x3c] ;  /* 0x00003c00012a7983 */ /* 0x0003620000300800 */
[----:B------:R-:W-:Y:S01]  /*62f0*/  F2FP.F16.F32.PACK_AB R16, R16, R10 ;  /* 0x0000000a1010723e */ /* 0x000fe200000000ff */
[----:B------:R-:W-:Y:S01]  /*6300*/  FMUL.FTZ R5, R5, UR17 ;  /* 0x0000001105057c20 */ /* 0x000fe20008410000 */
[----:B------:R-:W-:Y:S01]  /*6310*/  FMUL.FTZ R14, R146, R4 ;  /* 0x00000004920e7220 */ /* 0x000fe20000410000 */
[----:B------:R1:W5:Y:S01]  /*6320*/  LDL.LU R41, [R1+0x38] ;  /* 0x0000380001297983 */ /* 0x0003620000300800 */
[----:B------:R-:W-:Y:S01]  /*6330*/  FFMA.FTZ R4, -R169, R169, 1 ;  /* 0x3f800000a9047423 */ /* 0x000fe200000101a9 */
[----:B------:R-:W-:Y:S01]  /*6340*/  FMUL.FTZ R9, R9, R5 ;  /* 0x0000000509097220 */ /* 0x000fe20000410000 */
[----:B------:R-:W-:Y:S01]  /*6350*/  F2FP.F16.F32.PACK_AB R15, R15, R11 ;  /* 0x0000000b0f0f723e */ /* 0x000fe200000000ff */
        /* <DEDUP_REMOVED lines=9> */
[----:B------:R-:W-:Y:S01]  /*63f0*/  FFMA.FTZ R0, -R232, R232, 1 ;  /* 0x3f800000e8007423 */ /* 0x000fe200000101e8 */
[----:B------:R-:W-:Y:S01]  /*6400*/  FMUL.FTZ R5, R5, UR17 ;  /* 0x0000001105057c20 */ /* 0x000fe20008410000 */
[----:B------:R-:W-:Y:S01]  /*6410*/  FFMA.FTZ R4, -R233, R233, 1 ;  /* 0x3f800000e9047423 */ /* 0x000fe200000101e9 */
[----:B------:R1:W5:Y:S01]  /*6420*/  LDL.LU R37, [R1+0x28] ;  /* 0x0000280001257983 */ /* 0x0003620000300800 */
[----:B------:R-:W-:Y:S01]  /*6430*/  FMUL.FTZ R0, R0, UR17 ;  /* 0x0000001100007c20 */ /* 0x000fe20008410000 */
[----:B------:R-:W-:Y:S01]  /*6440*/  FMUL.FTZ R10, R136, R5 ;  /* 0x00000005880a7220 */ /* 0x000fe20000410000 */
[----:B------:R-:W-:Y:S01]  /*6450*/  F2FP.F16.F32.PACK_AB R5, R9, R12 ;  /* 0x0000000c0905723e */ /* 0x000fe200000000ff */
[----:B------:R-:W-:Y:S01]  /*6460*/  FFMA.FTZ R9, -R235, R235, 1 ;  /* 0x3f800000eb097423 */ /* 0x000fe200000101eb */
[----:B------:R-:W-:Y:S01]  /*6470*/  F2FP.F16.F32.PACK_AB R12, R13, R14 ;  /* 0x0000000e0d0c723e */ /* 0x000fe200000000ff */
[----:B------:R-:W-:Y:S01]  /*6480*/  FMUL.FTZ R13, R23, R8 ;  /* 0x00000008170d7220 */ /* 0x000fe20000410000 */
[----:B------:R-:W-:Y:S01]  /*6490*/  F2FP.F16.F32.PACK_AB R8, R21, R22 ;  /* 0x000000161508723e */ /* 0x000fe200000000ff */
[----:B------:R-:W-:Y:S01]  /*64a0*/  FMUL.FTZ R22, R36, R32 ;  /* 0x0000002024167220 */ /* 0x000fe20000410000 */
[----:B------:R-:W-:Y:S01]  /*64b0*/  FMUL.FTZ R9, R9, UR17 ;  /* 0x0000001109097c20 */ /* 0x000fe20008410000 */
[----:B------:R1:W5:Y:S01]  /*64c0*/  LDL.LU R36, [R1+0x24] ;  /* 0x0000240001247983 */ /* 0x0003620000300800 */
[----:B------:R-:W-:Y:S01]  /*64d0*/  FMUL.FTZ R4, R4, UR17 ;  /* 0x0000001104047c20 */ /* 0x000fe20008410000 */
[----:B------:R-:W-:Y:S01]  /*64e0*/  FMUL.FTZ R19, R19, R0 ;  /* 0x0000000013137220 */ /* 0x000fe20000410000 */
[----:B------:R-:W-:Y:S01]  /*64f0*/  FMUL.FTZ R14, R24, R9 ;  /* 0x00000009180e7220 */ /* 0x000fe20000410000 */
[----:B------:R-:W-:Y:S01]  /*6500*/  F2FP.F16.F32.PACK_AB R9, R10, R11 ;  /* 0x0000000b0a09723e */ /* 0x000fe200000000ff */
[----:B------:R-:W-:Y:S01]  /*6510*/  FFMA.FTZ R11, -R159, R159, 1 ;  /* 0x3f8000009f0b7423 */ /* 0x000fe2000001019f */
[----:B------:R-:W-:Y:S01]  /*6520*/  FMUL.FTZ R20, R20, R4 ;  /* 0x0000000414147220 */ /* 0x000fe20000410000 */
[----:B------:R-:W-:Y:S01]  /*6530*/  FFMA.FTZ R10, -R158, R158, 1 ;  /* 0x3f8000009e0a7423 */ /* 0x000fe2000001019e */
[----:B------:R-:W-:Y:S01]  /*6540*/  FFMA.FTZ R0, -R156, R156, 1 ;  /* 0x3f8000009c007423 */ /* 0x000fe2000001019c */
[----:B------:R-:W-:Y:S01]  /*6550*/  FMUL.FTZ R11, R11, UR17 ;  /* 0x000000110b0b7c20 */ /* 0x000fe20008410000 */
[----:B------:R-:W-:Y:S01]  /*6560*/  FFMA.FTZ R4, -R157, R157, 1 ;  /* 0x3f8000009d047423 */ /* 0x000fe2000001019d */
[----:B------:R-:W-:Y:S01]  /*6570*/  FMUL.FTZ R10, R10, UR17 ;  /* 0x000000110a0a7c20 */ /* 0x000fe20008410000 */
[----:B------:R-:W-:Y:S01]  /*6580*/  FMUL.FTZ R0, R0, UR17 ;  /* 0x0000001100007c20 */ /* 0x000fe20008410000 */
[----:B------:R-:W-:Y:S01]  /*6590*/  FMUL.FTZ R26, R26, R11 ;  /* 0x0000000b1a1a7220 */ /* 0x000fe20000410000 */
[----:B------:R-:W-:Y:S01]  /*65a0*/  F2FP.F16.F32.PACK_AB R11, R13, R14 ;  /* 0x0000000e0d0b723e */ /* 0x000fe200000000ff */
[----:B------:R-:W-:Y:S01]  /*65b0*/  FFMA.FTZ R14, -R239, R239, 1 ;  /* 0x3f800000ef0e7423 */ /* 0x000fe200000101ef */
[----:B------:R-:W-:Y:S01]  /*65c0*/  FMUL.FTZ R4, R4, UR17 ;  /* 0x0000001104047c20 */ /* 0x000fe20008410000 */
[----:B------:R-:W-:Y:S01]  /*65d0*/  FMUL.FTZ R25, R25, R10 ;  /* 0x0000000a19197220 */ /* 0x000fe20000410000 */
[----:B------:R-:W-:Y:S01]  /*65e0*/  FMUL.FTZ R27, R27, R0 ;  /* 0x000000001b1b7220 */ /* 0x000fe20000410000 */
[----:B------:R-:W-:Y:S01]  /*65f0*/  FMUL.FTZ R14, R14, UR17 ;  /* 0x000000110e0e7c20 */ /* 0x000fe20008410000 */
[----:B------:R-:W-:Y:S01]  /*6600*/  F2FP.F16.F32.PACK_AB R10, R19, R20 ;  /* 0x00000014130a723e */ /* 0x000fe200000000ff */
[----:B------:R-:W-:Y:S01]  /*6610*/  FADD.FTZ R33, -R230, R33 ;  /* 0x00000021e6217221 */ /* 0x000fe20000010100 */
[C---:B------:R-:W-:Y:S01]  /*6620*/  FADD.FTZ R35, -R231.reuse, R35 ;  /* 0x00000023e7237221 */ /* 0x040fe20000010100 */
[----:B------:R-:W-:Y:S01]  /*6630*/  FMUL.FTZ R28, R28, R4 ;  /* 0x000000041c1c7220 */ /* 0x000fe20000410000 */
[----:B------:R-:W-:Y:S01]  /*6640*/  FFMA.FTZ R13, -R238, R238, 1 ;  /* 0x3f800000ee0d7423 */ /* 0x000fe200000101ee */
[----:B------:R-:W-:Y:S01]  /*6650*/  FFMA.FTZ R0, -R236, R236, 1 ;  /* 0x3f800000ec007423 */ /* 0x000fe200000101ec */
[----:B------:R-:W-:Y:S01]  /*6660*/  FADD.FTZ R34, -R231, R34 ;  /* 0x00000022e7227221 */ /* 0x000fe20000010100 */
[----:B------:R-:W-:Y:S01]  /*6670*/  FFMA.FTZ R4, -R237, R237, 1 ;  /* 0x3f800000ed047423 */ /* 0x000fe200000101ed */
[----:B------:R-:W-:Y:S01]  /*6680*/  FMUL.FTZ R22, R22, R14 ;  /* 0x0000000e16167220 */ /* 0x000fe20000410000 */
[----:B------:R-:W-:Y:S01]  /*6690*/  F2FP.F16.F32.PACK_AB R14, R25, R26 ;  /* 0x0000001a190e723e */ /* 0x000fe200000000ff */
[----:B------:R-:W-:Y:S01]  /*66a0*/  FMUL.FTZ R21, R164, R33 ;  /* 0x00000021a4157220 */ /* 0x000fe20000410000 */
[----:B------:R-:W-:Y:S01]  /*66b0*/  MOV R25, 0x10 ;  /* 0x0000001000197802 */ /* 0x000fe20000000f00 */
[----:B------:R-:W-:Y:S01]  /*66c0*/  FMUL.FTZ R23, R149, R35 ;  /* 0x0000002395177220 */ /* 0x000fe20000410000 */
[----:B------:R-:W-:Y:S01]  /*66d0*/  SHF.L.U32 R164, R227, 0x2, RZ ;  /* 0x00000002e3a47819 */ /* 0x000fe200000006ff */
[----:B------:R-:W-:Y:S01]  /*66e0*/  FMUL.FTZ R13, R13, UR17 ;  /* 0x000000110d0d7c20 */ /* 0x000fe20008410000 */
[----:B------:R-:W-:Y:S01]  /*66f0*/  SHF.L.U32 R149, R227, 0x5, RZ ;  /* 0x00000005e3957819 */ /* 0x000fe200000006ff */
[----:B------:R-:W-:Y:S01]  /*6700*/  FMUL.FTZ R0, R0, UR17 ;  /* 0x0000001100007c20 */ /* 0x000fe20008410000 */
[----:B------:R-:W-:Y:S01]  /*6710*/  SEL R25, R25, 0xfffffff0, !P4 ;  /* 0xfffffff019197807 */ /* 0x000fe20006000000 */
[----:B------:R-:W-:Y:S01]  /*6720*/  FMUL.FTZ R24, R165, R34 ;  /* 0x00000022a5187220 */ /* 0x000fe20000410000 */
[----:B------:R-:W-:Y:S01]  /*6730*/  SHF.L.U32 R165, R227, 0x4, RZ ;  /* 0x00000004e3a57819 */ /* 0x000fe200000006ff */
[----:B------:R-:W-:Y:S01]  /*6740*/  FMUL.FTZ R4, R4, UR17 ;  /* 0x0000001104047c20 */ /* 0x000fe20008410000 */
[----:B------:R-:W-:Y:S01]  /*6750*/  FMUL.FTZ R21, R21, R13 ;  /* 0x0000000d15157220 */ /* 0x000fe20000410000 */
[----:B------:R-:W-:Y:S01]  /*6760*/  F2FP.F16.F32.PACK_AB R13, R27, R28 ;  /* 0x0000001c1b0d723e */ /* 0x000fe200000000ff */
[----:B------:R-:W-:Y:S01]  /*6770*/  FMUL.FTZ R23, R23, R0 ;  /* 0x0000000017177220 */ /* 0x000fe20000410000 */
[----:B------:R-:W-:Y:S01]  /*6780*/  SHF.R.U32.HI R0, RZ, 0x4, R227 ;  /* 0x00000004ff007819 */ /* 0x000fe200000116e3 */
[----:B------:R-:W-:Y:S01]  /*6790*/  FMUL.FTZ R24, R24, R4 ;  /* 0x0000000418187220 */ /* 0x000fe20000410000 */
[----:B-1----:R-:W-:Y:S06]  /*67a0*/  BRA.U !UP0, `(.L_x_649) ;  /* 0x0000000108a47547 */ /* 0x002fec000b800000 */
[----:B------:R-:W2:Y:S01]  /*67b0*/  LDL.LU.64 R30, [R1] ;  /* 0x00000000011e7983 */ /* 0x000ea20000300a00 */
        /* <DEDUP_REMOVED lines=8> */
[C---:B------:R-:W-:Y:S02]  /*6840*/  ISETP.GE.AND P2, PT, R27.reuse, UR5, PT ;  /* 0x000000051b007c0c */ /* 0x040fe4000bf46270 */
[C---:B------:R-:W-:Y:S02]  /*6850*/  LOP3.LUT R26, R27.reuse, 0x20, RZ, 0xfc, !PT ;  /* 0x000000201b1a7812 */ /* 0x040fe400078efcff */
[----:B------:R-:W-:Y:S01]  /*6860*/  LOP3.LUT R19, R27, 0x40, RZ, 0xfc, !PT ;  /* 0x000000401b137812 */ /* 0x000fe200078efcff */
[----:B------:R-:W-:Y:S01]  /*6870*/  VIADD R252, R252, UR14 ;  /* 0x0000000efcfc7c36 */ /* 0x000fe20008000000 */
[----:B------:R-:W-:Y:S01]  /*6880*/  ISETP.GE.AND P1, PT, R26, UR5, PT ;  /* 0x000000051a007c0c */ /* 0x000fe2000bf26270 */
[----:B------:R-:W-:Y:S01]  /*6890*/  VIADD R246, R246, UR14 ;  /* 0x0000000ef6f67c36 */ /* 0x000fe20008000000 */
[----:B------:R-:W-:Y:S01]  /*68a0*/  ISETP.GE.AND P0, PT, R19, UR5, PT ;  /* 0x0000000513007c0c */ /* 0x000fe2000bf06270 */
[----:B------:R-:W-:Y:S01]  /*68b0*/  VIADD R221, R221, UR14 ;  /* 0x0000000edddd7c36 */ /* 0x000fe20008000000 */
[----:B--2---:R-:W-:Y:S04]  /*68c0*/  IADD3 R20, P3, PT, R30, R20, RZ ;  /* 0x000000141e147210 */ /* 0x004fe80007f7e0ff */
[----:B------:R-:W-:Y:S01]  /*68d0*/  LEA.HI.X.SX32 R4, R4, R31, 0x1, P3 ;  /* 0x0000001f04047211 */ /* 0x000fe200018f0eff */
[----:B------:R-:W-:Y:S04]  /*68e0*/  IMAD.MOV.U32 R26, RZ, RZ, R20 ;  /* 0x000000ffff1a7224 */ /* 0x000fe800078e0014 */
        /* <DEDUP_REMOVED lines=19> */
[----:B------:R1:W-:Y:S04]  /*6a20*/  STL.64 [R1], R26 ;  /* 0x0000001a01007387 */ /* 0x0003e80000100a00 */
[----:B------:R-:W0:Y:S02]  /*6a30*/  LDGDEPBAR ;  /* 0x00000000000079af */ /* 0x000e240000000000 */
.L_x_649:
[----:B------:R-:W-:Y:S01]  /*6a40*/  IMAD.IADD R4, R140, 0x1, R25 ;  /* 0x000000018c047824 */ /* 0x000fe200078e0219 */
[----:B------:R2:W-:Y:S01]  /*6a50*/  STS [R140+0xf000], R6 ;  /* 0x00f000068c007388 */ /* 0x0005e20000000800 */
[----:B------:R-:W-:Y:S01]  /*6a60*/  LOP3.LUT R166, R0, 0x8, RZ, 0xc0, !PT ;  /* 0x0000000800a67812 */ /* 0x000fe200078ec0ff */
[----:B------:R-:W3:Y:S02]  /*6a70*/  LDC R167, c[0x0][0x44c] ;  /* 0x00011300ffa77b82 */ /* 0x000ee40000000800 */
[----:B------:R4:W-:Y:S01]  /*6a80*/  STS [R140+0xf400], R7 ;  /* 0x00f400078c007388 */ /* 0x0009e20000000800 */
[----:B------:R-:W-:Y:S03]  /*6a90*/  LOP3.LUT R0, R166, 0x10, R227, 0xf8, !PT ;  /* 0x00000010a6007812 */ /* 0x000fe600078ef8e3 */
[----:B------:R1:W-:Y:S01]  /*6aa0*/  STS [R4+0xf000], R5 ;  /* 0x00f0000504007388 */ /* 0x0003e20000000800 */
[--C-:B------:R-:W-:Y:S03]  /*6ab0*/  LOP3.LUT R0, R0, 0xc0, R149.reuse, 0xf8, !PT ;  /* 0x000000c000007812 */ /* 0x100fe600078ef895 */
[----:B------:R-:W-:Y:S01]  /*6ac0*/  STS [R4+0xf400], R12 ;  /* 0x00f4000c04007388 */ /* 0x000fe20000000800 */
[----:B------:R-:W-:Y:S03]  /*6ad0*/  LOP3.LUT R0, R0, 0x18, R164, 0x78, !PT ;  /* 0x0000001800007812 */ /* 0x000fe600078e78a4 */
[----:B------:R-:W-:Y:S01]  /*6ae0*/  STS [R140+0x10000], R18 ;  /* 0x010000128c007388 */ /* 0x000fe20000000800 */
[----:B------:R-:W-:Y:S03]  /*6af0*/  LOP3.LUT R0, R0, 0x120, R149, 0xf8, !PT ;  /* 0x0000012000007812 */ /* 0x000fe600078ef895 */
[----:B------:R-:W-:Y:S01]  /*6b00*/  STS [R140+0x10400], R17 ;  /* 0x010400118c007388 */ /* 0x000fe20000000800 */
[----:B------:R-:W-:Y:S03]  /*6b10*/  LEA R0, R0, UR4, 0x1 ;  /* 0x0000000400007c11 */ /* 0x000fe6000f8e08ff */
[----:B------:R-:W-:Y:S01]  /*6b20*/  STS [R4+0x10000], R15 ;  /* 0x0100000f04007388 */ /* 0x000fe20000000800 */
[----:B--2---:R-:W-:Y:S01]  /*6b30*/  F2FP.F16.F32.PACK_AB R6, R21, R22 ;  /* 0x000000161506723e */ /* 0x004fe200000000ff */
[----:B---3--:R-:W-:Y:S02]  /*6b40*/  IMAD R167, R167, UR8, RZ ;  /* 0x00000008a7a77c24 */ /* 0x008fe4000f8e02ff */
[----:B------:R-:W-:Y:S01]  /*6b50*/  STS [R4+0x10400], R16 ;  /* 0x0104001004007388 */ /* 0x000fe20000000800 */
[----:B----4-:R-:W-:Y:S03]  /*6b60*/  F2FP.F16.F32.PACK_AB R7, R23, R24 ;  /* 0x000000181707723e */ /* 0x010fe600000000ff */
[----:B------:R-:W-:Y:S01]  /*6b70*/  STS [R141+-0x4000], R9 ;  /* 0xffc000098d007388 */ /* 0x000fe20000000800 */
[----:B-1----:R-:W-:Y:S03]  /*6b80*/  IMAD.IADD R5, R25, 0x1, R141 ;  /* 0x0000000119057824 */ /* 0x002fe600078e028d */
        /* <DEDUP_REMOVED lines=9> */
[----:B------:R-:W1:Y:S04]  /*6c20*/  LDSM.16.MT88.4 R8, [R0+0x6000] ;  /* 0x006000000008783b */ /* 0x000e680000004200 */
        /* <DEDUP_REMOVED lines=9> */
[-C--:B-1---5:R-:W-:Y:S03]  /*6cc0*/  HMMA.16816.F32 R36, R4, R8.reuse, R36 ;  /* 0x000000080424723c */ /* 0x0a2fe60000001824 */
        /* <DEDUP_REMOVED lines=16> */
[----:B------:R-:W3:Y:S03]  /*6dd0*/  LDSM.16.MT88.4 R20, [R0+0x7800] ;  /* 0x007800000014783b */ /* 0x000ee60000004200 */
        /* <DEDUP_REMOVED lines=28> */
[----:B------:R-:W-:Y:S04]  /*6fa0*/  IMAD.U32 R4, R167, -0x40, RZ ;  /* 0xffffffc0a7047824 */ /* 0x000fe800078e00ff */
[-C--:B------:R-:W-:Y:S05]  /*6fb0*/  HMMA.16816.F32 R36, R132, R136.reuse, R36 ;  /* 0x000000888424723c */ /* 0x080fea0000001824 */
[C---:B------:R-:W-:Y:S03]  /*6fc0*/  LEA R6, P0, R4.reuse, R248, 0x2 ;  /* 0x000000f804067211 */ /* 0x040fe600078010ff */
[C---:B------:R-:W-:Y:S04]  /*6fd0*/  HMMA.16816.F32 R40, R140.reuse, R136, R40 ;  /* 0x000000888c28723c */ /* 0x040fe80000001828 */
[----:B------:R-:W-:Y:S01]  /*6fe0*/  LEA.HI.X.SX32 R5, R4, R249, 0x2, P0 ;  /* 0x000000f904057211 */ /* 0x000fe200000f16ff */
[----:B------:R-:W-:Y:S01]  /*6ff0*/  IMAD.MOV.U32 R248, RZ, RZ, R6 ;  /* 0x000000fffff87224 */ /* 0x000fe200078e0006 */
[----:B------:R-:W-:Y:S02]  /*7000*/  LOP3.LUT R4, R2, 0x1c0, RZ, 0xc0, !PT ;  /* 0x000001c002047812 */ /* 0x000fe400078ec0ff */
[-C--:B------:R-:W-:Y:S03]  /*7010*/  HMMA.16816.F32 R44, R140, R138.reuse, R44 ;  /* 0x0000008a8c2c723c */ /* 0x080fe6000000182c */
[----:B------:R-:W-:Y:S05]  /*7020*/  IMAD.MOV.U32 R249, RZ, RZ, R5 ;  /* 0x000000fffff97224 */ /* 0x000fea00078e0005 */
        /* <DEDUP_REMOVED lines=44> */
.L_x_650:
[----:B------:R-:W-:Y:S01]  /*72f0*/  LOP3.LUT R2, R2, 0x200, RZ, 0xc0, !PT ;  /* 0x0000020002027812 */ /* 0x000fe200078ec0ff */
[----:B------:R-:W-:Y:S01]  /*7300*/  LDSM.16.MT88.4 R8, [R0+0x9000] ;  /* 0x009000000008783b */ /* 0x000fe20000004200 */
[----:B------:R-:W-:Y:S01]  /*7310*/  LOP3.LUT R4, R4, 0x38, R163, 0xf8, !PT ;  /* 0x0000003804047812 */ /* 0x000fe200078ef8a3 */
[----:B------:R-:W-:Y:S01]  /*7320*/  IMAD.U32 R228, RZ, RZ, UR51 ;  /* 0x00000033ffe47e24 */ /* 0x000fe2000f8e00ff */
[----:B------:R-:W-:Y:S01]  /*7330*/  LOP3.LUT R2, R2, 0xc00, R149, 0xf8, !PT ;  /* 0x00000c0002027812 */ /* 0x000fe200078ef895 */
[----:B------:R-:W-:Y:S01]  /*7340*/  LDSM.16.MT88.4 R16, [R0+0xb000] ;  /* 0x00b000000010783b */ /* 0x000fe20000004200 */
[----:B------:R-:W-:Y:S01]  /*7350*/  PLOP3.LUT P2, PT, PT, PT, UP0, 0x80, 0x8 ;  /* 0x000000000008781c */ /* 0x000fe20003f4f008 */
[----:B------:R-:W-:Y:S01]  /*7360*/  IMAD.MOV.U32 R238, RZ, RZ, 0x4 ;  /* 0x00000004ffee7424 */ /* 0x000fe200078e00ff */
[----:B------:R-:W-:Y:S01]  /*7370*/  LOP3.LUT R2, R2, R4, R148, 0xf6, !PT ;  /* 0x0000000402027212 */ /* 0x000fe200078ef694 */
[----:B------:R-:W-:Y:S01]  /*7380*/  LDSM.16.MT88.4 R28, [R0+0xd000] ;  /* 0x00d00000001c783b */ /* 0x000fe20000004200 */
[----:B------:R-:W-:Y:S01]  /*7390*/  LEA R228, P1, R228, R248, 0x2 ;  /* 0x000000f8e4e47211 */ /* 0x000fe200078210ff */
[----:B------:R-:W-:Y:S01]  /*73a0*/  @UP0 UIADD3 UR22, UP1, UPT, UR56, -0x100, URZ ;  /* 0xffffff0038160890 */ /* 0x000fe2000ff3e0ff */
[----:B------:R-:W-:Y:S01]  /*73b0*/  LEA R2, R2, UR4, 0x1 ;  /* 0x0000000402027c11 */ /* 0x000fe2000f8e08ff */
[----:B------:R-:W-:Y:S01]  /*73c0*/  LDSM.16.MT88.4 R132, [R0+0x9400] ;  /* 0x009400000084783b */ /* 0x000fe20000004200 */
[----:B------:R-:W-:Y:S02]  /*73d0*/  ULOP3.LUT UR14, UR52, 0x1, URZ, 0xc0, !UPT ;  /* 0x00000001340e7892 */ /* 0x000fe4000f8ec0ff */
[----:B------:R-:W-:Y:S01]  /*73e0*/  @UP0 UIADD3.X UR21, UPT, UPT, UR57, -0x1, URZ, UP1, !UPT ;  /* 0xffffffff39150890 */ /* 0x000fe20008ffe4ff */
[----:B------:R-:W1:Y:S01]  /*73f0*/  LDSM.16.M88.4 R24, [R2+0xf000] ;  /* 0x00f000000218783b */ /* 0x000e620000000200 */
[C---:B------:R-:W-:Y:S01]  /*7400*/  IMAD.IADD R161, R2.reuse, 0x1, R225 ;  /* 0x0000000102a17824 */ /* 0x040fe200078e02e1 */
[----:B------:R-:W-:Y:S01]  /*7410*/  @UP0 UIADD3 UR10, UP1, UPT, UR10, -0x100, URZ ;  /* 0xffffff000a0a0890 */ /* 0x000fe2000ff3e0ff */
[C---:B------:R-:W-:Y:S01]  /*7420*/  VIADD R160, R2.reuse, 0xf040 ;  /* 0x0000f04002a07836 */ /* 0x040fe20000000000 */
[----:B------:R-:W2:Y:S02]  /*7430*/  LDL R237, [R1+0x20] ;  /* 0x0000200001ed7983 */ /* 0x000ea40000100800 */
[----:B------:R-:W-:Y:S02]  /*7440*/  @UP0 UIADD3.X UR11, UPT, UPT, UR11, -0x1, URZ, UP1, !UPT ;  /* 0xffffffff0b0b0890 */ /* 0x000fe40008ffe4ff */
[----:B------:R-:W3:Y:S01]  /*7450*/  LDSM.16.M88.4 R32, [R161+0xf000] ;  /* 0x00f00000a120783b */ /* 0x000ee20000000200 */
[----:B------:R-:W-:Y:S03]  /*7460*/  UISETP.NE.U32.AND UP1, UPT, UR14, 0x1, UPT ;  /* 0x000000010e00788c */ /* 0x000fe6000bf25070 */
[----:B------:R-:W4:Y:S03]  /*7470*/  LDL R236, [R1+0x1c] ;  /* 0x00001c0001ec7983 */ /* 0x000f260000100800 */
[----:B------:R-:W-:Y:S01]  /*7480*/  PLOP3.LUT P0, PT, PT, PT, UP1, 0x80, 0x8 ;  /* 0x000000000008781c */ /* 0x000fe20003f0f018 */
[----:B------:R-:W5:Y:S04]  /*7490*/  LDSM.16.MT88.4 R136, [R0+0xb400] ;  /* 0x00b400000088783b */ /* 0x000f680000004200 */
[----:B------:R-:W4:Y:S04]  /*74a0*/  LDL R235, [R1+0x18] ;  /* 0x0000180001eb7983 */ /* 0x000f280000100800 */
[----:B------:R-:W5:Y:S04]  /*74b0*/  LDSM.16.MT88.4 R140, [R0+0xd400] ;  /* 0x00d40000008c783b */ /* 0x000f680000004200 */
[----:B------:R-:W4:Y:S04]  /*74c0*/  LDL R234, [R1+0x14] ;  /* 0x0000140001ea7983 */ /* 0x000f280000100800 */
[----:B------:R-:W-:Y:S04]  /*74d0*/  LDSM.16.MT88.4 R144, [R0+0x9800] ;  /* 0x009800000090783b */ /* 0x000fe80000004200 */
[----:B------:R-:W-:Y:S01]  /*74e0*/  LDSM.16.MT88.4 R148, [R0+0xb800] ;  /* 0x00b800000094783b */ /* 0x000fe20000004200 */
[C---:B-1----:R-:W-:Y:S03]  /*74f0*/  HMMA.16816.F32 R4, R24.reuse, R8, RZ ;  /* 0x000000081804723c */ /* 0x042fe600000018ff */
[----:B------:R-:W-:Y:S04]  /*7500*/  LDSM.16.MT88.4 R152, [R0+0x9c00] ;  /* 0x009c00000098783b */ /* 0x000fe80000004200 */
[----:B------:R-:W-:Y:S01]  /*7510*/  LDSM.16.MT88.4 R156, [R0+0xc000] ;  /* 0x00c00000009c783b */ /* 0x000fe20000004200 */
        /* <DEDUP_REMOVED lines=9> */
[C---:B---3--:R-:W-:Y:S08]  /*75b0*/  HMMA.16816.F32 R4, R32.reuse, R132, R4 ;  /* 0x000000842004723c */ /* 0x048ff00000001804 */
[C---:B------:R-:W-:Y:S01]  /*75c0*/  HMMA.16816.F32 R8, R32.reuse, R134, R8 ;  /* 0x000000862008723c */ /* 0x040fe20000001808 */
[----:B------:R-:W3:Y:S07]  /*75d0*/  LDSM.16.MT88.4 R132, [R0+0xd800] ;  /* 0x00d800000084783b */ /* 0x000eee0000004200 */
[C---:B-----5:R-:W-:Y:S08]  /*75e0*/  HMMA.16816.F32 R12, R32.reuse, R136, R12 ;  /* 0x00000088200c723c */ /* 0x060ff0000000180c */
[C---:B------:R-:W-:Y:S01]  /*75f0*/  HMMA.16816.F32 R16, R32.reuse, R138, R16 ;  /* 0x0000008a2010723c */ /* 0x040fe20000001810 */
[----:B------:R-:W5:Y:S07]  /*7600*/  LDSM.16.M88.4 R136, [R162] ;  /* 0x00000000a288783b */ /* 0x000f6e0000000200 */
[C---:B------:R-:W-:Y:S08]  /*7610*/  HMMA.16816.F32 R20, R32.reuse, R140, R20 ;  /* 0x0000008c2014723c */ /* 0x040ff00000001814 */
[----:B------:R-:W-:Y:S01]  /*7620*/  HMMA.16816.F32 R24, R32, R142, R24 ;  /* 0x0000008e2018723c */ /* 0x000fe20000001818 */
[----:B------:R-:W5:Y:S04]  /*7630*/  LDSM.16.MT88.4 R32, [R0+0xbc00] ;  /* 0x00bc00000020783b */ /* 0x000f680000004200 */
[----:B------:R-:W5:Y:S03]  /*7640*/  LDSM.16.MT88.4 R140, [R0+0xdc00] ;  /* 0x00dc0000008c783b */ /* 0x000f660000004200 */
[C---:B-1----:R-:W-:Y:S08]  /*7650*/  HMMA.16816.F32 R4, R28.reuse, R144, R4 ;  /* 0x000000901c04723c */ /* 0x042ff00000001804 */
[C---:B------:R-:W-:Y:S01]  /*7660*/  HMMA.16816.F32 R8, R28.reuse, R146, R8 ;  /* 0x000000921c08723c */ /* 0x040fe20000001808 */
[----:B------:R1:W-:Y:S07]  /*7670*/  LDSM.16.M88.4 R144, [R2+0x11000] ;  /* 0x011000000290783b */ /* 0x0003ee0000000200 */
[C---:B------:R-:W-:Y:S08]  /*7680*/  HMMA.16816.F32 R12, R28.reuse, R148, R12 ;  /* 0x000000941c0c723c */ /* 0x040ff0000000180c */
[C---:B------:R-:W-:Y:S01]  /*7690*/  HMMA.16816.F32 R16, R28.reuse, R150, R16 ;  /* 0x000000961c10723c */ /* 0x040fe20000001810 */
[----:B------:R-:W5:Y:S07]  /*76a0*/  LDSM.16.MT88.4 R148, [R0+0xa000] ;  /* 0x00a000000094783b */ /* 0x000f6e0000004200 */
[C---:B---3--:R-:W-:Y:S01]  /*76b0*/  HMMA.16816.F32 R20, R28.reuse, R132, R20 ;  /* 0x000000841c14723c */ /* 0x048fe20000001814 */
[----:B-1----:R-:W-:Y:S05]  /*76c0*/  IMAD.U32 R2, RZ, RZ, UR51 ;  /* 0x00000033ff027e24 */ /* 0x002fea000f8e00ff */
[----:B------:R-:W-:Y:S02]  /*76d0*/  LEA.HI.X.SX32 R229, R2, R249, 0x2, P1 ;  /* 0x000000f902e57211 */ /* 0x000fe400008f16ff */
[----:B------:R-:W-:Y:S01]  /*76e0*/  HMMA.16816.F32 R24, R28, R134, R24 ;  /* 0x000000861c18723c */ /* 0x000fe20000001818 */
[----:B------:R-:W1:Y:S02]  /*76f0*/  LDSM.16.MT88.4 R28, [R0+0xe000] ;  /* 0x00e00000001c783b */ /* 0x000e640000004200 */
[C---:B------:R-:W-:Y:S02]  /*7700*/  LEA R170, P1, R167.reuse, R228, 0x5 ;  /* 0x000000e4a7aa7211 */ /* 0x040fe400078228ff */
[----:B------:R-:W-:Y:S01]  /*7710*/  LDSM.16.MT88.4 R132, [R0+0xa400] ;  /* 0x00a400000084783b */ /* 0x000fe20000004200 */
[----:B------:R-:W-:Y:S02]  /*7720*/  @P2 SHF.R.U32.HI R2, RZ, 0x2, R227 ;  /* 0x00000002ff022819 */ /* 0x000fe400000116e3 */
[C---:B-----5:R-:W-:Y:S05]  /*7730*/  HMMA.16816.F32 R4, R136.reuse, R152, R4 ;  /* 0x000000988804723c */ /* 0x060fea0000001804 */
[C---:B------:R-:W-:Y:S02]  /*7740*/  LEA.HI.X.SX32 R171, R167.reuse, R229, 0x5, P1 ;  /* 0x000000e5a7ab7211 */ /* 0x040fe400008f2eff */
[C---:B------:R-:W-:Y:S01]  /*7750*/  LEA R168, P1, R167.reuse, R170, 0x5 ;  /* 0x000000aaa7a87211 */ /* 0x040fe200078228ff */
[C---:B------:R-:W-:Y:S03]  /*7760*/  HMMA.16816.F32 R8, R136.reuse, R154, R8 ;  /* 0x0000009a8808723c */ /* 0x040fe60000001808 */
[C---:B------:R-:W-:Y:S05]  /*7770*/  LEA.HI.X.SX32 R169, R167.reuse, R171, 0x5, P1 ;  /* 0x000000aba7a97211 */ /* 0x040fea00008f2eff */
[C---:B------:R-:W-:Y:S08]  /*7780*/  HMMA.16816.F32 R12, R136.reuse, R32, R12 ;  /* 0x00000020880c723c */ /* 0x040ff0000000180c */
[C---:B------:R-:W-:Y:S01]  /*7790*/  HMMA.16816.F32 R16, R136.reuse, R34, R16 ;  /* 0x000000228810723c */ /* 0x040fe20000001810 */
[----:B------:R-:W3:Y:S07]  /*77a0*/  LDSM.16.M88.4 R32, [R161+0x11000] ;  /* 0x01100000a120783b */ /* 0x000eee0000000200 */
[C---:B------:R-:W-:Y:S08]  /*77b0*/  HMMA.16816.F32 R20, R136.reuse, R140, R20 ;  /* 0x0000008c8814723c */ /* 0x040ff00000001814 */
[----:B------:R-:W-:Y:S01]  /*77c0*/  HMMA.16816.F32 R24, R136, R142, R24 ;  /* 0x0000008e8818723c */ /* 0x000fe20000001818 */
[----:B------:R-:W5:Y:S04]  /*77d0*/  LDSM.16.MT88.4 R136, [R0+0xc400] ;  /* 0x00c400000088783b */ /* 0x000f680000004200 */
        /* <DEDUP_REMOVED lines=8> */
[C---:B---3--:R-:W-:Y:S08]  /*7860*/  HMMA.16816.F32 R4, R32.reuse, R132, R4 ;  /* 0x000000842004723c */ /* 0x048ff00000001804 */
[C---:B------:R-:W-:Y:S01]  /*7870*/  HMMA.16816.F32 R8, R32.reuse, R134, R8 ;  /* 0x000000862008723c */ /* 0x040fe20000001808 */
[----:B------:R3:W2:Y:S07]  /*7880*/  LDSM.16.M88.4 R132, [R160+0x2000] ;  /* 0x00200000a084783b */ /* 0x0006ae0000000200 */
[C---:B-----5:R-:W-:Y:S08]  /*7890*/  HMMA.16816.F32 R12, R32.reuse, R136, R12 ;  /* 0x00000088200c723c */ /* 0x060ff0000000180c */
[C---:B------:R-:W-:Y:S01]  /*78a0*/  HMMA.16816.F32 R16, R32.reuse, R138, R16 ;  /* 0x0000008a2010723c */ /* 0x040fe20000001810 */
[----:B------:R-:W5:Y:S02]  /*78b0*/  LDSM.16.MT88.4 R136, [R0+0xc800] ;  /* 0x00c800000088783b */ /* 0x000f640000004200 */
[C---:B---3--:R-:W-:Y:S05]  /*78c0*/  LEA R160, P1, R167.reuse, R168, 0x5 ;  /* 0x000000a8a7a07211 */ /* 0x048fea00078228ff */
        /* <DEDUP_REMOVED lines=8> */
[C---:B--2---:R-:W-:Y:S05]  /*7950*/  HMMA.16816.F32 R4, R132.reuse, R140, R4 ;  /* 0x0000008c8404723c */ /* 0x044fea0000001804 */
[C---:B------:R-:W-:Y:S02]  /*7960*/  LEA.HI.X.SX32 R157, R167.reuse, R159, 0x5, P1 ;  /* 0x0000009fa79d7211 */ /* 0x040fe400008f2eff */
[C---:B------:R-:W-:Y:S01]  /*7970*/  LEA R230, P1, R167.reuse, R156, 0x5 ;  /* 0x0000009ca7e67211 */ /* 0x040fe200078228ff */
[C---:B------:R-:W-:Y:S01]  /*7980*/  HMMA.16816.F32 R8, R132.reuse, R142, R8 ;  /* 0x0000008e8408723c */ /* 0x040fe20000001808 */
[----:B------:R-:W2:Y:S02]  /*7990*/  LDSM.16.MT88.4 R140, [R0+0xac00] ;  /* 0x00ac0000008c783b */ /* 0x000ea40000004200 */
[C---:B------:R-:W-:Y:S05]  /*79a0*/  LEA.HI.X.SX32 R231, R167.reuse, R157, 0x5, P1 ;  /* 0x0000009da7e77211 */ /* 0x040fea00008f2eff */
[C---:B-----5:R-:W-:Y:S03]  /*79b0*/  HMMA.16816.F32 R12, R132.reuse, R136, R12 ;  /* 0x00000088840c723c */ /* 0x060fe6000000180c */
        /* <DEDUP_REMOVED lines=9> */
[----:B------:R1:W5:Y:S02]  /*7a50*/  LDSM.16.MT88.4 R28, [R0+0xec00] ;  /* 0x00ec0000001c783b */ /* 0x0003640000004200 */
[C---:B------:R-:W-:Y:S04]  /*7a60*/  LEA R148, P1, R167.reuse, R150, 0x5 ;  /* 0x00000096a7947211 */ /* 0x040fe800078228ff */
[C---:B------:R-:W-:Y:S01]  /*7a70*/  LEA.HI.X.SX32 R149, R167.reuse, R151, 0x5, P1 ;  /* 0x00000097a7957211 */ /* 0x040fe200008f2eff */
[C---:B--2---:R-:W-:Y:S05]  /*7a80*/  HMMA.16816.F32 R4, R32.reuse, R140, R4 ;  /* 0x0000008c2004723c */ /* 0x044fea0000001804 */
[C---:B------:R-:W-:Y:S03]  /*7a90*/  LEA R146, P1, R167.reuse, R148, 0x5 ;  /* 0x00000094a7927211 */ /* 0x040fe600078228ff */
[C---:B------:R-:W-:Y:S03]  /*7aa0*/  HMMA.16816.F32 R8, R32.reuse, R142, R8 ;  /* 0x0000008e2008723c */ /* 0x040fe60000001808 */
[C---:B------:R-:W-:Y:S02]  /*7ab0*/  LEA.HI.X.SX32 R147, R167.reuse, R149, 0x5, P1 ;  /* 0x00000095a7937211 */ /* 0x040fe400008f2eff */
[----:B------:R-:W-:Y:S03]  /*7ac0*/  LEA R144, P1, R167, R146, 0x5 ;  /* 0x00000092a7907211 */ /* 0x000fe600078228ff */
[C---:B---3--:R-:W-:Y:S03]  /*7ad0*/  HMMA.16816.F32 R12, R32.reuse, R136, R12 ;  /* 0x00000088200c723c */ /* 0x048fe6000000180c */
[----:B-1----:R-:W-:Y:S02]  /*7ae0*/  @P2 LOP3.LUT R0, R223, 0x10, RZ, 0xc0, !PT ;  /* 0x00000010df002812 */ /* 0x002fe400078ec0ff */
        /* <DEDUP_REMOVED lines=9> */
[C---:B-----5:R-:W-:Y:S01]  /*7b80*/  HMMA.16816.F32 R20, R32.reuse, R28, R20 ;  /* 0x0000001c2014723c */ /* 0x060fe20000001814 */
[----:B------:R-:W2:Y:S01]  /*7b90*/  @P2 LDG.E R237, desc[UR38][R132.64+-0x100] ;  /* 0xffff002684ed2981 */ /* 0x000ea2000c1e1900 */
[----:B------:R-:W-:Y:S01]  /*7ba0*/  UIADD3 UR52, UPT, UPT, UR52, -0x1, URZ ;  /* 0xffffffff34347890 */ /* 0x000fe2000fffe0ff */
[C---:B------:R-:W-:Y:S02]  /*7bb0*/  IMAD.WIDE R142, R167.reuse, -0xc0, R154 ;  /* 0xffffff40a78e7825 */ /* 0x040fe400078e029a */
[----:B----4-:R-:W3:Y:S02]  /*7bc0*/  @P2 LDG.E R236, desc[UR38][R132.64+-0xe0] ;  /* 0xffff202684ec2981 */ /* 0x010ee4000c1e1900 */
[C---:B------:R-:W-:Y:S01]  /*7bd0*/  VIADD R0, R220.reuse, 0xffffd000 ;  /* 0xffffd000dc007836 */ /* 0x040fe20000000000 */
[----:B------:R-:W-:Y:S01]  /*7be0*/  HMMA.16816.F32 R24, R32, R30, R24 ;  /* 0x0000001e2018723c */ /* 0x000fe20000001818 */
[----:B------:R-:W4:Y:S02]  /*7bf0*/  @P2 LDG.E R235, desc[UR38][R132.64+-0x80] ;  /* 0xffff802684eb2981 */ /* 0x000f24000c1e1900 */
[C---:B------:R-:W-:Y:S01]  /*7c00*/  LEA R140, P1, R167.reuse, R142, 0x5 ;  /* 0x0000008ea78c7211 */ /* 0x040fe200078228ff */
        /* <DEDUP_REMOVED lines=16> */
[C---:B-1----:R-:W-:Y:S03]  /*7d10*/  LEA R4, P1, R167.reuse, R28, 0x5 ;  /* 0x0000001ca7047211 */ /* 0x042fe600078228ff */
[----:B------:R-:W-:Y:S01]  /*7d20*/  REDG.E.ADD.F32.FTZ.RN.STRONG.GPU desc[UR38][R230.64], R11 ;  /* 0x0000000be60079a6 */ /* 0x000fe2000c12f326 */
[C---:B------:R-:W-:Y:S03]  /*7d30*/  LEA.HI.X.SX32 R5, R167.reuse, R29, 0x5, P1 ;  /* 0x0000001da7057211 */ /* 0x040fe600008f2eff */
        /* <DEDUP_REMOVED lines=22> */
[----:B------:R-:W1:Y:S04]  /*7ea0*/  LDSM.16.MT88.4 R28, [R220+0x2000] ;  /* 0x00200000dc1c783b */ /* 0x000e680000004200 */
[----:B------:R-:W-:Y:S04]  /*7eb0*/  LDSM.16.MT88.4 R32, [R3+UR4+0xf800] ;  /* 0x00f800040320783b */ /* 0x000fe80008004200 */
[----:B------:R-:W1:Y:S04]  /*7ec0*/  LDSM.16.MT88.4 R20, [R220+0x400] ;  /* 0x00040000dc14783b */ /* 0x000e680000004200 */
[----:B------:R-:W1:Y:S04]  /*7ed0*/  LDSM.16.MT88.4 R132, [R3+UR4+0x11800] ;  /* 0x011800040384783b */ /* 0x000e680008004200 */
        /* <DEDUP_REMOVED lines=19> */
[----:B------:R-:W5:Y:S04]  /*8010*/  LDSM.16.MT88.4 R4, [R3+UR4+0x10000] ;  /* 0x010000040304783b */ /* 0x000f680008004200 */
[----:B------:R-:W-:Y:S03]  /*8020*/  LDSM.16.MT88.4 R28, [R220+0x2800] ;  /* 0x00280000dc1c783b */ /* 0x000fe60000004200 */
[-C--:B------:R-:W-:Y:S08]  /*8030*/  HMMA.16816.F32 R84, R32, R20.reuse, R84 ;  /* 0x000000142054723c */ /* 0x080ff00000001854 */
[C---:B------:R-:W-:Y:S08]  /*8040*/  HMMA.16816.F32 R88, R132.reuse, R20, R88 ;  /* 0x000000148458723c */ /* 0x040ff00000001858 */
[-C--:B------:R-:W-:Y:S08]  /*8050*/  HMMA.16816.F32 R92, R132, R22.reuse, R92 ;  /* 0x00000016845c723c */ /* 0x080ff0000000185c */
[C---:B------:R-:W-:Y:S01]  /*8060*/  HMMA.16816.F32 R96, R32.reuse, R22, R96 ;  /* 0x000000162060723c */ /* 0x040fe20000001860 */
[----:B------:R-:W5:Y:S07]  /*8070*/  LDSM.16.MT88.4 R20, [R220+0x1800] ;  /* 0x00180000dc14783b */ /* 0x000f6e0000004200 */
[-C--:B--2---:R-:W-:Y:S08]  /*8080*/  HMMA.16816.F32 R100, R32, R24.reuse, R100 ;  /* 0x000000182064723c */ /* 0x084ff00000001864 */
[C---:B------:R-:W-:Y:S08]  /*8090*/  HMMA.16816.F32 R104, R132.reuse, R24, R104 ;  /* 0x000000188468723c */ /* 0x040ff00000001868 */
[-C--:B------:R-:W-:Y:S01]  /*80a0*/  HMMA.16816.F32 R108, R132, R26.reuse, R108 ;  /* 0x0000001a846c723c */ /* 0x080fe2000000186c */
[----:B------:R-:W-:Y:S04]  /*80b0*/  @P2 STL [R1+0x20], R237 ;  /* 0x000020ed01002387 */ /* 0x000fe80000100800 */
[----:B---3--:R-:W-:Y:S03]  /*80c0*/  @P2 STL [R1+0x1c], R236 ;  /* 0x00001cec01002387 */ /* 0x008fe60000100800 */
[C---:B------:R-:W-:Y:S01]  /*80d0*/  HMMA.16816.F32 R112, R32.reuse, R26, R112 ;  /* 0x0000001a2070723c */ /* 0x040fe20000001870 */
[----:B------:R-:W2:Y:S04]  /*80e0*/  LDSM.16.MT88.4 R24, [R3+UR4+0x10800] ;  /* 0x010800040318783b */ /* 0x000ea80008004200 */
[----:B----4-:R-:W-:Y:S03]  /*80f0*/  @P2 STL [R1+0x18], R235 ;  /* 0x000018eb01002387 */ /* 0x010fe60000100800 */
[-C--:B-1----:R-:W-:Y:S01]  /*8100*/  HMMA.16816.F32 R116, R32, R8.reuse, R116 ;  /* 0x000000082074723c */ /* 0x082fe20000001874 */
[----:B-----5:R-:W-:Y:S07]  /*8110*/  @P2 STL [R1+0x14], R234 ;  /* 0x000014ea01002387 */ /* 0x020fee0000100800 */
[C---:B------:R-:W-:Y:S08]  /*8120*/  HMMA.16816.F32 R120, R132.reuse, R8, R120 ;  /* 0x000000088478723c */ /* 0x040ff00000001878 */
[-C--:B------:R-:W-:Y:S01]  /*8130*/  HMMA.16816.F32 R124, R132, R10.reuse, R124 ;  /* 0x0000000a847c723c */ /* 0x080fe2000000187c */
[----:B------:R1:W3:Y:S07]  /*8140*/  LDSM.16.MT88.4 R132, [R220+0x1c00] ;  /* 0x001c0000dc84783b */ /* 0x0002ee0000004200 */
[----:B------:R-:W-:Y:S08]  /*8150*/  HMMA.16816.F32 R128, R32, R10, R128 ;  /* 0x0000000a2080723c */ /* 0x000ff00000001880 */
[-C--:B------:R-:W-:Y:S08]  /*8160*/  HMMA.16816.F32 R84, R4, R12.reuse, R84 ;  /* 0x0000000c0454723c */ /* 0x080ff00000001854 */
[C---:B------:R-:W-:Y:S04]  /*8170*/  HMMA.16816.F32 R88, R16.reuse, R12, R88 ;  /* 0x0000000c1058723c */ /* 0x040fe80000001858 */
[----:B-1----:R-:W-:Y:S04]  /*8180*/  IMAD.MOV.U32 R220, RZ, RZ, R0 ;  /* 0x000000ffffdc7224 */ /* 0x002fe800078e0000 */
        /* <DEDUP_REMOVED lines=34> */
[----:B------:R-:W-:Y:S02]  /*83b0*/  F2FP.F16.F32.PACK_AB R36, R37, R36 ;  /* 0x000000242524723e */ /* 0x000fe400000000ff */
[----:B------:R-:W-:Y:S02]  /*83c0*/  LOP3.LUT R0, R2, R0, R166, 0xf6, !PT ;  /* 0x0000000002007212 */ /* 0x000fe400078ef6a6 */
[----:B------:R-:W-:Y:S01]  /*83d0*/  LOP3.LUT R2, R164, 0x40, RZ, 0xc0, !PT ;  /* 0x00000040a4027812 */ /* 0x000fe200078ec0ff */
        /* <DEDUP_REMOVED lines=161> */
.L_x_652:
[----:B-1----:R-:W-:Y:S01]  /*8df0*/  LOP3.LUT R0, R227, 0x18, RZ, 0xc0, !PT ;  /* 0x00000018e3007812 */ /* 0x002fe200078ec0ff */
[----:B------:R-:W-:Y:S06]  /*8e00*/  BRA.U UP1, `(.L_x_653) ;  /* 0x00000001012c7547 */ /* 0x000fec000b800000 */
        /* <DEDUP_REMOVED lines=11> */
.L_x_653:
[----:B------:R-:W1:Y:S01]  /*8ec0*/  LDCU.64 UR8, c[0x0][0x5c8] ;  /* 0x0000b900ff0877ac */ /* 0x000e620008000a00 */
[----:B------:R-:W-:-:S04]  /*8ed0*/  UIADD3 UR5, UPT, UPT, UR40, UR44, URZ ;  /* 0x0000002c28057290 */ /* 0x000fc8000fffe0ff */
[----:B-1----:R-:W-:Y:S02]  /*8ee0*/  UIMAD.WIDE.U32 UR20, UR5, UR8, URZ ;  /* 0x00000008051472a5 */ /* 0x002fe4000f8e00ff */
[----:B------:R-:W-:-:S04]  /*8ef0*/  UIMAD UR5, UR5, UR9, URZ ;  /* 0x00000009050572a4 */ /* 0x000fc8000f8e02ff */
[----:B------:R-:W-:-:S06]  /*8f00*/  UIADD3 UR5, UPT, UPT, UR21, UR5, URZ ;  /* 0x0000000515057290 */ /* 0x000fcc000fffe0ff */
[----:B------:R-:W-:-:S07]  /*8f10*/  MOV R23, UR5 ;  /* 0x0000000500177c02 */ /* 0x000fce0008000f00 */
.L_x_654:
[----:B------:R-:W-:Y:S01]  /*8f20*/  BAR.SYNC.DEFER_BLOCKING 0x0 ;  /* 0x0000000000007b1d */ /* 0x000fe20000010000 */
[----:B------:R-:W-:Y:S01]  /*8f30*/  LOP3.LUT R0, R0, 0xd8, R163, 0x78, !PT ;  /* 0x000000d800007812 */ /* 0x000fe200078e78a3 */
[----:B------:R-:W-:Y:S01]  /*8f40*/  USHF.L.U32 UR5, UR41, 0x7, URZ ;  /* 0x0000000729057899 */ /* 0x000fe200080006ff */
[----:B------:R-:W-:Y:S01]  /*8f50*/  SHF.R.U32.HI R227, RZ, 0x2, R227 ;  /* 0x00000002ffe37819 */ /* 0x000fe200000116e3 */
[----:B------:R-:W-:Y:S01]  /*8f60*/  IMAD.U32 R56, RZ, RZ, UR8 ;  /* 0x00000008ff387e24 */ /* 0x000fe2000f8e00ff */
[----:B------:R-:W-:Y:S01]  /*8f70*/  LOP3.LUT R0, R0, 0x1f20, R163, 0xf8, !PT ;  /* 0x00001f2000007812 */ /* 0x000fe200078ef8a3 */
[----:B------:R-:W-:Y:S02]  /*8f80*/  UIMAD.WIDE.U32 UR22, UR5, UR10, URZ ;  /* 0x0000000a051672a5 */ /* 0x000fe4000f8e00ff */
[----:B------:R-:W1:Y:S01]  /*8f90*/  LDC.64 R8, c[0x0][0x5d8] ;  /* 0x00017600ff087b82 */ /* 0x000e620000000a00 */
[----:B------:R-:W-:Y:S01]  /*8fa0*/  USHF.R.S32.HI UR16, URZ, 0x1f, UR5 ;  /* 0x0000001fff107899 */ /* 0x000fe20008011405 */
[----:B------:R-:W-:Y:S01]  /*8fb0*/  LEA R0, R0, UR4, 0x1 ;  /* 0x0000000400007c11 */ /* 0x000fe2000f8e08ff */
[----:B------:R-:W-:Y:S02]  /*8fc0*/  BSSY.RECONVERGENT B0, `(.L_x_655) ;  /* 0x0000030000007945 */ /* 0x000fe40003800200 */
[----:B------:R-:W-:Y:S01]  /*8fd0*/  UIMAD UR14, UR16, UR10, URZ ;  /* 0x0000000a100e72a4 */ /* 0x000fe2000f8e02ff */
[----:B------:R-:W-:-:S02]  /*8fe0*/  IMAD.U32 R2, RZ, RZ, UR22 ;  /* 0x00000016ff027e24 */ /* 0x000fc4000f8e00ff */
[----:B------:R-:W2:Y:S01]  /*8ff0*/  LDC.64 R58, c[0x0][0x5e0] ;  /* 0x00017800ff3a7b82 */ /* 0x000ea20000000a00 */
[----:B------:R-:W-:Y:S01]  /*9000*/  UIMAD UR14, UR5, UR11, UR14 ;  /* 0x0000000b050e72a4 */ /* 0x000fe2000f8e020e */
[----:B------:R-:W-:Y:S01]  /*9010*/  IMAD.U32 R3, RZ, RZ, UR23 ;  /* 0x00000017ff037e24 */ /* 0x000fe2000f8e00ff */
[----:B------:R-:W-:Y:S02]  /*9020*/  LOP3.LUT R4, R2, 0x18, R163, 0xf8, !PT ;  /* 0x0000001802047812 */ /* 0x000fe400078ef8a3 */
[----:B------:R-:W-:Y:S02]  /*9030*/  LOP3.LUT R163, R163, 0x18, RZ, 0xc0, !PT ;  /* 0x00000018a3a37812 */ /* 0x000fe400078ec0ff */
[----:B------:R-:W-:Y:S01]  /*9040*/  IADD3 R2, P0, PT, R4, UR18, RZ ;  /* 0x0000001204027c10 */ /* 0x000fe2000ff1e0ff */
[----:B------:R-:W-:Y:S01]  /*9050*/  IMAD.U32 R4, RZ, RZ, UR14 ;  /* 0x0000000eff047e24 */ /* 0x000fe2000f8e00ff */
[----:B------:R3:W4:Y:S01]  /*9060*/  LDS.128 R28, [R0+0xa000] ;  /* 0x00a00000001c7984 */ /* 0x0007220000000c00 */
[----:B------:R-:W-:Y:S01]  /*9070*/  USHF.L.U32 UR14, UR41, 0x7, URZ ;  /* 0x00000007290e7899 */ /* 0x000fe200080006ff */
[----:B------:R-:W-:-:S02]  /*9080*/  LOP3.LUT R60, R163, 0x20, RZ, 0xfc, !PT ;  /* 0x00000020a33c7812 */ /* 0x000fc400078efcff */
[----:B------:R3:W2:Y:S01]  /*9090*/  LDS.128 R24, [R0+0xc000] ;  /* 0x00c0000000187984 */ /* 0x0006a20000000c00 */
[----:B------:R-:W-:Y:S01]  /*90a0*/  UIADD3 UR37, UPT, UPT, -UR14, UR37, URZ ;  /* 0x000000250e257290 */ /* 0x000fe2000fffe1ff */
[----:B------:R-:W-:Y:S01]  /*90b0*/  IADD3.X R3, PT, PT, R3, UR17, R4, P0, !PT ;  /* 0x0000001103037c10 */ /* 0x000fe200087fe404 */
[C---:B------:R-:W-:Y:S01]  /*90c0*/  VIADD R4, R227.reuse, 0x40 ;  /* 0x00000040e3047836 */ /* 0x040fe20000000000 */
[----:B------:R3:W2:Y:S01]  /*90d0*/  LDS.128 R40, [R0+0xf000] ;  /* 0x00f0000000287984 */ /* 0x0006a20000000c00 */
[C---:B------:R-:W-:Y:S02]  /*90e0*/  IADD3 R21, P0, PT, R227.reuse, 0x40, RZ ;  /* 0x00000040e3157810 */ /* 0x040fe40007f1e0ff */
[----:B------:R-:W-:Y:S01]  /*90f0*/  ISETP.GE.AND P3, PT, R227, UR37, PT ;  /* 0x00000025e3007c0c */ /* 0x000fe2000bf66270 */
[----:B------:R3:W2:Y:S01]  /*9100*/  LDS.128 R52, [R0+0x10000] ;  /* 0x0100000000347984 */ /* 0x0006a20000000c00 */
[----:B-1----:R-:W-:Y:S01]  /*9110*/  IMAD.WIDE.U32 R6, R8, UR25, R2 ;  /* 0x0000001908067c25 */ /* 0x002fe2000f8e0002 */
[----:B------:R-:W-:-:S02]  /*9120*/  ISETP.GE.AND P5, PT, R4, UR37, PT ;  /* 0x0000002504007c0c */ /* 0x000fc4000bfa6270 */
[----:B------:R3:W1:Y:S01]  /*9130*/  LDS.128 R36, [R0+0x11000] ;  /* 0x0110000000247984 */ /* 0x0006620000000c00 */
[----:B------:R-:W-:Y:S01]  /*9140*/  IMAD R20, R9, UR25, R7 ;  /* 0x0000001909147c24 */ /* 0x000fe2000f8e0207 */
[----:B------:R-:W-:Y:S01]  /*9150*/  LOP3.LUT R57, R163, 0x40, RZ, 0xfc, !PT ;  /* 0x00000040a3397812 */ /* 0x000fe200078efcff */
[----:B------:R-:W-:Y:S01]  /*9160*/  IMAD.X R22, RZ, RZ, RZ, P0 ;  /* 0x000000ffff167224 */ /* 0x000fe200000e06ff */
[----:B------:R3:W1:Y:S04]  /*9170*/  LDS.128 R48, [R0+0x12000] ;  /* 0x0120000000307984 */ /* 0x0006680000000c00 */
[----:B------:R3:W1:Y:S04]  /*9180*/  LDS.128 R32, [R0+0x13000] ;  /* 0x0130000000207984 */ /* 0x0006680000000c00 */
[----:B------:R3:W1:Y:S01]  /*9190*/  LDS.128 R44, [R0+0x14000] ;  /* 0x01400000002c7984 */ /* 0x0006620000000c00 */
[----:B----4-:R-:W-:Y:S05]  /*91a0*/  @P3 BRA `(.L_x_656) ;  /* 0x0000000000443947 */ /* 0x010fea0003800000 */
[----:B------:R-:W4:Y:S01]  /*91b0*/  LDCU UR17, c[0x0][0x440] ;  /* 0x00008800ff1177ac */ /* 0x000f220008000800 */
[----:B------:R-:W5:Y:S01]  /*91c0*/  LDS.128 R16, [R0+0xb000] ;  /* 0x00b0000000107984 */ /* 0x000f620000000c00 */
[----:B------:R-:W-:Y:S01]  /*91d0*/  IMAD.MOV.U32 R2, RZ, RZ, R6 ;  /* 0x000000ffff027224 */ /* 0x000fe200078e0006 */
[----:B------:R-:W2:Y:S02]  /*91e0*/  LDCU.64 UR14, c[0x0][0x560] ;  /* 0x0000ac00ff0e77ac */ /* 0x000ea40008000a00 */
[----:B------:R-:W3:Y:S01]  /*91f0*/  LDS.128 R12, [R0+0xd000] ;  /* 0x00d00000000c7984 */ /* 0x000ee20000000c00 */
[----:B------:R-:W-:Y:S02]  /*9200*/  IMAD.MOV.U32 R3, RZ, RZ, R20 ;  /* 0x000000ffff037224 */ /* 0x000fe400078e0014 */
[----:B------:R-:W-:-:S04]  /*9210*/  IMAD.WIDE.U32 R4, R227, UR10, R2 ;  /* 0x0000000ae3047c25 */ /* 0x000fc8000f8e0002 */
[----:B------:R-:W-:Y:S01]  /*9220*/  IMAD R3, R227, UR11, R5 ;  /* 0x0000000be3037c24 */ /* 0x000fe2000f8e0205 */
[----:B----4-:R-:W-:Y:S02]  /*9230*/  ISETP.GE.AND P2, PT, R163, UR17, PT ;  /* 0x00000011a3007c0c */ /* 0x010fe4000bf46270 */
[----:B------:R-:W-:Y:S02]  /*9240*/  ISETP.GE.AND P1, PT, R60, UR17, PT ;  /* 0x000000113c007c0c */ /* 0x000fe4000bf26270 */
[----:B------:R-:W-:Y:S02]  /*9250*/  ISETP.GE.AND P0, PT, R57, UR17, PT ;  /* 0x0000001139007c0c */ /* 0x000fe4000bf06270 */
[----:B--2---:R-:W-:-:S04]  /*9260*/  LEA R2, P4, R4, UR14, 0x1 ;  /* 0x0000000e04027c11 */ /* 0x004fc8000f8808ff */
[----:B------:R-:W-:-:S03]  /*9270*/  LEA.HI.X R3, R4, UR15, R3, 0x1, P4 ;  /* 0x0000000f04037c11 */ /* 0x000fc6000a0f0c03 */
[----:B------:R-:W2:Y:S04]  /*9280*/  @!P2 LDS.128 R8, [R0+0x9000] ;  /* 0x009000000008a984 */ /* 0x000ea80000000c00 */
[----:B-----5:R4:W-:Y:S04]  /*9290*/  @!P1 STG.E.128 desc[UR38][R2.64+0x40], R16 ;  /* 0x0000401002009986 */ /* 0x0209e8000c101d26 */
[----:B---3--:R4:W-:Y:S04]  /*92a0*/  @!P0 STG.E.128 desc[UR38][R2.64+0x80], R12 ;  /* 0x0000800c02008986 */ /* 0x0089e8000c101d26 */
[----:B--2---:R4:W-:Y:S02]  /*92b0*/  @!P2 STG.E.128 desc[UR38][R2.64], R8 ;  /* 0x000000080200a986 */ /* 0x0049e4000c101d26 */
.L_x_656:
[----:B------:R-:W-:Y:S05]  /*92c0*/  BSYNC.RECONVERGENT B0 ;  /* 0x0000000000007941 */ /* 0x000fea0003800200 */
.L_x_655:
[----:B----4-:R4:W1:Y:S01]  /*92d0*/  LDS.128 R8, [R0+0xe000] ;  /* 0x00e0000000087984 */ /* 0x0108620000000c00 */
[----:B------:R-:W-:Y:S04]  /*92e0*/  BSSY.RECONVERGENT B0, `(.L_x_657) ;  /* 0x0000012000007945 */ /* 0x000fe80003800200 */
[----:B------:R-:W-:Y:S05]  /*92f0*/  @P5 BRA `(.L_x_658) ;  /* 0x0000000000405947 */ /* 0x000fea0003800000 */
[----:B------:R-:W5:Y:S01]  /*9300*/  LDCU UR17, c[0x0][0x440] ;  /* 0x00008800ff1177ac */ /* 0x000f620008000800 */
[----:B------:R-:W-:Y:S01]  /*9310*/  MOV R3, R20 ;  /* 0x0000001400037202 */ /* 0x000fe20000000f00 */
[----:B---34-:R-:W-:Y:S01]  /*9320*/  IMAD R0, R22, UR10, RZ ;  /* 0x0000000a16007c24 */ /* 0x018fe2000f8e02ff */
[----:B------:R-:W3:Y:S01]  /*9330*/  LDCU.64 UR14, c[0x0][0x560] ;  /* 0x0000ac00ff0e77ac */ /* 0x000ee20008000a00 */
[----:B------:R-:W-:Y:S02]  /*9340*/  IMAD.MOV.U32 R2, RZ, RZ, R6 ;  /* 0x000000ffff027224 */ /* 0x000fe400078e0006 */
[C---:B------:R-:W-:Y:S02]  /*9350*/  IMAD R0, R21.reuse, UR11, R0 ;  /* 0x0000000b15007c24 */ /* 0x040fe4000f8e0200 */
[----:B------:R-:W-:-:S04]  /*9360*/  IMAD.WIDE.U32 R4, R21, UR10, R2 ;  /* 0x0000000a15047c25 */ /* 0x000fc8000f8e0002 */
[----:B------:R-:W-:Y:S01]  /*9370*/  IMAD.IADD R0, R0, 0x1, R5 ;  /* 0x0000000100007824 */ /* 0x000fe200078e0205 */
[----:B-----5:R-:W-:Y:S02]  /*9380*/  ISETP.GE.AND P2, PT, R163, UR17, PT ;  /* 0x00000011a3007c0c */ /* 0x020fe4000bf46270 */
[----:B------:R-:W-:Y:S02]  /*9390*/  ISETP.GE.AND P1, PT, R60, UR17, PT ;  /* 0x000000113c007c0c */ /* 0x000fe4000bf26270 */
[----:B------:R-:W-:Y:S02]  /*93a0*/  ISETP.GE.AND P0, PT, R57, UR17, PT ;  /* 0x0000001139007c0c */ /* 0x000fe4000bf06270 */
[----:B---3--:R-:W-:-:S04]  /*93b0*/  LEA R2, P4, R4, UR14, 0x1 ;  /* 0x0000000e04027c11 */ /* 0x008fc8000f8808ff */
[----:B------:R-:W-:-:S05]  /*93c0*/  LEA.HI.X R3, R4, UR15, R0, 0x1, P4 ;  /* 0x0000000f04037c11 */ /* 0x000fca000a0f0c00 */
[----:B------:R3:W-:Y:S04]  /*93d0*/  @!P2 STG.E.128 desc[UR38][R2.64], R28 ;  /* 0x0000001c0200a986 */ /* 0x0007e8000c101d26 */
[----:B--2---:R3:W-:Y:S04]  /*93e0*/  @!P1 STG.E.128 desc[UR38][R2.64+0x40], R24 ;  /* 0x0000401802009986 */ /* 0x0047e8000c101d26 */
[----:B-1----:R3:W-:Y:S02]  /*93f0*/  @!P0 STG.E.128 desc[UR38][R2.64+0x80], R8 ;  /* 0x0000800802008986 */ /* 0x0027e4000c101d26 */
.L_x_658:
[----:B------:R-:W-:Y:S05]  /*9400*/  BSYNC.RECONVERGENT B0 ;  /* 0x0000000000007941 */ /* 0x000fea0003800200 */
.L_x_657:
[----:B---3--:R-:W-:Y:S01]  /*9410*/  MOV R2, R163 ;  /* 0x000000a300027202 */ /* 0x008fe20000000f00 */
        /* <DEDUP_REMOVED lines=8> */
[----:B----4-:R-:W-:Y:S01]  /*94a0*/  IMAD R0, R59, UR25, R5 ;  /* 0x000000193b007c24 */ /* 0x010fe2000f8e0205 */
        /* <DEDUP_REMOVED lines=15> */
.L_x_660:
[----:B------:R-:W-:Y:S05]  /*95a0*/  BSYNC.RECONVERGENT B0 ;  /* 0x0000000000007941 */ /* 0x000fea0003800200 */
.L_x_659:
        /* <DEDUP_REMOVED lines=17> */
.L_x_624:
[----:B------:R-:W-:Y:S05]  /*96c0*/  BSYNC.RECONVERGENT B1 ;  /* 0x0000000000017941 */ /* 0x000fea0003800200 */
.L_x_602:
        /* <DEDUP_REMOVED lines=11> */
.L_x_662:
        /* <DEDUP_REMOVED lines=16> */
.L_x_1721:


//--------------------- .text._ZN5flash44flash_bwd_dq_dk_dv_loop_seqk_parallel_kernelI23Flash_bwd_kernel_traitsILi96ELi64ELi128ELi8ELi2ELi4ELi4ELb1ELb0EN7cutlass6half_tE19Flash_kernel_traitsILi96ELi64ELi128ELi8ES3_EELb1ELb0ELb0ELb0ELb1ELb1ELb0EEEvNS_16Flash_bwd_paramsE --------------------------
	.section	.text._ZN5flash44flash_bwd_dq_dk_dv_loop_seqk_parallel_kernelI23Flash_bwd_kernel_traitsILi96ELi64ELi128ELi8ELi2ELi4ELi4ELb1ELb0EN7cutlass6half_tE19Flash_kernel_traitsILi96ELi64ELi128ELi8ES3_EELb1ELb0ELb0ELb0ELb1ELb1ELb0EEEvNS_16Flash_bwd_paramsE,"ax",@progbits
	.align	128
        .global         _ZN5flash44flash_bwd_dq_dk_dv_loop_seqk_parallel_kernelI23Flash_bwd_kernel_traitsILi96ELi64ELi128ELi8ELi2ELi4ELi4ELb1ELb0EN7cutlass6half_tE19Flash_kernel_traitsILi96ELi64ELi128ELi8ES3_EELb1ELb0ELb0ELb0ELb1ELb1ELb0EEEvNS_16Flash_bwd_paramsE
        .type           _ZN5flash44flash_bwd_dq_dk_dv_loop_seqk_parallel_kernelI23Flash_bwd_kernel_traitsILi96ELi64ELi128ELi8ELi2ELi4ELi4ELb1ELb0EN7cutlass6half_tE19Flash_kernel_traitsILi96ELi64ELi128ELi8ES3_EELb1ELb0ELb0ELb0ELb1ELb1ELb0EEEvNS_16Flash_bwd_paramsE,@function
        .size           _ZN5flash44flash_bwd_dq_dk_dv_loop_seqk_parallel_kernelI23Flash_bwd_kernel_traitsILi96ELi64ELi128ELi8ELi2ELi4ELi4ELb1ELb0EN7cutlass6half_tE19Flash_kernel_traitsILi96ELi64ELi128ELi8ES3_EELb1ELb0ELb0ELb0ELb1ELb1ELb0EEEvNS_16Flash_bwd_paramsE,(.L_x_1722 - _ZN5flash44flash_bwd_dq_dk_dv_loop_seqk_parallel_kernelI23Flash_bwd_kernel_traitsILi96ELi64ELi128ELi8ELi2ELi4ELi4ELb1ELb0EN7cutlass6half_tE19Flash_kernel_traitsILi96ELi64ELi128ELi8ES3_EELb1ELb0ELb0ELb0ELb1ELb1ELb0EEEvNS_16Flash_bwd_paramsE)
        .other          _ZN5flash44flash_bwd_dq_dk_dv_loop_seqk_parallel_kernelI23Flash_bwd_kernel_traitsILi96ELi64ELi128ELi8ELi2ELi4ELi4ELb1ELb0EN7cutlass6half_tE19Flash_kernel_traitsILi96ELi64ELi128ELi8ES3_EELb1ELb0ELb0ELb0ELb1ELb1ELb0EEEvNS_16Flash_bwd_paramsE,@"STO_CUDA_ENTRY STV_DEFAULT"
_ZN5flash44flash_bwd_dq_dk_dv_loop_seqk_parallel_kernelI23Flash_bwd_kernel_traitsILi96ELi64ELi128ELi8ELi2ELi4ELi4ELb1ELb0EN7cutlass6half_tE19Flash_kernel_traitsILi96ELi64ELi128ELi8ES3_EELb1ELb0ELb0ELb0ELb1ELb1ELb0EEEvNS_16Flash_bwd_paramsE:
.text._ZN5flash44flash_bwd_dq_dk_dv_loop_seqk_parallel_kernelI23Flash_bwd_kernel_traitsILi96ELi64ELi128ELi8ELi2ELi4ELi4ELb1ELb0EN7cutlass6half_tE19Flash_kernel_traitsILi96ELi64ELi128ELi8ES3_EELb1ELb0ELb0ELb0ELb1ELb1ELb0EEEvNS_16Flash_bwd_paramsE:
        /* <DEDUP_REMOVED lines=10> */
[----:B------:R-:W1:Y:S01]  /*00a0*/  LDCU.64 UR8, c[0x0][0x478] ;  /* 0x00008f00ff0877ac */ /* 0x000e620008000a00 */
[----:B------:R-:W-:Y:S01]  /*00b0*/  S2UR UR32, SR_CgaCtaId ;  /* 0x00000000002079c3 */ /* 0x000fe20000008800 */
[----:B------:R-:W2:Y:S01]  /*00c0*/  LDCU.64 UR10, c[0x0][0x470] ;  /* 0x00008e00ff0a77ac */ /* 0x000ea20008000a00 */
[----:B------:R-:W3:Y:S06]  /*00d0*/  LDCU.64 UR38, c[0x0][0x358] ;  /* 0x00006b00ff2677ac */ /* 0x000eec0008000a00 */
[----:B------:R-:W4:Y:S01]  /*00e0*/  S2UR UR31, SR_CgaCtaId ;  /* 0x00000000001f79c3 */ /* 0x000f220000008800 */
[----:B------:R-:W-:Y:S01]  /*00f0*/  UMOV UR36, URZ ;  /* 0x000000ff00247c82 */ /* 0x000fe20008000000 */
[----:B------:R-:W-:-:S06]  /*0100*/  UMOV UR37, URZ ;  /* 0x000000ff00257c82 */ /* 0x000fcc0008000000 */
[----:B------:R-:W3:Y:S01]  /*0110*/  S2UR UR35, SR_CTAID.Y ;  /* 0x00000000002379c3 */ /* 0x000ee20000002600 */
[----:B-1----:R-:W-:-:S04]  /*0120*/  UISETP.NE.U32.AND UP3, UPT, UR8, URZ, UPT ;  /* 0x000000ff0800728c */ /* 0x002fc8000bf65070 */
[----:B------:R-:W-:Y:S02]  /*0130*/  UISETP.NE.AND.EX UP3, UPT, UR9, URZ, UPT, UP3 ;  /* 0x000000ff0900728c */ /* 0x000fe4000bf65330 */
[----:B--2---:R-:W-:Y:S01]  /*0140*/  UISETP.NE.U32.AND UP4, UPT, UR10, URZ, UPT ;  /* 0x000000ff0a00728c */ /* 0x004fe2000bf85070 */
[----:B------:R-:W1:Y:S03]  /*0150*/  S2UR UR34, SR_CTAID.Z ;  /* 0x00000000002279c3 */ /* 0x000e660000002700 */
[----:B------:R-:W-:-:S05]  /*0160*/  UISETP.NE.AND.EX UP4, UPT, UR11, URZ, UPT, UP4 ;  /* 0x000000ff0b00728c */ /* 0x000fca000bf85340 */
[----:B------:R-:W2:Y:S01]  /*0170*/  @!UP3 LDCU.64 UR4, c[0x0][0x488] ;  /* 0x00009100ff04b7ac */ /* 0x000ea20008000a00 */
[----:B------:R-:W1:Y:S01]  /*0180*/  S2UR UR30, SR_CTAID.Y ;  /* 0x00000000001e79c3 */ /* 0x000e620000002600 */
[----:B------:R-:W5:Y:S07]  /*0190*/  @!UP3 LDCU.64 UR28, c[0x0][0x438] ;  /* 0x00008700ff1cb7ac */ /* 0x000f6e0008000a00 */
[----:B------:R-:W1:Y:S01]  /*01a0*/  S2UR UR33, SR_CTAID.Z ;  /* 0x00000000002179c3 */ /* 0x000e620000002700 */
[----:B--2---:R-:W-:-:S03]  /*01b0*/  @!UP3 UISETP.NE.U32.AND UP0, UPT, UR4, URZ, UPT ;  /* 0x000000ff0400b28c */ /* 0x004fc6000bf05070 */
[----:B------:R-:W-:Y:S01]  /*01c0*/  UMOV UR4, 0x400 ;  /* 0x0000040000047882 */ /* 0x000fe20000000000 */
[----:B------:R-:W-:Y:S02]  /*01d0*/  @!UP3 UISETP.NE.AND.EX UP0, UPT, UR5, URZ, UPT, UP0 ;  /* 0x000000ff0500b28c */ /* 0x000fe4000bf05300 */
[----:B----4-:R-:W-:Y:S01]  /*01e0*/  ULEA UR31, UR31, UR4, 0x18 ;  /* 0x000000041f1f7291 */ /* 0x010fe2000f8ec0ff */
[----:B------:R-:W-:Y:S01]  /*01f0*/  UMOV UR5, 0x400 ;  /* 0x0000040000057882 */ /* 0x000fe20000000000 */
[----:B-----5:R-:W-:Y:S02]  /*0200*/  @!UP3 USEL UR40, UR29, URZ, UP0 ;  /* 0x000000ff1d28b287 */ /* 0x020fe40008000000 */
[----:B------:R-:W-:Y:S01]  /*0210*/  ULEA UR32, UR32, UR5, 0x18 ;  /* 0x0000000520207291 */ /* 0x000fe2000f8ec0ff */
[----:B---3--:R-:W-:-:S11]  /*0220*/  UMOV UR29, 0xffffd000 ;  /* 0xffffd000001d7882 */ /* 0x008fd60000000000 */
.L_x_670:
[----:B------:R-:W-:Y:S01]  /*0230*/  @UP4 ULEA UR6, UP1, UR35, UR10, 0x2 ;  /* 0x0000000a23064291 */ /* 0x000fe2000f8210ff */
[----:B------:R-:W-:Y:S01]  /*0240*/  PLOP3.LUT P1, PT, PT, PT, UP4, 0x80, 0x8 ;  /* 0x000000000008781c */ /* 0x000fe20003f2f048 */
[----:B------:R-:W-:Y:S01]  /*0250*/  @UP3 ULEA UR4, UP0, UR35, UR8, 0x2 ;  /* 0x0000000823043291 */ /* 0x000fe2000f8010ff */
[----:B------:R-:W-:Y:S01]  /*0260*/  PLOP3.LUT P0, PT, PT, PT, UP3, 0x80, 0x8 ;  /* 0x000000000008781c */ /* 0x000fe20003f0f038 */
[----:B------:R-:W-:Y:S02]  /*0270*/  @UP4 ULEA.HI.X UR7, UR35, UR11, URZ, 0x2, UP1 ;  /* 0x0000000b23074291 */ /* 0x000fe400088f14ff */
[----:B------:R-:W-:Y:S01]  /*0280*/  @UP3 ULEA.HI.X UR5, UR35, UR9, URZ, 0x2, UP0 ;  /* 0x0000000923053291 */ /* 0x000fe200080f14ff */
[----:B--2---:R-:W-:Y:S02]  /*0290*/  IMAD.U32 R4, RZ, RZ, UR6 ;  /* 0x00000006ff047e24 */ /* 0x004fe4000f8e00ff */
[----:B------:R-:W-:Y:S02]  /*02a0*/  IMAD.U32 R2, RZ, RZ, UR4 ;  /* 0x00000004ff027e24 */ /* 0x000fe4000f8e00ff */
[----:B------:R-:W-:-:S02]  /*02b0*/  IMAD.U32 R5, RZ, RZ, UR7 ;  /* 0x00000007ff057e24 */ /* 0x000fc4000f8e00ff */
[----:B------:R-:W-:-:S03]  /*02c0*/  IMAD.U32 R3, RZ, RZ, UR5 ;  /* 0x00000005ff037e24 */ /* 0x000fc6000f8e00ff */
[----:B------:R-:W2:Y:S04]  /*02d0*/  @P1 LDG.E R4, desc[UR38][R4.64] ;  /* 0x0000002604041981 */ /* 0x000ea8000c1e1900 */
[----:B------:R-:W3:Y:S01]  /*02e0*/  @P0 LDG.E R0, desc[UR38][R2.64] ;  /* 0x0000002602000981 */ /* 0x000ee2000c1e1900 */
[----:B------:R-:W-:Y:S01]  /*02f0*/  UMOV UR50, URZ ;  /* 0x000000ff00327c82 */ /* 0x000fe20008000000 */
[----:B------:R-:W-:Y:S01]  /*0300*/  USHF.L.U32 UR16, UR41, 0x7, URZ ;  /* 0x0000000729107899 */ /* 0x000fe200080006ff */
[----:B--2---:R-:W-:Y:S02]  /*0310*/  @P1 R2UR UR50, R4 ;  /* 0x00000000043212ca */ /* 0x004fe400000e0000 */
[----:B---3--:R-:W-:-:S13]  /*0320*/  @P0 R2UR UR4, R0 ;  /* 0x00000000000402ca */ /* 0x008fda00000e0000 */
[----:B------:R-:W-:Y:S02]  /*0330*/  @UP3 UIADD3 UR4, UPT, UPT, UR4, -UR50, URZ ;  /* 0x8000003204043290 */ /* 0x000fe4000fffe0ff */
[----:B------:R-:W-:-:S04]  /*0340*/  @!UP3 UIADD3 UR4, UPT, UPT, UR40, UR28, -UR50 ;  /* 0x0000001c2804b290 */ /* 0x000fc8000fffe832 */
[----:B------:R-:W-:-:S09]  /*0350*/  UISETP.GE.AND UP0, UPT, UR16, UR4, UPT ;  /* 0x000000041000728c */ /* 0x000fd2000bf06270 */
[----:B------:R-:W-:Y:S05]  /*0360*/  BRA.U UP0, `(.L_x_663) ;  /* 0x0000006900e47547 */ /* 0x000fea000b800000 */
[----:B------:R-:W2:Y:S01]  /*0370*/  LDC R5, c[0x0][0x3e8] ;  /* 0x0000fa00ff057b82 */ /* 0x000ea20000000800 */
[----:B------:R-:W3:Y:S01]  /*0380*/  S2R R6, SR_CTAID.Z ;  /* 0x0000000000067919 */ /* 0x000ee20000002700 */
[----:B------:R-:W4:Y:S01]  /*0390*/  LDCU.U8 UR4, c[0x0][0x548] ;  /* 0x0000a900ff0477ac */ /* 0x000f220008000000 */
[----:B------:R-:W5:Y:S01]  /*03a0*/  LDCU UR43, c[0x0][0x434] ;  /* 0x00008680ff2b77ac */ /* 0x000f620008000800 */
[----:B------:R-:W1:Y:S01]  /*03b0*/  LDCU.U8 UR51, c[0x0][0x5f0] ;  /* 0x0000be00ff3377ac */ /* 0x000e620008000000 */
[----:B------:R-:W-:Y:S02]  /*03c0*/  USHF.L.U32 UR48, UR35, 0x7, URZ ;  /* 0x0000000723307899 */ /* 0x000fe400080006ff */
[----:B----4-:R-:W-:Y:S01]  /*03d0*/  UISETP.NE.AND UP0, UPT, UR4, URZ, UPT ;  /* 0x000000ff0400728c */ /* 0x010fe2000bf05270 */
[----:B--2---:R-:W-:Y:S01]  /*03e0*/  IABS R0, R5 ;  /* 0x0000000500007213 */ /* 0x004fe20000000000 */
[----:B-----5:R-:W-:-:S04]  /*03f0*/  UIADD3 UR5, UPT, UPT, UR43, 0x3f, URZ ;  /* 0x0000003f2b057890 */ /* 0x020fc8000fffe0ff */
[----:B------:R-:W-:Y:S01]  /*0400*/  IMAD.MOV.U32 R4, RZ, RZ, R0 ;  /* 0x000000ffff047224 */ /* 0x000fe200078e0000 */
[----:B------:R-:W-:-:S04]  /*0410*/  USHF.R.S32.HI UR49, URZ, 0x1f, UR5 ;  /* 0x0000001fff317899 */ /* 0x000fc80008011405 */
[----:B------:R-:W1:Y:S01]  /*0420*/  @UP0 LDCU UR52, c[0x0][0x454] ;  /* 0x00008a80ff3407ac */ /* 0x000e620008000800 */
[----:B------:R-:W2:Y:S01]  /*0430*/  I2F.RP R2, R4 ;  /* 0x0000000400027306 */ /* 0x000ea20000209400 */
[----:B---3--:R-:W-:Y:S01]  /*0440*/  IABS R6, R6 ;  /* 0x0000000600067213 */ /* 0x008fe20000000000 */
[----:B------:R-:W3:Y:S01]  /*0450*/  @!UP0 LDCU UR4, c[0x0][0x3e0] ;  /* 0x00007c00ff0487ac */ /* 0x000ee20008000800 */
[----:B------:R-:W-:-:S04]  /*0460*/  ULEA.HI UR49, UR49, UR5, URZ, 0x6 ;  /* 0x0000000531317291 */ /* 0x000fc8000f8f30ff */
[----:B------:R-:W-:Y:S01]  /*0470*/  USHF.R.S32.HI UR49, URZ, 0x6, UR49 ;  /* 0x00000006ff317899 */ /* 0x000fe20008011431 */
[----:B--2---:R-:W2:Y:S03]  /*0480*/  MUFU.RCP R2, R2 ;  /* 0x0000000200027308 */ /* 0x004ea60000001000 */
[----:B------:R-:W-:Y:S02]  /*0490*/  UIADD3 UR47, UPT, UPT, UR49, -0x1, URZ ;  /* 0xffffffff312f7890 */ /* 0x000fe4000fffe0ff */
[----:B-1----:R-:W-:Y:S02]  /*04a0*/  @UP0 UIMAD UR52, UR34, UR52, URZ ;  /* 0x00000034223402a4 */ /* 0x002fe4000f8e02ff */
[----:B---3--:R-:W-:Y:S02]  /*04b0*/  @!UP0 UIMAD UR4, UR35, UR4, UR34 ;  /* 0x00000004230482a4 */ /* 0x008fe4000f8e0222 */
[----:B------:R-:W-:-:S02]  /*04c0*/  @UP0 UIMAD UR52, UR35, UR43, UR52 ;  /* 0x0000002b233402a4 */ /* 0x000fc4000f8e0234 */
[----:B------:R-:W-:Y:S01]  /*04d0*/  @!UP0 UIMAD UR52, UR4, UR43, URZ ;  /* 0x0000002b043482a4 */ /* 0x000fe2000f8e02ff */
[----:B--2---:R-:W-:-:S04]  /*04e0*/  VIADD R2, R2, 0xffffffe ;  /* 0x0ffffffe02027836 */ /* 0x004fc80000000000 */
        /* <DEDUP_REMOVED lines=23> */
[----:B------:R-:W2:Y:S01]  /*0660*/  LDCU UR42, c[0x0][0x444] ;  /* 0x00008880ff2a77ac */ /* 0x000ea20008000800 */
[----:B-1----:R-:W-:Y:S02]  /*0670*/  ULEA UR4, UR5, UR4, 0x7 ;  /* 0x0000000405047291 */ /* 0x002fe4000f8e38ff */
[----:B--2---:R-:W-:-:S04]  /*0680*/  UIMAD UR46, UR35, UR42, UR48 ;  /* 0x0000002a232e72a4 */ /* 0x004fc8000f8e0230 */
[----:B------:R-:W-:Y:S01]  /*0690*/  UIMAD UR46, UR4, UR34, UR46 ;  /* 0x00000022042e72a4 */ /* 0x000fe2000f8e022e */
[----:B------:R-:W-:Y:S11]  /*06a0*/  BRA `(.L_x_665) ;  /* 0x0000000000107947 */ /* 0x000ff60003800000 */
.L_x_664:
[----:B------:R-:W1:Y:S01]  /*06b0*/  LDCU UR46, c[0x0][0x3e0] ;  /* 0x00007c00ff2e77ac */ /* 0x000e620008000800 */
[----:B------:R-:W2:Y:S01]  /*06c0*/  LDCU UR42, c[0x0][0x444] ;  /* 0x00008880ff2a77ac */ /* 0x000ea20008000800 */
[----:B-1----:R-:W-:-:S04]  /*06d0*/  UIMAD UR46, UR35, UR46, UR34 ;  /* 0x0000002e232e72a4 */ /* 0x002fc8000f8e0222 */
[----:B--2---:R-:W-:-:S12]  /*06e0*/  UIMAD UR46, UR46, UR42, URZ ;  /* 0x0000002a2e2e72a4 */ /* 0x004fd8000f8e02ff */
.L_x_665:
[----:B------:R-:W1:Y:S01]  /*06f0*/  S2R R229, SR_TID.X ;  /* 0x0000000000e57919 */ /* 0x000e620000002100 */
[----:B------:R-:W2:Y:S01]  /*0700*/  LDCU.64 UR20, c[0x0][0x3b0] ;  /* 0x00007600ff1477ac */ /* 0x000ea20008000a00 */
[----:B------:R-:W-:Y:S01]  /*0710*/  IMAD.MOV.U32 R3, RZ, RZ, RZ ;  /* 0x000000ffff037224 */ /* 0x000fe200078e00ff */
[----:B------:R-:W-:Y:S01]  /*0720*/  ISETP.NE.AND P3, PT, RZ, UR51, PT ;  /* 0x00000033ff007c0c */ /* 0x000fe2000bf65270 */
[----:B------:R-:W3:Y:S01]  /*0730*/  LDCU.64 UR12, c[0x0][0x588] ;  /* 0x0000b100ff0c77ac */ /* 0x000ee20008000a00 */
[----:B------:R-:W4:Y:S01]  /*0740*/  LDCU.64 UR18, c[0x0][0x3c0] ;  /* 0x00007800ff1277ac */ /* 0x000f220008000a00 */
[----:B------:R-:W2:Y:S01]  /*0750*/  LDCU.64 UR14, c[0x0][0x3b8] ;  /* 0x00007700ff0e77ac */ /* 0x000ea20008000a00 */
[----:B------:R-:W-:Y:S02]  /*0760*/  ULEA UR45, UR49, 0xffffffc0, 0x6 ;  /* 0xffffffc0312d7891 */ /* 0x000fe4000f8e30ff */
[----:B------:R-:W-:Y:S02]  /*0770*/  USHF.R.S32.HI UR17, URZ, 0x1f, UR50 ;  /* 0x0000001fff117899 */ /* 0x000fe40008011432 */
[----:B------:R-:W-:Y:S01]  /*0780*/  UIADD3 UR27, UP0, UPT, UR16, UR50, URZ ;  /* 0x00000032101b7290 */ /* 0x000fe2000ff1e0ff */
[----:B------:R-:W2:Y:S01]  /*0790*/  LDCU.64 UR24, c[0x0][0x398] ;  /* 0x00007300ff1877ac */ /* 0x000ea20008000a00 */
[----:B---3--:R-:W-:-:S02]  /*07a0*/  IMAD.U32 R4, RZ, RZ, UR12 ;  /* 0x0000000cff047e24 */ /* 0x008fc4000f8e00ff */
[----:B------:R-:W-:Y:S01]  /*07b0*/  IMAD.U32 R6, RZ, RZ, UR13 ;  /* 0x0000000dff067e24 */ /* 0x000fe2000f8e00ff */
[----:B------:R-:W3:Y:S01]  /*07c0*/  LDCU.64 UR22, c[0x0][0x3a8] ;  /* 0x00007500ff1677ac */ /* 0x000ee20008000a00 */
[----:B----4-:R-:W-:Y:S01]  /*07d0*/  IMAD.U32 R8, RZ, RZ, UR18 ;  /* 0x00000012ff087e24 */ /* 0x010fe2000f8e00ff */
[----:B------:R-:W-:Y:S01]  /*07e0*/  USHF.R.S32.HI UR44, URZ, 0x1f, UR45 ;  /* 0x0000001fff2c7899 */ /* 0x000fe2000801142d */
[----:B-1----:R-:W-:Y:S01]  /*07f0*/  IMAD.SHL.U32 R167, R229, 0x8, RZ ;  /* 0x00000008e5a77824 */ /* 0x002fe200078e00ff */
[----:B------:R-:W-:Y:S01]  /*0800*/  ULEA.HI.X.SX32 UR16, UR16, UR17, 0x1, UP0 ;  /* 0x0000001110107291 */ /* 0x000fe200080f0eff */
[----:B--2---:R-:W-:Y:S01]  /*0810*/  IMAD.U32 R10, RZ, RZ, UR14 ;  /* 0x0000000eff0a7e24 */ /* 0x004fe2000f8e00ff */
[----:B------:R-:W-:Y:S01]  /*0820*/  UIMAD UR26, UR44, UR20, URZ ;  /* 0x000000142c1a72a4 */ /* 0x000fe2000f8e02ff */
[----:B------:R-:W-:Y:S01]  /*0830*/  SHF.R.U32.HI R250, RZ, 0x2, R229 ;  /* 0x00000002fffa7819 */ /* 0x000fe200000116e5 */
[----:B------:R-:W1:Y:S01]  /*0840*/  LDCU.64 UR12, c[0x0][0x3a0] ;  /* 0x00007400ff0c77ac */ /* 0x000e620008000a00 */
[----:B------:R-:W-:Y:S01]  /*0850*/  LOP3.LUT R2, R167, 0x18, RZ, 0xc0, !PT ;  /* 0x00000018a7027812 */ /* 0x000fe200078ec0ff */
[----:B------:R-:W-:Y:S01]  /*0860*/  UIMAD UR17, UR16, UR18, URZ ;  /* 0x00000012101172a4 */ /* 0x000fe2000f8e02ff */
[----:B------:R-:W-:Y:S01]  /*0870*/  IMAD.U32 R14, RZ, RZ, UR24 ;  /* 0x00000018ff0e7e24 */ /* 0x000fe2000f8e00ff */
[----:B------:R-:W-:-:S02]  /*0880*/  UIMAD.WIDE.U32 UR54, UR45, UR20, URZ ;  /* 0x000000142d3672a5 */ /* 0x000fc4000f8e00ff */
[--C-:B------:R-:W-:Y:S01]  /*0890*/  IMAD.WIDE.U32 R4, R4, UR35, R2.reuse ;  /* 0x0000002304047c25 */ /* 0x100fe2000f8e0002 */
[----:B------:R-:W-:Y:S01]  /*08a0*/  UIMAD UR26, UR45, UR21, UR26 ;  /* 0x000000152d1a72a4 */ /* 0x000fe2000f8e021a */
[----:B------:R-:W2:Y:S02]  /*08b0*/  LDCU.128 UR4, c[0x0][0x590] ;  /* 0x0000b200ff0477ac */ /* 0x000ea40008000c00 */
[----:B------:R-:W-:Y:S01]  /*08c0*/  IMAD.WIDE.U32 R8, R8, UR27, R2 ;  /* 0x0000001b08087c25 */ /* 0x000fe2000f8e0002 */
[----:B------:R-:W-:-:S03]  /*08d0*/  UIMAD UR16, UR16, UR14, URZ ;  /* 0x0000000e101072a4 */ /* 0x000fc6000f8e02ff */
[----:B------:R-:W-:Y:S01]  /*08e0*/  IMAD.WIDE.U32 R10, R10, UR27, R2 ;  /* 0x0000001b0a0a7c25 */ /* 0x000fe2000f8e0002 */
[----:B------:R-:W-:Y:S02]  /*08f0*/  UIMAD UR17, UR27, UR19, UR17 ;  /* 0x000000131b1172a4 */ /* 0x000fe4000f8e0211 */
[----:B------:R-:W-:Y:S01]  /*0900*/  UIADD3 UR26, UPT, UPT, UR55, UR26, URZ ;  /* 0x0000001a371a7290 */ /* 0x000fe2000fffe0ff */
[----:B------:R-:W-:Y:S01]  /*0910*/  IMAD R7, R6, UR35, R5 ;  /* 0x0000002306077c24 */ /* 0x000fe2000f8e0205 */
[----:B------:R-:W-:Y:S01]  /*0920*/  UIMAD UR16, UR27, UR15, UR16 ;  /* 0x0000000f1b1072a4 */ /* 0x000fe2000f8e0210 */
[----:B------:R-:W-:Y:S01]  /*0930*/  IMAD.MOV.U32 R6, RZ, RZ, R4 ;  /* 0x000000ffff067224 */ /* 0x000fe200078e0004 */
[----:B------:R-:W-:Y:S01]  /*0940*/  ULEA UR52, UR47, UR52, 0x6 ;  /* 0x000000342f347291 */ /* 0x000fe2000f8e30ff */
[----:B------:R-:W-:Y:S01]  /*0950*/  IMAD.MOV.U32 R4, RZ, RZ, R8 ;  /* 0x000000ffff047224 */ /* 0x000fe200078e0008 */
[----:B------:R-:W-:Y:S01]  /*0960*/  LOP3.LUT R8, R2, UR54, RZ, 0xfc, !PT ;  /* 0x0000003602087c12 */ /* 0x000fe2000f8efcff */
[----:B------:R-:W-:-:S02]  /*0970*/  VIADD R5, R9, UR17 ;  /* 0x0000001109057c36 */ /* 0x000fc40008000000 */
[----:B------:R-:W-:Y:S01]  /*0980*/  IMAD.MOV.U32 R2, RZ, RZ, R10 ;  /* 0x000000ffff027224 */ /* 0x000fe200078e000a */
[----:B--2---:R-:W-:Y:S01]  /*0990*/  UIMAD UR24, UR44, UR4, URZ ;  /* 0x000000042c1872a4 */ /* 0x004fe2000f8e02ff */
[----:B------:R-:W-:Y:S01]  /*09a0*/  IMAD.U32 R9, RZ, RZ, UR26 ;  /* 0x0000001aff097e24 */ /* 0x000fe2000f8e00ff */
[----:B------:R-:W2:Y:S01]  /*09b0*/  LDCU.64 UR26, c[0x0][0x3c8] ;  /* 0x00007900ff1a77ac */ /* 0x000ea20008000a00 */
[----:B---3--:R-:W-:Y:S02]  /*09c0*/  IMAD.U32 R10, RZ, RZ, UR22 ;  /* 0x00000016ff0a7e24 */ /* 0x008fe4000f8e00ff */
[----:B------:R-:W-:Y:S01]  /*09d0*/  VIADD R3, R11, UR16 ;  /* 0x000000100b037c36 */ /* 0x000fe20008000000 */
[----:B------:R-:W3:Y:S01]  /*09e0*/  LDCU.64 UR16, c[0x0][0x3d8] ;  /* 0x00007b00ff1077ac */ /* 0x000ee20008000a00 */
[----:B------:R-:W-:Y:S01]  /*09f0*/  IMAD.WIDE.U32 R14, R14, UR35, R8 ;  /* 0x000000230e0e7c25 */ /* 0x000fe2000f8e0008 */
[----:B------:R-:W-:-:S03]  /*0a00*/  UIMAD UR24, UR45, UR5, UR24 ;  /* 0x000000052d1872a4 */ /* 0x000fc6000f8e0218 */
[----:B------:R-:W-:-:S04]  /*0a10*/  IMAD.WIDE.U32 R10, R10, UR35, R4 ;  /* 0x000000230a0a7c25 */ /* 0x000fc8000f8e0004 */
[----:B-1----:R-:W-:Y:S02]  /*0a20*/  IMAD.U32 R8, RZ, RZ, UR12 ;  /* 0x0000000cff087e24 */ /* 0x002fe4000f8e00ff */
[----:B------:R-:W-:Y:S01]  /*0a30*/  IMAD.U32 R4, RZ, RZ, UR13 ;  /* 0x0000000dff047e24 */ /* 0x000fe2000f8e00ff */
[----:B------:R-:W1:Y:S01]  /*0a40*/  LDCU.64 UR12, c[0x0][0x3d0] ;  /* 0x00007a00ff0c77ac */ /* 0x000e620008000a00 */
[----:B------:R-:W-:Y:S02]  /*0a50*/  IMAD.U32 R12, RZ, RZ, UR4 ;  /* 0x00000004ff0c7e24 */ /* 0x000fe4000f8e00ff */
[----:B------:R-:W-:-:S04]  /*0a60*/  IMAD.WIDE.U32 R8, R8, UR35, R2 ;  /* 0x0000002308087c25 */ /* 0x000fc8000f8e0002 */
[----:B------:R-:W-:-:S04]  /*0a70*/  IMAD.WIDE.U32 R12, R12, UR45, R6 ;  /* 0x0000002d0c0c7c25 */ /* 0x000fc8000f8e0006 */
[----:B------:R-:W-:Y:S02]  /*0a80*/  IMAD R9, R4, UR35, R9 ;  /* 0x0000002304097c24 */ /* 0x000fe4000f8e0209 */
[----:B------:R-:W-:Y:S02]  /*0a90*/  IMAD.U32 R6, RZ, RZ, UR25 ;  /* 0x00000019ff067e24 */ /* 0x000fe4000f8e00ff */
[----:B------:R-:W-:Y:S01]  /*0aa0*/  IMAD.U32 R2, RZ, RZ, UR23 ;  /* 0x00000017ff027e24 */ /* 0x000fe2000f8e00ff */
[----:B------:R-:W4:Y:S01]  /*0ab0*/  LDCU.64 UR22, c[0x0][0x390] ;  /* 0x00007200ff1677ac */ /* 0x000f220008000a00 */
[----:B------:R-:W-:Y:S02]  /*0ac0*/  VIADD R5, R13, UR24 ;  /* 0x000000180d057c36 */ /* 0x000fe40008000000 */
[----:B------:R-:W-:Y:S01]  /*0ad0*/  IMAD.MOV.U32 R4, RZ, RZ, R12 ;  /* 0x000000ffff047224 */ /* 0x000fe200078e000c */
[----:B------:R-:W4:Y:S01]  /*0ae0*/  LDCU.64 UR24, c[0x0][0x380] ;  /* 0x00007000ff1877ac */ /* 0x000f220008000a00 */
[----:B------:R-:W-:-:S02]  /*0af0*/  IMAD.U32 R16, RZ, RZ, UR6 ;  /* 0x00000006ff107e24 */ /* 0x000fc4000f8e00ff */
[----:B------:R-:W-:Y:S01]  /*0b00*/  IMAD R7, R6, UR35, R15 ;  /* 0x0000002306077c24 */ /* 0x000fe2000f8e020f */
[----:B------:R-:W-:Y:S01]  /*0b10*/  USHF.L.U64.HI UR6, UR18, 0x6, UR19 ;  /* 0x0000000612067899 */ /* 0x000fe20008010213 */
[----:B------:R-:W-:Y:S02]  /*0b20*/  IMAD R3, R2, UR35, R11 ;  /* 0x0000002302037c24 */ /* 0x000fe4000f8e020b */
[----:B------:R-:W-:-:S04]  /*0b30*/  IMAD.WIDE.U32 R16, R16, UR34, R4 ;  /* 0x0000002210107c25 */ /* 0x000fc8000f8e0004 */
[----:B------:R-:W-:Y:S02]  /*0b40*/  IMAD.MOV.U32 R6, RZ, RZ, R14 ;  /* 0x000000ffff067224 */ /* 0x000fe400078e000e */
[----:B--2---:R-:W-:Y:S01]  /*0b50*/  IMAD.U32 R11, RZ, RZ, UR26 ;  /* 0x0000001aff0b7e24 */ /* 0x004fe2000f8e00ff */
[----:B------:R-:W-:Y:S01]  /*0b60*/  USHF.L.U32 UR26, UR18, 0x6, URZ ;  /* 0x00000006121a7899 */ /* 0x000fe200080006ff */
[C---:B-1----:R-:W-:Y:S02]  /*0b70*/  IMAD R4, R18.reuse, UR12, RZ ;  /* 0x0000000c12047c24 */ /* 0x042fe4000f8e02ff */
[----:B------:R-:W-:Y:S02]  /*0b80*/  IMAD.MOV.U32 R2, RZ, RZ, R10 ;  /* 0x000000ffff027224 */ /* 0x000fe400078e000a */
[----:B---3--:R-:W-:Y:S02]  /*0b90*/  IMAD R10, R18, UR16, RZ ;  /* 0x00000010120a7c24 */ /* 0x008fe4000f8e02ff */
[----:B------:R-:W-:-:S04]  /*0ba0*/  IMAD.WIDE.U32 R6, R11, UR34, R6 ;  /* 0x000000220b067c25 */ /* 0x000fc8000f8e0006 */
[C---:B------:R-:W-:Y:S01]  /*0bb0*/  IMAD R18, R0.reuse, UR13, R4 ;  /* 0x0000000d00127c24 */ /* 0x040fe2000f8e0204 */
[----:B------:R-:W-:Y:S01]  /*0bc0*/  USHF.L.U32 UR13, UR14, 0x6, URZ ;  /* 0x000000060e0d7899 */ /* 0x000fe200080006ff */
[----:B------:R-:W-:Y:S01]  /*0bd0*/  IMAD.WIDE.U32 R12, R0, UR12, R8 ;  /* 0x0000000c000c7c25 */ /* 0x000fe2000f8e0008 */
[----:B------:R-:W-:-:S03]  /*0be0*/  USHF.L.U64.HI UR12, UR14, 0x6, UR15 ;  /* 0x000000060e0c7899 */ /* 0x000fc6000801020f */
[----:B------:R-:W-:Y:S02]  /*0bf0*/  IMAD.U32 R11, RZ, RZ, UR27 ;  /* 0x0000001bff0b7e24 */ /* 0x000fe4000f8e00ff */
[----:B------:R-:W-:Y:S02]  /*0c00*/  IMAD R21, R0, UR17, R10 ;  /* 0x0000001100157c24 */ /* 0x000fe4000f8e020a */
[----:B------:R-:W-:Y:S02]  /*0c10*/  IMAD R11, R11, UR34, R7 ;  /* 0x000000220b0b7c24 */ /* 0x000fe4000f8e0207 */
[----:B------:R-:W-:Y:S02]  /*0c20*/  IMAD.MOV.U32 R10, RZ, RZ, R6 ;  /* 0x000000ffff0a7224 */ /* 0x000fe400078e0006 */
[----:B------:R-:W-:Y:S02]  /*0c30*/  IMAD.U32 R7, RZ, RZ, UR6 ;  /* 0x00000006ff077e24 */ /* 0x000fe4000f8e00ff */
[----:B------:R-:W-:-:S02]  /*0c40*/  IMAD.U32 R6, RZ, RZ, UR26 ;  /* 0x0000001aff067e24 */ /* 0x000fc4000f8e00ff */
[----:B------:R-:W-:Y:S02]  /*0c50*/  IMAD.U32 R5, RZ, RZ, UR12 ;  /* 0x0000000cff057e24 */ /* 0x000fe4000f8e00ff */
[----:B------:R-:W-:Y:S01]  /*0c60*/  IMAD.U32 R4, RZ, RZ, UR13 ;  /* 0x0000000dff047e24 */ /* 0x000fe2000f8e00ff */
[----:B------:R-:W1:Y:S01]  /*0c70*/  LDCU.64 UR12, c[0x0][0x420] ;  /* 0x00008400ff0c77ac */ /* 0x000e620008000a00 */
[----:B------:R-:W-:Y:S01]  /*0c80*/  IMAD.WIDE.U32 R2, R0, UR16, R2 ;  /* 0x0000001000027c25 */ /* 0x000fe2000f8e0002 */
[----:B------:R-:W2:Y:S03]  /*0c90*/  LDCU.64 UR16, c[0x0][0x388] ;  /* 0x00007100ff1077ac */ /* 0x000ea60008000a00 */
[----:B------:R-:W-:-:S04]  /*0ca0*/  IMAD.WIDE.U32 R14, R250, UR18, R6 ;  /* 0x00000012fa0e7c25 */ /* 0x000fc8000f8e0006 */
[----:B------:R-:W-:Y:S01]  /*0cb0*/  IMAD.WIDE.U32 R6, R250, UR14, R4 ;  /* 0x0000000efa067c25 */ /* 0x000fe2000f8e0004 */
[----:B------:R-:W-:-:S03]  /*0cc0*/  IADD3 R0, P1, PT, R2, R14, RZ ;  /* 0x0000000e02007210 */ /* 0x000fc60007f3e0ff */
[----:B------:R-:W-:Y:S01]  /*0cd0*/  IMAD.U32 R8, RZ, RZ, UR7 ;  /* 0x00000007ff087e24 */ /* 0x000fe2000f8e00ff */
[----:B------:R-:W3:Y:S01]  /*0ce0*/  LDCU.64 UR6, c[0x0][0x550] ;  /* 0x0000aa00ff0677ac */ /* 0x000ee20008000a00 */
[----:B------:R-:W-:Y:S02]  /*0cf0*/  IMAD.IADD R5, R3, 0x1, R21 ;  /* 0x0000000103057824 */ /* 0x000fe400078e0215 */
[----:B------:R-:W-:Y:S01]  /*0d00*/  IMAD R20, R250, UR15, RZ ;  /* 0x0000000ffa147c24 */ /* 0x000fe2000f8e02ff */
[----:B------:R-:W3:Y:S01]  /*0d10*/  LDCU UR15, c[0x0][0x44c] ;  /* 0x00008980ff0f77ac */ /* 0x000ee20008000800 */
[----:B------:R-:W-:Y:S01]  /*0d20*/  IMAD.IADD R3, R13, 0x1, R18 ;  /* 0x000000010d037824 */ /* 0x000fe200078e0212 */
[----:B------:R-:W-:Y:S01]  /*0d30*/  IADD3 R13, P0, PT, R12, R6, RZ ;  /* 0x000000060c0d7210 */ /* 0x000fe20007f1e0ff */
[----:B------:R-:W-:Y:S01]  /*0d40*/  IMAD R19, R250, UR19, RZ ;  /* 0x00000013fa137c24 */ /* 0x000fe2000f8e02ff */
[----:B-1----:R-:W-:Y:S01]  /*0d50*/  UIMAD.WIDE UR12, UR52, 0x4, UR12 ;  /* 0x00000004340c78a5 */ /* 0x002fe2000f8e020c */
[----:B------:R-:W-:Y:S01]  /*0d60*/  IMAD R9, R8, UR34, R17 ;  /* 0x0000002208097c24 */ /* 0x000fe2000f8e0211 */
[----:B------:R-:W1:Y:S01]  /*0d70*/  LDCU.64 UR52, c[0x0][0x5e8] ;  /* 0x0000bd00ff3477ac */ /* 0x000e620008000a00 */
[----:B------:R-:W-:Y:S01]  /*0d80*/  IMAD.MOV.U32 R8, RZ, RZ, R16 ;  /* 0x000000ffff087224 */ /* 0x000fe200078e0010 */
[----:B------:R-:W-:Y:S01]  /*0d90*/  IADD3.X R16, PT, PT, R3, R20, R7, P0, !PT ;  /* 0x0000001403107210 */ /* 0x000fe200007fe407 */
[----:B------:R-:W-:Y:S01]  /*0da0*/  IMAD.WIDE.U32 R6, R250, UR20, R10 ;  /* 0x00000014fa067c25 */ /* 0x000fe2000f8e000a */
[----:B------:R-:W-:-:S02]  /*0db0*/  IADD3.X R17, PT, PT, R5, R19, R15, P1, !PT ;  /* 0x0000001305117210 */ /* 0x000fc40000ffe40f */
[----:B----4-:R-:W-:Y:S01]  /*0dc0*/  LEA R10, P1, R0, UR22, 0x1 ;  /* 0x00000016000a7c11 */ /* 0x010fe2000f8208ff */
[----:B------:R-:W-:Y:S01]  /*0dd0*/  IMAD R15, R250, UR21, RZ ;  /* 0x00000015fa0f7c24 */ /* 0x000fe2000f8e02ff */
[----:B--2---:R-:W-:Y:S01]  /*0de0*/  LEA R14, P0, R13, UR16, 0x1 ;  /* 0x000000100d0e7c11 */ /* 0x004fe2000f8008ff */
[----:B------:R-:W-:Y:S01]  /*0df0*/  IMAD.MOV.U32 R4, RZ, RZ, R2 ;  /* 0x000000ffff047224 */ /* 0x000fe200078e0002 */
[----:B------:R-:W-:Y:S01]  /*0e00*/  LEA.HI.X R11, R0, UR23, R17, 0x1, P1 ;  /* 0x00000017000b7c11 */ /* 0x000fe200088f0c11 */
[----:B------:R-:W-:Y:S01]  /*0e10*/  IMAD.IADD R0, R7, 0x1, R15 ;  /* 0x0000000107007824 */ /* 0x000fe200078e020f */
[----:B------:R-:W-:Y:S01]  /*0e20*/  LEA R246, P1, R6, UR24, 0x1 ;  /* 0x0000001806f67c11 */ /* 0x000fe2000f8208ff */
[----:B------:R-:W-:Y:S01]  /*0e30*/  IMAD.MOV.U32 R2, RZ, RZ, R12 ;  /* 0x000000ffff027224 */ /* 0x000fe200078e000c */
[----:B------:R-:W-:Y:S01]  /*0e40*/  LEA.HI.X R15, R13, UR17, R16, 0x1, P0 ;  /* 0x000000110d0f7c11 */ /* 0x000fe200080f0c10 */
[----:B------:R-:W-:Y:S01]  /*0e50*/  IMAD R7, R250, UR5, RZ ;  /* 0x00000005fa077c24 */ /* 0x000fe2000f8e02ff */
[----:B------:R-:W-:Y:S01]  /*0e60*/  LEA.HI.X R247, R6, UR25, R0, 0x1, P1 ;  /* 0x0000001906f77c11 */ /* 0x000fe200088f0c00 */
[----:B------:R-:W-:Y:S01]  /*0e70*/  IMAD.WIDE.U32 R12, R250, UR4, R8 ;  /* 0x00000004fa0c7c25 */ /* 0x000fe2000f8e0008 */
[----:B------:R-:W-:Y:S01]  /*0e80*/  LOP3.LUT R0, R167, 0xd8, RZ, 0xc0, !PT ;  /* 0x000000d8a7007812 */ /* 0x000fe200078ec0ff */
[----:B------:R-:W-:-:S02]  /*0e90*/  ULOP3.LUT UR5, UR47, 0x80000001, URZ, 0xc0, !UPT ;  /* 0x800000012f057892 */ /* 0x000fc4000f8ec0ff */
[----:B------:R-:W-:Y:S01]  /*0ea0*/  IMAD.WIDE.U32 R8, R250, UR18, R4 ;  /* 0x00000012fa087c25 */ /* 0x000fe2000f8e0004 */
[----:B------:R-:W-:Y:S01]  /*0eb0*/  LOP3.LUT R0, R0, 0x18, R229, 0x78, !PT ;  /* 0x0000001800007812 */ /* 0x000fe200078e78e5 */
[----:B------:R-:W-:Y:S01]  /*0ec0*/  UMOV UR4, UR32 ;  /* 0x0000002000047c82 */ /* 0x000fe20008000000 */
[----:B---3--:R-:W-:Y:S01]  /*0ed0*/  LEA R244, P2, R12, UR6, 0x1 ;  /* 0x000000060cf47c11 */ /* 0x008fe2000f8408ff */
[----:B------:R-:W-:Y:S01]  /*0ee0*/  IMAD.IADD R5, R13, 0x1, R7 ;  /* 0x000000010d057824 */ /* 0x000fe200078e0207 */
[----:B------:R-:W-:Y:S01]  /*0ef0*/  LEA R4, P1, R8, UR22, 0x1 ;  /* 0x0000001608047c11 */ /* 0x000fe2000f8208ff */
[----:B------:R-:W-:Y:S01]  /*0f00*/  IMAD.IADD R7, R9, 0x1, R19 ;  /* 0x0000000109077824 */ /* 0x000fe200078e0213 */
[----:B------:R-:W-:Y:S01]  /*0f10*/  LOP3.LUT R0, R0, 0x1f20, R167, 0xf8, !PT ;  /* 0x00001f2000007812 */ /* 0x000fe200078ef8a7 */
[----:B------:R-:W-:Y:S01]  /*0f20*/  UISETP.NE.AND UP0, UPT, UR5, 0x1, UPT ;  /* 0x000000010500788c */ /* 0x000fe2000bf05270 */
[----:B------:R-:W-:Y:S01]  /*0f30*/  LEA.HI.X R245, R12, UR7, R5, 0x1, P2 ;  /* 0x000000070cf57c11 */ /* 0x000fe200090f0c05 */
[----:B------:R-:W-:Y:S01]  /*0f40*/  IMAD.WIDE.U32 R2, R250, UR14, R2 ;  /* 0x0000000efa027c25 */ /* 0x000fe2000f8e0002 */
[----:B------:R-:W-:Y:S01]  /*0f50*/  LEA.HI.X R5, R8, UR23, R7, 0x1, P1 ;  /* 0x0000001708057c11 */ /* 0x000fe200088f0c07 */
[----:B------:R-:W-:Y:S01]  /*0f60*/  USEL UR5, URZ, 0x3000, UP0 ;  /* 0x00003000ff057887 */ /* 0x000fe20008000000 */
[----:B------:R-:W-:Y:S01]  /*0f70*/  LEA R0, R0, UR4, 0x1 ;  /* 0x0000000400007c11 */ /* 0x000fe2000f8e08ff */
[----:B------:R-:W-:Y:S01]  /*0f80*/  @P3 BAR.SYNC.DEFER_BLOCKING 0x0 ;  /* 0x0000000000003b1d */ /* 0x000fe20000010000 */
[----:B------:R-:W-:Y:S01]  /*0f90*/  IMAD.IADD R3, R3, 0x1, R20 ;  /* 0x0000000103037824 */ /* 0x000fe200078e0214 */
[----:B------:R-:W-:-:S02]  /*0fa0*/  LEA R6, P0, R2, UR16, 0x1 ;  /* 0x0000001002067c11 */ /* 0x000fc4000f8008ff */
[----:B------:R-:W-:Y:S01]  /*0fb0*/  VIADD R243, R0, UR5 ;  /* 0x0000000500f37c36 */ /* 0x000fe20008000000 */
[----:B------:R-:W-:Y:S01]  /*0fc0*/  UIMAD.WIDE.U32 UR24, UR35, UR42, URZ ;  /* 0x0000002a231872a5 */ /* 0x000fe2000f8e00ff */
[----:B------:R-:W-:Y:S01]  /*0fd0*/  LEA.HI.X R7, R2, UR17, R3, 0x1, P0 ;  /* 0x0000001102077c11 */ /* 0x000fe200080f0c03 */
[----:B------:R-:W2:Y:S01]  /*0fe0*/  LDCU UR14, c[0x0][0x3e0] ;  /* 0x00007c00ff0e77ac */ /* 0x000ea20008000800 */
[----:B------:R-:W-:Y:S01]  /*0ff0*/  SHF.R.U32.HI R12, RZ, 0x5, R229 ;  /* 0x00000005ff0c7819 */ /* 0x000fe200000116e5 */
[----:B------:R-:W-:Y:S01]  /*1000*/  IMAD.MOV.U32 R3, RZ, RZ, 0x4 ;  /* 0x00000004ff037424 */ /* 0x000fe200078e00ff */
[----:B------:R-:W3:Y:S03]  /*1010*/  LDCU.64 UR6, c[0x0][0x460] ;  /* 0x00008c00ff0677ac */ /* 0x000ee60008000a00 */
[----:B------:R-:W-:Y:S01]  /*1020*/  IMAD.SHL.U32 R2, R12, 0x10, RZ ;  /* 0x000000100c027824 */ /* 0x000fe200078e00ff */
[----:B------:R-:W-:Y:S01]  /*1030*/  @!PT LDS RZ, [RZ] ;  /* 0x00000000fffff984 */ /* 0x000fe20000000800 */
[----:B------:R-:W-:Y:S01]  /*1040*/  @!PT LDS RZ, [RZ] ;  /* 0x00000000fffff984 */ /* 0x000fe20000000800 */
[----:B------:R-:W-:Y:S01]  /*1050*/  @!PT LDS RZ, [RZ] ;  /* 0x00000000fffff984 */ /* 0x000fe20000000800 */
[----:B------:R-:W-:Y:S01]  /*1060*/  LDGSTS.E.BYPASS.LTC128B.128 [R0+0xf000], desc[UR38][R4.64] ;  /* 0x0f00000004007fae */ /* 0x000fe2000b981a26 */
[----:B------:R-:W-:-:S03]  /*1070*/  USHF.R.S32.HI UR17, URZ, 0x1f, UR42 ;  /* 0x0000001fff117899 */ /* 0x000fc6000801142a */
[----:B------:R-:W-:Y:S01]  /*1080*/  LOP3.LUT R2, R2, 0x10, RZ, 0xc0, !PT ;  /* 0x0000001002027812 */ /* 0x000fe200078ec0ff */
[----:B------:R-:W-:Y:S01]  /*1090*/  LDGSTS.E.BYPASS.LTC128B.128 [R0+0x11000], desc[UR38][R4.64+0x40] ;  /* 0x1100004004007fae */ /* 0x000fe2000b981a26 */
[----:B------:R-:W-:Y:S02]  /*10a0*/  UIMAD UR17, UR17, UR35, URZ ;  /* 0x00000023111172a4 */ /* 0x000fe4000f8e02ff */
[----:B------:R-:W-:Y:S01]  /*10b0*/  LOP3.LUT R2, R2, 0x7, R250, 0xf8, !PT ;  /* 0x0000000702027812 */ /* 0x000fe200078ef8fa */
[----:B------:R4:W-:Y:S01]  /*10c0*/  LDGSTS.E.BYPASS.LTC128B.128 [R0+0x13000], desc[UR38][R4.64+0x80] ;  /* 0x1300008004007fae */ /* 0x0009e2000b981a26 */
[----:B------:R-:W-:Y:S02]  /*10d0*/  UIADD3 UR17, UPT, UPT, UR25, UR17, URZ ;  /* 0x0000001119117290 */ /* 0x000fe4000fffe0ff */
[----:B--2---:R-:W-:Y:S01]  /*10e0*/  USHF.R.S32.HI UR19, URZ, 0x1f, UR14 ;  /* 0x0000001fff137899 */ /* 0x004fe2000801140e */
[----:B------:R-:W-:Y:S01]  /*10f0*/  LDGSTS.E.BYPASS.LTC128B.128 [R0+0x10000], desc[UR38][R10.64] ;  /* 0x100000000a007fae */ /* 0x000fe2000b981a26 */
[----:B------:R-:W-:Y:S01]  /*1100*/  UIMAD.WIDE.U32 UR22, UR24, UR14, URZ ;  /* 0x0000000e181672a5 */ /* 0x000fe2000f8e00ff */
[----:B------:R-:W-:-:S02]  /*1110*/  IMAD.WIDE.U32 R2, R2, R3, UR12 ;  /* 0x0000000c02027e25 */ /* 0x000fc4000f8e0003 */
[----:B------:R-:W-:Y:S04]  /*1120*/  LDGSTS.E.BYPASS.LTC128B.128 [R0+0x12000], desc[UR38][R10.64+0x40] ;  /* 0x120000400a007fae */ /* 0x000fe8000b981a26 */
[----:B------:R2:W-:Y:S04]  /*1130*/  LDGSTS.E.BYPASS.LTC128B.128 [R0+0x14000], desc[UR38][R10.64+0x80] ;  /* 0x140000800a007fae */ /* 0x0005e8000b981a26 */
[----:B------:R-:W0:Y:S04]  /*1140*/  LDGDEPBAR ;  /* 0x00000000000079af */ /* 0x000e280000000000 */
[----:B------:R-:W-:Y:S04]  /*1150*/  LDGSTS.E.BYPASS.LTC128B.128 [R0+0x6000], desc[UR38][R244.64] ;  /* 0x06000000f4007fae */ /* 0x000fe8000b981a26 */
[----:B------:R-:W-:Y:S01]  /*1160*/  LDGSTS.E.BYPASS.LTC128B.128 [R0+0x7000], desc[UR38][R244.64+0x40] ;  /* 0x07000040f4007fae */ /* 0x000fe2000b981a26 */
[----:B----4-:R-:W4:Y:S03]  /*1170*/  LDC.64 R4, c[0x0][0x5f8] ;  /* 0x00017e00ff047b82 */ /* 0x010f260000000a00 */
[----:B------:R-:W-:Y:S04]  /*1180*/  LDGSTS.E.BYPASS.LTC128B.128 [R0+0x8000], desc[UR38][R244.64+0x80] ;  /* 0x08000080f4007fae */ /* 0x000fe8000b981a26 */
[----:B------:R-:W-:Y:S04]  /*1190*/  LDGSTS.E.BYPASS.LTC128B.128 [R243], desc[UR38][R246.64] ;  /* 0x00000000f6f37fae */ /* 0x000fe8000b981a26 */
[----:B------:R-:W-:Y:S04]  /*11a0*/  LDGSTS.E.BYPASS.LTC128B.128 [R243+0x1000], desc[UR38][R246.64+0x40] ;  /* 0x01000040f6f37fae */ /* 0x000fe8000b981a26 */
[----:B------:R-:W-:Y:S04]  /*11b0*/  LDGSTS.E.BYPASS.LTC128B.128 [R243+0x2000], desc[UR38][R246.64+0x80] ;  /* 0x02000080f6f37fae */ /* 0x000fe8000b981a26 */
[----:B------:R-:W-:Y:S04]  /*11c0*/  LDGSTS.E.BYPASS.LTC128B.128 [R0+0x9000], desc[UR38][R6.64] ;  /* 0x0900000006007fae */ /* 0x000fe8000b981a26 */
[----:B------:R-:W-:Y:S04]  /*11d0*/  LDGSTS.E.BYPASS.LTC128B.128 [R0+0xb000], desc[UR38][R6.64+0x40] ;  /* 0x0b00004006007fae */ /* 0x000fe8000b981a26 */
[----:B------:R-:W-:Y:S04]  /*11e0*/  LDGSTS.E.BYPASS.LTC128B.128 [R0+0xd000], desc[UR38][R6.64+0x80] ;  /* 0x0d00008006007fae */ /* 0x000fe8000b981a26 */
[----:B------:R-:W-:Y:S04]  /*11f0*/  LDGSTS.E.BYPASS.LTC128B.128 [R0+0xa000], desc[UR38][R14.64] ;  /* 0x0a0000000e007fae */ /* 0x000fe8000b981a26 */
[----:B------:R-:W-:Y:S04]  /*1200*/  LDGSTS.E.BYPASS.LTC128B.128 [R0+0xc000], desc[UR38][R14.64+0x40] ;  /* 0x0c0000400e007fae */ /* 0x000fe8000b981a26 */
[----:B------:R1:W-:Y:S04]  /*1210*/  LDGSTS.E.BYPASS.LTC128B.128 [R0+0xe000], desc[UR38][R14.64+0x80] ;  /* 0x0e0000800e007fae */ /* 0x0003e8000b981a26 */
[----:B------:R-:W0:Y:S01]  /*1220*/  LDGDEPBAR ;  /* 0x00000000000079af */ /* 0x000e220000000000 */
[----:B------:R-:W-:-:S02]  /*1230*/  UIMAD UR17, UR17, UR14, URZ ;  /* 0x0000000e111172a4 */ /* 0x000fc4000f8e02ff */
[----:B---3--:R-:W-:Y:S01]  /*1240*/  UISETP.NE.U32.AND UP0, UPT, UR6, URZ, UPT ;  /* 0x000000ff0600728c */ /* 0x008fe2000bf05070 */
[C---:B------:R-:W-:Y:S01]  /*1250*/  IMAD.SHL.U32 R225, R229.reuse, 0x4, RZ ;  /* 0x00000004e5e17824 */ /* 0x040fe200078e00ff */
[----:B------:R-:W-:Y:S01]  /*1260*/  UIMAD UR17, UR19, UR24, UR17 ;  /* 0x00000018131172a4 */ /* 0x000fe2000f8e0211 */
[----:B------:R-:W5:Y:S01]  /*1270*/  LDG.E R9, desc[UR38][R2.64] ;  /* 0x0000002602097981 */ /* 0x000f62000c1e1900 */
[----:B------:R-:W-:Y:S02]  /*1280*/  UIMAD UR20, UR34, UR15, URZ ;  /* 0x0000000f221472a4 */ /* 0x000fe4000f8e02ff */
[----:B------:R-:W-:Y:S01]  /*1290*/  USHF.R.S32.HI UR18, URZ, 0x1f, UR15 ;  /* 0x0000001fff127899 */ /* 0x000fe2000801140f */
[----:B------:R-:W5:Y:S01]  /*12a0*/  LDG.E R10, desc[UR38][R2.64+0x20] ;  /* 0x00002026020a7981 */ /* 0x000f62000c1e1900 */
[----:B------:R-:W-:Y:S01]  /*12b0*/  UIMAD UR16, UR14, UR15, URZ ;  /* 0x0000000f0e1072a4 */ /* 0x000fe2000f8e02ff */
[C---:B------:R-:W-:Y:S02]  /*12c0*/  LOP3.LUT R13, R229.reuse, 0x1f, RZ, 0xc0, !PT ;  /* 0x0000001fe50d7812 */ /* 0x040fe400078ec0ff */
[----:B------:R-:W5:Y:S01]  /*12d0*/  LDG.E R252, desc[UR38][R2.64+0x80] ;  /* 0x0000802602fc7981 */ /* 0x000f62000c1e1900 */
[----:B------:R-:W-:-:S03]  /*12e0*/  IMAD.SHL.U32 R224, R229, 0x10, RZ ;  /* 0x00000010e5e07824 */ /* 0x000fc600078e00ff */
[----:B------:R4:W5:Y:S01]  /*12f0*/  LDG.E R251, desc[UR38][R2.64+0xa0] ;  /* 0x0000a02602fb7981 */ /* 0x000962000c1e1900 */
[----:B------:R-:W-:Y:S01]  /*1300*/  UIADD3 UR17, UPT, UPT, UR23, UR17, URZ ;  /* 0x0000001117117290 */ /* 0x000fe2000fffe0ff */
[----:B--2---:R-:W-:Y:S01]  /*1310*/  IMAD.SHL.U32 R11, R229, 0x20, RZ ;  /* 0x00000020e50b7824 */ /* 0x004fe200078e00ff */
[----:B------:R-:W-:Y:S01]  /*1320*/  UISETP.NE.AND.EX UP0, UPT, UR7, URZ, UPT, UP0 ;  /* 0x000000ff0700728c */ /* 0x000fe2000bf05300 */
[----:B------:R-:W-:Y:S01]  /*1330*/  LOP3.LUT R8, R225, 0x18, RZ, 0xc0, !PT ;  /* 0x00000018e1087812 */ /* 0x000fe200078ec0ff */
[----:B-1----:R-:W4:Y:S01]  /*1340*/  S2R R0, SR_CTAID.X ;  /* 0x0000000000007919 */ /* 0x002f220000002500 */
[----:B------:R-:W-:Y:S01]  /*1350*/  USHF.R.S32.HI UR21, URZ, 0x1f, UR20 ;  /* 0x0000001fff157899 */ /* 0x000fe20008011414 */
[----:B------:R-:W-:-:S04]  /*1360*/  DEPBAR.LE SB0, 0x1 ;  /* 0x000080400000791a */ /* 0x000fc80000000000 */
[----:B------:R-:W-:Y:S01]  /*1370*/  UIMAD UR17, UR17, UR15, URZ ;  /* 0x0000000f111172a4 */ /* 0x000fe2000f8e02ff */
[----:B------:R-:W-:Y:S01]  /*1380*/  LOP3.LUT R7, R8, 0xc0, R11, 0xf8, !PT ;  /* 0x000000c008077812 */ /* 0x000fe200078ef80b */
[----:B------:R-:W-:Y:S01]  /*1390*/  UIMAD.WIDE.U32 UR20, UR22, UR15, UR20 ;  /* 0x0000000f161472a5 */ /* 0x000fe2000f8e0014 */
[----:B------:R-:W-:Y:S01]  /*13a0*/  LOP3.LUT R208, R224, 0x100, RZ, 0xc0, !PT ;  /* 0x00000100e0d07812 */ /* 0x000fe200078ec0ff */
[----:B------:R-:W-:Y:S01]  /*13b0*/  UIMAD UR17, UR18, UR22, UR17 ;  /* 0x00000016121172a4 */ /* 0x000fe2000f8e0211 */
[----:B------:R-:W-:Y:S01]  /*13c0*/  CS2R R126, SRZ ;  /* 0x00000000007e7805 */ /* 0x000fe2000001ff00 */
[----:B------:R-:W-:Y:S01]  /*13d0*/  USEL UR48, UR48, URZ, UP0 ;  /* 0x000000ff30307287 */ /* 0x000fe20008000000 */
[----:B------:R-:W-:Y:S01]  /*13e0*/  CS2R R124, SRZ ;  /* 0x00000000007c7805 */ /* 0x000fe2000001ff00 */
[----:B------:R-:W-:Y:S01]  /*13f0*/  UIMAD.WIDE UR24, UR14, UR15, URZ ;  /* 0x0000000f0e1872a5 */ /* 0x000fe2000f8e02ff */
[----:B------:R-:W-:Y:S01]  /*1400*/  CS2R R130, SRZ ;  /* 0x0000000000827805 */ /* 0x000fe2000001ff00 */
[----:B------:R-:W-:Y:S01]  /*1410*/  UIADD3 UR21, UPT, UPT, UR21, UR17, URZ ;  /* 0x0000001115157290 */ /* 0x000fe2000fffe0ff */
[----:B------:R-:W-:Y:S01]  /*1420*/  CS2R R128, SRZ ;  /* 0x0000000000807805 */ /* 0x000fe2000001ff00 */
[----:B------:R-:W-:Y:S01]  /*1430*/  UIADD3 UR48, UP0, UPT, UR45, UR48, URZ ;  /* 0x000000302d307290 */ /* 0x000fe2000ff1e0ff */
[----:B------:R-:W-:Y:S01]  /*1440*/  CS2R R122, SRZ ;  /* 0x00000000007a7805 */ /* 0x000fe2000001ff00 */
[----:B------:R-:W-:Y:S01]  /*1450*/  USHF.L.U32 UR15, UR16, 0x6, URZ ;  /* 0x00000006100f7899 */ /* 0x000fe200080006ff */
[----:B------:R-:W-:Y:S01]  /*1460*/  CS2R R120, SRZ ;  /* 0x0000000000787805 */ /* 0x000fe2000001ff00 */
[----:B------:R-:W-:Y:S01]  /*1470*/  UIMAD.WIDE.U32 UR20, UR24, UR48, UR20 ;  /* 0x00000030181472a5 */ /* 0x000fe2000f8e0014 */
[----:B------:R-:W-:Y:S01]  /*1480*/  CS2R R118, SRZ ;  /* 0x0000000000767805 */ /* 0x000fe2000001ff00 */
[----:B------:R-:W-:Y:S01]  /*1490*/  UIADD3.X UR44, UPT, UPT, URZ, UR44, URZ, UP0, !UPT ;  /* 0x0000002cff2c7290 */ /* 0x000fe200087fe4ff */
[----:B------:R-:W-:Y:S01]  /*14a0*/  CS2R R116, SRZ ;  /* 0x0000000000747805 */ /* 0x000fe2000001ff00 */
[----:B------:R-:W-:Y:S01]  /*14b0*/  UIMAD UR48, UR25, UR48, URZ ;  /* 0x00000030193072a4 */ /* 0x000fe2000f8e02ff */
[----:B------:R-:W-:Y:S01]  /*14c0*/  CS2R R110, SRZ ;  /* 0x00000000006e7805 */ /* 0x000fe2000001ff00 */
[----:B------:R-:W1:Y:S01]  /*14d0*/  LDCU.64 UR6, c[0x0][0x570] ;  /* 0x0000ae00ff0677ac */ /* 0x000e620008000a00 */
[----:B------:R-:W-:-:S02]  /*14e0*/  CS2R R108, SRZ ;  /* 0x00000000006c7805 */ /* 0x000fc4000001ff00 */
[----:B------:R-:W-:Y:S02]  /*14f0*/  CS2R R114, SRZ ;  /* 0x0000000000727805 */ /* 0x000fe4000001ff00 */
[----:B------:R-:W-:Y:S01]  /*1500*/  CS2R R112, SRZ ;  /* 0x0000000000707805 */ /* 0x000fe2000001ff00 */
[C---:B----4-:R-:W-:Y:S01]  /*1510*/  IMAD.WIDE.U32 R2, R0.reuse, R4, RZ ;  /* 0x0000000400027225 */ /* 0x050fe200078e00ff */
[----:B------:R-:W-:Y:S01]  /*1520*/  UIMAD UR44, UR24, UR44, UR48 ;  /* 0x0000002c182c72a4 */ /* 0x000fe2000f8e0230 */
[----:B------:R-:W-:Y:S01]  /*1530*/  CS2R R106, SRZ ;  /* 0x00000000006a7805 */ /* 0x000fe2000001ff00 */
[----:B------:R-:W-:Y:S01]  /*1540*/  UISETP.GE.AND UP0, UPT, UR43, 0x1, UPT ;  /* 0x000000012b00788c */ /* 0x000fe2000bf06270 */
[----:B------:R-:W-:Y:S01]  /*1550*/  IMAD R5, R0, R5, R3 ;  /* 0x0000000500057224 */ /* 0x000fe200078e0203 */
[----:B------:R-:W-:Y:S01]  /*1560*/  SEL R2, R2, RZ, P3 ;  /* 0x000000ff02027207 */ /* 0x000fe20001800000 */
[----:B------:R-:W-:Y:S01]  /*1570*/  IMAD R0, R12, UR16, R13 ;  /* 0x000000100c007c24 */ /* 0x000fe2000f8e020d */
[----:B------:R-:W-:Y:S01]  /*1580*/  LOP3.LUT R3, R224, 0x3c00, RZ, 0xc0, !PT ;  /* 0x00003c00e0037812 */ /* 0x000fe200078ec0ff */
[----:B------:R-:W-:Y:S01]  /*1590*/  UIADD3 UR44, UPT, UPT, UR21, UR44, URZ ;  /* 0x0000002c152c7290 */ /* 0x000fe2000fffe0ff */
[----:B------:R-:W-:Y:S01]  /*15a0*/  CS2R R104, SRZ ;  /* 0x0000000000687805 */ /* 0x000fe2000001ff00 */
[----:B------:R-:W-:Y:S01]  /*15b0*/  ULEA UR46, UR47, UR46, 0x6 ;  /* 0x0000002e2f2e7291 */ /* 0x000fe2000f8e30ff */
[----:B------:R-:W-:-:S02]  /*15c0*/  IADD3 R6, P1, P0, R0, UR20, R2 ;  /* 0x0000001400067c10 */ /* 0x000fc4000f83e002 */
[----:B------:R-:W-:Y:S02]  /*15d0*/  CS2R R102, SRZ ;  /* 0x0000000000667805 */ /* 0x000fe4000001ff00 */
[----:B------:R-:W-:Y:S02]  /*15e0*/  SHF.R.S32.HI R4, RZ, 0x1f, R0 ;  /* 0x0000001fff047819 */ /* 0x000fe40000011400 */
[----:B------:R-:W-:Y:S02]  /*15f0*/  CS2R R100, SRZ ;  /* 0x0000000000647805 */ /* 0x000fe4000001ff00 */
[----:B------:R-:W-:Y:S02]  /*1600*/  LOP3.LUT R3, R3, 0x20, R11, 0xf8, !PT ;  /* 0x0000002003037812 */ /* 0x000fe400078ef80b */
[----:B------:R-:W-:Y:S02]  /*1610*/  CS2R R94, SRZ ;  /* 0x00000000005e7805 */ /* 0x000fe4000001ff00 */
        /* <DEDUP_REMOVED lines=16> */
[----:B-1----:R-:W-:Y:S01]  /*1720*/  LEA R240, P0, R0, UR6, 0x2 ;  /* 0x0000000600f07c11 */ /* 0x002fe2000f8010ff */
[C---:B------:R-:W-:Y:S01]  /*1730*/  VIADD R3, R208.reuse, 0xf000 ;  /* 0x0000f000d0037836 */ /* 0x040fe20000000000 */
[----:B------:R-:W-:Y:S01]  /*1740*/  CS2R R84, SRZ ;  /* 0x0000000000547805 */ /* 0x000fe2000001ff00 */
[----:B------:R-:W-:Y:S01]  /*1750*/  VIADD R216, R208, 0xf020 ;  /* 0x0000f020d0d87836 */ /* 0x000fe20000000000 */
[----:B------:R-:W-:Y:S01]  /*1760*/  LEA.HI.X R241, R0, UR7, R2, 0x2, P0 ;  /* 0x0000000700f17c11 */ /* 0x000fe200080f1402 */
[----:B------:R-:W-:Y:S01]  /*1770*/  @P1 VIADD R216, R3, 0xffffffe0 ;  /* 0xffffffe003d81836 */ /* 0x000fe20000000000 */
        /* <DEDUP_REMOVED lines=15> */
[----:B------:R1:W2:Y:S01]  /*1870*/  LDSM.16.M88.4 R172, [R208+0xf000] ;  /* 0x00f00000d0ac783b */ /* 0x0002a20000000200 */
[----:B------:R-:W-:Y:S02]  /*1880*/  CS2R R52, SRZ ;  /* 0x0000000000347805 */ /* 0x000fe4000001ff00 */
[----:B------:R-:W-:Y:S02]  /*1890*/  CS2R R46, SRZ ;  /* 0x00000000002e7805 */ /* 0x000fe4000001ff00 */
[----:B------:R-:W-:Y:S01]  /*18a0*/  CS2R R44, SRZ ;  /* 0x00000000002c7805 */ /* 0x000fe2000001ff00 */
[----:B------:R1:W3:Y:S01]  /*18b0*/  LDSM.16.M88.4 R176, [R208+0xf400] ;  /* 0x00f40000d0b0783b */ /* 0x0002e20000000200 */
[----:B------:R-:W-:Y:S02]  /*18c0*/  CS2R R50, SRZ ;  /* 0x0000000000327805 */ /* 0x000fe4000001ff00 */
[----:B------:R-:W-:-:S02]  /*18d0*/  CS2R R48, SRZ ;  /* 0x0000000000307805 */ /* 0x000fc4000001ff00 */
[----:B------:R-:W-:Y:S01]  /*18e0*/  CS2R R42, SRZ ;  /* 0x00000000002a7805 */ /* 0x000fe2000001ff00 */
[----:B------:R1:W4:Y:S01]  /*18f0*/  LDSM.16.M88.4 R188, [R208+0x11000] ;  /* 0x01100000d0bc783b */ /* 0x0003220000000200 */
[----:B------:R-:W-:Y:S02]  /*1900*/  CS2R R40, SRZ ;  /* 0x0000000000287805 */ /* 0x000fe4000001ff00 */
[----:B------:R-:W-:Y:S02]  /*1910*/  CS2R R38, SRZ ;  /* 0x0000000000267805 */ /* 0x000fe4000001ff00 */
[----:B------:R-:W-:Y:S01]  /*1920*/  CS2R R36, SRZ ;  /* 0x0000000000247805 */ /* 0x000fe2000001ff00 */
[----:B------:R1:W1:Y:S01]  /*1930*/  LDSM.16.M88.4 R192, [R208+0x11400] ;  /* 0x01140000d0c0783b */ /* 0x0002620000000200 */
[----:B------:R-:W-:-:S03]  /*1940*/  UIMAD.WIDE UR52, UR46, 0x4, UR52 ;  /* 0x000000042e3478a5 */ /* 0x000fc6000f8e0234 */
[----:B------:R1:W1:Y:S04]  /*1950*/  LDSM.16.M88.4 R204, [R208+0x13000] ;  /* 0x01300000d0cc783b */ /* 0x0002680000000200 */
[----:B------:R1:W1:Y:S04]  /*1960*/  LDSM.16.M88.4 R180, [R216] ;  /* 0x00000000d8b4783b */ /* 0x0002680000000200 */
[----:B------:R1:W1:Y:S04]  /*1970*/  LDSM.16.M88.4 R184, [R216+0x400] ;  /* 0x00040000d8b8783b */ /* 0x0002680000000200 */
[----:B------:R1:W1:Y:S04]  /*1980*/  LDSM.16.M88.4 R196, [R216+0x2000] ;  /* 0x00200000d8c4783b */ /* 0x0002680000000200 */
[----:B------:R1:W1:Y:S04]  /*1990*/  LDSM.16.M88.4 R200, [R216+0x2400] ;  /* 0x00240000d8c8783b */ /* 0x0002680000000200 */
[----:B------:R1:W1:Y:S04]  /*19a0*/  LDSM.16.M88.4 R212, [R216+0x4000] ;  /* 0x00400000d8d4783b */ /* 0x0002680000000200 */
[----:B------:R-:W1:Y:S04]  /*19b0*/  LDSM.16.M88.4 R208, [R208+0x13400] ;  /* 0x01340000d0d0783b */ /* 0x000e680000000200 */
[----:B------:R-:W1:Y:S01]  /*19c0*/  LDSM.16.M88.4 R216, [R216+0x4400] ;  /* 0x00440000d8d8783b */ /* 0x000e620000000200 */
[----:B--23--:R-:W-:Y:S05]  /*19d0*/  BRA.U !UP0, `(.L_x_666) ;  /* 0x0000004108d87547 */ /* 0x00cfea000b800000 */
[----:B------:R-:W2:Y:S01]  /*19e0*/  LDC.64 R4, c[0x0][0x528] ;  /* 0x00014a00ff047b82 */ /* 0x000ea20000000a00 */
[----:B------:R-:W-:Y:S02]  /*19f0*/  SHF.R.U32.HI R6, RZ, 0x4, R229 ;  /* 0x00000004ff067819 */ /* 0x000fe400000116e5 */
[----:B------:R-:W-:Y:S01]  /*1a00*/  LOP3.LUT R0, R11, 0x120, RZ, 0xc0, !PT ;  /* 0x000001200b007812 */ /* 0x000fe200078ec0ff */
[----:B------:R-:W-:Y:S02]  /*1a10*/  UIMAD UR14, UR35, UR14, UR34 ;  /* 0x0000000e230e72a4 */ /* 0x000fe4000f8e0222 */
[----:B------:R-:W-:Y:S02]  /*1a20*/  USHF.L.U32 UR6, UR16, 0x3, URZ ;  /* 0x0000000310067899 */ /* 0x000fe400080006ff */
[----:B------:R-:W3:Y:S01]  /*1a30*/  LDC R249, c[0x0][0x44c] ;  /* 0x00011300fff97b82 */ /* 0x000ee20000000800 */
[----:B------:R-:W4:Y:S01]  /*1a40*/  LDCU UR17, c[0x0][0x590] ;  /* 0x0000b200ff1177ac */ /* 0x000f220008000800 */
[----:B------:R-:W-:Y:S01]  /*1a50*/  LOP3.LUT R12, R12, 0x1, RZ, 0xc0, !PT ;  /* 0x000000010c0c7812 */ /* 0x000fe200078ec0ff */
[----:B------:R-:W-:Y:S01]  /*1a60*/  IMAD.U32 R248, RZ, RZ, UR49 ;  /* 0x00000031fff87e24 */ /* 0x000fe2000f8e00ff */
[----:B------:R-:W1:Y:S01]  /*1a70*/  LDCU UR15, c[0x0][0x45c] ;  /* 0x00008b80ff0f77ac */ /* 0x000e620008000800 */
[----:B--2---:R-:W2:Y:S01]  /*1a80*/  LDG.E.64 R2, desc[UR38][R4.64+0x8] ;  /* 0x0000082604027981 */ /* 0x004ea2000c1e1b00 */
[----:B------:R-:W-:-:S02]  /*1a90*/  LOP3.LUT R6, R6, 0x8, RZ, 0xc0, !PT ;  /* 0x0000000806067812 */ /* 0x000fc400078ec0ff */
[----:B------:R-:W-:Y:S01]  /*1aa0*/  LOP3.LUT R224, R0, 0x200, R224, 0xf8, !PT ;  /* 0x0000020000e07812 */ /* 0x000fe200078ef8e0 */
[----:B------:R-:W-:Y:S01]  /*1ab0*/  USHF.L.U32 UR7, UR14, 0x5, URZ ;  /* 0x000000050e077899 */ /* 0x000fe200080006ff */
[----:B------:R-:W4:Y:S01]  /*1ac0*/  LDCU UR16, c[0x0][0x3b0] ;  /* 0x00007600ff1077ac */ /* 0x000f220008000800 */
[----:B------:R-:W3:Y:S01]  /*1ad0*/  LDG.E.64 R4, desc[UR38][R4.64] ;  /* 0x0000002604047981 */ /* 0x000ee2000c1e1b00 */
[--C-:B------:R-:W-:Y:S01]  /*1ae0*/  LOP3.LUT R0, R6, 0x10, R229.reuse, 0xf8, !PT ;  /* 0x0000001006007812 */ /* 0x100fe200078ef8e5 */
[----:B------:R-:W-:Y:S01]  /*1af0*/  USHF.R.S32.HI UR14, URZ, 0x1f, UR7 ;  /* 0x0000001fff0e7899 */ /* 0x000fe20008011407 */
[----:B------:R-:W-:Y:S01]  /*1b00*/  SHF.R.U32.HI R229, RZ, 0x1, R229 ;  /* 0x00000001ffe57819 */ /* 0x000fe200000116e5 */
[----:B------:R-:W-:Y:S01]  /*1b10*/  IMAD R248, R248, 0x4, R12 ;  /* 0x00000004f8f87824 */ /* 0x000fe200078e020c */
[----:B------:R-:W-:Y:S01]  /*1b20*/  LOP3.LUT R0, R0, 0xc0, R11, 0xf8, !PT ;  /* 0x000000c000007812 */ /* 0x000fe200078ef80b */
[----:B------:R-:W-:Y:S01]  /*1b30*/  IMAD.MOV.U32 R232, RZ, RZ, 0x20 ;  /* 0x00000020ffe87424 */ /* 0x000fe200078e00ff */
[----:B------:R-:W-:Y:S01]  /*1b40*/  LOP3.LUT R7, R7, 0x8, R229, 0x78, !PT ;  /* 0x0000000807077812 */ /* 0x000fe200078e78e5 */
[----:B------:R-:W-:Y:S01]  /*1b50*/  IMAD.MOV.U32 R226, RZ, RZ, 0x20 ;  /* 0x00000020ffe27424 */ /* 0x000fe200078e00ff */
[----:B------:R-:W-:Y:S01]  /*1b60*/  LOP3.LUT R8, R0, R8, RZ, 0x3c, !PT ;  /* 0x0000000800087212 */ /* 0x000fe200078e3cff */
[----:B------:R-:W1:Y:S01]  /*1b70*/  S2R R229, SR_TID.X ;  /* 0x0000000000e57919 */ /* 0x000e620000002100 */
[----:B------:R-:W-:Y:S01]  /*1b80*/  LOP3.LUT R7, R224, R7, RZ, 0xfc, !PT ;  /* 0x00000007e0077212 */ /* 0x000fe200078efcff */
[----:B------:R-:W-:Y:S01]  /*1b90*/  IMAD.MOV.U32 R127, RZ, RZ, RZ ;  /* 0x000000ffff7f7224 */ /* 0x000fe200078e00ff */
[----:B------:R-:W-:Y:S01]  /*1ba0*/  LOP3.LUT R8, R8, 0x120, R11, 0xf8, !PT ;  /* 0x0000012008087812 */ /* 0x000fe200078ef80b */
[----:B----4-:R-:W-:-:S02]  /*1bb0*/  USHF.L.U32 UR16, UR16, 0x6, URZ ;  /* 0x0000000610107899 */ /* 0x010fc400080006ff */
[----:B------:R-:W-:Y:S01]  /*1bc0*/  USHF.L.U32 UR17, UR17, 0x6, URZ ;  /* 0x0000000611117899 */ /* 0x000fe200080006ff */
[----:B--2---:R-:W-:Y:S01]  /*1bd0*/  IADD3 R0, P1, P0, R2, UR7, R13 ;  /* 0x0000000702007c10 */ /* 0x004fe2000f83e00d */
[----:B------:R-:W2:Y:S03]  /*1be0*/  LDCU UR7, c[0x0][0x3e0] ;  /* 0x00007c00ff0777ac */ /* 0x000ea60008000800 */
[----:B------:R-:W-:Y:S01]  /*1bf0*/  IADD3.X R2, PT, PT, R3, UR14, RZ, P1, P0 ;  /* 0x0000000e03027c10 */ /* 0x000fe20008fe04ff */
[----:B------:R-:W4:Y:S04]  /*1c00*/  LDCU.U8 UR14, c[0x0][0x4f8] ;  /* 0x00009f00ff0e77ac */ /* 0x000f280008000000 */
[----:B------:R1:W-:Y:S04]  /*1c10*/  STL [R1+0x10], R2 ;  /* 0x0000100201007387 */ /* 0x0003e80000100800 */
[----:B-----5:R2:W-:Y:S04]  /*1c20*/  STL [R1+0xc], R9 ;  /* 0x00000c0901007387 */ /* 0x0205e80000100800 */
[----:B------:R2:W-:Y:S01]  /*1c30*/  STL [R1+0x8], R10 ;  /* 0x0000080a01007387 */ /* 0x0005e20000100800 */
[----:B---3--:R-:W-:-:S02]  /*1c40*/  R2UR UR44, R4 ;  /* 0x00000000042c72ca */ /* 0x008fc400000e0000 */
[----:B------:R-:W-:Y:S01]  /*1c50*/  R2UR UR43, R5 ;  /* 0x00000000052b72ca */ /* 0x000fe200000e0000 */
[----:B-1----:R-:W-:-:S10]  /*1c60*/  IMAD.MOV.U32 R2, RZ, RZ, 0x10 ;  /* 0x00000010ff027424 */ /* 0x002fd400078e00ff */
[----:B------:R-:W-:Y:S02]  /*1c70*/  UIADD3 UR42, UPT, UPT, UR44, -0x61c88647, URZ ;  /* 0x9e3779b92c2a7890 */ /* 0x000fe4000fffe0ff */
[----:B------:R-:W-:Y:S02]  /*1c80*/  UIADD3 UR35, UPT, UPT, UR43, -0x4498517b, URZ ;  /* 0xbb67ae852b237890 */ /* 0x000fe4000fffe0ff */
[----:B------:R-:W-:Y:S02]  /*1c90*/  UIADD3 UR27, UPT, UPT, UR44, 0x3c6ef372, URZ ;  /* 0x3c6ef3722c1b7890 */ /* 0x000fe4000fffe0ff */
[----:B------:R-:W-:Y:S02]  /*1ca0*/  UIADD3 UR26, UPT, UPT, UR43, 0x76cf5d0a, URZ ;  /* 0x76cf5d0a2b1a7890 */ /* 0x000fe4000fffe0ff */
[----:B------:R-:W-:Y:S02]  /*1cb0*/  UIADD3 UR25, UPT, UPT, UR44, -0x255992d5, URZ ;  /* 0xdaa66d2b2c197890 */ /* 0x000fe4000fffe0ff */
[----:B------:R-:W-:-:S02]  /*1cc0*/  UIADD3 UR24, UPT, UPT, UR43, 0x32370b8f, URZ ;  /* 0x32370b8f2b187890 */ /* 0x000fc4000fffe0ff */
[----:B------:R-:W-:Y:S02]  /*1cd0*/  UIADD3 UR23, UPT, UPT, UR44, 0x78dde6e4, URZ ;  /* 0x78dde6e42c177890 */ /* 0x000fe4000fffe0ff */
[----:B------:R-:W-:Y:S01]  /*1ce0*/  UIADD3 UR22, UPT, UPT, UR43, -0x126145ec, URZ ;  /* 0xed9eba142b167890 */ /* 0x000fe2000fffe0ff */
[----:B------:R-:W-:Y:S01]  /*1cf0*/  IMAD.WIDE.U32 R4, R0, -0x2daee0ad, RZ ;  /* 0xd2511f5300047825 */ /* 0x000fe200078e00ff */
[C---:B------:R-:W-:Y:S01]  /*1d00*/  LOP3.LUT P0, RZ, R229.reuse, 0x4, RZ, 0xc0, !PT ;  /* 0x00000004e5ff7812 */ /* 0x040fe2000780c0ff */
[----:B------:R-:W-:Y:S01]  /*1d10*/  UIADD3 UR21, UPT, UPT, UR44, 0x1715609d, URZ ;  /* 0x1715609d2c157890 */ /* 0x000fe2000fffe0ff */
[C---:B------:R-:W-:Y:S01]  /*1d20*/  LOP3.LUT P1, RZ, R229.reuse, 0x2, RZ, 0xc0, !PT ;  /* 0x00000002e5ff7812 */ /* 0x040fe2000782c0ff */
[C---:B------:R-:W-:Y:S01]  /*1d30*/  IMAD.SHL.U32 R228, R229.reuse, 0x20, RZ ;  /* 0x00000020e5e47824 */ /* 0x040fe200078e00ff */
[----:B------:R1:W-:Y:S01]  /*1d40*/  STL.64 [R1], R4 ;  /* 0x0000000401007387 */ /* 0x0003e20000100a00 */
[----:B------:R-:W-:Y:S01]  /*1d50*/  IMAD.SHL.U32 R3, R229, 0x2, RZ ;  /* 0x00000002e5037824 */ /* 0x000fe200078e00ff */
[----:B------:R-:W-:Y:S01]  /*1d60*/  LEA R222, R7, UR4, 0x1 ;  /* 0x0000000407de7c11 */ /* 0x000fe2000f8e08ff */
[----:B------:R-:W-:Y:S01]  /*1d70*/  VIADD R248, R248, 0xfffffffc ;  /* 0xfffffffcf8f87836 */ /* 0x000fe20000000000 */
[----:B------:R-:W-:Y:S01]  /*1d80*/  LOP3.LUT R0, R228, 0x7400, RZ, 0xc0, !PT ;  /* 0x00007400e4007812 */ /* 0x000fe200078ec0ff */
[----:B------:R-:W-:Y:S01]  /*1d90*/  UIADD3 UR20, UPT, UPT, UR43, -0x56f99767, URZ ;  /* 0xa90668992b147890 */ /* 0x000fe2000fffe0ff */
[----:B------:R-:W-:Y:S01]  /*1da0*/  LEA R220, R8, UR4, 0x1 ;  /* 0x0000000408dc7c11 */ /* 0x000fe2000f8e08ff */
[----:B------:R-:W-:Y:S01]  /*1db0*/  VIADD R222, R222, UR5 ;  /* 0x00000005dede7c36 */ /* 0x000fe20008000000 */
[----:B------:R-:W-:Y:S01]  /*1dc0*/  SEL R231, R232, 0xffffffe0, !P0 ;  /* 0xffffffe0e8e77807 */ /* 0x000fe20004000000 */
[----:B------:R-:W-:Y:S01]  /*1dd0*/  UIADD3 UR19, UPT, UPT, UR44, -0x4ab325aa, URZ ;  /* 0xb54cda562c137890 */ /* 0x000fe2000fffe0ff */
[C---:B------:R-:W-:Y:S01]  /*1de0*/  LOP3.LUT P2, RZ, R229.reuse, 0x8, RZ, 0xc0, !PT ;  /* 0x00000008e5ff7812 */ /* 0x040fe2000784c0ff */
[----:B------:R-:W-:Y:S01]  /*1df0*/  VIADD R220, R220, UR5 ;  /* 0x00000005dcdc7c36 */ /* 0x000fe20008000000 */
[----:B------:R-:W-:Y:S01]  /*1e00*/  SHF.R.U32.HI R227, RZ, 0x1, R229 ;  /* 0x00000001ffe37819 */ /* 0x000fe200000116e5 */
[----:B------:R-:W-:Y:S01]  /*1e10*/  UIADD3 UR18, UPT, UPT, UR43, 0x646e171e, URZ ;  /* 0x646e171e2b127890 */ /* 0x000fe2000fffe0ff */
[----:B------:R-:W-:Y:S01]  /*1e20*/  LOP3.LUT R230, R229, 0x8, RZ, 0xc0, !PT ;  /* 0x00000008e5e67812 */ /* 0x000fe200078ec0ff */
[----:B------:R-:W-:Y:S01]  /*1e30*/  UMOV UR46, UR52 ;  /* 0x00000034002e7c82 */ /* 0x000fe20008000000 */
[----:B------:R-:W-:Y:S01]  /*1e40*/  SEL R232, R232, 0xffffffe0, !P0 ;  /* 0xffffffe0e8e87807 */ /* 0x000fe20004000000 */
[----:B------:R-:W-:Y:S01]  /*1e50*/  UMOV UR5, UR53 ;  /* 0x0000003500057c82 */ /* 0x000fe20008000000 */
[----:B------:R-:W-:-:S02]  /*1e60*/  SEL R2, R2, 0xfffffff0, !P0 ;  /* 0xfffffff002027807 */ /* 0x000fc40004000000 */
[----:B------:R-:W-:Y:S02]  /*1e70*/  SEL R226, R226, 0xffffffe0, !P1 ;  /* 0xffffffe0e2e27807 */ /* 0x000fe40004800000 */
[----:B--2-4-:R-:W-:-:S07]  /*1e80*/  LOP3.LUT R0, R0, 0x6, R3, 0xf8, !PT ;  /* 0x0000000600007812 */ /* 0x014fce00078ef803 */
.L_x_669:
[----:B------:R-:W0:Y:S01]  /*1e90*/  LDGDEPBAR ;  /* 0x00000000000079af */ /* 0x000e220000000000 */
[C---:B------:R-:W-:Y:S01]  /*1ea0*/  IMAD.SHL.U32 R224, R229.reuse, 0x10, RZ ;  /* 0x00000010e5e07824 */ /* 0x040fe200078e00ff */
[----:B------:R-:W-:Y:S01]  /*1eb0*/  UMOV UR4, UR31 ;  /* 0x0000001f00047c82 */ /* 0x000fe20008000000 */
[----:B------:R-:W-:Y:S05]  /*1ec0*/  IMAD.SHL.U32 R225, R229, 0x4, RZ ;  /* 0x00000004e5e17824 */ /* 0x000fea00078e00ff */
[----:B------:R-:W2:Y:S01]  /*1ed0*/  LDL R237, [R1+0xc] ;  /* 0x00000c0001ed7983 */ /* 0x000ea20000100800 */
[----:B------:R-:W-:Y:S01]  /*1ee0*/  IMAD.IADD R3, R222, 0x1, R231 ;  /* 0x00000001de037824 */ /* 0x000fe200078e02e7 */
[C---:B------:R-:W-:Y:S01]  /*1ef0*/  LOP3.LUT R0, R224.reuse, 0x3c00, RZ, 0xc0, !PT ;  /* 0x00003c00e0007812 */ /* 0x040fe200078ec0ff */
[----:B------:R-:W-:Y:S01]  /*1f00*/  IMAD.MOV.U32 R242, RZ, RZ, 0x10 ;  /* 0x00000010fff27424 */ /* 0x000fe200078e00ff */
[----:B------:R-:W-:Y:S01]  /*1f10*/  LOP3.LUT R2, R224, 0x100, RZ, 0xc0, !PT ;  /* 0x00000100e0027812 */ /* 0x000fe200078ec0ff */
[----:B------:R-:W3:Y:S01]  /*1f20*/  LDL R236, [R1+0x10] ;  /* 0x0000100001ec7983 */ /* 0x000ee20000100800 */
[--C-:B------:R-:W-:Y:S01]  /*1f30*/  LOP3.LUT R0, R0, 0x20, R228.reuse, 0xf8, !PT ;  /* 0x0000002000007812 */ /* 0x100fe200078ef8e4 */
[----:B------:R-:W-:Y:S01]  /*1f40*/  UISETP.NE.AND UP0, UPT, UR47, URZ, UPT ;  /* 0x000000ff2f00728c */ /* 0x000fe2000bf05270 */
[----:B------:R-:W-:Y:S01]  /*1f50*/  LOP3.LUT R223, R225, 0x18, RZ, 0xc0, !PT ;  /* 0x00000018e1df7812 */ /* 0x000fe200078ec0ff */
[----:B------:R-:W4:Y:S01]  /*1f60*/  LDL R233, [R1+0x8] ;  /* 0x0000080001e97983 */ /* 0x000f220000100800 */
[----:B------:R-:W-:Y:S02]  /*1f70*/  LOP3.LUT R0, R0, R2, RZ, 0xfc, !PT ;  /* 0x0000000200007212 */ /* 0x000fe400078efcff */
[----:B------:R-:W-:Y:S01]  /*1f80*/  LOP3.LUT R221, R223, 0xc0, R228, 0xf8, !PT ;  /* 0x000000c0dfdd7812 */ /* 0x000fe200078ef8e4 */
[----:B------:R-:W3:Y:S01]  /*1f90*/  LDL.64 R234, [R1] ;  /* 0x0000000001ea7983 */ /* 0x000ee20000100a00 */
[--C-:B------:R-:W-:Y:S02]  /*1fa0*/  SHF.R.U32.HI R238, RZ, 0x6, R229.reuse ;  /* 0x00000006ffee7819 */ /* 0x100fe400000116e5 */
[----:B------:R-:W-:Y:S02]  /*1fb0*/  LOP3.LUT R0, R0, R221, R230, 0xf6, !PT ;  /* 0x000000dd00007212 */ /* 0x000fe400078ef6e6 */
[----:B------:R-:W-:Y:S02]  /*1fc0*/  SEL R242, R242, 0xfffffff0, !P0 ;  /* 0xfffffff0f2f27807 */ /* 0x000fe40004000000 */
[----:B------:R-:W-:Y:S02]  /*1fd0*/  LEA R0, R0, UR4, 0x1 ;  /* 0x0000000400007c11 */ /* 0x000fe4000f8e08ff */
[----:B------:R-:W-:Y:S03]  /*1fe0*/  SHF.R.U32.HI R250, RZ, 0x2, R229 ;  /* 0x00000002fffa7819 */ /* 0x000fe600000116e5 */
[----:B------:R-:W-:Y:S01]  /*1ff0*/  IMAD.IADD R2, R0, 0x1, R231 ;  /* 0x0000000100027824 */ /* 0x000fe200078e02e7 */
        /* <DEDUP_REMOVED lines=46> */
[----:B------:R2:W4:Y:S07]  /*22e0*/  LDSM.16.M88.4 R132, [R0+0xd400] ;  /* 0x00d400000084783b */ /* 0x00052e0000000200 */
[-C--:B-1----:R-:W-:Y:S01]  /*22f0*/  HMMA.16816.F32 R4, R136, R140.reuse, R4 ;  /* 0x0000008c8804723c */ /* 0x082fe20000001804 */
[----:B------:R-:W1:Y:S04]  /*2300*/  LDSM.16.M88.4 R152, [R3+0x2000] ;  /* 0x002000000398783b */ /* 0x000e680000000200 */
[----:B--2---:R-:W-:Y:S03]  /*2310*/  FSETP.NEU.FTZ.AND P1, PT, R237, -INF , PT ;  /* 0xff800000ed00780b */ /* 0x004fe60003f3d000 */
[C---:B------:R-:W-:Y:S08]  /*2320*/  HMMA.16816.F32 R8, R144.reuse, R140, R8 ;  /* 0x0000008c9008723c */ /* 0x040ff00000001808 */
[-C--:B------:R-:W-:Y:S01]  /*2330*/  HMMA.16816.F32 R12, R144, R142.reuse, R12 ;  /* 0x0000008e900c723c */ /* 0x080fe2000000180c */
[----:B------:R-:W-:Y:S04]  /*2340*/  IMAD.U32 R0, RZ, RZ, UR41 ;  /* 0x00000029ff007e24 */ /* 0x000fe8000f8e00ff */
[----:B------:R-:W-:Y:S03]  /*2350*/  IMAD R0, R0, 0x4, R238 ;  /* 0x0000000400007824 */ /* 0x000fe600078e02ee */
[C---:B------:R-:W-:Y:S04]  /*2360*/  HMMA.16816.F32 R16, R136.reuse, R142, R16 ;  /* 0x0000008e8810723c */ /* 0x040fe80000001810 */
[----:B---3--:R-:W-:Y:S01]  /*2370*/  LOP3.LUT R0, R0, UR43, R235, 0x96, !PT ;  /* 0x0000002b00007c12 */ /* 0x008fe2000f8e96eb */
[----:B------:R-:W-:Y:S03]  /*2380*/  IMAD.WIDE.U32 R142, R248, -0x326172a9, RZ ;  /* 0xcd9e8d57f88e7825 */ /* 0x000fe600078e00ff */
[-C--:B------:R-:W-:Y:S03]  /*2390*/  HMMA.16816.F32 R20, R136, R148.reuse, R20 ;  /* 0x000000948814723c */ /* 0x080fe60000001814 */
[----:B------:R-:W-:Y:S01]  /*23a0*/  IMAD.WIDE.U32 R140, R0, -0x326172a9, RZ ;  /* 0xcd9e8d57008c7825 */ /* 0x000fe200078e00ff */
[----:B------:R-:W-:Y:S02]  /*23b0*/  LOP3.LUT R0, R221, 0x8, R227, 0x78, !PT ;  /* 0x00000008dd007812 */ /* 0x000fe400078e78e3 */
[----:B------:R-:W-:Y:S02]  /*23c0*/  LOP3.LUT R143, R236, UR44, R143, 0x96, !PT ;  /* 0x0000002cec8f7c12 */ /* 0x000fe4000f8e968f */
[C---:B------:R-:W-:Y:S04]  /*23d0*/  HMMA.16816.F32 R24, R144.reuse, R148, R24 ;  /* 0x000000949018723c */ /* 0x040fe80000001818 */
[----:B------:R-:W-:Y:S02]  /*23e0*/  LOP3.LUT R142, R142, UR42, R141, 0x96, !PT ;  /* 0x0000002a8e8e7c12 */ /* 0x000fe4000f8e968d */
[----:B------:R-:W-:Y:S02]  /*23f0*/  LOP3.LUT R149, R228, 0x7400, RZ, 0xc0, !PT ;  /* 0x00007400e4957812 */ /* 0x000fe400078ec0ff */
[-C--:B------:R-:W-:Y:S08]  /*2400*/  HMMA.16816.F32 R28, R144, R150.reuse, R28 ;  /* 0x00000096901c723c */ /* 0x080ff0000000181c */
[----:B------:R-:W-:Y:S01]  /*2410*/  HMMA.16816.F32 R32, R136, R150, R32 ;  /* 0x000000968820723c */ /* 0x000fe20000001820 */
[----:B------:R2:W3:Y:S03]  /*2420*/  LDSM.16.M88.4 R136, [R3+0x2800] ;  /* 0x002800000388783b */ /* 0x0004e60000000200 */
[----:B------:R-:W-:Y:S04]  /*2430*/  IMAD.WIDE.U32 R150, R143, -0x2daee0ad, RZ ;  /* 0xd2511f538f967825 */ /* 0x000fe800078e00ff */
[-C--:B----4-:R-:W-:Y:S05]  /*2440*/  HMMA.16816.F32 R4, R156, R164.reuse, R4 ;  /* 0x000000a49c04723c */ /* 0x090fea0000001804 */
[----:B------:R-:W-:Y:S03]  /*2450*/  LOP3.LUT R146, R234, UR35, R151, 0x96, !PT ;  /* 0x00000023ea927c12 */ /* 0x000fe6000f8e9697 */
[C---:B------:R-:W-:Y:S04]  /*2460*/  HMMA.16816.F32 R8, R168.reuse, R164, R8 ;  /* 0x000000a4a808723c */ /* 0x040fe80000001808 */
[----:B------:R-:W-:Y:S04]  /*2470*/  IMAD.WIDE.U32 R146, R146, -0x326172a9, RZ ;  /* 0xcd9e8d5792927825 */ /* 0x000fe800078e00ff */
[-C--:B------:R-:W-:Y:S03]  /*2480*/  HMMA.16816.F32 R12, R168, R166.reuse, R12 ;  /* 0x000000a6a80c723c */ /* 0x080fe6000000180c */
[----:B------:R-:W-:Y:S02]  /*2490*/  LOP3.LUT R148, R140, UR27, R147, 0x96, !PT ;  /* 0x0000001b8c947c12 */ /* 0x000fe4000f8e9693 */
[C---:B--2---:R-:W-:Y:S03]  /*24a0*/  LOP3.LUT R3, R224.reuse, 0x200, RZ, 0xc0, !PT ;  /* 0x00000200e0037812 */ /* 0x044fe600078ec0ff */
[C---:B------:R-:W-:Y:S04]  /*24b0*/  HMMA.16816.F32 R16, R156.reuse, R166, R16 ;  /* 0x000000a69c10723c */ /* 0x040fe80000001810 */
[----:B------:R-:W-:Y:S04]  /*24c0*/  LOP3.LUT R3, R3, 0x120, R228, 0xf8, !PT ;  /* 0x0000012003037812 */ /* 0x000fe800078ef8e4 */
[-C--:B------:R-:W-:Y:S03]  /*24d0*/  HMMA.16816.F32 R20, R156, R132.reuse, R20 ;  /* 0x000000849c14723c */ /* 0x080fe60000001814 */
[----:B------:R-:W-:Y:S02]  /*24e0*/  LOP3.LUT R0, R3, R0, RZ, 0xfc, !PT ;  /* 0x0000000003007212 */ /* 0x000fe400078efcff */
[----:B------:R-:W-:Y:S02]  /*24f0*/  LOP3.LUT R3, R224, 0x1c0, RZ, 0xc0, !PT ;  /* 0x000001c0e0037812 */ /* 0x000fe400078ec0ff */
[----:B------:R-:W-:Y:S01]  /*2500*/  LEA R0, R0, UR4, 0x1 ;  /* 0x0000000400007c11 */ /* 0x000fe2000f8e08ff */
[C---:B------:R-:W-:Y:S04]  /*2510*/  HMMA.16816.F32 R24, R168.reuse, R132, R24 ;  /* 0x00000084a818723c */ /* 0x040fe80000001818 */
[----:B------:R-:W-:Y:S04]  /*2520*/  VIADD R132, R248, 0x2 ;  /* 0x00000002f8847836 */ /* 0x000fe80000000000 */
[-C--:B------:R-:W-:Y:S03]  /*2530*/  HMMA.16816.F32 R28, R168, R134.reuse, R28 ;  /* 0x00000086a81c723c */ /* 0x080fe6000000181c */
[----:B------:R-:W-:Y:S05]  /*2540*/  IMAD.WIDE.U32 R132, R132, -0x326172a9, RZ ;  /* 0xcd9e8d5784847825 */ /* 0x000fea00078e00ff */
[----:B------:R-:W-:Y:S04]  /*2550*/  HMMA.16816.F32 R32, R156, R134, R32 ;  /* 0x000000869c20723c */ /* 0x000fe80000001820 */
[----:B------:R-:W-:Y:S01]  /*2560*/  LOP3.LUT R141, R132, UR42, R141, 0x96, !PT ;  /* 0x0000002a848d7c12 */ /* 0x000fe2000f8e968d */
[----:B------:R-:W-:Y:S01]  /*2570*/  FMUL.FTZ R134, R237, 1.4426950216293334961 ;  /* 0x3fb8aa3bed867820 */ /* 0x000fe20000410000 */
[----:B------:R-:W-:Y:S01]  /*2580*/  LOP3.LUT R135, R236, UR44, R133, 0x96, !PT ;  /* 0x0000002cec877c12 */ /* 0x000fe2000f8e9685 */
[C---:B------:R-:W-:Y:S01]  /*2590*/  FMUL.FTZ R133, R233.reuse, 1.4426950216293334961 ;  /* 0x3fb8aa3be9857820 */ /* 0x040fe20000410000 */
[-C--:B-1----:R-:W-:Y:S05]  /*25a0*/  HMMA.16816.F32 R4, R152, R160.reuse, R4 ;  /* 0x000000a09804723c */ /* 0x082fea0000001804 */
[----:B------:R-:W-:Y:S01]  /*25b0*/  FSEL R134, R134, RZ, P1 ;  /* 0x000000ff86867208 */ /* 0x000fe20000800000 */
[C---:B-----5:R-:W-:Y:S01]  /*25c0*/  FMUL.FTZ R132, R252.reuse, 1.4426950216293334961 ;  /* 0x3fb8aa3bfc847820 */ /* 0x060fe20000410000 */
[----:B------:R-:W-:Y:S01]  /*25d0*/  FSETP.NEU.FTZ.AND P1, PT, R233, -INF , PT ;  /* 0xff800000e900780b */ /* 0x000fe20003f3d000 */
[C---:B---3--:R-:W-:Y:S04]  /*25e0*/  HMMA.16816.F32 R8, R136.reuse, R160, R8 ;  /* 0x000000a08808723c */ /* 0x048fe80000001808 */
[----:B------:R-:W-:Y:S01]  /*25f0*/  FSEL R133, R133, RZ, P1 ;  /* 0x000000ff85857208 */ /* 0x000fe20000800000 */
[----:B------:R-:W-:Y:S01]  /*2600*/  IMAD.SHL.U32 R158, R229, 0x2, RZ ;  /* 0x00000002e59e7824 */ /* 0x000fe200078e00ff */
[----:B------:R-:W-:Y:S01]  /*2610*/  FSETP.NEU.FTZ.AND P1, PT, R252, -INF , PT ;  /* 0xff800000fc00780b */ /* 0x000fe20003f3d000 */
[----:B------:R-:W-:Y:S01]  /*2620*/  IMAD.WIDE.U32 R156, R135, -0x2daee0ad, RZ ;  /* 0xd2511f53879c7825 */ /* 0x000fe200078e00ff */
[-C--:B------:R-:W-:Y:S03]  /*2630*/  HMMA.16816.F32 R12, R136, R162.reuse, R12 ;  /* 0x000000a2880c723c */ /* 0x080fe6000000180c */
[--C-:B------:R-:W-:Y:S01]  /*2640*/  FFMA.FTZ R6, R6, UR15, -R133.reuse ;  /* 0x0000000f06067c23 */ /* 0x100fe20008010885 */
[--C-:B------:R-:W-:Y:S01]  /*2650*/  FFMA.FTZ R4, R4, UR15, -R134.reuse ;  /* 0x0000000f04047c23 */ /* 0x100fe20008010886 */
[----:B------:R-:W-:Y:S01]  /*2660*/  FFMA.FTZ R5, R5, UR15, -R134 ;  /* 0x0000000f05057c23 */ /* 0x000fe20008010886 */
[----:B------:R-:W-:Y:S01]  /*2670*/  FFMA.FTZ R7, R7, UR15, -R133 ;  /* 0x0000000f07077c23 */ /* 0x000fe20008010885 */
[----:B------:R1:W-:Y:S01]  /*2680*/  MUFU.EX2 R167, R6 ;  /* 0x0000000600a77308 */ /* 0x0003e20000000800 */
[C---:B------:R-:W-:Y:S04]  /*2690*/  HMMA.16816.F32 R16, R152.reuse, R162, R16 ;  /* 0x000000a29810723c */ /* 0x040fe80000001810 */
[----:B------:R-:W-:Y:S02]  /*26a0*/  FSEL R132, R132, RZ, P1 ;  /* 0x000000ff84847208 */ /* 0x000fe40000800000 */
[--C-:B------:R-:W-:Y:S03]  /*26b0*/  LOP3.LUT R3, R3, 0x38, R158.reuse, 0xf8, !PT ;  /* 0x0000003803037812 */ /* 0x100fe600078ef89e */
[----:B------:R-:W-:Y:S01]  /*26c0*/  MUFU.EX2 R170, R4 ;  /* 0x0000000400aa7308 */ /* 0x000fe20000000800 */
[----:B------:R-:W-:Y:S01]  /*26d0*/  LOP3.LUT R149, R149, 0x6, R158, 0xf8, !PT ;  /* 0x0000000695957812 */ /* 0x000fe200078ef89e */
[--C-:B------:R-:W-:Y:S01]  /*26e0*/  FFMA.FTZ R8, R8, UR15, -R132.reuse ;  /* 0x0000000f08087c23 */ /* 0x100fe20008010884 */
[----:B------:R-:W-:Y:S01]  /*26f0*/  LOP3.LUT R3, R3, 0x20, R227, 0x78, !PT ;  /* 0x0000002003037812 */ /* 0x000fe200078e78e3 */
[--C-:B------:R-:W-:Y:S01]  /*2700*/  FFMA.FTZ R9, R9, UR15, -R132.reuse ;  /* 0x0000000f09097c23 */ /* 0x100fe20008010884 */
[C---:B------:R-:W-:Y:S01]  /*2710*/  FSETP.NEU.FTZ.AND P1, PT, R251.reuse, -INF , PT ;  /* 0xff800000fb00780b */ /* 0x040fe20003f3d000 */
[--C-:B------:R-:W-:Y:S01]  /*2720*/  FFMA.FTZ R12, R12, UR15, -R132.reuse ;  /* 0x0000000f0c0c7c23 */ /* 0x100fe20008010884 */
[----:B------:R-:W-:Y:S03]  /*2730*/  LOP3.LUT R144, R234, UR35, R157, 0x96, !PT ;  /* 0x00000023ea907c12 */ /* 0x000fe6000f8e969d */
[----:B------:R2:W-:Y:S01]  /*2740*/  MUFU.EX2 R169, R5 ;  /* 0x0000000500a97308 */ /* 0x0005e20000000800 */
[----:B-1----:R-:W-:Y:S01]  /*2750*/  FMUL.FTZ R6, R251, 1.4426950216293334961 ;  /* 0x3fb8aa3bfb067820 */ /* 0x002fe20000410000 */
[----:B------:R-:W-:Y:S01]  /*2760*/  FFMA.FTZ R13, R13, UR15, -R132 ;  /* 0x0000000f0d0d7c23 */ /* 0x000fe20008010884 */
[----:B------:R-:W-:Y:S04]  /*2770*/  IMAD.WIDE.U32 R144, R144, -0x326172a9, RZ ;  /* 0xcd9e8d5790907825 */ /* 0x000fe800078e00ff */
[--C-:B------:R-:W-:Y:S01]  /*2780*/  FFMA.FTZ R16, R16, UR15, -R134.reuse ;  /* 0x0000000f10107c23 */ /* 0x100fe20008010886 */
[--C-:B------:R-:W-:Y:S02]  /*2790*/  FFMA.FTZ R17, R17, UR15, -R134.reuse ;  /* 0x0000000f11117c23 */ /* 0x100fe40008010886 */
[----:B------:R1:W3:Y:S01]  /*27a0*/  MUFU.EX2 R235, R7 ;  /* 0x0000000700eb7308 */ /* 0x0002e20000000800 */
[----:B------:R-:W-:Y:S01]  /*27b0*/  LOP3.LUT R140, R140, UR27, R145, 0x96, !PT ;  /* 0x0000001b8c8c7c12 */ /* 0x000fe2000f8e9691 */
[--C-:B------:R-:W-:Y:S01]  /*27c0*/  FFMA.FTZ R18, R18, UR15, -R133.reuse ;  /* 0x0000000f12127c23 */ /* 0x100fe20008010885 */
[----:B------:R-:W-:Y:S07]  /*27d0*/  FFMA.FTZ R19, R19, UR15, -R133 ;  /* 0x0000000f13137c23 */ /* 0x000fee0008010885 */
[----:B------:R4:W3:Y:S01]  /*27e0*/  MUFU.EX2 R237, R8 ;  /* 0x0000000800ed7308 */ /* 0x0008e20000000800 */
[----:B--2---:R-:W-:Y:S01]  /*27f0*/  IMAD.WIDE.U32 R4, R142, -0x2daee0ad, RZ ;  /* 0xd2511f538e047825 */ /* 0x004fe200078e00ff */
[----:B------:R-:W-:Y:S02]  /*2800*/  LOP3.LUT R142, R149, R3, RZ, 0xfc, !PT ;  /* 0x00000003958e7212 */ /* 0x000fe400078efcff */
[----:B------:R-:W-:Y:S01]  /*2810*/  FSEL R3, R6, RZ, P1 ;  /* 0x000000ff06037208 */ /* 0x000fe20000800000 */
[----:B------:R-:W-:Y:S01]  /*2820*/  IMAD.WIDE.U32 R148, R148, -0x2daee0ad, RZ ;  /* 0xd2511f5394947825 */ /* 0x000fe200078e00ff */
[----:B------:R-:W-:Y:S02]  /*2830*/  LEA R142, R142, UR4, 0x1 ;  /* 0x000000048e8e7c11 */ /* 0x000fe4000f8e08ff */
[----:B------:R-:W-:Y:S01]  /*2840*/  LOP3.LUT R135, R150, UR26, R5, 0x96, !PT ;  /* 0x0000001a96877c12 */ /* 0x000fe2000f8e9605 */
[--C-:B------:R-:W-:Y:S01]  /*2850*/  FFMA.FTZ R10, R10, UR15, -R3.reuse ;  /* 0x0000000f0a0a7c23 */ /* 0x100fe20008010803 */
[----:B-1----:R-:W-:Y:S01]  /*2860*/  IMAD.WIDE.U32 R6, R141, -0x2daee0ad, RZ ;  /* 0xd2511f538d067825 */ /* 0x002fe200078e00ff */
[----:B------:R-:W1:Y:S03]  /*2870*/  MUFU.EX2 R236, R9 ;  /* 0x0000000900ec7308 */ /* 0x000e660000000800 */
[--C-:B------:R-:W-:Y:S01]  /*2880*/  FFMA.FTZ R14, R14, UR15, -R3.reuse ;  /* 0x0000000f0e0e7c23 */ /* 0x100fe20008010803 */
[----:B------:R-:W-:Y:S02]  /*2890*/  VIADD R5, R142, 0x13000 ;  /* 0x000130008e057836 */ /* 0x000fe40000000000 */
[----:B------:R-:W-:Y:S01]  /*28a0*/  FFMA.FTZ R15, R15, UR15, -R3 ;  /* 0x0000000f0f0f7c23 */ /* 0x000fe20008010803 */
[----:B------:R-:W-:Y:S01]  /*28b0*/  IMAD.WIDE.U32 R140, R140, -0x2daee0ad, RZ ;  /* 0xd2511f538c8c7825 */ /* 0x000fe200078e00ff */
[----:B----4-:R-:W-:Y:S02]  /*28c0*/  LOP3.LUT R8, R156, UR26, R7, 0x96, !PT ;  /* 0x0000001a9c087c12 */ /* 0x010fe4000f8e9607 */
[----:B------:R2:W-:Y:S01]  /*28d0*/  MUFU.EX2 R239, R10 ;  /* 0x0000000a00ef7308 */ /* 0x0005e20000000800 */
[----:B------:R-:W-:Y:S01]  /*28e0*/  FFMA.FTZ R7, R11, UR15, -R3 ;  /* 0x0000000f0b077c23 */ /* 0x000fe20008010803 */
[----:B------:R-:W-:Y:S01]  /*28f0*/  LOP3.LUT R156, R4, UR24, R149, 0x96, !PT ;  /* 0x00000018049c7c12 */ /* 0x000fe2000f8e9695 */
[----:B------:R-:W-:Y:S01]  /*2900*/  VIADD R143, R142, 0x13020 ;  /* 0x000130208e8f7836 */ /* 0x000fe20000000000 */
[----:B------:R-:W-:Y:S01]  /*2910*/  LOP3.LUT R145, R6, UR24, R141, 0x96, !PT ;  /* 0x0000001806917c12 */ /* 0x000fe2000f8e968d */
[----:B------:R-:W-:Y:S02]  /*2920*/  @P2 VIADD R143, R5, 0xffffffe0 ;  /* 0xffffffe0058f2836 */ /* 0x000fe40000000000 */
[----:B------:R-:W-:Y:S03]  /*2930*/  IMAD.WIDE.U32 R4, R135, -0x326172a9, RZ ;  /* 0xcd9e8d5787047825 */ /* 0x000fe600078e00ff */
[----:B------:R4:W-:Y:S01]  /*2940*/  MUFU.EX2 R238, R7 ;  /* 0x0000000700ee7308 */ /* 0x0009e20000000800 */
[----:B------:R-:W-:Y:S09]  /*2950*/  IMAD.WIDE.U32 R156, R156, -0x326172a9, RZ ;  /* 0xcd9e8d579c9c7825 */ /* 0x000ff200078e00ff */
[----:B------:R3:W1:Y:S01]  /*2960*/  MUFU.EX2 R221, R12 ;  /* 0x0000000c00dd7308 */ /* 0x0006620000000800 */
[----:B--2---:R-:W-:Y:S01]  /*2970*/  IMAD.WIDE.U32 R10, R8, -0x326172a9, RZ ;  /* 0xcd9e8d57080a7825 */ /* 0x004fe200078e00ff */
[----:B------:R-:W-:Y:S02]  /*2980*/  LOP3.LUT R8, R146, UR25, R5, 0x96, !PT ;  /* 0x0000001992087c12 */ /* 0x000fe4000f8e9605 */
[----:B------:R-:W-:Y:S02]  /*2990*/  LOP3.LUT R150, R4, UR23, R157, 0x96, !PT ;  /* 0x0000001704967c12 */ /* 0x000fe4000f8e969d */
[----:B------:R-:W-:Y:S01]  /*29a0*/  LOP3.LUT R146, R144, UR25, R11, 0x96, !PT ;  /* 0x0000001990927c12 */ /* 0x000fe2000f8e960b */
[----:B------:R-:W-:Y:S03]  /*29b0*/  IMAD.WIDE.U32 R144, R145, -0x326172a9, RZ ;  /* 0xcd9e8d5791907825 */ /* 0x000fe600078e00ff */
[----:B------:R2:W1:Y:S01]  /*29c0*/  MUFU.EX2 R171, R13 ;  /* 0x0000000d00ab7308 */ /* 0x0004620000000800 */
[----:B----4-:R4:W1:Y:S01]  /*29d0*/  LDSM.16.M88.4 R4, [R2+0xd400] ;  /* 0x00d400000204783b */ /* 0x0108620000000200 */
[----:B------:R-:W-:Y:S01]  /*29e0*/  IMAD.WIDE.U32 R8, R8, -0x2daee0ad, RZ ;  /* 0xd2511f5308087825 */ /* 0x000fe200078e00ff */
[----:B------:R-:W-:Y:S03]  /*29f0*/  LOP3.LUT R149, R10, UR23, R145, 0x96, !PT ;  /* 0x000000170a957c12 */ /* 0x000fe6000f8e9691 */
[----:B------:R-:W-:Y:S04]  /*2a00*/  IMAD.WIDE.U32 R150, R150, -0x2daee0ad, RZ ;  /* 0xd2511f5396967825 */ /* 0x000fe800078e00ff */
[----:B------:R1:W-:Y:S01]  /*2a10*/  MUFU.EX2 R234, R14 ;  /* 0x0000000e00ea7308 */ /* 0x0003e20000000800 */
[----:B---3--:R-:W-:Y:S01]  /*2a20*/  LOP3.LUT R12, R148, UR22, R9, 0x96, !PT ;  /* 0x00000016940c7c12 */ /* 0x008fe2000f8e9609 */
[----:B------:R-:W-:Y:S01]  /*2a30*/  IMAD.WIDE.U32 R146, R146, -0x2daee0ad, RZ ;  /* 0xd2511f5392927825 */ /* 0x000fe200078e00ff */
[----:B------:R-:W-:Y:S03]  /*2a40*/  LOP3.LUT R10, R8, UR20, R151, 0x96, !PT ;  /* 0x00000014080a7c12 */ /* 0x000fe6000f8e9697 */
[----:B------:R-:W-:Y:S04]  /*2a50*/  IMAD.WIDE.U32 R148, R149, -0x2daee0ad, RZ ;  /* 0xd2511f5395947825 */ /* 0x000fe800078e00ff */
[----:B------:R3:W3:Y:S01]  /*2a60*/  MUFU.EX2 R233, R15 ;  /* 0x0000000f00e97308 */ /* 0x0006e20000000800 */
[----:B------:R-:W-:Y:S01]  /*2a70*/  LOP3.LUT R140, R140, UR22, R147, 0x96, !PT ;  /* 0x000000168c8c7c12 */ /* 0x000fe2000f8e9693 */
[----:B------:R-:W-:Y:S01]  /*2a80*/  IMAD.WIDE.U32 R10, R10, -0x326172a9, RZ ;  /* 0xcd9e8d570a0a7825 */ /* 0x000fe200078e00ff */
[----:B------:R-:W-:Y:S03]  /*2a90*/  LOP3.LUT R8, R146, UR20, R149, 0x96, !PT ;  /* 0x0000001492087c12 */ /* 0x000fe6000f8e9695 */
[----:B--2---:R-:W-:Y:S04]  /*2aa0*/  IMAD.WIDE.U32 R12, R12, -0x326172a9, RZ ;  /* 0xcd9e8d570c0c7825 */ /* 0x004fe800078e00ff */
[----:B------:R2:W2:Y:S01]  /*2ab0*/  MUFU.EX2 R168, R16 ;  /* 0x0000001000a87308 */ /* 0x0004a20000000800 */
[----:B------:R-:W-:Y:S01]  /*2ac0*/  PRMT R145, R10, 0x7773, RZ ;  /* 0x000077730a917816 */ /* 0x000fe200000000ff */
[----:B------:R-:W-:Y:S01]  /*2ad0*/  IMAD.WIDE.U32 R140, R140, -0x326172a9, RZ ;  /* 0xcd9e8d578c8c7825 */ /* 0x000fe200078e00ff */
[----:B------:R-:W-:Y:S02]  /*2ae0*/  LOP3.LUT R156, R156, UR21, R13, 0x96, !PT ;  /* 0x000000159c9c7c12 */ /* 0x000fe4000f8e960d */
[----:B------:R-:W-:Y:S01]  /*2af0*/  LOP3.LUT R12, R12, UR19, R11, 0x96, !PT ;  /* 0x000000130c0c7c12 */ /* 0x000fe2000f8e960b */
[----:B------:R-:W-:Y:S01]  /*2b00*/  IMAD.WIDE.U32 R8, R8, -0x326172a9, RZ ;  /* 0xcd9e8d5708087825 */ /* 0x000fe200078e00ff */
[----:B------:R-:W-:Y:S03]  /*2b10*/  LOP3.LUT R147, R144, UR21, R141, 0x96, !PT ;  /* 0x0000001590937c12 */ /* 0x000fe6000f8e968d */
[----:B------:R-:W-:Y:S01]  /*2b20*/  MUFU.EX2 R166, R17 ;  /* 0x0000001100a67308 */ /* 0x000fe20000000800 */
[----:B------:R-:W-:Y:S01]  /*2b30*/  PRMT R141, R10, 0x7771, RZ ;  /* 0x000077710a8d7816 */ /* 0x000fe200000000ff */
[----:B------:R-:W-:Y:S01]  /*2b40*/  IMAD.SHL.U32 R149, R229, 0x40, RZ ;  /* 0x00000040e5957824 */ /* 0x000fe200078e00ff */
[----:B----4-:R-:W-:Y:S02]  /*2b50*/  LOP3.LUT R2, R140, UR19, R9, 0x96, !PT ;  /* 0x000000138c027c12 */ /* 0x010fe4000f8e9609 */
[C---:B------:R-:W-:Y:S02]  /*2b60*/  PRMT R144, R10.reuse, 0x7770, RZ ;  /* 0x000077700a907816 */ /* 0x040fe400000000ff */
[----:B------:R-:W-:Y:S01]  /*2b70*/  PRMT R146, R10, 0x7772, RZ ;  /* 0x000077720a927816 */ /* 0x000fe200000000ff */
[-C--:B-1----:R-:W-:Y:S02]  /*2b80*/  HMMA.16816.F32 R20, R152, R4.reuse, R20 ;  /* 0x000000049814723c */ /* 0x082fe40000001814 */
[----:B------:R-:W1:Y:S01]  /*2b90*/  MUFU.EX2 R165, R18 ;  /* 0x0000001200a57308 */ /* 0x000e620000000800 */
[----:B------:R-:W-:Y:S01]  /*2ba0*/  LOP3.LUT R9, R12, 0xffff, RZ, 0xc0, !PT ;  /* 0x0000ffff0c097812 */ /* 0x000fe200078ec0ff */
[----:B------:R-:W-:Y:S01]  /*2bb0*/  IMAD.WIDE.U32 R10, R156, -0x2daee0ad, RZ ;  /* 0xd2511f539c0a7825 */ /* 0x000fe200078e00ff */
[C---:B------:R-:W-:Y:S02]  /*2bc0*/  PRMT R135, R8.reuse, 0x7772, RZ ;  /* 0x0000777208877816 */ /* 0x040fe400000000ff */
[----:B------:R-:W-:Y:S01]  /*2bd0*/  SHF.R.U32.HI R9, RZ, 0x8, R9 ;  /* 0x00000008ff097819 */ /* 0x000fe20000011609 */
[C---:B------:R-:W-:Y:S04]  /*2be0*/  HMMA.16816.F32 R24, R136.reuse, R4, R24 ;  /* 0x000000048818723c */ /* 0x040fe80000001818 */
[----:B------:R-:W-:Y:S01]  /*2bf0*/  MUFU.EX2 R164, R19 ;  /* 0x0000001300a47308 */ /* 0x000fe20000000800 */
[C---:B------:R-:W-:Y:S01]  /*2c00*/  PRMT R14, R8.reuse, 0x7770, RZ ;  /* 0x00007770080e7816 */ /* 0x040fe200000000ff */
[----:B------:R-:W-:Y:S01]  /*2c10*/  IMAD.WIDE.U32 R4, R147, -0x2daee0ad, RZ ;  /* 0xd2511f5393047825 */ /* 0x000fe200078e00ff */
[C---:B---3--:R-:W-:Y:S01]  /*2c20*/  PRMT R15, R8.reuse, 0x7771, RZ ;  /* 0x00007771080f7816 */ /* 0x048fe200000000ff */
[-C--:B------:R-:W-:Y:S03]  /*2c30*/  HMMA.16816.F32 R28, R136, R6.reuse, R28 ;  /* 0x00000006881c723c */ /* 0x080fe6000000181c */
[----:B--2---:R-:W-:Y:S01]  /*2c40*/  PRMT R16, R8, 0x7773, RZ ;  /* 0x0000777308107816 */ /* 0x004fe200000000ff */
[--C-:B------:R-:W-:Y:S01]  /*2c50*/  FFMA.FTZ R20, R20, UR15, -R134.reuse ;  /* 0x0000000f14147c23 */ /* 0x100fe20008010886 */
[----:B------:R-:W-:Y:S01]  /*2c60*/  LOP3.LUT R8, R150, UR18, R11, 0x96, !PT ;  /* 0x0000001296087c12 */ /* 0x000fe2000f8e960b */
[----:B------:R-:W-:Y:S01]  /*2c70*/  FFMA.FTZ R21, R21, UR15, -R134 ;  /* 0x0000000f15157c23 */ /* 0x000fe20008010886 */
[----:B------:R-:W-:Y:S01]  /*2c80*/  SHF.R.U32.HI R13, RZ, 0x18, R12 ;  /* 0x00000018ff0d7819 */ /* 0x000fe2000001160c */
[----:B------:R-:W-:Y:S01]  /*2c90*/  HMMA.16816.F32 R32, R152, R6, R32 ;  /* 0x000000069820723c */ /* 0x000fe20000001820 */
[----:B------:R-:W-:Y:S03]  /*2ca0*/  MUFU.EX2 R163, R20 ;  /* 0x0000001400a37308 */ /* 0x000fe60000000800 */
[----:B------:R-:W-:Y:S01]  /*2cb0*/  LOP3.LUT R11, R12, 0xff, RZ, 0xc0, !PT ;  /* 0x000000ff0c0b7812 */ /* 0x000fe200078ec0ff */
[--C-:B------:R-:W-:Y:S01]  /*2cc0*/  FFMA.FTZ R24, R24, UR15, -R132.reuse ;  /* 0x0000000f18187c23 */ /* 0x100fe20008010884 */
[----:B------:R-:W-:Y:S01]  /*2cd0*/  LOP3.LUT R9, R9, 0xffff, RZ, 0xc0, !PT ;  /* 0x0000ffff09097812 */ /* 0x000fe200078ec0ff */
[--C-:B------:R-:W-:Y:S01]  /*2ce0*/  FFMA.FTZ R23, R23, UR15, -R133.reuse ;  /* 0x0000000f17177c23 */ /* 0x100fe20008010885 */
[----:B------:R-:W-:Y:S03]  /*2cf0*/  ISETP.LE.U32.AND P6, PT, R13, UR14, PT ;  /* 0x0000000e0d007c0c */ /* 0x000fe6000bfc3070 */
[----:B------:R-:W-:Y:S01]  /*2d00*/  MUFU.EX2 R159, R24 ;  /* 0x00000018009f7308 */ /* 0x000fe20000000800 */
[----:B------:R-:W-:Y:S01]  /*2d10*/  ISETP.LE.U32.AND P5, PT, R11, UR14, PT ;  /* 0x0000000e0b007c0c */ /* 0x000fe2000bfa3070 */
[----:B------:R-:W-:Y:S01]  /*2d20*/  FFMA.FTZ R25, R25, UR15, -R132 ;  /* 0x0000000f19197c23 */ /* 0x000fe20008010884 */
[----:B------:R-:W-:Y:S01]  /*2d30*/  ISETP.LE.U32.AND P4, PT, R9, UR14, PT ;  /* 0x0000000e09007c0c */ /* 0x000fe2000bf83070 */
[----:B------:R-:W-:Y:S01]  /*2d40*/  FFMA.FTZ R22, R22, UR15, -R133 ;  /* 0x0000000f16167c23 */ /* 0x000fe20008010885 */
[----:B------:R-:W-:Y:S01]  /*2d50*/  LOP3.LUT R9, R2, 0xffff, RZ, 0xc0, !PT ;  /* 0x0000ffff02097812 */ /* 0x000fe200078ec0ff */
[----:B------:R-:W-:Y:S01]  /*2d60*/  FFMA.FTZ R26, R26, UR15, -R3 ;  /* 0x0000000f1a1a7c23 */ /* 0x000fe20008010803 */
[----:B------:R-:W-:Y:S03]  /*2d70*/  PRMT R12, R12, 0x7632, R12 ;  /* 0x000076320c0c7816 */ /* 0x000fe6000000000c */
[----:B------:R-:W-:Y:S01]  /*2d80*/  MUFU.EX2 R162, R21 ;  /* 0x0000001500a27308 */ /* 0x000fe20000000800 */
[----:B------:R-:W-:Y:S01]  /*2d90*/  LOP3.LUT R11, R2, 0xff, RZ, 0xc0, !PT ;  /* 0x000000ff020b7812 */ /* 0x000fe200078ec0ff */
[--C-:B------:R-:W-:Y:S01]  /*2da0*/  FFMA.FTZ R32, R32, UR15, -R134.reuse ;  /* 0x0000000f20207c23 */ /* 0x100fe20008010886 */
[----:B------:R-:W-:Y:S01]  /*2db0*/  SHF.R.U32.HI R9, RZ, 0x8, R9 ;  /* 0x00000008ff097819 */ /* 0x000fe20000011609 */
[----:B------:R-:W-:Y:S01]  /*2dc0*/  @!P6 FADD.FTZ R235, -R235, -RZ ;  /* 0x800000ffebebe221 */ /* 0x000fe20000010100 */
[----:B------:R-:W-:Y:S01]  /*2dd0*/  LOP3.LUT R12, R12, 0xff, RZ, 0xc0, !PT ;  /* 0x000000ff0c0c7812 */ /* 0x000fe200078ec0ff */
[----:B------:R-:W-:Y:S01]  /*2de0*/  @!P5 FADD.FTZ R170, -R170, -RZ ;  /* 0x800000ffaaaad221 */ /* 0x000fe20000010100 */
[----:B------:R-:W-:Y:S01]  /*2df0*/  ISETP.LE.U32.AND P3, PT, R11, UR14, PT ;  /* 0x0000000e0b007c0c */ /* 0x000fe2000bf63070 */
[----:B------:R-:W-:Y:S01]  /*2e00*/  @!P4 FADD.FTZ R169, -R169, -RZ ;  /* 0x800000ffa9a9c221 */ /* 0x000fe20000010100 */
[----:B------:R-:W-:Y:S01]  /*2e10*/  LOP3.LUT R9, R9, 0xffff, RZ, 0xc0, !PT ;  /* 0x0000ffff09097812 */ /* 0x000fe200078ec0ff */
[----:B------:R-:W-:Y:S01]  /*2e20*/  MUFU.EX2 R160, R23 ;  /* 0x0000001700a07308 */ /* 0x000fe20000000800 */
[----:B------:R-:W-:Y:S01]  /*2e30*/  PRMT R11, R2, 0x7632, R11 ;  /* 0x00007632020b7816 */ /* 0x000fe2000000000b */
[--C-:B------:R-:W-:Y:S01]  /*2e40*/  FFMA.FTZ R34, R34, UR15, -R133.reuse ;  /* 0x0000000f22227c23 */ /* 0x100fe20008010885 */
[----:B------:R-:W-:Y:S01]  /*2e50*/  ISETP.LE.U32.AND P5, PT, R9, UR14, PT ;  /* 0x0000000e09007c0c */ /* 0x000fe2000bfa3070 */
[----:B------:R-:W-:Y:S01]  /*2e60*/  FFMA.FTZ R133, R35, UR15, -R133 ;  /* 0x0000000f23857c23 */ /* 0x000fe20008010885 */
[----:B------:R-:W-:Y:S01]  /*2e70*/  ISETP.LE.U32.AND P1, PT, R12, UR14, PT ;  /* 0x0000000e0c007c0c */ /* 0x000fe2000bf23070 */
[----:B------:R-:W-:Y:S01]  /*2e80*/  FFMA.FTZ R134, R33, UR15, -R134 ;  /* 0x0000000f21867c23 */ /* 0x000fe20008010886 */
[----:B------:R-:W-:Y:S03]  /*2e90*/  ISETP.LE.U32.AND P6, PT, R14, UR14, PT ;  /* 0x0000000e0e007c0c */ /* 0x000fe6000bfc3070 */
[----:B------:R-:W2:Y:S01]  /*2ea0*/  MUFU.EX2 R154, R32 ;  /* 0x00000020009a7308 */ /* 0x000ea20000000800 */
[----:B------:R-:W-:Y:S01]  /*2eb0*/  LOP3.LUT R9, R11, 0xff, RZ, 0xc0, !PT ;  /* 0x000000ff0b097812 */ /* 0x000fe200078ec0ff */
[----:B------:R-:W-:Y:S01]  /*2ec0*/  @!P3 FADD.FTZ R237, -R237, -RZ ;  /* 0x800000ffededb221 */ /* 0x000fe20000010100 */
[----:B------:R-:W-:Y:S01]  /*2ed0*/  SHF.R.U32.HI R2, RZ, 0x18, R2 ;  /* 0x00000018ff027819 */ /* 0x000fe20000011602 */
[--C-:B------:R-:W-:Y:S01]  /*2ee0*/  FFMA.FTZ R30, R30, UR15, -R3.reuse ;  /* 0x0000000f1e1e7c23 */ /* 0x100fe20008010803 */
[----:B------:R-:W-:Y:S01]  /*2ef0*/  ISETP.LE.U32.AND P4, PT, R9, UR14, PT ;  /* 0x0000000e09007c0c */ /* 0x000fe2000bf83070 */
[----:B------:R-:W-:Y:S01]  /*2f00*/  FFMA.FTZ R27, R27, UR15, -R3 ;  /* 0x0000000f1b1b7c23 */ /* 0x000fe20008010803 */
[----:B------:R-:W-:Y:S01]  /*2f10*/  ISETP.GT.U32.AND P3, PT, R15, UR14, PT ;  /* 0x0000000e0f007c0c */ /* 0x000fe2000bf64070 */
[----:B------:R-:W-:Y:S01]  /*2f20*/  @!P5 FADD.FTZ R236, -R236, -RZ ;  /* 0x800000ffececd221 */ /* 0x000fe20000010100 */
[----:B------:R-:W-:Y:S01]  /*2f30*/  LOP3.LUT R7, R8, 0xffff, RZ, 0xc0, !PT ;  /* 0x0000ffff08077812 */ /* 0x000fe200078ec0ff */
[----:B------:R-:W-:Y:S01]  /*2f40*/  @!P1 FADD.FTZ R167, -R167, -RZ ;  /* 0x800000ffa7a79221 */ /* 0x000fe20000010100 */
[----:B------:R-:W-:Y:S01]  /*2f50*/  ISETP.LE.U32.AND P1, PT, R2, UR14, PT ;  /* 0x0000000e02007c0c */ /* 0x000fe2000bf23070 */
[----:B------:R-:W-:Y:S01]  /*2f60*/  @!P6 FADD.FTZ R221, -R221, -RZ ;  /* 0x800000ffdddde221 */ /* 0x000fe20000010100 */
[----:B------:R-:W-:Y:S01]  /*2f70*/  ISETP.GT.U32.AND P6, PT, R16, UR14, PT ;  /* 0x0000000e10007c0c */ /* 0x000fe2000bfc4070 */
[----:B------:R-:W3:Y:S01]  /*2f80*/  MUFU.EX2 R155, R34 ;  /* 0x00000022009b7308 */ /* 0x000ee20000000800 */
[----:B------:R-:W-:Y:S01]  /*2f90*/  LOP3.LUT R2, R148, UR18, R5, 0x96, !PT ;  /* 0x0000001294027c12 */ /* 0x000fe2000f8e9605 */
[----:B------:R-:W-:Y:S01]  /*2fa0*/  FFMA.FTZ R3, R31, UR15, -R3 ;  /* 0x0000000f1f037c23 */ /* 0x000fe20008010803 */
[----:B------:R-:W-:Y:S01]  /*2fb0*/  PRMT R5, R10, 0x7770, RZ ;  /* 0x000077700a057816 */ /* 0x000fe200000000ff */
[----:B------:R-:W-:Y:S01]  /*2fc0*/  @!P4 FADD.FTZ R239, -R239, -RZ ;  /* 0x800000ffefefc221 */ /* 0x000fe20000010100 */
[----:B------:R-:W-:Y:S01]  /*2fd0*/  ISETP.LE.U32.AND P4, PT, R144, UR14, PT ;  /* 0x0000000e90007c0c */ /* 0x000fe2000bf83070 */
[----:B------:R-:W-:Y:S01]  /*2fe0*/  @P3 FADD.FTZ R171, -R171, -RZ ;  /* 0x800000ffabab3221 */ /* 0x000fe20000010100 */
[----:B------:R-:W-:Y:S03]  /*2ff0*/  ISETP.GT.U32.AND P3, PT, R146, UR14, PT ;  /* 0x0000000e92007c0c */ /* 0x000fe6000bf64070 */
[----:B------:R-:W4:Y:S01]  /*3000*/  MUFU.EX2 R158, R25 ;  /* 0x00000019009e7308 */ /* 0x000f220000000800 */
[----:B------:R-:W-:Y:S01]  /*3010*/  SHF.R.U32.HI R6, RZ, 0x18, R8 ;  /* 0x00000018ff067819 */ /* 0x000fe20000011608 */
[----:B------:R-:W-:Y:S01]  /*3020*/  @!P1 FADD.FTZ R238, -R238, -RZ ;  /* 0x800000ffeeee9221 */ /* 0x000fe20000010100 */
[----:B------:R-:W-:Y:S01]  /*3030*/  ISETP.GT.U32.AND P1, PT, R141, UR14, PT ;  /* 0x0000000e8d007c0c */ /* 0x000fe2000bf24070 */
[----:B------:R-:W-:Y:S01]  /*3040*/  @P6 FADD.FTZ R233, -R233, -RZ ;  /* 0x800000ffe9e96221 */ /* 0x000fe20000010100 */
[----:B------:R-:W-:Y:S01]  /*3050*/  ISETP.LE.U32.AND P6, PT, R5, UR14, PT ;  /* 0x0000000e05007c0c */ /* 0x000fe2000bfc3070 */
[--C-:B------:R-:W-:Y:S01]  /*3060*/  FFMA.FTZ R28, R28, UR15, -R132.reuse ;  /* 0x0000000f1c1c7c23 */ /* 0x100fe20008010884 */
[----:B------:R-:W-:Y:S03]  /*3070*/  LOP3.LUT R5, R8, 0xff, RZ, 0xc0, !PT ;  /* 0x000000ff08057812 */ /* 0x000fe600078ec0ff */
[----:B------:R-:W-:Y:S01]  /*3080*/  MUFU.EX2 R161, R22 ;  /* 0x0000001600a17308 */ /* 0x000fe20000000800 */
[----:B------:R-:W-:Y:S01]  /*3090*/  ISETP.GT.U32.AND P5, PT, R135, UR14, PT ;  /* 0x0000000e87007c0c */ /* 0x000fe2000bfa4070 */
[----:B------:R-:W-:Y:S01]  /*30a0*/  @!P4 FADD.FTZ R168, -R168, -RZ ;  /* 0x800000ffa8a8c221 */ /* 0x000fe20000010100 */
[----:B------:R-:W-:Y:S01]  /*30b0*/  ISETP.LE.U32.AND P4, PT, R5, UR14, PT ;  /* 0x0000000e05007c0c */ /* 0x000fe2000bf83070 */
[----:B-1----:R-:W-:Y:S01]  /*30c0*/  @P3 FADD.FTZ R165, -R165, -RZ ;  /* 0x800000ffa5a53221 */ /* 0x002fe20000010100 */
[----:B------:R-:W-:Y:S01]  /*30d0*/  SHF.R.U32.HI R5, RZ, 0x8, R7 ;  /* 0x00000008ff057819 */ /* 0x000fe20000011607 */
[----:B------:R-:W-:Y:S01]  /*30e0*/  FFMA.FTZ R132, R29, UR15, -R132 ;  /* 0x0000000f1d847c23 */ /* 0x000fe20008010884 */
[----:B------:R-:W-:Y:S01]  /*30f0*/  PRMT R11, R10, 0x7772, RZ ;  /* 0x000077720a0b7816 */ /* 0x000fe200000000ff */
[----:B------:R-:W-:Y:S01]  /*3100*/  @P1 FADD.FTZ R166, -R166, -RZ ;  /* 0x800000ffa6a61221 */ /* 0x000fe20000010100 */
[----:B------:R-:W-:Y:S01]  /*3110*/  ISETP.LE.U32.AND P1, PT, R6, UR14, PT ;  /* 0x0000000e06007c0c */ /* 0x000fe2000bf23070 */
[----:B--2---:R-:W-:Y:S01]  /*3120*/  @!P6 FADD.FTZ R154, -R154, -RZ ;  /* 0x800000ff9a9ae221 */ /* 0x004fe20000010100 */
[----:B------:R-:W-:Y:S01]  /*3130*/  LOP3.LUT R6, R2, 0xff, RZ, 0xc0, !PT ;  /* 0x000000ff02067812 */ /* 0x000fe200078ec0ff */
[----:B------:R-:W-:Y:S01]  /*3140*/  MUFU.EX2 R151, R133 ;  /* 0x0000008500977308 */ /* 0x000fe20000000800 */
[----:B------:R-:W-:Y:S01]  /*3150*/  LOP3.LUT R5, R5, 0xffff, RZ, 0xc0, !PT ;  /* 0x0000ffff05057812 */ /* 0x000fe200078ec0ff */
[----:B------:R-:W-:Y:S01]  /*3160*/  @P5 FADD.FTZ R234, -R234, -RZ ;  /* 0x800000ffeaea5221 */ /* 0x000fe20000010100 */
[----:B------:R-:W-:Y:S01]  /*3170*/  ISETP.GT.U32.AND P5, PT, R145, UR14, PT ;  /* 0x0000000e91007c0c */ /* 0x000fe2000bfa4070 */
[----:B------:R-:W-:Y:S01]  /*3180*/  @!P4 FADD.FTZ R163, -R163, -RZ ;  /* 0x800000ffa3a3c221 */ /* 0x000fe20000010100 */
[----:B------:R-:W-:Y:S02]  /*3190*/  ISETP.LE.U32.AND P4, PT, R6, UR14, PT ;  /* 0x0000000e06007c0c */ /* 0x000fe4000bf83070 */
[----:B------:R-:W-:Y:S03]  /*31a0*/  ISETP.LE.U32.AND P3, PT, R5, UR14, PT ;  /* 0x0000000e05007c0c */ /* 0x000fe6000bf63070 */
[----:B------:R-:W-:Y:S01]  /*31b0*/  MUFU.EX2 R152, R134 ;  /* 0x0000008600987308 */ /* 0x000fe20000000800 */
[----:B------:R-:W-:Y:S01]  /*31c0*/  LOP3.LUT R5, R2, 0xffff, RZ, 0xc0, !PT ;  /* 0x0000ffff02057812 */ /* 0x000fe200078ec0ff */
[----:B------:R-:W-:Y:S01]  /*31d0*/  @!P1 FADD.FTZ R160, -R160, -RZ ;  /* 0x800000ffa0a09221 */ /* 0x000fe20000010100 */
[----:B------:R-:W-:Y:S02]  /*31e0*/  PRMT R6, R2, 0x7632, R6 ;  /* 0x0000763202067816 */ /* 0x000fe40000000006 */
[----:B------:R-:W-:Y:S02]  /*31f0*/  SHF.R.U32.HI R5, RZ, 0x8, R5 ;  /* 0x00000008ff057819 */ /* 0x000fe40000011605 */
[----:B------:R-:W-:Y:S01]  /*3200*/  PRMT R7, R4, 0x7772, RZ ;  /* 0x0000777204077816 */ /* 0x000fe200000000ff */
[----:B------:R-:W-:Y:S01]  /*3210*/  @P5 FADD.FTZ R164, -R164, -RZ ;  /* 0x800000ffa4a45221 */ /* 0x000fe20000010100 */
[----:B------:R-:W-:Y:S01]  /*3220*/  LOP3.LUT R5, R5, 0xffff, RZ, 0xc0, !PT ;  /* 0x0000ffff05057812 */ /* 0x000fe200078ec0ff */
[----:B------:R-:W-:Y:S01]  /*3230*/  @!P4 FADD.FTZ R159, -R159, -RZ ;  /* 0x800000ff9f9fc221 */ /* 0x000fe20000010100 */
[----:B------:R-:W-:Y:S01]  /*3240*/  ISETP.GT.U32.AND P4, PT, R11, UR14, PT ;  /* 0x0000000e0b007c0c */ /* 0x000fe2000bf84070 */
[----:B------:R-:W-:Y:S01]  /*3250*/  @!P3 FADD.FTZ R162, -R162, -RZ ;  /* 0x800000ffa2a2b221 */ /* 0x000fe20000010100 */
[----:B------:R-:W-:Y:S01]  /*3260*/  ISETP.LE.U32.AND P3, PT, R5, UR14, PT ;  /* 0x0000000e05007c0c */ /* 0x000fe2000bf63070 */
[----:B------:R-:W1:Y:S01]  /*3270*/  MUFU.EX2 R157, R26 ;  /* 0x0000001a009d7308 */ /* 0x000e620000000800 */
[----:B------:R-:W-:Y:S02]  /*3280*/  LOP3.LUT R5, R6, 0xff, RZ, 0xc0, !PT ;  /* 0x000000ff06057812 */ /* 0x000fe400078ec0ff */
[C---:B------:R-:W-:Y:S02]  /*3290*/  PRMT R6, R4.reuse, 0x7770, RZ ;  /* 0x0000777004067816 */ /* 0x040fe400000000ff */
[----:B------:R-:W-:Y:S02]  /*32a0*/  ISETP.LE.U32.AND P1, PT, R5, UR14, PT ;  /* 0x0000000e05007c0c */ /* 0x000fe4000bf23070 */
[C---:B------:R-:W-:Y:S03]  /*32b0*/  PRMT R5, R4.reuse, 0x7771, RZ ;  /* 0x0000777104057816 */ /* 0x040fe600000000ff */
[----:B------:R-:W2:Y:S01]  /*32c0*/  MUFU.EX2 R146, R3 ;  /* 0x0000000300927308 */ /* 0x000ea20000000800 */
[----:B------:R-:W-:Y:S01]  /*32d0*/  PRMT R4, R4, 0x7773, RZ ;  /* 0x0000777304047816 */ /* 0x000fe200000000ff */
[----:B---3--:R-:W-:Y:S01]  /*32e0*/  @P4 FADD.FTZ R155, -R155, -RZ ;  /* 0x800000ff9b9b4221 */ /* 0x008fe20000010100 */
[----:B------:R-:W-:Y:S01]  /*32f0*/  PRMT R8, R8, 0x7632, R8 ;  /* 0x0000763208087816 */ /* 0x000fe20000000008 */
[----:B----4-:R-:W-:Y:S01]  /*3300*/  @!P3 FADD.FTZ R158, -R158, -RZ ;  /* 0x800000ff9e9eb221 */ /* 0x010fe20000010100 */
[----:B------:R-:W-:Y:S02]  /*3310*/  ISETP.GT.U32.AND P6, PT, R5, UR14, PT ;  /* 0x0000000e05007c0c */ /* 0x000fe4000bfc4070 */
[----:B------:R-:W-:Y:S03]  /*3320*/  ISETP.GT.U32.AND P4, PT, R4, UR14, PT ;  /* 0x0000000e04007c0c */ /* 0x000fe6000bf84070 */
[----:B------:R-:W-:Y:S01]  /*3330*/  MUFU.EX2 R156, R27 ;  /* 0x0000001b009c7308 */ /* 0x000fe20000000800 */
[----:B------:R-:W-:Y:S01]  /*3340*/  SHF.R.U32.HI R5, RZ, 0x18, R2 ;  /* 0x00000018ff057819 */ /* 0x000fe20000011602 */
[----:B-1----:R-:W-:Y:S01]  /*3350*/  @!P1 FADD.FTZ R157, -R157, -RZ ;  /* 0x800000ff9d9d9221 */ /* 0x002fe20000010100 */
[----:B------:R-:W-:Y:S02]  /*3360*/  F2FP.RELU.F16.F32.PACK_AB R4, R169, R170 ;  /* 0x000000aaa904723e */ /* 0x000fe400000008ff */
[----:B------:R-:W-:Y:S02]  /*3370*/  F2FP.RELU.F16.F32.PACK_AB R2, R235, R167 ;  /* 0x000000a7eb02723e */ /* 0x000fe400000008ff */
[----:B------:R-:W-:Y:S01]  /*3380*/  LOP3.LUT R8, R8, 0xff, RZ, 0xc0, !PT ;  /* 0x000000ff08087812 */ /* 0x000fe200078ec0ff */
[----:B------:R1:W-:Y:S01]  /*3390*/  STS [R142+0x13000], R4 ;  /* 0x013000048e007388 */ /* 0x0003e20000000800 */
[----:B------:R-:W-:Y:S01]  /*33a0*/  PRMT R9, R10, 0x7771, RZ ;  /* 0x000077710a097816 */ /* 0x000fe200000000ff */
[----:B------:R-:W3:Y:S01]  /*33b0*/  MUFU.EX2 R153, R28 ;  /* 0x0000001c00997308 */ /* 0x000ee20000000800 */
[----:B------:R-:W-:Y:S01]  /*33c0*/  ISETP.LE.U32.AND P5, PT, R8, UR14, PT ;  /* 0x0000000e08007c0c */ /* 0x000fe2000bfa3070 */
[----:B------:R4:W-:Y:S01]  /*33d0*/  STS [R142+0x13400], R2 ;  /* 0x013400028e007388 */ /* 0x0009e20000000800 */
[----:B------:R-:W-:Y:S01]  /*33e0*/  PRMT R10, R10, 0x7773, RZ ;  /* 0x000077730a0a7816 */ /* 0x000fe200000000ff */
[----:B--2---:R-:W-:Y:S01]  /*33f0*/  @P4 FADD.FTZ R146, -R146, -RZ ;  /* 0x800000ff92924221 */ /* 0x004fe20000010100 */
[----:B------:R-:W-:Y:S02]  /*3400*/  ISETP.LE.U32.AND P1, PT, R6, UR14, PT ;  /* 0x0000000e06007c0c */ /* 0x000fe4000bf23070 */
[----:B------:R-:W-:Y:S03]  /*3410*/  ISETP.GT.U32.AND P3, PT, R10, UR14, PT ;  /* 0x0000000e0a007c0c */ /* 0x000fe6000bf64070 */
[----:B------:R-:W2:Y:S01]  /*3420*/  MUFU.EX2 R150, R132 ;  /* 0x0000008400967308 */ /* 0x000ea20000000800 */
[----:B------:R-:W-:Y:S02]  /*3430*/  F2FP.RELU.F16.F32.PACK_AB R6, R238, R239 ;  /* 0x000000efee06723e */ /* 0x000fe400000008ff */
[----:B------:R-:W-:Y:S02]  /*3440*/  F2FP.RELU.F16.F32.PACK_AB R8, R171, R221 ;  /* 0x000000ddab08723e */ /* 0x000fe400000008ff */
[----:B------:R-:W-:Y:S01]  /*3450*/  FSETP.GE.FTZ.AND P4, PT, R170, RZ, PT ;  /* 0x000000ffaa00720b */ /* 0x000fe20003f96000 */
[----:B------:R-:W-:Y:S01]  /*3460*/  @!P5 FADD.FTZ R161, -R161, -RZ ;  /* 0x800000ffa1a1d221 */ /* 0x000fe20000010100 */
[----:B------:R-:W-:Y:S03]  /*3470*/  ISETP.GT.U32.AND P5, PT, R9, UR14, PT ;  /* 0x0000000e09007c0c */ /* 0x000fe6000bfa4070 */
[----:B------:R-:W4:Y:S01]  /*3480*/  MUFU.EX2 R147, R30 ;  /* 0x0000001e00937308 */ /* 0x000f220000000800 */
[----:B---3--:R-:W-:Y:S01]  /*3490*/  @!P1 FADD.FTZ R153, -R153, -RZ ;  /* 0x800000ff99999221 */ /* 0x008fe20000010100 */
[----:B------:R-:W-:Y:S01]  /*34a0*/  @P3 FADD.FTZ R151, -R151, -RZ ;  /* 0x800000ff97973221 */ /* 0x000fe20000010100 */
[----:B------:R-:W-:Y:S01]  /*34b0*/  ISETP.LE.U32.AND P3, PT, R5, UR14, PT ;  /* 0x0000000e05007c0c */ /* 0x000fe2000bf63070 */
[----:B-1----:R-:W-:Y:S01]  /*34c0*/  IMAD.IADD R4, R242, 0x1, R142 ;  /* 0x00000001f2047824 */ /* 0x002fe200078e028e */
[----:B------:R-:W-:Y:S01]  /*34d0*/  F2FP.RELU.F16.F32.PACK_AB R5, R166, R168 ;  /* 0x000000a8a605723e */ /* 0x000fe200000008ff */
[----:B--2---:R-:W-:Y:S01]  /*34e0*/  @P6 FADD.FTZ R150, -R150, -RZ ;  /* 0x800000ff96966221 */ /* 0x004fe20000010100 */
[----:B------:R-:W-:Y:S02]  /*34f0*/  FSETP.GE.FTZ.AND P6, PT, R168, RZ, PT ;  /* 0x000000ffa800720b */ /* 0x000fe40003fd6000 */
[----:B----4-:R-:W-:Y:S01]  /*3500*/  F2FP.RELU.F16.F32.PACK_AB R2, R164, R165 ;  /* 0x000000a5a402723e */ /* 0x010fe200000008ff */
[----:B------:R-:W-:Y:S01]  /*3510*/  @P5 FADD.FTZ R152, -R152, -RZ ;  /* 0x800000ff98985221 */ /* 0x000fe20000010100 */
[----:B------:R-:W-:Y:S01]  /*3520*/  ISETP.GT.U32.AND P5, PT, R7, UR14, PT ;  /* 0x0000000e07007c0c */ /* 0x000fe2000bfa4070 */
[----:B------:R1:W-:Y:S01]  /*3530*/  STS [R4+0x13000], R5 ;  /* 0x0130000504007388 */ /* 0x0003e20000000800 */
[----:B------:R-:W-:Y:S02]  /*3540*/  F2FP.RELU.F16.F32.PACK_AB R7, R236, R237 ;  /* 0x000000edec07723e */ /* 0x000fe400000008ff */
[----:B------:R-:W-:Y:S01]  /*3550*/  F2FP.RELU.F16.F32.PACK_AB R3, R152, R154 ;  /* 0x0000009a9803723e */ /* 0x000fe200000008ff */
[----:B------:R2:W-:Y:S01]  /*3560*/  STS [R4+0x13400], R2 ;  /* 0x0134000204007388 */ /* 0x0005e20000000800 */
[----:B------:R-:W-:Y:S01]  /*3570*/  @!P3 FADD.FTZ R156, -R156, -RZ ;  /* 0x800000ff9c9cb221 */ /* 0x000fe20000010100 */
[----:B------:R-:W-:Y:S02]  /*3580*/  FSETP.GE.FTZ.AND P3, PT, R169, RZ, PT ;  /* 0x000000ffa900720b */ /* 0x000fe40003f76000 */
[----:B------:R3:W-:Y:S04]  /*3590*/  STS [R142+0x14000], R7 ;  /* 0x014000078e007388 */ /* 0x0007e80000000800 */
[----:B------:R4:W-:Y:S01]  /*35a0*/  STS [R142+0x14400], R6 ;  /* 0x014400068e007388 */ /* 0x0009e20000000800 */
[----:B------:R-:W-:Y:S01]  /*35b0*/  @P5 FADD.FTZ R147, -R147, -RZ ;  /* 0x800000ff93935221 */ /* 0x000fe20000010100 */
[----:B------:R-:W-:Y:S02]  /*35c0*/  FSETP.GE.FTZ.AND P5, PT, R166, RZ, PT ;  /* 0x000000ffa600720b */ /* 0x000fe40003fb6000 */
[----:B------:R-:W-:Y:S01]  /*35d0*/  STS [R4+0x14000], R8 ;  /* 0x0140000804007388 */ /* 0x000fe20000000800 */
[----:B-1----:R-:W-:Y:S01]  /*35e0*/  F2FP.RELU.F16.F32.PACK_AB R5, R160, R161 ;  /* 0x000000a1a005723e */ /* 0x002fe200000008ff */
[----:B--2---:R-:W-:Y:S01]  /*35f0*/  IMAD.IADD R2, R242, 0x1, R143 ;  /* 0x00000001f2027824 */ /* 0x004fe200078e028f */
[----:B---3--:R-:W-:Y:S02]  /*3600*/  F2FP.RELU.F16.F32.PACK_AB R7, R233, R234 ;  /* 0x000000eae907723e */ /* 0x008fe400000008ff */
[----:B----4-:R-:W-:Y:S03]  /*3610*/  F2FP.RELU.F16.F32.PACK_AB R6, R162, R163 ;  /* 0x000000a3a206723e */ /* 0x010fe600000008ff */
[----:B------:R1:W-:Y:S04]  /*3620*/  STS [R4+0x14400], R7 ;  /* 0x0144000704007388 */ /* 0x0003e80000000800 */
        /* <DEDUP_REMOVED lines=9> */
[----:B------:R-:W-:Y:S04]  /*36c0*/  STS [R143+0x1400], R5 ;  /* 0x001400058f007388 */ /* 0x000fe80000000800 */
[----:B------:R-:W-:Y:S01]  /*36d0*/  STS [R2+0x1000], R4 ;  /* 0x0010000402007388 */ /* 0x000fe20000000800 */
[----:B-1----:R-:W-:Y:S05]  /*36e0*/  F2FP.RELU.F16.F32.PACK_AB R3, R146, R147 ;  /* 0x000000939203723e */ /* 0x002fea00000008ff */
[----:B------:R1:W-:Y:S04]  /*36f0*/  STS [R2+0x1400], R3 ;  /* 0x0014000302007388 */ /* 0x0003e80000000800 */
[----:B------:R-:W2:Y:S08]  /*3700*/  LDSM.16.M88.4 R32, [R0+0x6000] ;  /* 0x006000000020783b */ /* 0x000eb00000000200 */
[----:B------:R-:W3:Y:S01]  /*3710*/  LDSM.16.M88.4 R28, [R0+0x6800] ;  /* 0x00680000001c783b */ /* 0x000ee20000000200 */
[----:B-1----:R-:W-:Y:S07]  /*3720*/  IMAD.IADD R2, R0, 0x1, R232 ;  /* 0x0000000100027824 */ /* 0x002fee00078e02e8 */
        /* <DEDUP_REMOVED lines=41> */
[--C-:B------:R-:W-:Y:S01]  /*39c0*/  LOP3.LUT R242, R0, 0x10, R227.reuse, 0xf8, !PT ;  /* 0x0000001000f27812 */ /* 0x100fe200078ef8e3 */
[-C--:B-1----:R-:W-:Y:S08]  /*39d0*/  HMMA.16816.F32 R4, R136, R204.reuse, R4 ;  /* 0x000000cc8804723c */ /* 0x082ff00000001804 */
[C---:B---3--:R-:W-:Y:S08]  /*39e0*/  HMMA.16816.F32 R8, R132.reuse, R204, R8 ;  /* 0x000000cc8408723c */ /* 0x048ff00000001808 */
        /* <DEDUP_REMOVED lines=9> */
[----:B------:R-:W-:Y:S03]  /*3a80*/  LDSM.16.M88.4 R136, [R2+0x8800] ;  /* 0x008800000288783b */ /* 0x000fe60000000200 */
[----:B------:R-:W-:Y:S02]  /*3a90*/  LEA.HI.X R145, R242, R133, RZ, 0x2, P1 ;  /* 0x00000085f2917211 */ /* 0x000fe400008f14ff */
[----:B------:R-:W-:Y:S03]  /*3aa0*/  FSETP.GE.FTZ.AND P1, PT, R167, RZ, PT ;  /* 0x000000ffa700720b */ /* 0x000fe60003f36000 */
[----:B------:R-:W2:Y:S04]  /*3ab0*/  LDG.E R141, desc[UR38][R144.64] ;  /* 0x00000026908d7981 */ /* 0x000ea8000c1e1900 */
[----:B------:R1:W3:Y:S08]  /*3ac0*/  LDSM.16.M88.4 R132, [R2+0x8000] ;  /* 0x008000000284783b */ /* 0x0002f00000000200 */
[----:B------:R-:W4:Y:S01]  /*3ad0*/  LDG.E R140, desc[UR38][R144.64+0x20] ;  /* 0x00002026908c7981 */ /* 0x000f22000c1e1900 */
        /* <DEDUP_REMOVED lines=13> */
[----:B------:R1:W5:Y:S01]  /*3bb0*/  LDG.E R5, desc[UR38][R144.64+0x80] ;  /* 0x0000802690057981 */ /* 0x000362000c1e1900 */
[C---:B------:R-:W-:Y:S01]  /*3bc0*/  FADD.FTZ R16, -R141.reuse, R16 ;  /* 0x000000108d107221 */ /* 0x040fe20000010100 */
[-C--:B------:R-:W-:Y:S01]  /*3bd0*/  FSEL R4, R4, R141.reuse, P4 ;  /* 0x0000008d04047208 */ /* 0x080fe20002000000 */
[----:B------:R-:W-:Y:S01]  /*3be0*/  FADD.FTZ R17, -R141, R17 ;  /* 0x000000118d117221 */ /* 0x000fe20000010100 */
[-C--:B------:R-:W-:Y:S01]  /*3bf0*/  FSEL R3, R3, R141.reuse, P3 ;  /* 0x0000008d03037208 */ /* 0x080fe20001800000 */
[----:B------:R-:W-:Y:S01]  /*3c00*/  FADD.FTZ R20, -R141, R20 ;  /* 0x000000148d147221 */ /* 0x000fe20000010100 */
[----:B------:R-:W-:Y:S01]  /*3c10*/  FSETP.GE.FTZ.AND P3, PT, R162, RZ, PT ;  /* 0x000000ffa200720b */ /* 0x000fe20003f76000 */
[----:B------:R-:W-:Y:S01]  /*3c20*/  FMUL.FTZ R170, R170, R4 ;  /* 0x00000004aaaa7220 */ /* 0x000fe20000410000 */
[----:B------:R-:W-:Y:S01]  /*3c30*/  FSETP.GE.FTZ.AND P4, PT, R163, RZ, PT ;  /* 0x000000ffa300720b */ /* 0x000fe20003f96000 */
[----:B------:R1:W5:Y:S01]  /*3c40*/  LDG.E R4, desc[UR38][R144.64+0xa0] ;  /* 0x0000a02690047981 */ /* 0x000362000c1e1900 */
[-C--:B------:R-:W-:Y:S01]  /*3c50*/  FSEL R21, R21, R141.reuse, P3 ;  /* 0x0000008d15157208 */ /* 0x080fe20001800000 */
[----:B----4-:R-:W-:Y:S01]  /*3c60*/  FADD.FTZ R0, -R140, R6 ;  /* 0x000000068c007221 */ /* 0x010fe20000010100 */
[----:B------:R-:W-:Y:S01]  /*3c70*/  FSEL R16, R16, R141, P6 ;  /* 0x0000008d10107208 */ /* 0x000fe20003000000 */
[----:B------:R-:W-:Y:S01]  /*3c80*/  FMUL.FTZ R6, R169, R3 ;  /* 0x00000003a9067220 */ /* 0x000fe20000410000 */
[----:B------:R-:W-:Y:S01]  /*3c90*/  LOP3.LUT R3, R149, 0x400, RZ, 0xc0, !PT ;  /* 0x0000040095037812 */ /* 0x000fe200078ec0ff */
[----:B------:R-:W-:Y:S01]  /*3ca0*/  FMUL.FTZ R21, R162, R21 ;  /* 0x00000015a2157220 */ /* 0x000fe20000410000 */
[----:B------:R-:W-:Y:S01]  /*3cb0*/  FSEL R0, R0, R140, P1 ;  /* 0x0000008c00007208 */ /* 0x000fe20000800000 */
[----:B------:R-:W-:Y:S01]  /*3cc0*/  FMUL.FTZ R168, R168, R16 ;  /* 0x00000010a8a87220 */ /* 0x000fe20000410000 */
[----:B------:R-:W-:Y:S01]  /*3cd0*/  FSETP.GE.FTZ.AND P1, PT, R152, RZ, PT ;  /* 0x000000ff9800720b */ /* 0x000fe20003f36000 */
[----:B------:R-:W-:Y:S01]  /*3ce0*/  FADD.FTZ R7, -R140, R7 ;  /* 0x000000078c077221 */ /* 0x000fe20000010100 */
[-C--:B------:R-:W-:Y:S01]  /*3cf0*/  FSEL R17, R17, R141.reuse, P5 ;  /* 0x0000008d11117208 */ /* 0x080fe20002800000 */
[----:B------:R-:W-:Y:S01]  /*3d00*/  FMUL.FTZ R169, R167, R0 ;  /* 0x00000000a7a97220 */ /* 0x000fe20000410000 */
[--C-:B------:R-:W-:Y:S01]  /*3d10*/  SHF.R.U32.HI R0, RZ, 0x4, R229.reuse ;  /* 0x00000004ff007819 */ /* 0x100fe200000116e5 */
[----:B------:R-:W-:Y:S01]  /*3d20*/  IMAD.SHL.U32 R167, R229, 0x8, RZ ;  /* 0x00000008e5a77824 */ /* 0x000fe200078e00ff */
[----:B------:R-:W-:Y:S01]  /*3d30*/  FSEL R20, R20, R141, P4 ;  /* 0x0000008d14147208 */ /* 0x000fe20002000000 */
[----:B------:R-:W-:Y:S01]  /*3d40*/  FMUL.FTZ R17, R166, R17 ;  /* 0x00000011a6117220 */ /* 0x000fe20000410000 */
[----:B------:R-:W-:Y:S02]  /*3d50*/  LOP3.LUT R0, R0, 0x8, RZ, 0xc0, !PT ;  /* 0x0000000800007812 */ /* 0x000fe400078ec0ff */
[----:B------:R-:W-:Y:S01]  /*3d60*/  LOP3.LUT R148, R167, 0x38, RZ, 0xc0, !PT ;  /* 0x00000038a7947812 */ /* 0x000fe200078ec0ff */
[----:B------:R-:W-:Y:S01]  /*3d70*/  FMUL.FTZ R163, R163, R20 ;  /* 0x00000014a3a37220 */ /* 0x000fe20000410000 */
[----:B------:R-:W-:Y:S02]  /*3d80*/  FSETP.GE.FTZ.AND P3, PT, R154, RZ, PT ;  /* 0x000000ff9a00720b */ /* 0x000fe40003f76000 */
[----:B------:R-:W-:Y:S02]  /*3d90*/  LOP3.LUT R2, R2, R148, RZ, 0x3c, !PT ;  /* 0x0000009402027212 */ /* 0x000fe400078e3cff */
[----:B------:R-:W-:Y:S02]  /*3da0*/  LOP3.LUT R0, R0, 0x10, R229, 0xf8, !PT ;  /* 0x0000001000007812 */ /* 0x000fe400078ef8e5 */
[----:B------:R-:W-:Y:S01]  /*3db0*/  F2FP.F16.F32.PACK_AB R6, R6, R170 ;  /* 0x000000aa0606723e */ /* 0x000fe200000000ff */
[----:B------:R-:W-:Y:S01]  /*3dc0*/  IMAD R2, R2, 0x2, R3 ;  /* 0x0000000202027824 */ /* 0x000fe200078e0203 */
[----:B------:R-:W-:Y:S01]  /*3dd0*/  LOP3.LUT R0, R0, 0xc0, R228, 0xf8, !PT ;  /* 0x000000c000007812 */ /* 0x000fe200078ef8e4 */
[----:B------:R-:W-:Y:S01]  /*3de0*/  FADD.FTZ R3, -R141, R32 ;  /* 0x000000208d037221 */ /* 0x000fe20000010100 */
[----:B------:R-:W-:Y:S02]  /*3df0*/  F2FP.F16.F32.PACK_AB R17, R17, R168 ;  /* 0x000000a81111723e */ /* 0x000fe400000000ff */
[----:B------:R-:W-:Y:S02]  /*3e00*/  LOP3.LUT R0, R0, R223, RZ, 0x3c, !PT ;  /* 0x000000df00007212 */ /* 0x000fe400078e3cff */
[----:B------:R-:W-:Y:S01]  /*3e10*/  FSEL R3, R3, R141, P3 ;  /* 0x0000008d03037208 */ /* 0x000fe20001800000 */
[----:B------:R-:W-:Y:S01]  /*3e20*/  @P1 FADD.FTZ R141, -R141, R33 ;  /* 0x000000218d8d1221 */ /* 0x000fe20000010100 */
[----:B------:R-:W-:Y:S02]  /*3e30*/  FSETP.GE.FTZ.AND P1, PT, R235, RZ, PT ;  /* 0x000000ffeb00720b */ /* 0x000fe40003f36000 */
[----:B------:R-:W-:Y:S01]  /*3e40*/  F2FP.F16.F32.PACK_AB R21, R21, R163 ;  /* 0x000000a31515723e */ /* 0x000fe200000000ff */
[----:B------:R-:W-:Y:S01]  /*3e50*/  FMUL.FTZ R154, R154, R3 ;  /* 0x000000039a9a7220 */ /* 0x000fe20000410000 */
[----:B------:R-:W-:Y:S01]  /*3e60*/  FSEL R16, R7, R140, P1 ;  /* 0x0000008c07107208 */ /* 0x000fe20000800000 */
[----:B------:R-:W-:Y:S01]  /*3e70*/  FMUL.FTZ R20, R152, R141 ;  /* 0x0000008d98147220 */ /* 0x000fe20000410000 */
[----:B-1----:R-:W-:Y:S07]  /*3e80*/  BRA.U !UP0, `(.L_x_667) ;  /* 0x00000001084c7547 */ /* 0x002fee000b800000 */
        /* <DEDUP_REMOVED lines=19> */
.L_x_667:
[----:B------:R2:W-:Y:S01]  /*3fc0*/  STS [R142+0xf000], R6 ;  /* 0x00f000068e007388 */ /* 0x0005e20000000800 */
[C---:B------:R-:W-:Y:S01]  /*3fd0*/  FADD.FTZ R3, -R140.reuse, R18 ;  /* 0x000000128c037221 */ /* 0x040fe20000010100 */
[----:B------:R-:W-:Y:S01]  /*3fe0*/  FSETP.GE.FTZ.AND P1, PT, R165, RZ, PT ;  /* 0x000000ffa500720b */ /* 0x000fe20003f36000 */
[C---:B------:R-:W-:Y:S01]  /*3ff0*/  FADD.FTZ R22, -R140.reuse, R22 ;  /* 0x000000168c167221 */ /* 0x040fe20000010100 */
[----:B------:R-:W-:Y:S01]  /*4000*/  FSETP.GE.FTZ.AND P4, PT, R161, RZ, PT ;  /* 0x000000ffa100720b */ /* 0x000fe20003f96000 */
[----:B------:R-:W-:Y:S01]  /*4010*/  FMUL.FTZ R32, R235, R16 ;  /* 0x00000010eb207220 */ /* 0x000fe20000410000 */
[-C--:B------:R-:W-:Y:S01]  /*4020*/  FSEL R3, R3, R140.reuse, P1 ;  /* 0x0000008c03037208 */ /* 0x080fe20000800000 */
[C---:B------:R-:W-:Y:S01]  /*4030*/  FADD.FTZ R16, -R140.reuse, R23 ;  /* 0x000000178c107221 */ /* 0x040fe20000010100 */
[----:B------:R-:W-:Y:S01]  /*4040*/  FADD.FTZ R7, -R140, R19 ;  /* 0x000000138c077221 */ /* 0x000fe20000010100 */
[----:B------:R-:W-:Y:S01]  /*4050*/  FSETP.GE.FTZ.AND P3, PT, R160, RZ, PT ;  /* 0x000000ffa000720b */ /* 0x000fe20003f76000 */
[----:B------:R-:W-:Y:S02]  /*4060*/  IMAD.MOV.U32 R33, RZ, RZ, 0x10 ;  /* 0x00000010ff217424 */ /* 0x000fe400078e00ff */
[----:B------:R-:W-:Y:S01]  /*4070*/  FMUL.FTZ R165, R165, R3 ;  /* 0x00000003a5a57220 */ /* 0x000fe20000410000 */
[-C--:B------:R-:W-:Y:S01]  /*4080*/  FSEL R3, R22, R140.reuse, P4 ;  /* 0x0000008c16037208 */ /* 0x080fe20002000000 */
[C---:B-----5:R-:W-:Y:S01]  /*4090*/  FADD.FTZ R18, -R5.reuse, R8 ;  /* 0x0000000805127221 */ /* 0x060fe20000010100 */
[----:B------:R-:W-:Y:S01]  /*40a0*/  FSETP.GE.FTZ.AND P5, PT, R164, RZ, PT ;  /* 0x000000ffa400720b */ /* 0x000fe20003fb6000 */
[----:B------:R-:W-:Y:S01]  /*40b0*/  FADD.FTZ R8, -R5, R9 ;  /* 0x0000000905087221 */ /* 0x000fe20000010100 */
[-C--:B------:R-:W-:Y:S01]  /*40c0*/  FSEL R16, R16, R140.reuse, P3 ;  /* 0x0000008c10107208 */ /* 0x080fe20001800000 */
[----:B------:R-:W-:Y:S01]  /*40d0*/  FMUL.FTZ R161, R161, R3 ;  /* 0x00000003a1a17220 */ /* 0x000fe20000410000 */
[----:B------:R-:W-:Y:S01]  /*40e0*/  F2FP.F16.F32.PACK_AB R3, R32, R169 ;  /* 0x000000a92003723e */ /* 0x000fe200000000ff */
[----:B------:R-:W-:Y:S01]  /*40f0*/  FADD.FTZ R13, -R5, R13 ;  /* 0x0000000d050d7221 */ /* 0x000fe20000010100 */
[-C--:B------:R-:W-:Y:S01]  /*4100*/  FSEL R7, R7, R140.reuse, P5 ;  /* 0x0000008c07077208 */ /* 0x080fe20002800000 */
[----:B------:R-:W-:Y:S01]  /*4110*/  FADD.FTZ R25, -R5, R25 ;  /* 0x0000001905197221 */ /* 0x000fe20000010100 */
[----:B------:R-:W-:Y:S01]  /*4120*/  FSETP.GE.FTZ.AND P3, PT, R155, RZ, PT ;  /* 0x000000ff9b00720b */ /* 0x000fe20003f76000 */
[----:B------:R3:W-:Y:S01]  /*4130*/  STS [R142+0xf400], R3 ;  /* 0x00f400038e007388 */ /* 0x0007e20000000800 */
[----:B------:R-:W-:Y:S01]  /*4140*/  SEL R33, R33, 0xfffffff0, !P0 ;  /* 0xfffffff021217807 */ /* 0x000fe20004000000 */
[----:B--2---:R-:W-:Y:S01]  /*4150*/  FADD.FTZ R6, -R140, R34 ;  /* 0x000000228c067221 */ /* 0x004fe20000010100 */
[----:B------:R-:W-:Y:S01]  /*4160*/  FMUL.FTZ R7, R164, R7 ;  /* 0x00000007a4077220 */ /* 0x000fe20000410000 */
[----:B------:R-:W-:Y:S01]  /*4170*/  FSETP.GE.FTZ.AND P1, PT, R151, RZ, PT ;  /* 0x000000ff9700720b */ /* 0x000fe20003f36000 */
[----:B------:R-:W-:Y:S01]  /*4180*/  FADD.FTZ R24, -R5, R24 ;  /* 0x0000001805187221 */ /* 0x000fe20000010100 */
[----:B------:R-:W-:Y:S01]  /*4190*/  FSETP.GE.FTZ.AND P4, PT, R237, RZ, PT ;  /* 0x000000ffed00720b */ /* 0x000fe20003f96000 */
[----:B------:R-:W-:Y:S01]  /*41a0*/  FADD.FTZ R28, -R5, R28 ;  /* 0x0000001c051c7221 */ /* 0x000fe20000010100 */
[----:B------:R-:W-:Y:S01]  /*41b0*/  FSEL R6, R6, R140, P3 ;  /* 0x0000008c06067208 */ /* 0x000fe20001800000 */
[C---:B------:R-:W-:Y:S01]  /*41c0*/  FADD.FTZ R10, -R4.reuse, R10 ;  /* 0x0000000a040a7221 */ /* 0x040fe20000010100 */
[----:B------:R-:W-:Y:S01]  /*41d0*/  F2FP.F16.F32.PACK_AB R7, R7, R165 ;  /* 0x000000a50707723e */ /* 0x000fe200000000ff */
[----:B------:R-:W-:Y:S01]  /*41e0*/  FADD.FTZ R11, -R4, R11 ;  /* 0x0000000b040b7221 */ /* 0x000fe20000010100 */
[----:B------:R-:W-:Y:S01]  /*41f0*/  FSETP.GE.FTZ.AND P3, PT, R236, RZ, PT ;  /* 0x000000ffec00720b */ /* 0x000fe20003f76000 */
[----:B------:R-:W-:Y:S01]  /*4200*/  FMUL.FTZ R155, R155, R6 ;  /* 0x000000069b9b7220 */ /* 0x000fe20000410000 */
[----:B------:R-:W-:Y:S01]  /*4210*/  IMAD.IADD R6, R33, 0x1, R142 ;  /* 0x0000000121067824 */ /* 0x000fe200078e028e */
[-C--:B------:R-:W-:Y:S01]  /*4220*/  FSEL R9, R18, R5.reuse, P4 ;  /* 0x0000000512097208 */ /* 0x080fe20002000000 */
[----:B------:R-:W-:Y:S01]  /*4230*/  FADD.FTZ R14, -R4, R14 ;  /* 0x0000000e040e7221 */ /* 0x000fe20000010100 */
[----:B------:R-:W-:Y:S01]  /*4240*/  @P1 FADD.FTZ R140, -R140, R35 ;  /* 0x000000238c8c1221 */ /* 0x000fe20000010100 */
[----:B------:R-:W-:Y:S01]  /*4250*/  FSETP.GE.FTZ.AND P1, PT, R221, RZ, PT ;  /* 0x000000ffdd00720b */ /* 0x000fe20003f36000 */
[----:B------:R2:W-:Y:S01]  /*4260*/  STS [R6+0xf000], R17 ;  /* 0x00f0001106007388 */ /* 0x0005e20000000800 */
[-C--:B------:R-:W-:Y:S01]  /*4270*/  FSEL R8, R8, R5.reuse, P3 ;  /* 0x0000000508087208 */ /* 0x080fe20001800000 */
[----:B------:R-:W-:Y:S01]  /*4280*/  FADD.FTZ R26, -R4, R26 ;  /* 0x0000001a041a7221 */ /* 0x000fe20000010100 */
[----:B------:R-:W-:Y:S01]  /*4290*/  FSETP.GE.FTZ.AND P3, PT, R171, RZ, PT ;  /* 0x000000ffab00720b */ /* 0x000fe20003f76000 */
[----:B------:R4:W-:Y:S01]  /*42a0*/  STS [R6+0xf400], R7 ;  /* 0x00f4000706007388 */ /* 0x0009e20000000800 */
[----:B------:R-:W-:Y:S01]  /*42b0*/  FSETP.GE.FTZ.AND P4, PT, R158, RZ, PT ;  /* 0x000000ff9e00720b */ /* 0x000fe20003f96000 */
[----:B---3--:R-:W-:Y:S01]  /*42c0*/  FADD.FTZ R3, -R5, R12 ;  /* 0x0000000c05037221 */ /* 0x008fe20000010100 */
[-C--:B------:R-:W-:Y:S01]  /*42d0*/  FSEL R13, R13, R5.reuse, P3 ;  /* 0x000000050d0d7208 */ /* 0x080fe20001800000 */
[----:B------:R-:W-:Y:S01]  /*42e0*/  FMUL.FTZ R16, R160, R16 ;  /* 0x00000010a0107220 */ /* 0x000fe20000410000 */
[----:B------:R-:W-:Y:S01]  /*42f0*/  FSETP.GE.FTZ.AND P5, PT, R159, RZ, PT ;  /* 0x000000ff9f00720b */ /* 0x000fe20003fb6000 */
[----:B------:R-:W-:Y:S01]  /*4300*/  FMUL.FTZ R140, R151, R140 ;  /* 0x0000008c978c7220 */ /* 0x000fe20000410000 */
[----:B------:R-:W-:Y:S02]  /*4310*/  FSEL R3, R3, R5, P1 ;  /* 0x0000000503037208 */ /* 0x000fe40000800000 */
[----:B------:R-:W-:Y:S02]  /*4320*/  FSETP.GE.FTZ.AND P1, PT, R150, RZ, PT ;  /* 0x000000ff9600720b */ /* 0x000fe40003f36000 */
[----:B------:R-:W-:Y:S01]  /*4330*/  FSETP.GE.FTZ.AND P3, PT, R153, RZ, PT ;  /* 0x000000ff9900720b */ /* 0x000fe20003f76000 */
[----:B------:R-:W-:Y:S01]  /*4340*/  FMUL.FTZ R3, R221, R3 ;  /* 0x00000003dd037220 */ /* 0x000fe20000410000 */
[-C--:B------:R-:W-:Y:S01]  /*4350*/  FSEL R24, R24, R5.reuse, P5 ;  /* 0x0000000518187208 */ /* 0x080fe20002800000 */
[----:B------:R-:W-:Y:S01]  /*4360*/  IMAD R221, R249, UR7, RZ ;  /* 0x00000007f9dd7c24 */ /* 0x000fe2000f8e02ff */
[----:B------:R-:W-:Y:S02]  /*4370*/  FSEL R28, R28, R5, P3 ;  /* 0x000000051c1c7208 */ /* 0x000fe40001800000 */
[----:B------:R-:W-:Y:S01]  /*4380*/  FSETP.GE.FTZ.AND P3, PT, R239, RZ, PT ;  /* 0x000000ffef00720b */ /* 0x000fe20003f76000 */
[----:B------:R-:W-:Y:S01]  /*4390*/  FMUL.FTZ R24, R159, R24 ;  /* 0x000000189f187220 */ /* 0x000fe20000410000 */
[----:B------:R-:W-:Y:S01]  /*43a0*/  FSETP.GE.FTZ.AND P6, PT, R233, RZ, PT ;  /* 0x000000ffe900720b */ /* 0x000fe20003fd6000 */
[----:B------:R-:W-:Y:S01]  /*43b0*/  FMUL.FTZ R28, R153, R28 ;  /* 0x0000001c991c7220 */ /* 0x000fe20000410000 */
[----:B--2---:R-:W-:Y:S01]  /*43c0*/  FMUL.FTZ R17, R237, R9 ;  /* 0x00000009ed117220 */ /* 0x004fe20000410000 */
[----:B------:R-:W-:Y:S01]  /*43d0*/  FSEL R9, R25, R5, P4 ;  /* 0x0000000519097208 */ /* 0x000fe20002000000 */
[----:B------:R-:W-:Y:S01]  /*43e0*/  @P1 FADD.FTZ R5, -R5, R29 ;  /* 0x0000001d05051221 */ /* 0x000fe20000010100 */
[----:B------:R-:W-:Y:S01]  /*43f0*/  FSETP.GE.FTZ.AND P1, PT, R238, RZ, PT ;  /* 0x000000ffee00720b */ /* 0x000fe20003f36000 */
[----:B----4-:R-:W-:Y:S01]  /*4400*/  FMUL.FTZ R7, R236, R8 ;  /* 0x00000008ec077220 */ /* 0x010fe20000410000 */
[----:B------:R-:W-:Y:S01]  /*4410*/  FMUL.FTZ R8, R171, R13 ;  /* 0x0000000dab087220 */ /* 0x000fe20000410000 */
[----:B------:R-:W-:Y:S01]  /*4420*/  FADD.FTZ R13, -R4, R15 ;  /* 0x0000000f040d7221 */ /* 0x000fe20000010100 */
[-C--:B------:R-:W-:Y:S01]  /*4430*/  FSEL R11, R11, R4.reuse, P1 ;  /* 0x000000040b0b7208 */ /* 0x080fe20000800000 */
[----:B------:R-:W-:Y:S01]  /*4440*/  FMUL.FTZ R5, R150, R5 ;  /* 0x0000000596057220 */ /* 0x000fe20000410000 */
[----:B------:R-:W-:Y:S01]  /*4450*/  F2FP.F16.F32.PACK_AB R7, R7, R17 ;  /* 0x000000110707723e */ /* 0x000fe200000000ff */
[----:B------:R-:W-:Y:S01]  /*4460*/  FMUL.FTZ R9, R158, R9 ;  /* 0x000000099e097220 */ /* 0x000fe20000410000 */
[----:B------:R-:W-:Y:S01]  /*4470*/  F2FP.F16.F32.PACK_AB R8, R8, R3 ;  /* 0x000000030808723e */ /* 0x000fe200000000ff */
[----:B------:R-:W-:Y:S01]  /*4480*/  FMUL.FTZ R15, R238, R11 ;  /* 0x0000000bee0f7220 */ /* 0x000fe20000410000 */
[-C--:B------:R-:W-:Y:S01]  /*4490*/  FSEL R3, R10, R4.reuse, P3 ;  /* 0x000000040a037208 */ /* 0x080fe20001800000 */
[----:B------:R2:W-:Y:S01]  /*44a0*/  STS [R142+0x10000], R7 ;  /* 0x010000078e007388 */ /* 0x0005e20000000800 */
[----:B------:R-:W-:Y:S02]  /*44b0*/  FSETP.GE.FTZ.AND P3, PT, R234, RZ, PT ;  /* 0x000000ffea00720b */ /* 0x000fe40003f76000 */
[----:B------:R-:W-:Y:S01]  /*44c0*/  FSETP.GE.FTZ.AND P1, PT, R146, RZ, PT ;  /* 0x000000ff9200720b */ /* 0x000fe20003f36000 */
[----:B------:R-:W-:Y:S01]  /*44d0*/  FMUL.FTZ R17, R239, R3 ;  /* 0x00000003ef117220 */ /* 0x000fe20000410000 */
[----:B------:R-:W-:Y:S01]  /*44e0*/  FADD.FTZ R3, -R4, R30 ;  /* 0x0000001e04037221 */ /* 0x000fe20000010100 */
[----:B------:R-:W-:Y:S02]  /*44f0*/  FSEL R11, R14, R4, P3 ;  /* 0x000000040e0b7208 */ /* 0x000fe40001800000 */
[----:B------:R-:W-:Y:S02]  /*4500*/  FSETP.GE.FTZ.AND P3, PT, R147, RZ, PT ;  /* 0x000000ff9300720b */ /* 0x000fe40003f76000 */
[----:B------:R-:W-:Y:S01]  /*4510*/  F2FP.F16.F32.PACK_AB R10, R5, R28 ;  /* 0x0000001c050a723e */ /* 0x000fe200000000ff */
[----:B------:R-:W-:Y:S01]  /*4520*/  FADD.FTZ R5, -R4, R27 ;  /* 0x0000001b04057221 */ /* 0x000fe20000010100 */
[-C--:B------:R-:W-:Y:S01]  /*4530*/  FSEL R3, R3, R4.reuse, P3 ;  /* 0x0000000403037208 */ /* 0x080fe20001800000 */
[----:B------:R-:W-:Y:S01]  /*4540*/  FMUL.FTZ R14, R234, R11 ;  /* 0x0000000bea0e7220 */ /* 0x000fe20000410000 */
[----:B------:R-:W-:Y:S02]  /*4550*/  FSETP.GE.FTZ.AND P5, PT, R157, RZ, PT ;  /* 0x000000ff9d00720b */ /* 0x000fe40003fb6000 */
[-C--:B------:R-:W-:Y:S01]  /*4560*/  FSEL R13, R13, R4.reuse, P6 ;  /* 0x000000040d0d7208 */ /* 0x080fe20003000000 */
[----:B------:R-:W-:Y:S01]  /*4570*/  FMUL.FTZ R147, R147, R3 ;  /* 0x0000000393937220 */ /* 0x000fe20000410000 */
[----:B------:R-:W-:Y:S02]  /*4580*/  F2FP.F16.F32.PACK_AB R3, R15, R17 ;  /* 0x000000110f03723e */ /* 0x000fe400000000ff */
[----:B------:R-:W-:Y:S01]  /*4590*/  FSETP.GE.FTZ.AND P4, PT, R156, RZ, PT ;  /* 0x000000ff9c00720b */ /* 0x000fe20003f96000 */
[----:B------:R-:W-:Y:S01]  /*45a0*/  FMUL.FTZ R13, R233, R13 ;  /* 0x0000000de90d7220 */ /* 0x000fe20000410000 */
[-C--:B------:R-:W-:Y:S01]  /*45b0*/  FSEL R11, R26, R4.reuse, P5 ;  /* 0x000000041a0b7208 */ /* 0x080fe20002800000 */
[----:B------:R3:W-:Y:S01]  /*45c0*/  STS [R142+0x10400], R3 ;  /* 0x010400038e007388 */ /* 0x0007e20000000800 */
[----:B------:R-:W-:Y:S01]  /*45d0*/  FSEL R5, R5, R4, P4 ;  /* 0x0000000405057208 */ /* 0x000fe20002000000 */
[----:B------:R-:W-:Y:S01]  /*45e0*/  @P1 FADD.FTZ R4, -R4, R31 ;  /* 0x0000001f04041221 */ /* 0x000fe20000010100 */
[----:B------:R-:W-:Y:S01]  /*45f0*/  F2FP.F16.F32.PACK_AB R16, R16, R161 ;  /* 0x000000a11010723e */ /* 0x000fe200000000ff */
[----:B------:R-:W-:Y:S01]  /*4600*/  STS [R6+0x10000], R8 ;  /* 0x0100000806007388 */ /* 0x000fe20000000800 */
[----:B------:R-:W-:Y:S01]  /*4610*/  FMUL.FTZ R11, R157, R11 ;  /* 0x0000000b9d0b7220 */ /* 0x000fe20000410000 */
[----:B------:R-:W-:Y:S01]  /*4620*/  FMUL.FTZ R146, R146, R4 ;  /* 0x0000000492927220 */ /* 0x000fe20000410000 */
[----:B------:R-:W-:Y:S01]  /*4630*/  F2FP.F16.F32.PACK_AB R4, R13, R14 ;  /* 0x0000000e0d04723e */ /* 0x000fe200000000ff */
[----:B------:R-:W-:Y:S01]  /*4640*/  FMUL.FTZ R5, R156, R5 ;  /* 0x000000059c057220 */ /* 0x000fe20000410000 */
[----:B------:R-:W-:Y:S02]  /*4650*/  F2FP.F16.F32.PACK_AB R20, R20, R154 ;  /* 0x0000009a1414723e */ /* 0x000fe400000000ff */
[----:B------:R-:W-:Y:S01]  /*4660*/  F2FP.F16.F32.PACK_AB R12, R140, R155 ;  /* 0x0000009b8c0c723e */ /* 0x000fe200000000ff */
[----:B------:R-:W-:Y:S01]  /*4670*/  STS [R6+0x10400], R4 ;  /* 0x0104000406007388 */ /* 0x000fe20000000800 */
[----:B------:R-:W-:Y:S02]  /*4680*/  F2FP.F16.F32.PACK_AB R9, R9, R24 ;  /* 0x000000180909723e */ /* 0x000fe400000000ff */
[----:B------:R-:W-:Y:S01]  /*4690*/  F2FP.F16.F32.PACK_AB R5, R5, R11 ;  /* 0x0000000b0505723e */ /* 0x000fe200000000ff */
[----:B------:R-:W-:Y:S01]  /*46a0*/  STS [R143+-0x4000], R21 ;  /* 0xffc000158f007388 */ /* 0x000fe20000000800 */
[----:B--2---:R-:W-:Y:S02]  /*46b0*/  F2FP.F16.F32.PACK_AB R7, R146, R147 ;  /* 0x000000939207723e */ /* 0x004fe400000000ff */
[----:B------:R-:W-:Y:S01]  /*46c0*/  LOP3.LUT R0, R0, 0x120, R228, 0xf8, !PT ;  /* 0x0000012000007812 */ /* 0x000fe200078ef8e4 */
[----:B------:R-:W-:Y:S03]  /*46d0*/  STS [R143+-0x3c00], R16 ;  /* 0xffc400108f007388 */ /* 0x000fe60000000800 */
[----:B------:R-:W-:Y:S01]  /*46e0*/  LEA R0, R0, UR4, 0x1 ;  /* 0x0000000400007c11 */ /* 0x000fe2000f8e08ff */
[----:B---3--:R-:W-:Y:S05]  /*46f0*/  IMAD.IADD R3, R33, 0x1, R143 ;  /* 0x0000000121037824 */ /* 0x008fea00078e028f */
        /* <DEDUP_REMOVED lines=68> */
[----:B------:R-:W-:Y:S02]  /*4b40*/  VIADD R3, R2, UR4 ;  /* 0x0000000402037c36 */ /* 0x000fe40008000000 */
[C---:B------:R-:W-:Y:S04]  /*4b50*/  HMMA.16816.F32 R40, R140.reuse, R136, R40 ;  /* 0x000000888c28723c */ /* 0x040fe80000001828 */
[----:B------:R-:W-:Y:S02]  /*4b60*/  IMAD.MOV.U32 R240, RZ, RZ, R5 ;  /* 0x000000fffff07224 */ /* 0x000fe400078e0005 */
[----:B------:R-:W-:Y:S02]  /*4b70*/  IMAD.MOV.U32 R241, RZ, RZ, R4 ;  /* 0x000000fffff17224 */ /* 0x000fe400078e0004 */
        /* <DEDUP_REMOVED lines=30> */
.L_x_668:
[----:B------:R-:W-:Y:S01]  /*4d60*/  LOP3.LUT R4, R149, 0x200, RZ, 0xc0, !PT ;  /* 0x0000020095047812 */ /* 0x000fe200078ec0ff */
[----:B------:R-:W-:Y:S01]  /*4d70*/  LDSM.16.MT88.4 R8, [R0+0x9000] ;  /* 0x009000000008783b */ /* 0x000fe20000004200 */
[----:B-1----:R-:W-:Y:S01]  /*4d80*/  LOP3.LUT R2, R148, 0x1c0, R149, 0xf8, !PT ;  /* 0x000001c094027812 */ /* 0x002fe200078ef895 */
[----:B------:R-:W-:Y:S01]  /*4d90*/  IMAD.U32 R170, RZ, RZ, UR6 ;  /* 0x00000006ffaa7e24 */ /* 0x000fe2000f8e00ff */
[----:B------:R-:W-:Y:S01]  /*4da0*/  LOP3.LUT R4, R4, 0xc00, R228, 0xf8, !PT ;  /* 0x00000c0004047812 */ /* 0x000fe200078ef8e4 */
[----:B------:R-:W-:Y:S01]  /*4db0*/  LDSM.16.MT88.4 R16, [R0+0xb000] ;  /* 0x00b000000010783b */ /* 0x000fe20000004200 */
[----:B------:R-:W-:Y:S01]  /*4dc0*/  LOP3.LUT R2, R2, 0x8, R227, 0x78, !PT ;  /* 0x0000000802027812 */ /* 0x000fe200078e78e3 */
[----:B------:R-:W-:Y:S01]  /*4dd0*/  IMAD.MOV.U32 R238, RZ, RZ, 0x4 ;  /* 0x00000004ffee7424 */ /* 0x000fe200078e00ff */
[----:B------:R-:W-:Y:S01]  /*4de0*/  PLOP3.LUT P3, PT, PT, PT, UP0, 0x80, 0x8 ;  /* 0x000000000008781c */ /* 0x000fe20003f6f008 */
[----:B------:R-:W-:Y:S01]  /*4df0*/  LDSM.16.MT88.4 R28, [R0+0xd000] ;  /* 0x00d00000001c783b */ /* 0x000fe20000004200 */
[----:B------:R-:W-:Y:S01]  /*4e00*/  LOP3.LUT R2, R4, R2, RZ, 0xfc, !PT ;  /* 0x0000000204027212 */ /* 0x000fe200078efcff */
[----:B------:R-:W-:Y:S01]  /*4e10*/  ULOP3.LUT UR45, UR47, 0x1, URZ, 0xc0, !UPT ;  /* 0x000000012f2d7892 */ /* 0x000fe2000f8ec0ff */
[----:B------:R-:W-:Y:S01]  /*4e20*/  LEA R170, P1, R170, R240, 0x2 ;  /* 0x000000f0aaaa7211 */ /* 0x000fe200078210ff */
[----:B------:R-:W-:Y:S01]  /*4e30*/  LDSM.16.MT88.4 R132, [R0+0x9400] ;  /* 0x009400000084783b */ /* 0x000fe20000004200 */
[----:B------:R-:W-:Y:S01]  /*4e40*/  LEA R2, R2, UR4, 0x1 ;  /* 0x0000000402027c11 */ /* 0x000fe2000f8e08ff */
[----:B------:R-:W-:Y:S01]  /*4e50*/  UISETP.NE.U32.AND UP1, UPT, UR45, 0x1, UPT ;  /* 0x000000012d00788c */ /* 0x000fe2000bf25070 */
[----:B------:R-:W-:Y:S01]  /*4e60*/  VIADD R248, R248, 0xfffffffc ;  /* 0xfffffffcf8f87836 */ /* 0x000fe20000000000 */
[----:B------:R-:W-:Y:S01]  /*4e70*/  LDSM.16.MT88.4 R136, [R0+0xb400] ;  /* 0x00b400000088783b */ /* 0x000fe20000004200 */
[----:B------:R-:W-:Y:S01]  /*4e80*/  @UP0 UIADD3 UR48, UP2, UPT, UR12, -0x100, URZ ;  /* 0xffffff000c300890 */ /* 0x000fe2000ff5e0ff */
[C---:B------:R-:W-:Y:S01]  /*4e90*/  IMAD.IADD R165, R2.reuse, 0x1, R226 ;  /* 0x0000000102a57824 */ /* 0x040fe200078e02e2 */
[----:B------:R-:W-:Y:S01]  /*4ea0*/  UIADD3 UR49, UPT, UPT, UR47, -0x1, URZ ;  /* 0xffffffff2f317890 */ /* 0x000fe2000fffe0ff */
[----:B------:R-:W1:Y:S01]  /*4eb0*/  LDSM.16.M88.4 R24, [R2+0xf000] ;  /* 0x00f000000218783b */ /* 0x000e620000000200 */
[C---:B------:R-:W-:Y:S01]  /*4ec0*/  VIADD R144, R2.reuse, 0xf000 ;  /* 0x0000f00002907836 */ /* 0x040fe20000000000 */
[----:B------:R-:W-:Y:S01]  /*4ed0*/  @UP0 UIADD3.X UR45, UPT, UPT, UR13, -0x1, URZ, UP2, !UPT ;  /* 0xffffffff0d2d0890 */ /* 0x000fe200097fe4ff */
[----:B------:R-:W-:Y:S01]  /*4ee0*/  VIADD R164, R2, 0xf040 ;  /* 0x0000f04002a47836 */ /* 0x000fe20000000000 */
[----:B------:R-:W2:Y:S01]  /*4ef0*/  LDL R233, [R1+0xc] ;  /* 0x00000c0001e97983 */ /* 0x000ea20000100800 */
[----:B------:R-:W-:Y:S03]  /*4f00*/  @P0 VIADD R164, R144, 0xffffffc0 ;  /* 0xffffffc090a40836 */ /* 0x000fe60000000000 */
[----:B------:R-:W3:Y:S01]  /*4f10*/  LDSM.16.M88.4 R32, [R165+0xf000] ;  /* 0x00f00000a520783b */ /* 0x000ee20000000200 */
[----:B------:R-:W-:Y:S03]  /*4f20*/  IMAD.IADD R166, R226, 0x1, R164 ;  /* 0x00000001e2a67824 */ /* 0x000fe600078e02a4 */
[----:B------:R-:W4:Y:S04]  /*4f30*/  LDL R223, [R1+0x8] ;  /* 0x0000080001df7983 */ /* 0x000f280000100800 */
[----:B------:R-:W3:Y:S04]  /*4f40*/  LDSM.16.MT88.4 R140, [R0+0xd400] ;  /* 0x00d40000008c783b */ /* 0x000ee80000004200 */
[----:B------:R-:W-:Y:S04]  /*4f50*/  LDSM.16.MT88.4 R144, [R0+0x9800] ;  /* 0x009800000090783b */ /* 0x000fe80000004200 */
        /* <DEDUP_REMOVED lines=10> */
[----:B------:R-:W1:Y:S07]  /*5000*/  LDSM.16.M88.4 R28, [R164] ;  /* 0x00000000a41c783b */ /* 0x000e6e0000000200 */
[C---:B---3--:R-:W-:Y:S08]  /*5010*/  HMMA.16816.F32 R4, R32.reuse, R132, R4 ;  /* 0x000000842004723c */ /* 0x048ff00000001804 */
[C---:B------:R-:W-:Y:S01]  /*5020*/  HMMA.16816.F32 R8, R32.reuse, R134, R8 ;  /* 0x000000862008723c */ /* 0x040fe20000001808 */
[----:B------:R-:W-:Y:S07]  /*5030*/  LDSM.16.M88.4 R132, [R166] ;  /* 0x00000000a684783b */ /* 0x000fee0000000200 */
[C---:B------:R-:W-:Y:S08]  /*5040*/  HMMA.16816.F32 R12, R32.reuse, R136, R12 ;  /* 0x00000088200c723c */ /* 0x040ff0000000180c */
[C---:B------:R-:W-:Y:S01]  /*5050*/  HMMA.16816.F32 R16, R32.reuse, R138, R16 ;  /* 0x0000008a2010723c */ /* 0x040fe20000001810 */
[----:B------:R-:W3:Y:S07]  /*5060*/  LDSM.16.MT88.4 R136, [R0+0x9c00] ;  /* 0x009c00000088783b */ /* 0x000eee0000004200 */
[C---:B------:R-:W-:Y:S08]  /*5070*/  HMMA.16816.F32 R20, R32.reuse, R140, R20 ;  /* 0x0000008c2014723c */ /* 0x040ff00000001814 */
[----:B------:R-:W-:Y:S01]  /*5080*/  HMMA.16816.F32 R24, R32, R142, R24 ;  /* 0x0000008e2018723c */ /* 0x000fe20000001818 */
[----:B------:R-:W-:Y:S04]  /*5090*/  LDSM.16.MT88.4 R140, [R0+0xa000] ;  /* 0x00a00000008c783b */ /* 0x000fe80000004200 */
[----:B------:R3:W3:Y:S03]  /*50a0*/  LDSM.16.M88.4 R32, [R2+0x11000] ;  /* 0x011000000220783b */ /* 0x0006e60000000200 */
[C---:B-1----:R-:W-:Y:S08]  /*50b0*/  HMMA.16816.F32 R4, R28.reuse, R144, R4 ;  /* 0x000000901c04723c */ /* 0x042ff00000001804 */
[C---:B------:R-:W-:Y:S01]  /*50c0*/  HMMA.16816.F32 R8, R28.reuse, R146, R8 ;  /* 0x000000921c08723c */ /* 0x040fe20000001808 */
[----:B------:R-:W1:Y:S07]  /*50d0*/  LDSM.16.MT88.4 R144, [R0+0xc000] ;  /* 0x00c000000090783b */ /* 0x000e6e0000004200 */
[C---:B------:R-:W-:Y:S01]  /*50e0*/  HMMA.16816.F32 R12, R28.reuse, R148, R12 ;  /* 0x000000941c0c723c */ /* 0x040fe2000000180c */
[----:B---3--:R-:W-:Y:S07]  /*50f0*/  IMAD.U32 R2, RZ, RZ, UR6 ;  /* 0x00000006ff027e24 */ /* 0x008fee000f8e00ff */
[C---:B------:R-:W-:Y:S01]  /*5100*/  HMMA.16816.F32 R16, R28.reuse, R150, R16 ;  /* 0x000000961c10723c */ /* 0x040fe20000001810 */
[----:B------:R-:W3:Y:S02]  /*5110*/  LDSM.16.MT88.4 R148, [R0+0xe000] ;  /* 0x00e000000094783b */ /* 0x000ee40000004200 */
[----:B------:R-:W-:Y:S02]  /*5120*/  LEA.HI.X.SX32 R171, R2, R241, 0x2, P1 ;  /* 0x000000f102ab7211 */ /* 0x000fe400008f16ff */
[C---:B------:R-:W-:Y:S03]  /*5130*/  LEA R168, P1, R221.reuse, R170, 0x5 ;  /* 0x000000aadda87211 */ /* 0x040fe600078228ff */
[C---:B------:R-:W-:Y:S03]  /*5140*/  HMMA.16816.F32 R20, R28.reuse, R152, R20 ;  /* 0x000000981c14723c */ /* 0x040fe60000001814 */
[C---:B------:R-:W-:Y:S05]  /*5150*/  LEA.HI.X.SX32 R169, R221.reuse, R171, 0x5, P1 ;  /* 0x000000abdda97211 */ /* 0x040fea00008f2eff */
[----:B------:R-:W-:Y:S01]  /*5160*/  HMMA.16816.F32 R24, R28, R154, R24 ;  /* 0x0000009a1c18723c */ /* 0x000fe20000001818 */
[----:B------:R-:W-:Y:S07]  /*5170*/  LDSM.16.M88.4 R28, [R165+0x11000] ;  /* 0x01100000a51c783b */ /* 0x000fee0000000200 */
[C---:B------:R-:W-:Y:S08]  /*5180*/  HMMA.16816.F32 R4, R132.reuse, R136, R4 ;  /* 0x000000888404723c */ /* 0x040ff00000001804 */
[C---:B------:R-:W-:Y:S01]  /*5190*/  HMMA.16816.F32 R8, R132.reuse, R138, R8 ;  /* 0x0000008a8408723c */ /* 0x040fe20000001808 */
[----:B------:R-:W3:Y:S07]  /*51a0*/  LDSM.16.MT88.4 R136, [R0+0xa400] ;  /* 0x00a400000088783b */ /* 0x000eee0000004200 */
[C---:B------:R-:W-:Y:S08]  /*51b0*/  HMMA.16816.F32 R12, R132.reuse, R156, R12 ;  /* 0x0000009c840c723c */ /* 0x040ff0000000180c */
[C---:B------:R-:W-:Y:S08]  /*51c0*/  HMMA.16816.F32 R16, R132.reuse, R158, R16 ;  /* 0x0000009e8410723c */ /* 0x040ff00000001810 */
[C---:B------:R-:W-:Y:S08]  /*51d0*/  HMMA.16816.F32 R20, R132.reuse, R160, R20 ;  /* 0x000000a08414723c */ /* 0x040ff00000001814 */
[----:B------:R-:W-:Y:S01]  /*51e0*/  HMMA.16816.F32 R24, R132, R162, R24 ;  /* 0x000000a28418723c */ /* 0x000fe20000001818 */
[----:B------:R-:W3:Y:S02]  /*51f0*/  LDSM.16.MT88.4 R132, [R0+0xc400] ;  /* 0x00c400000084783b */ /* 0x000ee40000004200 */
[C---:B------:R-:W-:Y:S04]  /*5200*/  LEA R162, P1, R221.reuse, R168, 0x5 ;  /* 0x000000a8dda27211 */ /* 0x040fe800078228ff */
[C---:B------:R-:W-:Y:S01]  /*5210*/  LEA.HI.X.SX32 R163, R221.reuse, R169, 0x5, P1 ;  /* 0x000000a9dda37211 */ /* 0x040fe200008f2eff */
[C---:B------:R-:W-:Y:S05]  /*5220*/  HMMA.16816.F32 R4, R32.reuse, R140, R4 ;  /* 0x0000008c2004723c */ /* 0x040fea0000001804 */
[C---:B------:R-:W-:Y:S03]  /*5230*/  LEA R160, P1, R221.reuse, R162, 0x5 ;  /* 0x000000a2dda07211 */ /* 0x040fe600078228ff */
[C---:B------:R-:W-:Y:S01]  /*5240*/  HMMA.16816.F32 R8, R32.reuse, R142, R8 ;  /* 0x0000008e2008723c */ /* 0x040fe20000001808 */
[----:B------:R-:W-:Y:S02]  /*5250*/  LDSM.16.MT88.4 R140, [R0+0xa800] ;  /* 0x00a80000008c783b */ /* 0x000fe40000004200 */
[C---:B------:R-:W-:Y:S02]  /*5260*/  LEA.HI.X.SX32 R161, R221.reuse, R163, 0x5, P1 ;  /* 0x000000a3dda17211 */ /* 0x040fe400008f2eff */
[C---:B------:R-:W-:Y:S03]  /*5270*/  LEA R158, P1, R221.reuse, R160, 0x5 ;  /* 0x000000a0dd9e7211 */ /* 0x040fe600078228ff */
[C---:B-1----:R-:W-:Y:S03]  /*5280*/  HMMA.16816.F32 R12, R32.reuse, R144, R12 ;  /* 0x00000090200c723c */ /* 0x042fe6000000180c */
[C---:B------:R-:W-:Y:S02]  /*5290*/  LEA.HI.X.SX32 R159, R221.reuse, R161, 0x5, P1 ;  /* 0x000000a1dd9f7211 */ /* 0x040fe400008f2eff */
[C---:B------:R-:W-:Y:S03]  /*52a0*/  LEA R154, P1, R221.reuse, R158, 0x5 ;  /* 0x0000009edd9a7211 */ /* 0x040fe600078228ff */
[C---:B------:R-:W-:Y:S03]  /*52b0*/  HMMA.16816.F32 R16, R32.reuse, R146, R16 ;  /* 0x000000922010723c */ /* 0x040fe60000001810 */
[C---:B------:R-:W-:Y:S02]  /*52c0*/  LEA.HI.X.SX32 R155, R221.reuse, R159, 0x5, P1 ;  /* 0x0000009fdd9b7211 */ /* 0x040fe400008f2eff */
[C---:B------:R-:W-:Y:S03]  /*52d0*/  LEA R234, P1, R221.reuse, R154, 0x5 ;  /* 0x0000009addea7211 */ /* 0x040fe600078228ff */
[C---:B---3--:R-:W-:Y:S03]  /*52e0*/  HMMA.16816.F32 R20, R32.reuse, R148, R20 ;  /* 0x000000942014723c */ /* 0x048fe60000001814 */
[C---:B------:R-:W-:Y:S05]  /*52f0*/  LEA.HI.X.SX32 R235, R221.reuse, R155, 0x5, P1 ;  /* 0x0000009bddeb7211 */ /* 0x040fea00008f2eff */
[----:B------:R-:W-:Y:S01]  /*5300*/  HMMA.16816.F32 R24, R32, R150, R24 ;  /* 0x000000962018723c */ /* 0x000fe20000001818 */
[----:B------:R-:W1:Y:S02]  /*5310*/  LDSM.16.MT88.4 R32, [R0+0xe400] ;  /* 0x00e400000020783b */ /* 0x000e640000004200 */
[C---:B------:R-:W-:Y:S05]  /*5320*/  IMAD.WIDE R236, R221.reuse, -0xc0, R234 ;  /* 0xffffff40ddec7825 */ /* 0x040fea00078e02ea */
[C---:B------:R-:W-:Y:S05]  /*5330*/  HMMA.16816.F32 R4, R28.reuse, R136, R4 ;  /* 0x000000881c04723c */ /* 0x040fea0000001804 */
[C---:B------:R-:W-:Y:S03]  /*5340*/  LEA R152, P1, R221.reuse, R236, 0x5 ;  /* 0x000000ecdd987211 */ /* 0x040fe600078228ff */
[C---:B------:R-:W-:Y:S01]  /*5350*/  HMMA.16816.F32 R8, R28.reuse, R138, R8 ;  /* 0x0000008a1c08723c */ /* 0x040fe20000001808 */
[----:B------:R-:W3:Y:S02]  /*5360*/  LDSM.16.M88.4 R136, [R164+0x2000] ;  /* 0x00200000a488783b */ /* 0x000ee40000000200 */
[C---:B------:R-:W-:Y:S02]  /*5370*/  LEA.HI.X.SX32 R153, R221.reuse, R237, 0x5, P1 ;  /* 0x000000eddd997211 */ /* 0x040fe400008f2eff */
[C---:B------:R-:W-:Y:S03]  /*5380*/  LEA R150, P1, R221.reuse, R152, 0x5 ;  /* 0x00000098dd967211 */ /* 0x040fe600078228ff */
[C---:B------:R-:W-:Y:S03]  /*5390*/  HMMA.16816.F32 R12, R28.reuse, R132, R12 ;  /* 0x000000841c0c723c */ /* 0x040fe6000000180c */
[C---:B------:R-:W-:Y:S02]  /*53a0*/  LEA.HI.X.SX32 R151, R221.reuse, R153, 0x5, P1 ;  /* 0x00000099dd977211 */ /* 0x040fe400008f2eff */
[C---:B------:R-:W-:Y:S03]  /*53b0*/  LEA R148, P1, R221.reuse, R150, 0x5 ;  /* 0x00000096dd947211 */ /* 0x040fe600078228ff */
[C---:B------:R-:W-:Y:S01]  /*53c0*/  HMMA.16816.F32 R16, R28.reuse, R134, R16 ;  /* 0x000000861c10723c */ /* 0x040fe20000001810 */
[----:B------:R-:W2:Y:S02]  /*53d0*/  LDSM.16.MT88.4 R132, [R0+0xc800] ;  /* 0x00c800000084783b */ /* 0x000ea40000004200 */
[C---:B------:R-:W-:Y:S02]  /*53e0*/  LEA.HI.X.SX32 R149, R221.reuse, R151, 0x5, P1 ;  /* 0x00000097dd957211 */ /* 0x040fe400008f2eff */
[C---:B------:R-:W-:Y:S03]  /*53f0*/  LEA R146, P1, R221.reuse, R148, 0x5 ;  /* 0x00000094dd927211 */ /* 0x040fe600078228ff */
        /* <DEDUP_REMOVED lines=8> */
[C---:B---3--:R-:W-:Y:S05]  /*5480*/  HMMA.16816.F32 R4, R136.reuse, R140, R4 ;  /* 0x0000008c8804723c */ /* 0x048fea0000001804 */
[C---:B------:R-:W-:Y:S03]  /*5490*/  LEA.HI.X.SX32 R157, R221.reuse, R145, 0x5, P1 ;  /* 0x00000091dd9d7211 */ /* 0x040fe600008f2eff */
[C---:B------:R-:W-:Y:S01]  /*54a0*/  HMMA.16816.F32 R8, R136.reuse, R142, R8 ;  /* 0x0000008e8808723c */ /* 0x040fe20000001808 */
[----:B------:R-:W3:Y:S02]  /*54b0*/  LDSM.16.MT88.4 R140, [R0+0xac00] ;  /* 0x00ac0000008c783b */ /* 0x000ee40000004200 */
[C---:B------:R-:W-:Y:S05]  /*54c0*/  IMAD.WIDE R164, R221.reuse, -0xc0, R156 ;  /* 0xffffff40dda47825 */ /* 0x040fea00078e029c */
[C---:B--2---:R-:W-:Y:S08]  /*54d0*/  HMMA.16816.F32 R12, R136.reuse, R132, R12 ;  /* 0x00000084880c723c */ /* 0x044ff0000000180c */
[C---:B------:R-:W-:Y:S01]  /*54e0*/  HMMA.16816.F32 R16, R136.reuse, R134, R16 ;  /* 0x000000868810723c */ /* 0x040fe20000001810 */
[----:B------:R-:W2:Y:S07]  /*54f0*/  LDSM.16.MT88.4 R132, [R0+0xcc00] ;  /* 0x00cc00000084783b */ /* 0x000eae0000004200 */
[C---:B-1----:R-:W-:Y:S03]  /*5500*/  HMMA.16816.F32 R20, R136.reuse, R28, R20 ;  /* 0x0000001c8814723c */ /* 0x042fe60000001814 */
[----:B------:R-:W-:Y:S01]  /*5510*/  @P3 IMAD.WIDE.U32 R28, R242, R238, UR12 ;  /* 0x0000000cf21c3e25 */ /* 0x000fe2000f8e00ee */
[----:B------:R-:W-:Y:S01]  /*5520*/  @UP0 UMOV UR12, UR48 ;  /* 0x00000030000c0c82 */ /* 0x000fe20008000000 */
[----:B------:R-:W-:Y:S03]  /*5530*/  @UP0 UMOV UR13, UR45 ;  /* 0x0000002d000d0c82 */ /* 0x000fe60008000000 */
[----:B------:R-:W-:Y:S01]  /*5540*/  HMMA.16816.F32 R24, R136, R30, R24 ;  /* 0x0000001e8818723c */ /* 0x000fe20000001818 */
[----:B------:R-:W2:Y:S04]  /*5550*/  @P3 LDG.E R233, desc[UR38][R28.64+-0x100] ;  /* 0xffff00261ce93981 */ /* 0x000ea8000c1e1900 */
[----:B----4-:R-:W4:Y:S03]  /*5560*/  @P3 LDG.E R223, desc[UR38][R28.64+-0xe0] ;  /* 0xffff20261cdf3981 */ /* 0x010f26000c1e1900 */
[C---:B---3--:R-:W-:Y:S01]  /*5570*/  HMMA.16816.F32 R4, R32.reuse, R140, R4 ;  /* 0x0000008c2004723c */ /* 0x048fe20000001804 */
[----:B------:R-:W5:Y:S04]  /*5580*/  @P3 LDG.E R252, desc[UR38][R28.64+-0x80] ;  /* 0xffff80261cfc3981 */ /* 0x000f68000c1e1900 */
[----:B------:R1:W5:Y:S01]  /*5590*/  @P3 LDG.E R251, desc[UR38][R28.64+-0x60] ;  /* 0xffffa0261cfb3981 */ /* 0x000362000c1e1900 */
[C---:B------:R-:W-:Y:S02]  /*55a0*/  LEA R140, P1, R221.reuse, R164, 0x5 ;  /* 0x000000a4dd8c7211 */ /* 0x040fe400078228ff */
[C---:B------:R-:W-:Y:S03]  /*55b0*/  HMMA.16816.F32 R8, R32.reuse, R142, R8 ;  /* 0x0000008e2008723c */ /* 0x040fe60000001808 */
[C---:B------:R-:W-:Y:S02]  /*55c0*/  LEA.HI.X.SX32 R141, R221.reuse, R165, 0x5, P1 ;  /* 0x000000a5dd8d7211 */ /* 0x040fe400008f2eff */
[C---:B------:R-:W-:Y:S03]  /*55d0*/  LEA R138, P1, R221.reuse, R140, 0x5 ;  /* 0x0000008cdd8a7211 */ /* 0x040fe600078228ff */
[C---:B--2---:R-:W-:Y:S03]  /*55e0*/  HMMA.16816.F32 R12, R32.reuse, R132, R12 ;  /* 0x00000084200c723c */ /* 0x044fe6000000180c */
[----:B------:R-:W-:Y:S01]  /*55f0*/  REDG.E.ADD.F32.FTZ.RN.STRONG.GPU desc[UR38][R240.64], R4 ;  /* 0x00000004f00079a6 */ /* 0x000fe2000c12f326 */
[C---:B------:R-:W-:Y:S02]  /*5600*/  LEA.HI.X.SX32 R139, R221.reuse, R141, 0x5, P1 ;  /* 0x0000008ddd8b7211 */ /* 0x040fe400008f2eff */
[C---:B------:R-:W-:Y:S01]  /*5610*/  LEA R136, P1, R221.reuse, R138, 0x5 ;  /* 0x0000008add887211 */ /* 0x040fe200078228ff */
[----:B------:R-:W-:Y:S01]  /*5620*/  REDG.E.ADD.F32.FTZ.RN.STRONG.GPU desc[UR38][R170.64], R5 ;  /* 0x00000005aa0079a6 */ /* 0x000fe2000c12f326 */
[C---:B------:R-:W-:Y:S03]  /*5630*/  HMMA.16816.F32 R16, R32.reuse, R134, R16 ;  /* 0x000000862010723c */ /* 0x040fe60000001810 */
[----:B------:R-:W-:Y:S01]  /*5640*/  REDG.E.ADD.F32.FTZ.RN.STRONG.GPU desc[UR38][R168.64], R6 ;  /* 0x00000006a80079a6 */ /* 0x000fe2000c12f326 */
[C---:B------:R-:W-:Y:S02]  /*5650*/  LEA.HI.X.SX32 R137, R221.reuse, R139, 0x5, P1 ;  /* 0x0000008bdd897211 */ /* 0x040fe400008f2eff */
[C---:B------:R-:W-:Y:S01]  /*5660*/  LEA R132, P1, R221.reuse, R136, 0x5 ;  /* 0x00000088dd847211 */ /* 0x040fe200078228ff */
[----:B-1----:R1:W2:Y:S03]  /*5670*/  LDSM.16.MT88.4 R28, [R0+0xec00] ;  /* 0x00ec0000001c783b */ /* 0x0022a60000004200 */
[C---:B------:R-:W-:Y:S01]  /*5680*/  LEA.HI.X.SX32 R133, R221.reuse, R137, 0x5, P1 ;  /* 0x00000089dd857211 */ /* 0x040fe200008f2eff */
[----:B------:R-:W-:Y:S04]  /*5690*/  REDG.E.ADD.F32.FTZ.RN.STRONG.GPU desc[UR38][R162.64], R7 ;  /* 0x00000007a20079a6 */ /* 0x000fe8000c12f326 */
[----:B------:R-:W-:Y:S04]  /*56a0*/  REDG.E.ADD.F32.FTZ.RN.STRONG.GPU desc[UR38][R160.64], R8 ;  /* 0x00000008a00079a6 */ /* 0x000fe8000c12f326 */
[----:B------:R-:W-:Y:S04]  /*56b0*/  REDG.E.ADD.F32.FTZ.RN.STRONG.GPU desc[UR38][R158.64], R9 ;  /* 0x000000099e0079a6 */ /* 0x000fe8000c12f326 */
[----:B------:R-:W-:Y:S04]  /*56c0*/  REDG.E.ADD.F32.FTZ.RN.STRONG.GPU desc[UR38][R154.64], R10 ;  /* 0x0000000a9a0079a6 */ /* 0x000fe8000c12f326 */
[----:B------:R-:W-:Y:S01]  /*56d0*/  REDG.E.ADD.F32.FTZ.RN.STRONG.GPU desc[UR38][R234.64], R11 ;  /* 0x0000000bea0079a6 */ /* 0x000fe2000c12f326 */
[C---:B-1----:R-:W-:Y:S03]  /*56e0*/  VIADD R0, R220.reuse, 0xffffd000 ;  /* 0xffffd000dc007836 */ /* 0x042fe60000000000 */
[----:B------:R-:W-:Y:S04]  /*56f0*/  REDG.E.ADD.F32.FTZ.RN.STRONG.GPU desc[UR38][R240.64+0x80], R12 ;  /* 0x0000800cf00079a6 */ /* 0x000fe8000c12f326 */
[----:B------:R-:W-:Y:S04]  /*5700*/  REDG.E.ADD.F32.FTZ.RN.STRONG.GPU desc[UR38][R236.64+0x80], R13 ;  /* 0x0000800dec0079a6 */ /* 0x000fe8000c12f326 */
[----:B------:R-:W-:Y:S04]  /*5710*/  REDG.E.ADD.F32.FTZ.RN.STRONG.GPU desc[UR38][R152.64+0x80], R14 ;  /* 0x0000800e980079a6 */ /* 0x000fe8000c12f326 */
[----:B------:R-:W-:Y:S01]  /*5720*/  REDG.E.ADD.F32.FTZ.RN.STRONG.GPU desc[UR38][R150.64+0x80], R15 ;  /* 0x0000800f960079a6 */ /* 0x000fe2000c12f326 */
[C---:B--2---:R-:W-:Y:S03]  /*5730*/  HMMA.16816.F32 R20, R32.reuse, R28, R20 ;  /* 0x0000001c2014723c */ /* 0x044fe60000001814 */
        /* <DEDUP_REMOVED lines=8> */
[----:B------:R-:W-:Y:S03]  /*57c0*/  LEA.HI.X.SX32 R5, R221, R29, 0x5, P1 ;  /* 0x0000001ddd057211 */ /* 0x000fe600008f2eff */
[----:B------:R-:W-:Y:S01]  /*57d0*/  LDSM.16.MT88.4 R8, [R220] ;  /* 0x00000000dc08783b */ /* 0x000fe20000004200 */
        /* <DEDUP_REMOVED lines=14> */
[----:B------:R-:W1:Y:S04]  /*58c0*/  LDSM.16.MT88.4 R4, [R3+0xf000] ;  /* 0x00f000000304783b */ /* 0x000e680000004200 */
[----:B------:R-:W2:Y:S04]  /*58d0*/  LDSM.16.MT88.4 R12, [R3+0x11000] ;  /* 0x01100000030c783b */ /* 0x000ea80000004200 */
[----:B------:R-:W3:Y:S04]  /*58e0*/  LDSM.16.MT88.4 R16, [R220+0x1000] ;  /* 0x00100000dc10783b */ /* 0x000ee80000004200 */
[----:B------:R-:W3:Y:S04]  /*58f0*/  LDSM.16.MT88.4 R28, [R220+0x2000] ;  /* 0x00200000dc1c783b */ /* 0x000ee80000004200 */
[----:B------:R-:W-:Y:S04]  /*5900*/  LDSM.16.MT88.4 R32, [R3+0xf800] ;  /* 0x00f800000320783b */ /* 0x000fe80000004200 */
[----:B------:R-:W3:Y:S04]  /*5910*/  LDSM.16.MT88.4 R20, [R220+0x400] ;  /* 0x00040000dc14783b */ /* 0x000ee80000004200 */
[----:B------:R-:W3:Y:S04]  /*5920*/  LDSM.16.MT88.4 R132, [R3+0x11800] ;  /* 0x011800000384783b */ /* 0x000ee80000004200 */
[----:B------:R-:W-:Y:S04]  /*5930*/  LDSM.16.MT88.4 R24, [R3+0x12000] ;  /* 0x012000000318783b */ /* 0x000fe80000004200 */
[----:B------:R-:W-:Y:S04]  /*5940*/  LDSM.16.MT88.4 R136, [R220+0xc00] ;  /* 0x000c0000dc88783b */ /* 0x000fe80000004200 */
[----:B------:R-:W-:Y:S01]  /*5950*/  LDSM.16.MT88.4 R140, [R3+0x12800] ;  /* 0x01280000038c783b */ /* 0x000fe20000004200 */
[-C--:B-1----:R-:W-:Y:S03]  /*5960*/  HMMA.16816.F32 R84, R4, R8.reuse, R84 ;  /* 0x000000080454723c */ /* 0x082fe60000001854 */
[----:B------:R-:W-:Y:S04]  /*5970*/  LDSM.16.MT88.4 R144, [R220+0x1c00] ;  /* 0x001c0000dc90783b */ /* 0x000fe80000004200 */
[----:B------:R-:W-:Y:S01]  /*5980*/  LDSM.16.MT88.4 R148, [R220+0x2c00] ;  /* 0x002c0000dc94783b */ /* 0x000fe20000004200 */
        /* <DEDUP_REMOVED lines=8> */
[----:B------:R-:W-:Y:S07]  /*5a10*/  LDSM.16.MT88.4 R16, [R220+0x800] ;  /* 0x00080000dc10783b */ /* 0x000fee0000004200 */
[-C--:B------:R-:W-:Y:S08]  /*5a20*/  HMMA.16816.F32 R116, R4, R28.reuse, R116 ;  /* 0x0000001c0474723c */ /* 0x080ff00000001874 */
[C---:B------:R-:W-:Y:S08]  /*5a30*/  HMMA.16816.F32 R120, R12.reuse, R28, R120 ;  /* 0x0000001c0c78723c */ /* 0x040ff00000001878 */
[-C--:B------:R-:W-:Y:S01]  /*5a40*/  HMMA.16816.F32 R124, R12, R30.reuse, R124 ;  /* 0x0000001e0c7c723c */ /* 0x080fe2000000187c */
[----:B------:R-:W2:Y:S07]  /*5a50*/  LDSM.16.MT88.4 R12, [R220+0x2400] ;  /* 0x00240000dc0c783b */ /* 0x000eae0000004200 */
[----:B------:R-:W-:Y:S01]  /*5a60*/  HMMA.16816.F32 R128, R4, R30, R128 ;  /* 0x0000001e0480723c */ /* 0x000fe20000001880 */
[----:B------:R-:W3:Y:S04]  /*5a70*/  LDSM.16.MT88.4 R4, [R3+0x10000] ;  /* 0x010000000304783b */ /* 0x000ee80000004200 */
[----:B------:R-:W3:Y:S03]  /*5a80*/  LDSM.16.MT88.4 R28, [R220+0x1800] ;  /* 0x00180000dc1c783b */ /* 0x000ee60000004200 */
[-C--:B------:R-:W-:Y:S08]  /*5a90*/  HMMA.16816.F32 R84, R32, R20.reuse, R84 ;  /* 0x000000142054723c */ /* 0x080ff00000001854 */
[C---:B------:R-:W-:Y:S08]  /*5aa0*/  HMMA.16816.F32 R88, R132.reuse, R20, R88 ;  /* 0x000000148458723c */ /* 0x040ff00000001858 */
[-C--:B------:R-:W-:Y:S08]  /*5ab0*/  HMMA.16816.F32 R92, R132, R22.reuse, R92 ;  /* 0x00000016845c723c */ /* 0x080ff0000000185c */
[C---:B------:R-:W-:Y:S01]  /*5ac0*/  HMMA.16816.F32 R96, R32.reuse, R22, R96 ;  /* 0x000000162060723c */ /* 0x040fe20000001860 */
[----:B------:R2:W3:Y:S07]  /*5ad0*/  LDSM.16.MT88.4 R20, [R220+0x2800] ;  /* 0x00280000dc14783b */ /* 0x0004ee0000004200 */
[-C--:B-1----:R-:W-:Y:S01]  /*5ae0*/  HMMA.16816.F32 R100, R32, R8.reuse, R100 ;  /* 0x000000082064723c */ /* 0x082fe20000001864 */
[----:B------:R-:W-:Y:S04]  /*5af0*/  @P3 STL [R1+0xc], R233 ;  /* 0x00000ce901003387 */ /* 0x000fe80000100800 */
[----:B----4-:R-:W-:Y:S03]  /*5b00*/  @P3 STL [R1+0x8], R223 ;  /* 0x000008df01003387 */ /* 0x010fe60000100800 */
[C---:B------:R-:W-:Y:S08]  /*5b10*/  HMMA.16816.F32 R104, R132.reuse, R8, R104 ;  /* 0x000000088468723c */ /* 0x040ff00000001868 */
[-C--:B------:R-:W-:Y:S03]  /*5b20*/  HMMA.16816.F32 R108, R132, R10.reuse, R108 ;  /* 0x0000000a846c723c */ /* 0x080fe6000000186c */
[----:B--2---:R-:W-:Y:S05]  /*5b30*/  IMAD.MOV.U32 R220, RZ, RZ, R0 ;  /* 0x000000ffffdc7224 */ /* 0x004fea00078e0000 */
[C---:B------:R-:W-:Y:S01]  /*5b40*/  HMMA.16816.F32 R112, R32.reuse, R10, R112 ;  /* 0x0000000a2070723c */ /* 0x040fe20000001870 */
[----:B------:R-:W1:Y:S07]  /*5b50*/  LDSM.16.MT88.4 R8, [R3+0x10800] ;  /* 0x010800000308783b */ /* 0x000e6e0000004200 */
[-C--:B------:R-:W-:Y:S08]  /*5b60*/  HMMA.16816.F32 R116, R32, R12.reuse, R116 ;  /* 0x0000000c2074723c */ /* 0x080ff00000001874 */
[C---:B------:R-:W-:Y:S08]  /*5b70*/  HMMA.16816.F32 R120, R132.reuse, R12, R120 ;  /* 0x0000000c8478723c */ /* 0x040ff00000001878 */
[-C--:B------:R-:W-:Y:S08]  /*5b80*/  HMMA.16816.F32 R124, R132, R14.reuse, R124 ;  /* 0x0000000e847c723c */ /* 0x080ff0000000187c */
[----:B------:R-:W-:Y:S08]  /*5b90*/  HMMA.16816.F32 R128, R32, R14, R128 ;  /* 0x0000000e2080723c */ /* 0x000ff00000001880 */
[-C--:B---3--:R-:W-:Y:S08]  /*5ba0*/  HMMA.16816.F32 R84, R4, R16.reuse, R84 ;  /* 0x000000100454723c */ /* 0x088ff00000001854 */
        /* <DEDUP_REMOVED lines=25> */
.L_x_666:
[----:B------:R-:W2:Y:S01]  /*5d40*/  LDCU UR6, c[0x0][0x4fc] ;  /* 0x00009f80ff0677ac */ /* 0x000ea20008000800 */
[----:B------:R-:W-:Y:S02]  /*5d50*/  LOP3.LUT R224, R224, 0x600, RZ, 0xc0, !PT ;  /* 0x00000600e0e07812 */ /* 0x000fe400078ec0ff */
[----:B------:R-:W-:Y:S01]  /*5d60*/  SHF.L.U32 R0, R229, 0x1, RZ ;  /* 0x00000001e5007819 */ /* 0x000fe200000006ff */
[----:B------:R-:W3:Y:S03]  /*5d70*/  LDCU UR5, c[0x0][0x500] ;  /* 0x0000a000ff0577ac */ /* 0x000ee60008000800 */
[----:B------:R-:W-:Y:S01]  /*5d80*/  LOP3.LUT R224, R224, 0x6, R0, 0xf8, !PT ;  /* 0x00000006e0e07812 */ /* 0x000fe200078ef800 */
[----:B------:R-:W-:Y:S01]  /*5d90*/  UMOV UR35, UR30 ;  /* 0x0000001e00237c82 */ /* 0x000fe20008000000 */
[----:B--2---:R-:W-:Y:S01]  /*5da0*/  FMUL.FTZ R0, R40, UR6 ;  /* 0x0000000628007c20 */ /* 0x004fe20008410000 */
[----:B------:R-:W-:Y:S01]  /*5db0*/  FMUL.FTZ R11, R41, UR6 ;  /* 0x00000006290b7c20 */ /* 0x000fe20008410000 */
[----:B------:R-:W-:Y:S01]  /*5dc0*/  FMUL.FTZ R2, R38, UR6 ;  /* 0x0000000626027c20 */ /* 0x000fe20008410000 */
[----:B------:R-:W-:Y:S01]  /*5dd0*/  FMUL.FTZ R12, R39, UR6 ;  /* 0x00000006270c7c20 */ /* 0x000fe20008410000 */
[----:B------:R-:W-:Y:S01]  /*5de0*/  FMUL.FTZ R42, R42, UR6 ;  /* 0x000000062a2a7c20 */ /* 0x000fe20008410000 */
[----:B-----5:R-:W-:Y:S01]  /*5df0*/  FMUL.FTZ R10, R43, UR6 ;  /* 0x000000062b0a7c20 */ /* 0x020fe20008410000 */
[----:B------:R-:W-:Y:S01]  /*5e00*/  F2FP.F16.F32.PACK_AB R11, R11, R0 ;  /* 0x000000000b0b723e */ /* 0x000fe200000000ff */
[----:B------:R-:W-:Y:S01]  /*5e10*/  FMUL.FTZ R60, R60, UR6 ;  /* 0x000000063c3c7c20 */ /* 0x000fe20008410000 */
[----:B------:R-:W-:Y:S01]  /*5e20*/  F2FP.F16.F32.PACK_AB R12, R12, R2 ;  /* 0x000000020c0c723e */ /* 0x000fe200000000ff */
[----:B------:R-:W-:Y:S01]  /*5e30*/  FMUL.FTZ R17, R61, UR6 ;  /* 0x000000063d117c20 */ /* 0x000fe20008410000 */
[C---:B------:R-:W-:Y:S01]  /*5e40*/  LOP3.LUT R0, R167.reuse, 0xd8, RZ, 0xc0, !PT ;  /* 0x000000d8a7007812 */ /* 0x040fe200078ec0ff */
[----:B------:R-:W-:Y:S01]  /*5e50*/  FMUL.FTZ R132, R36, UR6 ;  /* 0x0000000624847c20 */ /* 0x000fe20008410000 */
[----:B------:R-:W-:Y:S01]  /*5e60*/  LOP3.LUT R2, R167, 0xc0, RZ, 0xc0, !PT ;  /* 0x000000c0a7027812 */ /* 0x000fe200078ec0ff */
[----:B------:R-:W-:Y:S01]  /*5e70*/  FMUL.FTZ R13, R37, UR6 ;  /* 0x00000006250d7c20 */ /* 0x000fe20008410000 */
[----:B------:R-:W-:Y:S01]  /*5e80*/  F2FP.F16.F32.PACK_AB R10, R10, R42 ;  /* 0x0000002a0a0a723e */ /* 0x000fe200000000ff */
[----:B---3--:R-:W-:Y:S01]  /*5e90*/  FMUL.FTZ R84, R84, UR5 ;  /* 0x0000000554547c20 */ /* 0x008fe20008410000 */
[--C-:B------:R-:W-:Y:S01]  /*5ea0*/  LOP3.LUT R42, R0, 0x18, R229.reuse, 0x78, !PT ;  /* 0x00000018002a7812 */ /* 0x100fe200078e78e5 */
[----:B------:R-:W-:Y:S01]  /*5eb0*/  FMUL.FTZ R41, R85, UR5 ;  /* 0x0000000555297c20 */ /* 0x000fe20008410000 */
[--C-:B------:R-:W-:Y:S01]  /*5ec0*/  LOP3.LUT R2, R2, 0x18, R229.reuse, 0xf8, !PT ;  /* 0x0000001802027812 */ /* 0x100fe200078ef8e5 */
[----:B------:R-:W-:Y:S01]  /*5ed0*/  FMUL.FTZ R86, R86, UR5 ;  /* 0x0000000556567c20 */ /* 0x000fe20008410000 */
[----:B------:R-:W-:Y:S01]  /*5ee0*/  SHF.R.U32.HI R0, RZ, 0x4, R229 ;  /* 0x00000004ff007819 */ /* 0x000fe200000116e5 */
[----:B------:R-:W-:Y:S01]  /*5ef0*/  FMUL.FTZ R40, R87, UR5 ;  /* 0x0000000557287c20 */ /* 0x000fe20008410000 */
[----:B------:R-:W-:Y:S01]  /*5f00*/  FMUL.FTZ R96, R96, UR5 ;  /* 0x0000000560607c20 */ /* 0x000fe20008410000 */
[----:B------:R-:W-:Y:S01]  /*5f10*/  FMUL.FTZ R37, R97, UR5 ;  /* 0x0000000561257c20 */ /* 0x000fe20008410000 */
[----:B------:R-:W-:Y:S01]  /*5f20*/  LOP3.LUT R0, R2, 0x8, R0, 0x78, !PT ;  /* 0x0000000802007812 */ /* 0x000fe200078e7800 */
[----:B------:R-:W-:Y:S01]  /*5f30*/  FMUL.FTZ R98, R98, UR5 ;  /* 0x0000000562627c20 */ /* 0x000fe20008410000 */
[----:B------:R-:W-:Y:S01]  /*5f40*/  LOP3.LUT R2, R224, 0x20, R167, 0xf8, !PT ;  /* 0x00000020e0027812 */ /* 0x000fe200078ef8a7 */
[----:B------:R-:W-:Y:S01]  /*5f50*/  FMUL.FTZ R36, R99, UR5 ;  /* 0x0000000563247c20 */ /* 0x000fe20008410000 */
[----:B------:R-:W-:Y:S01]  /*5f60*/  FMUL.FTZ R88, R88, UR5 ;  /* 0x0000000558587c20 */ /* 0x000fe20008410000 */
[----:B------:R-:W-:Y:S01]  /*5f70*/  FMUL.FTZ R39, R89, UR5 ;  /* 0x0000000559277c20 */ /* 0x000fe20008410000 */
[----:B------:R-:W-:Y:S01]  /*5f80*/  LOP3.LUT R0, R2, R0, RZ, 0xfc, !PT ;  /* 0x0000000002007212 */ /* 0x000fe200078efcff */
        /* <DEDUP_REMOVED lines=8> */
[----:B------:R-:W-:Y:S01]  /*6010*/  F2FP.F16.F32.PACK_AB R17, R17, R60 ;  /* 0x0000003c1111723e */ /* 0x000fe200000000ff */
[----:B------:R-:W-:Y:S01]  /*6020*/  FMUL.FTZ R100, R100, UR5 ;  /* 0x0000000564647c20 */ /* 0x000fe20008410000 */
[----:B------:R-:W-:Y:S01]  /*6030*/  FMUL.FTZ R33, R101, UR5 ;  /* 0x0000000565217c20 */ /* 0x000fe20008410000 */
[----:B------:R-:W-:Y:S01]  /*6040*/  FMUL.FTZ R102, R102, UR5 ;  /* 0x0000000566667c20 */ /* 0x000fe20008410000 */
[----:B------:R-:W-:Y:S01]  /*6050*/  FMUL.FTZ R32, R103, UR5 ;  /* 0x0000000567207c20 */ /* 0x000fe20008410000 */
[----:B------:R-:W2:Y:S01]  /*6060*/  LDC.64 R60, c[0x0][0x5c0] ;  /* 0x00017000ff3c7b82 */ /* 0x000ea20000000a00 */
[----:B------:R-:W-:Y:S01]  /*6070*/  FMUL.FTZ R112, R112, UR5 ;  /* 0x0000000570707c20 */ /* 0x000fe20008410000 */
[----:B------:R-:W-:Y:S01]  /*6080*/  FMUL.FTZ R29, R113, UR5 ;  /* 0x00000005711d7c20 */ /* 0x000fe20008410000 */
[----:B------:R-:W-:Y:S01]  /*6090*/  FMUL.FTZ R114, R114, UR5 ;  /* 0x0000000572727c20 */ /* 0x000fe20008410000 */
[----:B------:R-:W-:Y:S01]  /*60a0*/  FMUL.FTZ R28, R115, UR5 ;  /* 0x00000005731c7c20 */ /* 0x000fe20008410000 */
[----:B------:R-:W-:-:S03]  /*60b0*/  F2FP.F16.F32.PACK_AB R41, R41, R84 ;  /* 0x000000542929723e */ /* 0x000fc600000000ff */
        /* <DEDUP_REMOVED lines=50> */
[----:B------:R-:W-:Y:S01]  /*63e0*/  F2FP.F16.F32.PACK_AB R116, R117, R116 ;  /* 0x000000747574723e */ /* 0x000fe200000000ff */
[----:B------:R-:W-:Y:S01]  /*63f0*/  USHF.L.U32 UR5, UR41, 0x7, URZ ;  /* 0x0000000729057899 */ /* 0x000fe200080006ff */
        /* <DEDUP_REMOVED lines=11> */
[----:B------:R-:W-:Y:S01]  /*64b0*/  FMUL.FTZ R52, R52, UR6 ;  /* 0x0000000634347c20 */ /* 0x000fe20008410000 */
        /* <DEDUP_REMOVED lines=11> */
[----:B------:R-:W-:Y:S01]  /*6570*/  F2FP.F16.F32.PACK_AB R13, R13, R132 ;  /* 0x000000840d0d723e */ /* 0x000fe200000000ff */
[----:B------:R-:W-:Y:S01]  /*6580*/  STS [R2+0x2220], R28 ;  /* 0x0022201c02007388 */ /* 0x000fe20000000800 */
[----:B------:R-:W-:Y:S01]  /*6590*/  USHF.R.S32.HI UR12, URZ, 0x1f, UR5 ;  /* 0x0000001fff0c7899 */ /* 0x000fe20008011405 */
[----:B------:R-:W-:Y:S01]  /*65a0*/  F2FP.F16.F32.PACK_AB R9, R9, R48 ;  /* 0x000000300909723e */ /* 0x000fe200000000ff */
[----:B------:R-:W-:Y:S01]  /*65b0*/  UIADD3 UR5, UP0, UPT, UR50, UR5, URZ ;  /* 0x0000000532057290 */ /* 0x000fe2000ff1e0ff */
[----:B------:R-:W-:Y:S01]  /*65c0*/  STS [R0+0xc000], R31 ;  /* 0x00c0001f00007388 */ /* 0x000fe20000000800 */
[----:B------:R-:W-:Y:S01]  /*65d0*/  F2FP.F16.F32.PACK_AB R8, R8, R50 ;  /* 0x000000320808723e */ /* 0x000fe200000000ff */
[----:B------:R-:W-:Y:S01]  /*65e0*/  FMUL.FTZ R56, R56, UR6 ;  /* 0x0000000638387c20 */ /* 0x000fe20008410000 */
[----:B------:R-:W-:Y:S01]  /*65f0*/  FMUL.FTZ R24, R57, UR6 ;  /* 0x0000000639187c20 */ /* 0x000fe20008410000 */
[----:B------:R-:W-:Y:S01]  /*6600*/  STS [R0+0xc200], R30 ;  /* 0x00c2001e00007388 */ /* 0x000fe20000000800 */
[----:B------:R-:W-:Y:S01]  /*6610*/  FMUL.FTZ R58, R58, UR6 ;  /* 0x000000063a3a7c20 */ /* 0x000fe20008410000 */
        /* <DEDUP_REMOVED lines=25> */
[----:B------:R-:W-:Y:S01]  /*67b0*/  STS [R2+0x4020], R128 ;  /* 0x0040208002007388 */ /* 0x000fe20000000800 */
[----:B------:R-:W-:Y:S01]  /*67c0*/  F2FP.F16.F32.PACK_AB R7, R7, R44 ;  /* 0x0000002c0707723e */ /* 0x000fe200000000ff */
[----:B------:R-:W3:Y:S01]  /*67d0*/  LDCU.64 UR6, c[0x0][0x5a8] ;  /* 0x0000b500ff0677ac */ /* 0x000ee20008000a00 */
[----:B------:R-:W-:Y:S01]  /*67e0*/  F2FP.F16.F32.PACK_AB R6, R6, R46 ;  /* 0x0000002e0606723e */ /* 0x000fe200000000ff */
[----:B------:R-:W-:Y:S01]  /*67f0*/  STS [R2+0x4220], R130 ;  /* 0x0042208202007388 */ /* 0x000fe20000000800 */
[----:B------:R-:W-:Y:S01]  /*6800*/  F2FP.F16.F32.PACK_AB R5, R5, R52 ;  /* 0x000000340505723e */ /* 0x000fe200000000ff */
[----:B------:R-:W-:Y:S01]  /*6810*/  ULEA.HI.X.SX32 UR50, UR50, UR12, 0x1, UP0 ;  /* 0x0000000c32327291 */ /* 0x000fe200080f0eff */
[----:B------:R-:W-:Y:S01]  /*6820*/  F2FP.F16.F32.PACK_AB R4, R4, R54 ;  /* 0x000000360404723e */ /* 0x000fe200000000ff */
[----:B------:R-:W-:Y:S01]  /*6830*/  STS [R0+0xe000], R120 ;  /* 0x00e0007800007388 */ /* 0x000fe20000000800 */
[----:B------:R-:W-:Y:S01]  /*6840*/  F2FP.F16.F32.PACK_AB R3, R3, R64 ;  /* 0x000000400303723e */ /* 0x000fe200000000ff */
[----:B------:R-:W4:Y:S01]  /*6850*/  LDCU.64 UR12, c[0x0][0x5b0] ;  /* 0x0000b600ff0c77ac */ /* 0x000f220008000a00 */
        /* <DEDUP_REMOVED lines=8> */
[----:B------:R-:W-:Y:S01]  /*68e0*/  F2FP.F16.F32.PACK_AB R26, R26, R70 ;  /* 0x000000461a1a723e */ /* 0x000fe200000000ff */
[----:B---3--:R-:W-:Y:S01]  /*68f0*/  UIMAD UR7, UR35, UR7, URZ ;  /* 0x00000007230772a4 */ /* 0x008fe2000f8e02ff */
[----:B------:R-:W-:Y:S01]  /*6900*/  F2FP.F16.F32.PACK_AB R16, R16, R80 ;  /* 0x000000501010723e */ /* 0x000fe200000000ff */
[----:B------:R-:W-:Y:S01]  /*6910*/  STS [R0+0xf000], R13 ;  /* 0x00f0000d00007388 */ /* 0x000fe20000000800 */
[----:B------:R-:W-:Y:S01]  /*6920*/  F2FP.F16.F32.PACK_AB R15, R15, R82 ;  /* 0x000000520f0f723e */ /* 0x000fe200000000ff */
[----:B------:R-:W3:Y:S01]  /*6930*/  LDC.64 R62, c[0x0][0x5e0] ;  /* 0x00017800ff3e7b82 */ /* 0x000ee20000000a00 */
[----:B------:R-:W-:Y:S01]  /*6940*/  F2FP.F16.F32.PACK_AB R21, R21, R72 ;  /* 0x000000481515723e */ /* 0x000fe200000000ff */
[----:B------:R1:W-:Y:S01]  /*6950*/  STS [R0+0xf200], R12 ;  /* 0x00f2000c00007388 */ /* 0x0003e20000000800 */
[----:B------:R-:W-:Y:S01]  /*6960*/  F2FP.F16.F32.PACK_AB R25, R25, R74 ;  /* 0x0000004a1919723e */ /* 0x000fe200000000ff */
[----:B----4-:R-:W-:Y:S01]  /*6970*/  UIMAD UR13, UR35, UR13, URZ ;  /* 0x0000000d230d72a4 */ /* 0x010fe2000f8e02ff */
[----:B------:R-:W-:Y:S01]  /*6980*/  F2FP.F16.F32.PACK_AB R20, R20, R76 ;  /* 0x0000004c1414723e */ /* 0x000fe200000000ff */
[----:B------:R-:W-:Y:S01]  /*6990*/  STS [R2+0x6020], R9 ;  /* 0x0060200902007388 */ /* 0x000fe20000000800 */
[----:B------:R-:W-:-:S03]  /*69a0*/  F2FP.F16.F32.PACK_AB R18, R18, R78 ;  /* 0x0000004e1212723e */ /* 0x000fc600000000ff */
[----:B------:R4:W-:Y:S04]  /*69b0*/  STS [R2+0x6220], R8 ;  /* 0x0062200802007388 */ /* 0x0009e80000000800 */
[----:B------:R-:W-:Y:S04]  /*69c0*/  STS [R0+0x10000], R11 ;  /* 0x0100000b00007388 */ /* 0x000fe80000000800 */
[----:B------:R2:W-:Y:S04]  /*69d0*/  STS [R0+0x10200], R10 ;  /* 0x0102000a00007388 */ /* 0x0005e80000000800 */
[----:B------:R3:W-:Y:S04]  /*69e0*/  STS [R2+0x7020], R7 ;  /* 0x0070200702007388 */ /* 0x0007e80000000800 */
[----:B------:R3:W-:Y:S01]  /*69f0*/  STS [R2+0x7220], R6 ;  /* 0x0072200602007388 */ /* 0x0007e20000000800 */
[----:B-1----:R-:W1:Y:S03]  /*6a00*/  LDC.64 R12, c[0x0][0x5d8] ;  /* 0x00017600ff0c7b82 */ /* 0x002e660000000a00 */
[----:B------:R-:W-:Y:S04]  /*6a10*/  STS [R0+0x11000], R5 ;  /* 0x0110000500007388 */ /* 0x000fe80000000800 */
[----:B------:R3:W-:Y:S01]  /*6a20*/  STS [R0+0x11200], R4 ;  /* 0x0112000400007388 */ /* 0x0007e20000000800 */
[----:B----4-:R-:W-:-:S03]  /*6a30*/  LOP3.LUT R8, R42, 0x1f20, R167, 0xf8, !PT ;  /* 0x00001f202a087812 */ /* 0x010fc600078ef8a7 */
[----:B------:R4:W-:Y:S04]  /*6a40*/  STS [R2+0x8020], R3 ;  /* 0x0080200302007388 */ /* 0x0009e80000000800 */
[----:B------:R-:W-:Y:S01]  /*6a50*/  STS [R2+0x8220], R14 ;  /* 0x0082200e02007388 */ /* 0x000fe20000000800 */
[----:B--2---:R-:W2:Y:S03]  /*6a60*/  LDC.64 R10, c[0x0][0x5c8] ;  /* 0x00017200ff0a7b82 */ /* 0x004ea60000000a00 */
[----:B------:R-:W-:Y:S01]  /*6a70*/  STS [R0+0x12000], R24 ;  /* 0x0120001800007388 */ /* 0x000fe20000000800 */
[----:B---3--:R-:W-:-:S03]  /*6a80*/  MOV R7, RZ ;  /* 0x000000ff00077202 */ /* 0x008fc60000000f00 */
[----:B------:R-:W-:Y:S01]  /*6a90*/  STS [R0+0x12200], R23 ;  /* 0x0122001700007388 */ /* 0x000fe20000000800 */
[----:B------:R-:W-:-:S03]  /*6aa0*/  LOP3.LUT R6, R167, 0x18, RZ, 0xc0, !PT ;  /* 0x00000018a7067812 */ /* 0x000fc600078ec0ff */
[----:B------:R-:W-:Y:S04]  /*6ab0*/  STS [R2+0x9020], R17 ;  /* 0x0090201102007388 */ /* 0x000fe80000000800 */
[----:B------:R-:W-:Y:S01]  /*6ac0*/  STS [R2+0x9220], R19 ;  /* 0x0092201302007388 */ /* 0x000fe20000000800 */
[----:B------:R-:W-:-:S03]  /*6ad0*/  IMAD.WIDE.U32 R4, R60, UR5, R6 ;  /* 0x000000053c047c25 */ /* 0x000fc6000f8e0006 */
[----:B------:R-:W-:Y:S01]  /*6ae0*/  STS [R0+0x13000], R22 ;  /* 0x0130001600007388 */ /* 0x000fe20000000800 */
[----:B----4-:R-:W-:-:S03]  /*6af0*/  IMAD R3, R60, UR50, RZ ;  /* 0x000000323c037c24 */ /* 0x010fc6000f8e02ff */
[----:B------:R-:W-:Y:S01]  /*6b00*/  STS [R0+0x13200], R26 ;  /* 0x0132001a00007388 */ /* 0x000fe20000000800 */
[----:B------:R-:W-:-:S03]  /*6b10*/  IMAD R3, R61, UR5, R3 ;  /* 0x000000053d037c24 */ /* 0x000fc6000f8e0203 */
[----:B------:R-:W-:Y:S02]  /*6b20*/  STS [R2+0xa020], R16 ;  /* 0x00a0201002007388 */ /* 0x000fe40000000800 */
[----:B------:R-:W-:Y:S02]  /*6b30*/  IADD3 R5, PT, PT, R5, R3, RZ ;  /* 0x0000000305057210 */ /* 0x000fe40007ffe0ff */
[----:B------:R-:W-:Y:S01]  /*6b40*/  STS [R2+0xa220], R15 ;  /* 0x00a2200f02007388 */ /* 0x000fe20000000800 */
[----:B------:R-:W-:-:S03]  /*6b50*/  MOV R3, UR6 ;  /* 0x0000000600037c02 */ /* 0x000fc60008000f00 */
[----:B------:R-:W-:Y:S02]  /*6b60*/  STS [R0+0x14000], R21 ;  /* 0x0140001500007388 */ /* 0x000fe40000000800 */
[----:B------:R-:W-:Y:S02]  /*6b70*/  IMAD.WIDE.U32 R4, R3, UR35, R4 ;  /* 0x0000002303047c25 */ /* 0x000fe4000f8e0004 */
[----:B------:R2:W-:Y:S03]  /*6b80*/  STS [R0+0x14200], R25 ;  /* 0x0142001900007388 */ /* 0x0005e60000000800 */
[----:B------:R-:W-:Y:S01]  /*6b90*/  IADD3 R3, PT, PT, R5, UR7, RZ ;  /* 0x0000000705037c10 */ /* 0x000fe2000fffe0ff */
[----:B------:R-:W-:Y:S04]  /*6ba0*/  STS [R2+0xb020], R20 ;  /* 0x00b0201402007388 */ /* 0x000fe80000000800 */
[----:B------:R3:W-:Y:S01]  /*6bb0*/  STS [R2+0xb220], R18 ;  /* 0x00b2201202007388 */ /* 0x0007e20000000800 */
[----:B--2---:R-:W-:Y:S01]  /*6bc0*/  IMAD R0, R10, UR50, RZ ;  /* 0x000000320a007c24 */ /* 0x004fe2000f8e02ff */
[----:B---3--:R-:W-:-:S05]  /*6bd0*/  MOV R2, R4 ;  /* 0x0000000400027202 */ /* 0x008fca0000000f00 */
[----:B-1----:R-:W-:-:S04]  /*6be0*/  IMAD.WIDE.U32 R4, R12, UR33, R2 ;  /* 0x000000210c047c25 */ /* 0x002fc8000f8e0002 */
[----:B------:R-:W-:Y:S01]  /*6bf0*/  IMAD.WIDE.U32 R2, R10, UR5, R6 ;  /* 0x000000050a027c25 */ /* 0x000fe2000f8e0006 */
[----:B------:R-:W-:-:S03]  /*6c00*/  MOV R7, UR12 ;  /* 0x0000000c00077c02 */ /* 0x000fc60008000f00 */
[----:B------:R-:W-:Y:S01]  /*6c10*/  IMAD R6, R11, UR5, R0 ;  /* 0x000000050b067c24 */ /* 0x000fe2000f8e0200 */
[----:B------:R-:W-:Y:S01]  /*6c20*/  LEA R0, R8, UR4, 0x1 ;  /* 0x0000000408007c11 */ /* 0x000fe2000f8e08ff */
[----:B------:R-:W-:Y:S03]  /*6c30*/  BAR.SYNC.DEFER_BLOCKING 0x0 ;  /* 0x0000000000007b1d */ /* 0x000fe60000010000 */
[----:B------:R-:W-:Y:S02]  /*6c40*/  IADD3 R3, PT, PT, R3, R6, RZ ;  /* 0x0000000603037210 */ /* 0x000fe40007ffe0ff */
[----:B------:R-:W-:Y:S01]  /*6c50*/  MOV R6, R4 ;  /* 0x0000000400067202 */ /* 0x000fe20000000f00 */
[----:B------:R-:W1:Y:S01]  /*6c60*/  LDCU.128 UR4, c[0x0][0x560] ;  /* 0x0000ac00ff0477ac */ /* 0x000e620008000c00 */
[----:B------:R-:W-:-:S04]  /*6c70*/  IMAD.WIDE.U32 R2, R7, UR35, R2 ;  /* 0x0000002307027c25 */ /* 0x000fc8000f8e0002 */
[----:B------:R-:W-:Y:S01]  /*6c80*/  IMAD R7, R13, UR33, R5 ;  /* 0x000000210d077c24 */ /* 0x000fe2000f8e0205 */
[----:B------:R-:W-:Y:S01]  /*6c90*/  IADD3 R3, PT, PT, R3, UR13, RZ ;  /* 0x0000000d03037c10 */ /* 0x000fe2000fffe0ff */
[----:B------:R-:W-:-:S04]  /*6ca0*/  IMAD.WIDE.U32 R6, R250, R60, R6 ;  /* 0x0000003cfa067225 */ /* 0x000fc800078e0006 */
[----:B------:R-:W-:Y:S01]  /*6cb0*/  IMAD.WIDE.U32 R4, R62, UR33, R2 ;  /* 0x000000213e047c25 */ /* 0x000fe2000f8e0002 */
[----:B------:R-:W2:Y:S01]  /*6cc0*/  LDS.128 R56, [R0+0x9000] ;  /* 0x0090000000387984 */ /* 0x000ea20000000c00 */
[----:B-1----:R-:W-:Y:S02]  /*6cd0*/  LEA R2, P0, R6, UR4, 0x1 ;  /* 0x0000000406027c11 */ /* 0x002fe4000f8008ff */
[----:B------:R-:W-:Y:S01]  /*6ce0*/  IMAD R5, R63, UR33, R5 ;  /* 0x000000213f057c24 */ /* 0x000fe2000f8e0205 */
        /* <DEDUP_REMOVED lines=33> */
.L_x_663:
[----:B------:R-:W3:Y:S01]  /*6f00*/  LDCU UR5, c[0x0][0x438] ;  /* 0x00008700ff0577ac */ /* 0x000ee20008000800 */
[----:B------:R-:W4:Y:S01]  /*6f10*/  LDCU UR6, c[0x0][0x370] ;  /* 0x00006e00ff0677ac */ /* 0x000f220008000800 */
[----:B---3--:R-:W-:-:S04]  /*6f20*/  UIADD3 UR5, UPT, UPT, UR5, 0x7f, URZ ;  /* 0x0000007f05057890 */ /* 0x008fc8000fffe0ff */
[----:B------:R-:W-:Y:S02]  /*6f30*/  USHF.R.S32.HI UR4, URZ, 0x1f, UR5 ;  /* 0x0000001fff047899 */ /* 0x000fe40008011405 */
[----:B----4-:R-:W-:Y:S02]  /*6f40*/  UIADD3 UR41, UPT, UPT, UR6, UR41, URZ ;  /* 0x0000002906297290 */ /* 0x010fe4000fffe0ff */
[----:B------:R-:W-:-:S04]  /*6f50*/  ULEA.HI UR4, UR4, UR5, URZ, 0x7 ;  /* 0x0000000504047291 */ /* 0x000fc8000f8f38ff */
[----:B------:R-:W-:-:S04]  /*6f60*/  USHF.R.S32.HI UR4, URZ, 0x7, UR4 ;  /* 0x00000007ff047899 */ /* 0x000fc80008011404 */
[----:B------:R-:W-:-:S09]  /*6f70*/  UISETP.GE.AND UP0, UPT, UR41, UR4, UPT ;  /* 0x000000042900728c */ /* 0x000fd2000bf06270 */
[----:B------:R-:W-:Y:S05]  /*6f80*/  BRA.U !UP0, `(.L_x_670) ;  /* 0xffffff9108a87547 */ /* 0x000fea000b83ffff */
[----:B-1----:R-:W-:Y:S05]  /*6f90*/  EXIT ;  /* 0x000000000000794d */ /* 0x002fea0003800000 */
.L_x_671:
        /* <DEDUP_REMOVED lines=14> */
.L_x_1722:


//--------------------- .text._ZN5flash44flash_bwd_dq_dk_dv_loop_seqk_parallel_kernelI23Flash_bwd_kernel_traitsILi96ELi64ELi128ELi8ELi2ELi4ELi4ELb1ELb0EN7cutlass6half_tE19Flash_kernel_traitsILi96ELi64ELi128ELi8ES3_EELb0ELb0ELb0ELb0ELb1ELb1ELb1EEEvNS_16Flash_bwd_paramsE --------------------------
	.section	.text._ZN5flash44flash_bwd_dq_dk_dv_loop_seqk_parallel_kernelI23Flash_bwd_kernel_traitsILi96ELi64ELi128ELi8ELi2ELi4ELi4ELb1ELb0EN7cutlass6half_tE19Flash_kernel_traitsILi96ELi64ELi128ELi8ES3_EELb0ELb0ELb0ELb0ELb1ELb1ELb1EEEvNS_16Flash_bwd_paramsE,"ax",@progbits
	.align	128
        .global         _ZN5flash44flash_bwd_dq_dk_dv_loop_seqk_parallel_kernelI23Flash_bwd_kernel_traitsILi96ELi64ELi128ELi8ELi2ELi4ELi4ELb1ELb0EN7cutlass6half_tE19Flash_kernel_traitsILi96ELi64ELi128ELi8ES3_EELb0ELb0ELb0ELb0ELb1ELb1ELb1EEEvNS_16Flash_bwd_paramsE
        .type           _ZN5flash44flash_bwd_dq_dk_dv_loop_seqk_parallel_kernelI23Flash_bwd_kernel_traitsILi96ELi64ELi128ELi8ELi2ELi4ELi4ELb1ELb0EN7cutlass6half_tE19Flash_kernel_traitsILi96ELi64ELi128ELi8ES3_EELb0ELb0ELb0ELb0ELb1ELb1ELb1EEEvNS_16Flash_bwd_paramsE,@function
        .size           _ZN5flash44flash_bwd_dq_dk_dv_loop_seqk_parallel_kernelI23Flash_bwd_kernel_traitsILi96ELi64ELi128ELi8ELi2ELi4ELi4ELb1ELb0EN7cutlass6half_tE19Flash_kernel_traitsILi96ELi64ELi128ELi8ES3_EELb0ELb0ELb0ELb0ELb1ELb1ELb1EEEvNS_16Flash_bwd_paramsE,(.L_x_1723 - _ZN5flash44flash_bwd_dq_dk_dv_loop_seqk_parallel_kernelI23Flash_bwd_kernel_traitsILi96ELi64ELi128ELi8ELi2ELi4ELi4ELb1ELb0EN7cutlass6half_tE19Flash_kernel_traitsILi96ELi64ELi128ELi8ES3_EELb0ELb0ELb0ELb0ELb1ELb1ELb1EEEvNS_16Flash_bwd_paramsE)
        .other          _ZN5flash44flash_bwd_dq_dk_dv_loop_seqk_parallel_kernelI23Flash_bwd_kernel_traitsILi96ELi64ELi128ELi8ELi2ELi4ELi4ELb1ELb0EN7cutlass6half_tE19Flash_kernel_traitsILi96ELi64ELi128ELi8ES3_EELb0ELb0ELb0ELb0ELb1ELb1ELb1EEEvNS_16Flash_bwd_paramsE,@"STO_CUDA_ENTRY STV_DEFAULT"
_ZN5flash44flash_bwd_dq_dk_dv_loop_seqk_parallel_kernelI23Flash_bwd_kernel_traitsILi96ELi64ELi128ELi8ELi2ELi4ELi4ELb1ELb0EN7cutlass6half_tE19Flash_kernel_traitsILi96ELi64ELi128ELi8ES3_EELb0ELb0ELb0ELb0ELb1ELb1ELb1EEEvNS_16Flash_bwd_paramsE:
.text._ZN5flash44flash_bwd_dq_dk_dv_loop_seqk_parallel_kernelI23Flash_bwd_kernel_traitsILi96ELi64ELi128ELi8ELi2ELi4ELi4ELb1ELb0EN7cutlass6half_tE19Flash_kernel_traitsILi96ELi64ELi128ELi8ES3_EELb0ELb0ELb0ELb0ELb1ELb1ELb1EEEvNS_16Flash_bwd_paramsE:
        /* <DEDUP_REMOVED lines=35> */
.L_x_679:
        /* <DEDUP_REMOVED lines=72> */
.L_x_673:
[----:B------:R-:W1:Y:S01]  /*06b0*/  LDCU UR44, c[0x0][0x3e0] ;  /* 0x00007c00ff2c77ac */ /* 0x000e620008000800 */
[----:B------:R-:W2:Y:S01]  /*06c0*/  LDCU UR40, c[0x0][0x444] ;  /* 0x00008880ff2877ac */ /* 0x000ea20008000800 */
[----:B-1----:R-:W-:-:S04]  /*06d0*/  UIMAD UR44, UR33, UR44, UR32 ;  /* 0x0000002c212c72a4 */ /* 0x002fc8000f8e0220 */
[----:B--2---:R-:W-:-:S12]  /*06e0*/  UIMAD UR44, UR44, UR40, URZ ;  /* 0x000000282c2c72a4 */ /* 0x004fd8000f8e02ff */
.L_x_674:
[----:B------:R-:W1:Y:S01]  /*06f0*/  S2R R229, SR_TID.X ;  /* 0x0000000000e57919 */ /* 0x000e620000002100 */
[----:B------:R-:W2:Y:S01]  /*0700*/  LDCU.64 UR20, c[0x0][0x3b0] ;  /* 0x00007600ff1477ac */ /* 0x000ea20008000a00 */
[----:B------:R-:W-:Y:S01]  /*0710*/  IMAD.MOV.U32 R3, RZ, RZ, RZ ;  /* 0x000000ffff037224 */ /* 0x000fe200078e00ff */
[----:B------:R-:W3:Y:S01]  /*0720*/  LDC.64 R22, c[0x0][0x590] ;  /* 0x00016400ff167b82 */ /* 0x000ee20000000a00 */
[----:B------:R-:W4:Y:S01]  /*0730*/  LDCU.64 UR14, c[0x0][0x3c0] ;  /* 0x00007800ff0e77ac */ /* 0x000f220008000a00 */
[----:B------:R-:W2:Y:S06]  /*0740*/  LDCU.64 UR10, c[0x0][0x3b8] ;  /* 0x00007700ff0a77ac */ /* 0x000eac0008000a00 */
[----:B------:R-:W3:Y:S01]  /*0750*/  LDC.64 R24, c[0x0][0x598] ;  /* 0x00016600ff187b82 */ /* 0x000ee20000000a00 */
[----:B------:R-:W-:Y:S01]  /*0760*/  ULEA UR43, UR43, 0xffffffc0, 0x6 ;  /* 0xffffffc02b2b7891 */ /* 0x000fe2000f8e30ff */
[----:B------:R-:W1:Y:S03]  /*0770*/  LDCU.64 UR16, c[0x0][0x588] ;  /* 0x0000b100ff1077ac */ /* 0x000e660008000a00 */
[----:B------:R-:W-:Y:S01]  /*0780*/  USHF.R.S32.HI UR42, URZ, 0x1f, UR43 ;  /* 0x0000001fff2a7899 */ /* 0x000fe2000801142b */
[----:B------:R-:W1:Y:S01]  /*0790*/  LDCU.64 UR18, c[0x0][0x398] ;  /* 0x00007300ff1277ac */ /* 0x000e620008000a00 */
[----:B----4-:R-:W-:Y:S01]  /*07a0*/  IMAD.U32 R6, RZ, RZ, UR14 ;  /* 0x0000000eff067e24 */ /* 0x010fe2000f8e00ff */
[----:B------:R-:W-:-:S02]  /*07b0*/  USHF.R.S32.HI UR23, URZ, 0x1f, UR47 ;  /* 0x0000001fff177899 */ /* 0x000fc4000801142f */
[----:B------:R-:W-:Y:S01]  /*07c0*/  UIADD3 UR25, UP0, UPT, UR22, UR47, URZ ;  /* 0x0000002f16197290 */ /* 0x000fe2000ff1e0ff */
[----:B--2---:R-:W-:Y:S01]  /*07d0*/  IMAD.U32 R4, RZ, RZ, UR10 ;  /* 0x0000000aff047e24 */ /* 0x004fe2000f8e00ff */
        /* <DEDUP_REMOVED lines=13> */
[--C-:B------:R-:W-:Y:S01]  /*08b0*/  IMAD.WIDE.U32 R6, R6, UR25, R2.reuse ;  /* 0x0000001906067c25 */ /* 0x100fe2000f8e0002 */
[----:B------:R-:W-:Y:S01]  /*08c0*/  UIMAD UR23, UR22, UR14, URZ ;  /* 0x0000000e161772a4 */ /* 0x000fe2000f8e02ff */
[----:B------:R-:W-:Y:S01]  /*08d0*/  STL [R1+0x4c], R21 ;  /* 0x00004c1501007387 */ /* 0x000fe20000100800 */
[----:B------:R-:W-:Y:S01]  /*08e0*/  UIMAD UR22, UR22, UR10, URZ ;  /* 0x0000000a161672a4 */ /* 0x000fe2000f8e02ff */
[----:B------:R-:W-:Y:S01]  /*08f0*/  IMAD.WIDE.U32 R4, R4, UR25, R2 ;  /* 0x0000001904047c25 */ /* 0x000fe2000f8e0002 */
[----:B------:R-:W-:-:S02]  /*0900*/  UIADD3 UR24, UPT, UPT, UR51, UR24, URZ ;  /* 0x0000001833187290 */ /* 0x000fc4000fffe0ff */
[----:B------:R-:W-:Y:S01]  /*0910*/  UIMAD UR23, UR25, UR15, UR23 ;  /* 0x0000000f191772a4 */ /* 0x000fe2000f8e0217 */
[----:B------:R-:W-:Y:S01]  /*0920*/  IMAD.WIDE.U32 R10, R10, UR33, R2 ;  /* 0x000000210a0a7c25 */ /* 0x000fe2000f8e0002 */
[----:B------:R-:W-:Y:S01]  /*0930*/  UIMAD UR22, UR25, UR11, UR22 ;  /* 0x0000000b191672a4 */ /* 0x000fe2000f8e0216 */
[----:B------:R-:W-:Y:S01]  /*0940*/  LOP3.LUT R2, R2, UR50, RZ, 0xfc, !PT ;  /* 0x0000003202027c12 */ /* 0x000fe2000f8efcff */
[----:B------:R-:W-:Y:S01]  /*0950*/  USHF.L.U64.HI UR18, UR14, 0x6, UR15 ;  /* 0x000000060e127899 */ /* 0x000fe2000801020f */
[----:B------:R-:W-:Y:S01]  /*0960*/  IMAD.U32 R3, RZ, RZ, UR24 ;  /* 0x00000018ff037e24 */ /* 0x000fe2000f8e00ff */
[----:B------:R-:W4:Y:S01]  /*0970*/  LDCU.64 UR16, c[0x0][0x390] ;  /* 0x00007200ff1077ac */ /* 0x000f220008000a00 */
[----:B------:R-:W-:Y:S02]  /*0980*/  VIADD R7, R7, UR23 ;  /* 0x0000001707077c36 */ /* 0x000fe40008000000 */
[----:B--2---:R-:W-:Y:S01]  /*0990*/  IMAD.U32 R12, RZ, RZ, UR12 ;  /* 0x0000000cff0c7e24 */ /* 0x004fe2000f8e00ff */
[----:B------:R-:W2:Y:S01]  /*09a0*/  LDCU.64 UR24, c[0x0][0x3d8] ;  /* 0x00007b00ff1877ac */ /* 0x000ea20008000a00 */
[----:B------:R-:W-:-:S02]  /*09b0*/  VIADD R5, R5, UR22 ;  /* 0x0000001605057c36 */ /* 0x000fc40008000000 */
[----:B-1----:R-:W-:Y:S01]  /*09c0*/  IMAD.U32 R13, RZ, RZ, UR4 ;  /* 0x00000004ff0d7e24 */ /* 0x002fe2000f8e00ff */
[----:B------:R-:W1:Y:S01]  /*09d0*/  LDCU.64 UR22, c[0x0][0x3c8] ;  /* 0x00007900ff1677ac */ /* 0x000e620008000a00 */
[----:B------:R-:W-:Y:S01]  /*09e0*/  IMAD.WIDE.U32 R8, R8, UR33, R2 ;  /* 0x0000002108087c25 */ /* 0x000fe2000f8e0002 */
[----:B------:R-:W-:-:S03]  /*09f0*/  ULEA UR48, UR45, UR48, 0x6 ;  /* 0x000000302d307291 */ /* 0x000fc6000f8e30ff */
[----:B------:R-:W-:-:S04]  /*0a00*/  IMAD.WIDE.U32 R2, R12, UR33, R6 ;  /* 0x000000210c027c25 */ /* 0x000fc8000f8e0006 */
[----:B------:R-:W-:-:S04]  /*0a10*/  IMAD.WIDE.U32 R6, R13, UR33, R4 ;  /* 0x000000210d067c25 */ /* 0x000fc8000f8e0004 */
[----:B------:R-:W-:Y:S01]  /*0a20*/  IMAD.U32 R13, RZ, RZ, UR5 ;  /* 0x00000005ff0d7e24 */ /* 0x000fe2000f8e00ff */
[----:B------:R-:W3:Y:S01]  /*0a30*/  LDCU.64 UR4, c[0x0][0x3d0] ;  /* 0x00007a00ff0477ac */ /* 0x000ee20008000a00 */
        /* <DEDUP_REMOVED lines=11> */
[----:B---3--:R-:W-:Y:S02]  /*0af0*/  IMAD R8, R14, UR4, RZ ;  /* 0x000000040e087c24 */ /* 0x008fe4000f8e02ff */
        /* <DEDUP_REMOVED lines=29> */
[----:B----4-:R-:W-:Y:S01]  /*0cd0*/  LEA R14, P1, R0, UR16, 0x1 ;  /* 0x00000010000e7c11 */ /* 0x010fe2000f8208ff */
        /* <DEDUP_REMOVED lines=16> */
[----:B------:R-:W-:Y:S01]  /*0de0*/  LOP3.LUT R0, R163, 0xd8, RZ, 0xc0, !PT ;  /* 0x000000d8a3007812 */ /* 0x000fe200078ec0ff */
[----:B------:R-:W-:Y:S01]  /*0df0*/  IMAD R9, R23, UR43, R9 ;  /* 0x0000002b17097c24 */ /* 0x000fe2000f8e0209 */
[----:B--2---:R-:W-:Y:S01]  /*0e00*/  LEA R12, P0, R19, UR18, 0x1 ;  /* 0x00000012130c7c11 */ /* 0x004fe2000f8008ff */
[----:B------:R-:W-:Y:S01]  /*0e10*/  IMAD.IADD R7, R5, 0x1, R18 ;  /* 0x0000000105077824 */ /* 0x000fe200078e0212 */
[----:B------:R-:W-:Y:S01]  /*0e20*/  LOP3.LUT R0, R0, 0x18, R229, 0x78, !PT ;  /* 0x0000001800007812 */ /* 0x000fe200078e78e5 */
[----:B------:R-:W-:Y:S01]  /*0e30*/  IMAD.IADD R5, R11, 0x1, R9 ;  /* 0x000000010b057824 */ /* 0x000fe200078e0209 */
[----:B------:R-:W-:Y:S01]  /*0e40*/  LEA.HI.X R13, R19, UR19, R13, 0x1, P0 ;  /* 0x00000013130d7c11 */ /* 0x000fe200080f0c0d */
        /* <DEDUP_REMOVED lines=8> */
[----:B------:R-:W-:Y:S01]  /*0ed0*/  @P2 BAR.SYNC.DEFER_BLOCKING 0x0 ;  /* 0x0000000000002b1d */ /* 0x000fe20000010000 */
[----:B------:R-:W-:Y:S01]  /*0ee0*/  IMAD.WIDE.U32 R4, R24, UR32, R4 ;  /* 0x0000002018047c25 */ /* 0x000fe2000f8e0004 */
[----:B---3--:R-:W-:Y:S01]  /*0ef0*/  UIMAD.WIDE UR14, UR48, 0x4, UR14 ;  /* 0x00000004300e78a5 */ /* 0x008fe2000f8e020e */
[----:B------:R-:W-:-:S02]  /*0f00*/  LEA.HI.X R7, R2, UR19, R3, 0x1, P0 ;  /* 0x0000001302077c11 */ /* 0x000fc400080f0c03 */
[----:B------:R-:W-:Y:S02]  /*0f10*/  IMAD R3, R25, UR32, R5 ;  /* 0x0000002019037c24 */ /* 0x000fe4000f8e0205 */
[----:B------:R-:W-:Y:S01]  /*0f20*/  IMAD.MOV.U32 R2, RZ, RZ, R4 ;  /* 0x000000ffff027224 */ /* 0x000fe200078e0004 */
[----:B------:R-:W-:Y:S01]  /*0f30*/  UIMAD.WIDE.U32 UR24, UR33, UR40, URZ ;  /* 0x00000028211872a5 */ /* 0x000fe2000f8e00ff */
[C---:B------:R-:W-:Y:S01]  /*0f40*/  IMAD R4, R21.reuse, R23, RZ ;  /* 0x0000001715047224 */ /* 0x040fe200078e02ff */
[----:B------:R-:W-:Y:S01]  /*0f50*/  STL.64 [R1+0x40], R26 ;  /* 0x0000401a01007387 */ /* 0x000fe20000100a00 */
[----:B------:R-:W-:-:S04]  /*0f60*/  IMAD.WIDE.U32 R2, R21, R22, R2 ;  /* 0x0000001615027225 */ /* 0x000fc800078e0002 */
[----:B------:R-:W-:Y:S01]  /*0f70*/  IMAD.IADD R4, R3, 0x1, R4 ;  /* 0x0000000103047824 */ /* 0x000fe200078e0204 */
[----:B--2---:R-:W-:-:S04]  /*0f80*/  LEA R10, P0, R2, UR10, 0x1 ;  /* 0x0000000a020a7c11 */ /* 0x004fc8000f8008ff */
        /* <DEDUP_REMOVED lines=10> */
[----:B------:R4:W-:Y:S04]  /*1030*/  LDGSTS.E.BYPASS.LTC128B.128 [R0+0x14000], desc[UR36][R14.64+0x80] ;  /* 0x140000800e007fae */ /* 0x0009e8000b981a24 */
[----:B------:R-:W0:Y:S01]  /*1040*/  LDGDEPBAR ;  /* 0x00000000000079af */ /* 0x000e220000000000 */
[----:B--2---:R-:W-:-:S03]  /*1050*/  UISETP.NE.U32.AND UP0, UPT, UR10, URZ, UPT ;  /* 0x000000ff0a00728c */ /* 0x004fc6000bf05070 */
[----:B------:R-:W-:Y:S01]  /*1060*/  LDGSTS.E.BYPASS.LTC128B.128 [R0+0x6000], desc[UR36][R10.64] ;  /* 0x060000000a007fae */ /* 0x000fe2000b981a24 */
[----:B-1----:R-:W-:-:S03]  /*1070*/  USHF.R.S32.HI UR18, URZ, 0x1f, UR12 ;  /* 0x0000001fff127899 */ /* 0x002fc6000801140c */
[----:B------:R-:W-:Y:S01]  /*1080*/  LDGSTS.E.BYPASS.LTC128B.128 [R0+0x7000], desc[UR36][R10.64+0x40] ;  /* 0x070000400a007fae */ /* 0x000fe2000b981a24 */
[----:B---3--:R-:W-:Y:S01]  /*1090*/  SHF.R.U32.HI R9, RZ, 0x5, R229 ;  /* 0x00000005ff097819 */ /* 0x008fe200000116e5 */
[----:B------:R-:W-:Y:S02]  /*10a0*/  IMAD.MOV.U32 R8, RZ, RZ, 0x4 ;  /* 0x00000004ff087424 */ /* 0x000fe400078e00ff */
[----:B------:R-:W-:Y:S02]  /*10b0*/  LDGSTS.E.BYPASS.LTC128B.128 [R0+0x8000], desc[UR36][R10.64+0x80] ;  /* 0x080000800a007fae */ /* 0x000fe4000b981a24 */
[----:B------:R-:W-:Y:S01]  /*10c0*/  IMAD.SHL.U32 R5, R9, 0x10, RZ ;  /* 0x0000001009057824 */ /* 0x000fe200078e00ff */
[----:B------:R-:W-:Y:S01]  /*10d0*/  UIMAD.WIDE.U32 UR22, UR24, UR12, URZ ;  /* 0x0000000c181672a5 */ /* 0x000fe2000f8e00ff */
[----:B------:R-:W-:Y:S01]  /*10e0*/  IMAD.SHL.U32 R225, R229, 0x4, RZ ;  /* 0x00000004e5e17824 */ /* 0x000fe200078e00ff */
[----:B----4-:R-:W-:Y:S01]  /*10f0*/  UIMAD UR20, UR32, UR13, URZ ;  /* 0x0000000d201472a4 */ /* 0x010fe2000f8e02ff */
[----:B------:R1:W-:Y:S01]  /*1100*/  STL.64 [R1+0x38], R10 ;  /* 0x0000380a01007387 */ /* 0x0003e20000100a00 */
[----:B------:R-:W-:-:S04]  /*1110*/  LOP3.LUT R5, R5, 0x10, RZ, 0xc0, !PT ;  /* 0x0000001005057812 */ /* 0x000fc800078ec0ff */
[----:B------:R-:W-:-:S05]  /*1120*/  LOP3.LUT R5, R5, 0x7, R21, 0xf8, !PT ;  /* 0x0000000705057812 */ /* 0x000fca00078ef815 */
[----:B------:R-:W-:Y:S01]  /*1130*/  IMAD.WIDE.U32 R2, R5, R8, UR14 ;  /* 0x0000000e05027e25 */ /* 0x000fe2000f8e0008 */
[----:B------:R-:W-:Y:S01]  /*1140*/  USHF.R.S32.HI UR10, URZ, 0x1f, UR40 ;  /* 0x0000001fff0a7899 */ /* 0x000fe20008011428 */
[----:B------:R-:W2:Y:S02]  /*1150*/  LDC.64 R4, c[0x0][0x5f8] ;  /* 0x00017e00ff047b82 */ /* 0x000ea40000000a00 */
[----:B------:R-:W-:-:S05]  /*1160*/  VIADD R8, R0, UR5 ;  /* 0x0000000500087c36 */ /* 0x000fca0008000000 */
[----:B------:R-:W-:Y:S04]  /*1170*/  LDGSTS.E.BYPASS.LTC128B.128 [R8], desc[UR36][R26.64] ;  /* 0x000000001a087fae */ /* 0x000fe8000b981a24 */
[----:B------:R-:W-:Y:S01]  /*1180*/  LDGSTS.E.BYPASS.LTC128B.128 [R8+0x1000], desc[UR36][R26.64+0x40] ;  /* 0x010000401a087fae */ /* 0x000fe2000b981a24 */
[----:B------:R-:W-:-:S03]  /*1190*/  UIMAD UR16, UR10, UR33, URZ ;  /* 0x000000210a1072a4 */ /* 0x000fc6000f8e02ff */
[----:B------:R-:W-:Y:S04]  /*11a0*/  LDGSTS.E.BYPASS.LTC128B.128 [R8+0x2000], desc[UR36][R26.64+0x80] ;  /* 0x020000801a087fae */ /* 0x000fe8000b981a24 */
[----:B------:R-:W-:Y:S04]  /*11b0*/  LDGSTS.E.BYPASS.LTC128B.128 [R0+0x9000], desc[UR36][R6.64] ;  /* 0x0900000006007fae */ /* 0x000fe8000b981a24 */
[----:B------:R-:W-:Y:S04]  /*11c0*/  LDGSTS.E.BYPASS.LTC128B.128 [R0+0xb000], desc[UR36][R6.64+0x40] ;  /* 0x0b00004006007fae */ /* 0x000fe8000b981a24 */
[----:B------:R3:W-:Y:S01]  /*11d0*/  LDGSTS.E.BYPASS.LTC128B.128 [R0+0xd000], desc[UR36][R6.64+0x80] ;  /* 0x0d00008006007fae */ /* 0x0007e2000b981a24 */
[----:B------:R-:W-:-:S03]  /*11e0*/  UIADD3 UR16, UPT, UPT, UR25, UR16, URZ ;  /* 0x0000001019107290 */ /* 0x000fc6000fffe0ff */
[----:B------:R-:W-:Y:S01]  /*11f0*/  LDGSTS.E.BYPASS.LTC128B.128 [R0+0xa000], desc[UR36][R12.64] ;  /* 0x0a0000000c007fae */ /* 0x000fe2000b981a24 */
[----:B------:R-:W-:-:S03]  /*1200*/  UIMAD UR16, UR16, UR12, URZ ;  /* 0x0000000c101072a4 */ /* 0x000fc6000f8e02ff */
[----:B------:R-:W-:Y:S01]  /*1210*/  LDGSTS.E.BYPASS.LTC128B.128 [R0+0xc000], desc[UR36][R12.64+0x40] ;  /* 0x0c0000400c007fae */ /* 0x000fe2000b981a24 */
[----:B------:R-:W-:-:S03]  /*1220*/  UIMAD UR16, UR18, UR24, UR16 ;  /* 0x00000018121072a4 */ /* 0x000fc6000f8e0210 */
[----:B------:R4:W-:Y:S04]  /*1230*/  LDGSTS.E.BYPASS.LTC128B.128 [R0+0xe000], desc[UR36][R12.64+0x80] ;  /* 0x0e0000800c007fae */ /* 0x0009e8000b981a24 */
[----:B------:R-:W0:Y:S01]  /*1240*/  LDGDEPBAR ;  /* 0x00000000000079af */ /* 0x000e220000000000 */
[----:B------:R-:W-:Y:S02]  /*1250*/  USHF.R.S32.HI UR17, URZ, 0x1f, UR13 ;  /* 0x0000001fff117899 */ /* 0x000fe4000801140d */
[----:B------:R-:W-:Y:S01]  /*1260*/  USHF.R.S32.HI UR21, URZ, 0x1f, UR20 ;  /* 0x0000001fff157899 */ /* 0x000fe20008011414 */
[----:B-1----:R-:W5:Y:S01]  /*1270*/  LDG.E R10, desc[UR36][R2.64] ;  /* 0x00000024020a7981 */ /* 0x002f62000c1e1900 */
[----:B------:R-:W-:Y:S01]  /*1280*/  UISETP.NE.AND.EX UP0, UPT, UR11, URZ, UPT, UP0 ;  /* 0x000000ff0b00728c */ /* 0x000fe2000bf05300 */
[----:B------:R-:W-:-:S02]  /*1290*/  IMAD.SHL.U32 R14, R229, 0x20, RZ ;  /* 0x00000020e50e7824 */ /* 0x000fc400078e00ff */
[----:B------:R-:W5:Y:S01]  /*12a0*/  LDG.E R11, desc[UR36][R2.64+0xa0] ;  /* 0x0000a024020b7981 */ /* 0x000f62000c1e1900 */
[----:B---3--:R-:W2:Y:S01]  /*12b0*/  S2R R6, SR_CTAID.X ;  /* 0x0000000000067919 */ /* 0x008ea20000002500 */
[----:B------:R-:W-:Y:S02]  /*12c0*/  UIADD3 UR16, UPT, UPT, UR23, UR16, URZ ;  /* 0x0000001017107290 */ /* 0x000fe4000fffe0ff */
[----:B------:R-:W-:Y:S02]  /*12d0*/  UIMAD.WIDE.U32 UR20, UR22, UR13, UR20 ;  /* 0x0000000d161472a5 */ /* 0x000fe4000f8e0014 */
[----:B------:R-:W-:Y:S02]  /*12e0*/  UIMAD UR16, UR16, UR13, URZ ;  /* 0x0000000d101072a4 */ /* 0x000fe4000f8e02ff */
[----:B------:R-:W-:Y:S02]  /*12f0*/  USEL UR46, UR46, URZ, UP0 ;  /* 0x000000ff2e2e7287 */ /* 0x000fe40008000000 */
[----:B------:R-:W-:-:S02]  /*1300*/  UIMAD UR16, UR17, UR22, UR16 ;  /* 0x00000016111072a4 */ /* 0x000fc4000f8e0210 */
[----:B------:R-:W-:Y:S01]  /*1310*/  UIMAD UR18, UR12, UR13, URZ ;  /* 0x0000000d0c1272a4 */ /* 0x000fe2000f8e02ff */
[C---:B----4-:R-:W-:Y:S01]  /*1320*/  LOP3.LUT R0, R229.reuse, 0x1f, RZ, 0xc0, !PT ;  /* 0x0000001fe5007812 */ /* 0x050fe200078ec0ff */
[----:B------:R-:W-:Y:S01]  /*1330*/  UIMAD.WIDE UR24, UR12, UR13, URZ ;  /* 0x0000000d0c1872a5 */ /* 0x000fe2000f8e02ff */
[----:B------:R-:W5:Y:S01]  /*1340*/  LDG.E R12, desc[UR36][R2.64+0x20] ;  /* 0x00002024020c7981 */ /* 0x000f62000c1e1900 */
[----:B------:R-:W-:Y:S01]  /*1350*/  UIADD3 UR17, UPT, UPT, UR21, UR16, URZ ;  /* 0x0000001015117290 */ /* 0x000fe2000fffe0ff */
[----:B------:R-:W-:Y:S01]  /*1360*/  IMAD.SHL.U32 R224, R229, 0x10, RZ ;  /* 0x00000010e5e07824 */ /* 0x000fe200078e00ff */
[----:B------:R-:W-:Y:S01]  /*1370*/  UIADD3 UR46, UP0, UPT, UR43, UR46, URZ ;  /* 0x0000002e2b2e7290 */ /* 0x000fe2000ff1e0ff */
[----:B------:R2:W5:Y:S01]  /*1380*/  LDG.E R13, desc[UR36][R2.64+0x80] ;  /* 0x00008024020d7981 */ /* 0x000562000c1e1900 */
[----:B------:R-:W-:Y:S01]  /*1390*/  UMOV UR16, UR20 ;  /* 0x0000001400107c82 */ /* 0x000fe20008000000 */
[----:B------:R-:W-:Y:S01]  /*13a0*/  IMAD R0, R9, UR18, R0 ;  /* 0x0000001209007c24 */ /* 0x000fe2000f8e0200 */
[----:B------:R-:W-:Y:S01]  /*13b0*/  UIMAD.WIDE.U32 UR16, UR24, UR46, UR16 ;  /* 0x0000002e181072a5 */ /* 0x000fe2000f8e0010 */
[----:B------:R-:W-:Y:S01]  /*13c0*/  LOP3.LUT R9, R225, 0x18, RZ, 0xc0, !PT ;  /* 0x00000018e1097812 */ /* 0x000fe200078ec0ff */
[----:B------:R-:W-:Y:S01]  /*13d0*/  UIADD3.X UR42, UPT, UPT, URZ, UR42, URZ, UP0, !UPT ;  /* 0x0000002aff2a7290 */ /* 0x000fe200087fe4ff */
[----:B------:R-:W-:-:S04]  /*13e0*/  DEPBAR.LE SB0, 0x1 ;  /* 0x000080400000791a */ /* 0x000fc80000000000 */
[----:B------:R-:W-:Y:S01]  /*13f0*/  UIMAD UR46, UR25, UR46, URZ ;  /* 0x0000002e192e72a4 */ /* 0x000fe2000f8e02ff */
[----:B------:R-:W-:Y:S01]  /*1400*/  LOP3.LUT R7, R9, 0xc0, R14, 0xf8, !PT ;  /* 0x000000c009077812 */ /* 0x000fe200078ef80e */
[----:B------:R-:W1:Y:S02]  /*1410*/  LDCU.64 UR10, c[0x0][0x570] ;  /* 0x0000ae00ff0a77ac */ /* 0x000e640008000a00 */
[----:B------:R-:W-:Y:S01]  /*1420*/  UIMAD UR42, UR24, UR42, UR46 ;  /* 0x0000002a182a72a4 */ /* 0x000fe2000f8e022e */
[----:B--2---:R-:W-:-:S04]  /*1430*/  IMAD.WIDE.U32 R2, R6, R4, RZ ;  /* 0x0000000406027225 */ /* 0x004fc800078e00ff */
[----:B------:R-:W-:Y:S01]  /*1440*/  IMAD R5, R6, R5, R3 ;  /* 0x0000000506057224 */ /* 0x000fe200078e0203 */
[----:B------:R-:W-:Y:S02]  /*1450*/  SEL R2, R2, RZ, P2 ;  /* 0x000000ff02027207 */ /* 0x000fe40001000000 */
[----:B------:R-:W-:Y:S01]  /*1460*/  LOP3.LUT R3, R224, 0x3c00, RZ, 0xc0, !PT ;  /* 0x00003c00e0037812 */ /* 0x000fe200078ec0ff */
[----:B------:R-:W-:Y:S01]  /*1470*/  UIADD3 UR42, UPT, UPT, UR17, UR42, URZ ;  /* 0x0000002a112a7290 */ /* 0x000fe2000fffe0ff */
[----:B------:R-:W-:Y:S02]  /*1480*/  IADD3 R6, P1, P0, R0, UR16, R2 ;  /* 0x0000001000067c10 */ /* 0x000fe4000f83e002 */
[----:B------:R-:W-:Y:S02]  /*1490*/  LOP3.LUT R208, R224, 0x100, RZ, 0xc0, !PT ;  /* 0x00000100e0d07812 */ /* 0x000fe400078ec0ff */
[----:B------:R-:W-:Y:S02]  /*14a0*/  SHF.R.S32.HI R4, RZ, 0x1f, R0 ;  /* 0x0000001fff047819 */ /* 0x000fe40000011400 */
[----:B------:R-:W-:-:S02]  /*14b0*/  LOP3.LUT R3, R3, 0x20, R14, 0xf8, !PT ;  /* 0x0000002003037812 */ /* 0x000fc400078ef80e */
[----:B------:R-:W-:Y:S02]  /*14c0*/  LOP3.LUT R2, R7, 0x8, R229, 0x78, !PT ;  /* 0x0000000807027812 */ /* 0x000fe400078e78e5 */
[----:B------:R-:W-:Y:S01]  /*14d0*/  SEL R0, R5, RZ, P2 ;  /* 0x000000ff05007207 */ /* 0x000fe20001000000 */
[----:B------:R-:W-:Y:S01]  /*14e0*/  USHF.L.U32 UR12, UR18, 0x6, URZ ;  /* 0x00000006120c7899 */ /* 0x000fe200080006ff */
[----:B------:R-:W-:Y:S02]  /*14f0*/  LOP3.LUT R208, R2, R3, R208, 0xfe, !PT ;  /* 0x0000000302d07212 */ /* 0x000fe400078efed0 */
[----:B------:R-:W-:Y:S02]  /*1500*/  IADD3.X R3, PT, PT, R4, UR42, R0, P1, P0 ;  /* 0x0000002a04037c10 */ /* 0x000fe40008fe0400 */
[----:B------:R-:W-:Y:S01]  /*1510*/  LOP3.LUT P1, RZ, R229, 0x4, RZ, 0xc0, !PT ;  /* 0x00000004e5ff7812 */ /* 0x000fe2000782c0ff */
[----:B------:R-:W-:Y:S01]  /*1520*/  IMAD.U32 R2, RZ, RZ, UR12 ;  /* 0x0000000cff027e24 */ /* 0x000fe2000f8e00ff */
[----:B------:R-:W-:-:S02]  /*1530*/  IADD3 R0, P0, PT, R6, UR12, RZ ;  /* 0x0000000c06007c10 */ /* 0x000fc4000ff1e0ff */
[----:B------:R-:W-:Y:S01]  /*1540*/  LEA R208, R208, UR4, 0x1 ;  /* 0x00000004d0d07c11 */ /* 0x000fe2000f8e08ff */
[----:B------:R-:W-:Y:S01]  /*1550*/  BAR.SYNC.DEFER_BLOCKING 0x0 ;  /* 0x0000000000007b1d */ /* 0x000fe20000010000 */
[----:B------:R-:W-:-:S03]  /*1560*/  LEA.HI.X.SX32 R2, R2, R3, 0x1, P0 ;  /* 0x0000000302027211 */ /* 0x000fc600000f0eff */
[C---:B------:R-:W-:Y:S02]  /*1570*/  VIADD R3, R208.reuse, 0xf000 ;  /* 0x0000f000d0037836 */ /* 0x040fe40000000000 */
[----:B------:R-:W-:Y:S02]  /*1580*/  VIADD R216, R208, 0xf020 ;  /* 0x0000f020d0d87836 */ /* 0x000fe40000000000 */
[----:B------:R-:W-:Y:S01]  /*1590*/  @P1 VIADD R216, R3, 0xffffffe0 ;  /* 0xffffffe003d81836 */ /* 0x000fe20000000000 */
[----:B------:R2:W3:Y:S04]  /*15a0*/  LDSM.16.M88.4 R172, [R208+0xf000] ;  /* 0x00f00000d0ac783b */ /* 0x0004e80000000200 */
[----:B------:R2:W4:Y:S04]  /*15b0*/  LDSM.16.M88.4 R176, [R208+0xf400] ;  /* 0x00f40000d0b0783b */ /* 0x0005280000000200 */
[----:B------:R2:W2:Y:S04]  /*15c0*/  LDSM.16.M88.4 R188, [R208+0x11000] ;  /* 0x01100000d0bc783b */ /* 0x0004a80000000200 */
[----:B------:R1:W2:Y:S04]  /*15d0*/  LDSM.16.M88.4 R192, [R208+0x11400] ;  /* 0x01140000d0c0783b */ /* 0x0002a80000000200 */
[----:B------:R1:W2:Y:S04]  /*15e0*/  LDSM.16.M88.4 R204, [R208+0x13000] ;  /* 0x01300000d0cc783b */ /* 0x0002a80000000200 */
[----:B------:R1:W2:Y:S04]  /*15f0*/  LDSM.16.M88.4 R180, [R216] ;  /* 0x00000000d8b4783b */ /* 0x0002a80000000200 */
[----:B------:R2:W2:Y:S04]  /*1600*/  LDSM.16.M88.4 R184, [R216+0x400] ;  /* 0x00040000d8b8783b */ /* 0x0004a80000000200 */
[----:B------:R2:W2:Y:S04]  /*1610*/  LDSM.16.M88.4 R196, [R216+0x2000] ;  /* 0x00200000d8c4783b */ /* 0x0004a80000000200 */
[----:B------:R2:W2:Y:S04]  /*1620*/  LDSM.16.M88.4 R200, [R216+0x2400] ;  /* 0x00240000d8c8783b */ /* 0x0004a80000000200 */
[----:B------:R2:W2:Y:S04]  /*1630*/  LDSM.16.M88.4 R212, [R216+0x4000] ;  /* 0x00400000d8d4783b */ /* 0x0004a80000000200 */
[----:B------:R-:W2:Y:S04]  /*1640*/  LDSM.16.M88.4 R208, [R208+0x13400] ;  /* 0x01340000d0d0783b */ /* 0x000ea80000000200 */
[----:B------:R-:W2:Y:S01]  /*1650*/  LDSM.16.M88.4 R216, [R216+0x4400] ;  /* 0x00440000d8d8783b */ /* 0x000ea20000000200 */
[----:B-1----:R-:W-:-:S04]  /*1660*/  LEA R248, P0, R0, UR10, 0x2 ;  /* 0x0000000a00f87c11 */ /* 0x002fc8000f8010ff */
[----:B------:R-:W-:Y:S01]  /*1670*/  LEA.HI.X R249, R0, UR11, R2, 0x2, P0 ;  /* 0x0000000b00f97c11 */ /* 0x000fe200080f1402 */
[----:B------:R-:W1:Y:S01]  /*1680*/  LDCU.64 UR10, c[0x0][0x5e8] ;  /* 0x0000bd00ff0a77ac */ /* 0x000e620008000a00 */
[----:B------:R-:W-:Y:S01]  /*1690*/  UISETP.GE.AND UP0, UPT, UR41, 0x1, UPT ;  /* 0x000000012900788c */ /* 0x000fe2000bf06270 */
[----:B------:R-:W-:Y:S01]  /*16a0*/  CS2R R126, SRZ ;  /* 0x00000000007e7805 */ /* 0x000fe2000001ff00 */
[----:B------:R-:W-:Y:S01]  /*16b0*/  ULEA UR20, UR45, UR44, 0x6 ;  /* 0x0000002c2d147291 */ /* 0x000fe2000f8e30ff */
        /* <DEDUP_REMOVED lines=47> */
[----:B-1----:R-:W-:Y:S01]  /*19b0*/  UIMAD.WIDE UR20, UR20, 0x4, UR10 ;  /* 0x00000004141478a5 */ /* 0x002fe2000f8e020a */
[----:B--234-:R-:W-:Y:S11]  /*19c0*/  BRA.U !UP0, `(.L_x_675) ;  /* 0x0000004108487547 */ /* 0x01cff6000b800000 */
[--C-:B------:R-:W-:Y:S01]  /*19d0*/  SHF.R.U32.HI R0, RZ, 0x4, R229.reuse ;  /* 0x00000004ff007819 */ /* 0x100fe200000116e5 */
[----:B------:R1:W-:Y:S01]  /*19e0*/  STL [R1+0x48], R8 ;  /* 0x0000480801007387 */ /* 0x0003e20000100800 */
[--C-:B------:R-:W-:Y:S01]  /*19f0*/  SHF.R.U32.HI R3, RZ, 0x1, R229.reuse ;  /* 0x00000001ff037819 */ /* 0x100fe200000116e5 */
[----:B------:R-:W2:Y:S01]  /*1a00*/  LDCU UR13, c[0x0][0x3b0] ;  /* 0x00007600ff0d77ac */ /* 0x000ea20008000800 */
[----:B------:R-:W-:Y:S01]  /*1a10*/  LOP3.LUT R0, R0, 0x8, RZ, 0xc0, !PT ;  /* 0x0000000800007812 */ /* 0x000fe200078ec0ff */
[----:B-----5:R1:W-:Y:S01]  /*1a20*/  STL [R1+0x5c], R10 ;  /* 0x00005c0a01007387 */ /* 0x0203e20000100800 */
[----:B------:R-:W-:Y:S01]  /*1a30*/  LOP3.LUT R2, R14, 0x120, RZ, 0xc0, !PT ;  /* 0x000001200e027812 */ /* 0x000fe200078ec0ff */
[----:B------:R-:W3:Y:S01]  /*1a40*/  LDCU UR16, c[0x0][0x590] ;  /* 0x0000b200ff1077ac */ /* 0x000ee20008000800 */
[----:B------:R-:W-:Y:S01]  /*1a50*/  LOP3.LUT R0, R0, 0x10, R229, 0xf8, !PT ;  /* 0x0000001000007812 */ /* 0x000fe200078ef8e5 */
[----:B------:R1:W-:Y:S01]  /*1a60*/  STL [R1+0x58], R12 ;  /* 0x0000580c01007387 */ /* 0x0003e20000100800 */
[----:B------:R-:W-:Y:S01]  /*1a70*/  LOP3.LUT R224, R2, 0x200, R224, 0xf8, !PT ;  /* 0x0000020002e07812 */ /* 0x000fe200078ef8e0 */
[----:B------:R-:W-:Y:S01]  /*1a80*/  IMAD.MOV.U32 R231, RZ, RZ, 0x20 ;  /* 0x00000020ffe77424 */ /* 0x000fe200078e00ff */
[--C-:B------:R-:W-:Y:S01]  /*1a90*/  LOP3.LUT R0, R0, 0xc0, R14.reuse, 0xf8, !PT ;  /* 0x000000c000007812 */ /* 0x100fe200078ef80e */
[----:B------:R1:W-:Y:S01]  /*1aa0*/  STL [R1+0x54], R13 ;  /* 0x0000540d01007387 */ /* 0x0003e20000100800 */
[----:B------:R-:W-:Y:S01]  /*1ab0*/  LOP3.LUT R7, R7, 0x8, R3, 0x78, !PT ;  /* 0x0000000807077812 */ /* 0x000fe200078e7803 */
[----:B------:R-:W-:Y:S01]  /*1ac0*/  IMAD.MOV.U32 R232, RZ, RZ, 0x20 ;  /* 0x00000020ffe87424 */ /* 0x000fe200078e00ff */
[----:B------:R-:W-:Y:S01]  /*1ad0*/  LOP3.LUT R9, R0, R9, RZ, 0x3c, !PT ;  /* 0x0000000900097212 */ /* 0x000fe200078e3cff */
[----:B------:R-:W4:Y:S01]  /*1ae0*/  S2R R229, SR_TID.X ;  /* 0x0000000000e57919 */ /* 0x000f220000002100 */
[----:B------:R-:W-:Y:S01]  /*1af0*/  LOP3.LUT R7, R224, R7, RZ, 0xfc, !PT ;  /* 0x00000007e0077212 */ /* 0x000fe200078efcff */
[----:B------:R-:W-:Y:S01]  /*1b00*/  IMAD.MOV.U32 R0, RZ, RZ, 0x10 ;  /* 0x00000010ff007424 */ /* 0x000fe200078e00ff */
[----:B------:R-:W-:Y:S01]  /*1b10*/  LOP3.LUT R9, R9, 0x120, R14, 0xf8, !PT ;  /* 0x0000012009097812 */ /* 0x000fe200078ef80e */
[----:B------:R1:W-:Y:S01]  /*1b20*/  STL [R1+0x50], R11 ;  /* 0x0000500b01007387 */ /* 0x0003e20000100800 */
[----:B------:R-:W-:Y:S01]  /*1b30*/  IMAD.MOV.U32 R226, RZ, RZ, 0x20 ;  /* 0x00000020ffe27424 */ /* 0x000fe200078e00ff */
[----:B------:R-:W-:Y:S01]  /*1b40*/  LEA R222, R7, UR4, 0x1 ;  /* 0x0000000407de7c11 */ /* 0x000fe2000f8e08ff */
[----:B------:R-:W-:Y:S01]  /*1b50*/  IMAD.MOV.U32 R127, RZ, RZ, RZ ;  /* 0x000000ffff7f7224 */ /* 0x000fe200078e00ff */
[----:B------:R-:W-:Y:S01]  /*1b60*/  USHF.L.U32 UR18, UR18, 0x3, URZ ;  /* 0x0000000312127899 */ /* 0x000fe200080006ff */
[----:B------:R-:W1:Y:S01]  /*1b70*/  LDCU UR10, c[0x0][0x3e0] ;  /* 0x00007c00ff0a77ac */ /* 0x000e620008000800 */
[----:B------:R-:W1:Y:S01]  /*1b80*/  LDCU UR12, c[0x0][0x50c] ;  /* 0x0000a180ff0c77ac */ /* 0x000e620008000800 */
[----:B------:R-:W1:Y:S01]  /*1b90*/  LDCU UR11, c[0x0][0x45c] ;  /* 0x00008b80ff0b77ac */ /* 0x000e620008000800 */
[----:B--2---:R-:W-:-:S02]  /*1ba0*/  USHF.L.U32 UR13, UR13, 0x6, URZ ;  /* 0x000000060d0d7899 */ /* 0x004fc400080006ff */
[----:B---3--:R-:W-:Y:S01]  /*1bb0*/  USHF.L.U32 UR16, UR16, 0x6, URZ ;  /* 0x0000000610107899 */ /* 0x008fe200080006ff */
[C---:B----4-:R-:W-:Y:S01]  /*1bc0*/  LOP3.LUT P0, RZ, R229.reuse, 0x4, RZ, 0xc0, !PT ;  /* 0x00000004e5ff7812 */ /* 0x050fe2000780c0ff */
[C---:B------:R-:W-:Y:S01]  /*1bd0*/  IMAD.SHL.U32 R228, R229.reuse, 0x20, RZ ;  /* 0x00000020e5e47824 */ /* 0x040fe200078e00ff */
[C---:B------:R-:W-:Y:S01]  /*1be0*/  LOP3.LUT P1, RZ, R229.reuse, 0x2, RZ, 0xc0, !PT ;  /* 0x00000002e5ff7812 */ /* 0x040fe2000782c0ff */
[----:B------:R-:W-:Y:S01]  /*1bf0*/  IMAD.SHL.U32 R2, R229, 0x2, RZ ;  /* 0x00000002e5027824 */ /* 0x000fe200078e00ff */
[----:B------:R-:W-:Y:S01]  /*1c00*/  SEL R3, R0, 0xfffffff0, !P0 ;  /* 0xfffffff000037807 */ /* 0x000fe20004000000 */
[----:B------:R-:W-:Y:S01]  /*1c10*/  VIADD R222, R222, UR5 ;  /* 0x00000005dede7c36 */ /* 0x000fe20008000000 */
[----:B------:R-:W-:Y:S02]  /*1c20*/  LOP3.LUT R0, R228, 0x7400, RZ, 0xc0, !PT ;  /* 0x00007400e4007812 */ /* 0x000fe400078ec0ff */
[----:B------:R-:W-:Y:S02]  /*1c30*/  LEA R220, R9, UR4, 0x1 ;  /* 0x0000000409dc7c11 */ /* 0x000fe4000f8e08ff */
[----:B------:R-:W-:-:S02]  /*1c40*/  LOP3.LUT P2, RZ, R229, 0x8, RZ, 0xc0, !PT ;  /* 0x00000008e5ff7812 */ /* 0x000fc4000784c0ff */
[----:B------:R-:W-:Y:S01]  /*1c50*/  SHF.R.U32.HI R227, RZ, 0x1, R229 ;  /* 0x00000001ffe37819 */ /* 0x000fe200000116e5 */
[----:B------:R-:W-:Y:S01]  /*1c60*/  VIADD R220, R220, UR5 ;  /* 0x00000005dcdc7c36 */ /* 0x000fe20008000000 */
[----:B------:R-:W-:Y:S01]  /*1c70*/  LOP3.LUT R230, R229, 0x8, RZ, 0xc0, !PT ;  /* 0x00000008e5e67812 */ /* 0x000fe200078ec0ff */
[----:B------:R-:W-:Y:S01]  /*1c80*/  UMOV UR5, UR21 ;  /* 0x0000001500057c82 */ /* 0x000fe20008000000 */
[----:B------:R-:W-:Y:S02]  /*1c90*/  SEL R231, R231, 0xffffffe0, !P0 ;  /* 0xffffffe0e7e77807 */ /* 0x000fe40004000000 */
[----:B------:R-:W-:Y:S02]  /*1ca0*/  SEL R232, R232, 0xffffffe0, !P0 ;  /* 0xffffffe0e8e87807 */ /* 0x000fe40004000000 */
[----:B------:R-:W-:Y:S02]  /*1cb0*/  SEL R226, R226, 0xffffffe0, !P1 ;  /* 0xffffffe0e2e27807 */ /* 0x000fe40004800000 */
[----:B-1----:R-:W-:-:S07]  /*1cc0*/  LOP3.LUT R0, R0, 0x6, R2, 0xf8, !PT ;  /* 0x0000000600007812 */ /* 0x002fce00078ef802 */
.L_x_678:
[----:B------:R-:W0:Y:S01]  /*1cd0*/  LDGDEPBAR ;  /* 0x00000000000079af */ /* 0x000e220000000000 */
[C---:B------:R-:W-:Y:S01]  /*1ce0*/  SHF.L.U32 R224, R229.reuse, 0x4, RZ ;  /* 0x00000004e5e07819 */ /* 0x040fe200000006ff */
[----:B------:R-:W-:Y:S01]  /*1cf0*/  UMOV UR4, UR29 ;  /* 0x0000001d00047c82 */ /* 0x000fe20008000000 */
[----:B------:R-:W-:Y:S05]  /*1d00*/  SHF.L.U32 R225, R229, 0x2, RZ ;  /* 0x00000002e5e17819 */ /* 0x000fea00000006ff */
[----:B------:R-:W2:Y:S01]  /*1d10*/  LDL R234, [R1+0x5c] ;  /* 0x00005c0001ea7983 */ /* 0x000ea20000100800 */
[C---:B------:R-:W-:Y:S01]  /*1d20*/  LOP3.LUT R0, R224.reuse, 0x3c00, RZ, 0xc0, !PT ;  /* 0x00003c00e0007812 */ /* 0x040fe200078ec0ff */
[----:B------:R-:W-:Y:S01]  /*1d30*/  UISETP.NE.AND UP0, UPT, UR45, URZ, UPT ;  /* 0x000000ff2d00728c */ /* 0x000fe2000bf05270 */
[----:B------:R-:W-:Y:S01]  /*1d40*/  LOP3.LUT R2, R224, 0x100, RZ, 0xc0, !PT ;  /* 0x00000100e0027812 */ /* 0x000fe200078ec0ff */
[----:B------:R-:W3:Y:S01]  /*1d50*/  LDL R233, [R1+0x58] ;  /* 0x0000580001e97983 */ /* 0x000ee20000100800 */
[--C-:B------:R-:W-:Y:S02]  /*1d60*/  LOP3.LUT R0, R0, 0x20, R228.reuse, 0xf8, !PT ;  /* 0x0000002000007812 */ /* 0x100fe400078ef8e4 */
[----:B------:R-:W-:Y:S01]  /*1d70*/  LOP3.LUT R223, R225, 0x18, RZ, 0xc0, !PT ;  /* 0x00000018e1df7812 */ /* 0x000fe200078ec0ff */
[----:B------:R-:W4:Y:S01]  /*1d80*/  LDL R242, [R1+0x54] ;  /* 0x0000540001f27983 */ /* 0x000f220000100800 */
[----:B------:R-:W-:Y:S02]  /*1d90*/  LOP3.LUT R0, R0, R2, RZ, 0xfc, !PT ;  /* 0x0000000200007212 */ /* 0x000fe400078efcff */
[----:B------:R-:W-:Y:S01]  /*1da0*/  LOP3.LUT R221, R223, 0xc0, R228, 0xf8, !PT ;  /* 0x000000c0dfdd7812 */ /* 0x000fe200078ef8e4 */
[----:B------:R-:W-:Y:S01]  /*1db0*/  STL [R1+0x70], R40 ;  /* 0x0000702801007387 */ /* 0x000fe20000100800 */
[----:B------:R-:W-:Y:S02]  /*1dc0*/  IADD3 R3, PT, PT, R222, R231, RZ ;  /* 0x000000e7de037210 */ /* 0x000fe40007ffe0ff */
[----:B------:R-:W-:Y:S01]  /*1dd0*/  LOP3.LUT R0, R0, R221, R230, 0xf6, !PT ;  /* 0x000000dd00007212 */ /* 0x000fe200078ef6e6 */
[----:B------:R-:W-:Y:S03]  /*1de0*/  STL [R1+0x6c], R39 ;  /* 0x00006c2701007387 */ /* 0x000fe60000100800 */
[----:B------:R-:W-:Y:S01]  /*1df0*/  LEA R0, R0, UR4, 0x1 ;  /* 0x0000000400007c11 */ /* 0x000fe2000f8e08ff */
[----:B------:R-:W-:Y:S03]  /*1e00*/  STL [R1+0x68], R38 ;  /* 0x0000682601007387 */ /* 0x000fe60000100800 */
[----:B------:R-:W-:Y:S01]  /*1e10*/  IADD3 R2, PT, PT, R0, R231, RZ ;  /* 0x000000e700027210 */ /* 0x000fe20007ffe0ff */
[----:B------:R-:W-:Y:S04]  /*1e20*/  STL [R1+0x64], R37 ;  /* 0x0000642501007387 */ /* 0x000fe80000100800 */
[----:B------:R-:W-:Y:S01]  /*1e30*/  STL [R1+0x60], R36 ;  /* 0x0000602401007387 */ /* 0x000fe20000100800 */
        /* <DEDUP_REMOVED lines=34> */
[----:B------:R-:W2:Y:S07]  /*2060*/  LDSM.16.M88.4 R136, [R3+0x1800] ;  /* 0x001800000388783b */ /* 0x000eae0000000200 */
        /* <DEDUP_REMOVED lines=13> */
[----:B------:R-:W1:Y:S04]  /*2140*/  LDSM.16.M88.4 R152, [R0+0xd400] ;  /* 0x00d400000098783b */ /* 0x000e680000000200 */
[----:B--2---:R-:W-:Y:S03]  /*2150*/  FSETP.NEU.FTZ.AND P1, PT, R234, -INF , PT ;  /* 0xff800000ea00780b */ /* 0x004fe60003f3d000 */
[C---:B------:R-:W-:Y:S08]  /*2160*/  HMMA.16816.F32 R8, R136.reuse, R164, R8 ;  /* 0x000000a48808723c */ /* 0x040ff00000001808 */
[-C--:B------:R-:W-:Y:S08]  /*2170*/  HMMA.16816.F32 R12, R136, R166.reuse, R12 ;  /* 0x000000a6880c723c */ /* 0x080ff0000000180c */
[C---:B------:R-:W-:Y:S08]  /*2180*/  HMMA.16816.F32 R16, R140.reuse, R166, R16 ;  /* 0x000000a68c10723c */ /* 0x040ff00000001810 */
[-C--:B------:R-:W-:Y:S08]  /*2190*/  HMMA.16816.F32 R20, R140, R144.reuse, R20 ;  /* 0x000000908c14723c */ /* 0x080ff00000001814 */
[C---:B------:R-:W-:Y:S08]  /*21a0*/  HMMA.16816.F32 R24, R136.reuse, R144, R24 ;  /* 0x000000908818723c */ /* 0x040ff00000001818 */
[-C--:B------:R-:W-:Y:S01]  /*21b0*/  HMMA.16816.F32 R28, R136, R146.reuse, R28 ;  /* 0x00000092881c723c */ /* 0x080fe2000000181c */
[----:B------:R-:W2:Y:S07]  /*21c0*/  LDSM.16.M88.4 R136, [R3+0x2800] ;  /* 0x002800000388783b */ /* 0x000eae0000000200 */
[----:B------:R-:W-:Y:S04]  /*21d0*/  HMMA.16816.F32 R32, R140, R146, R32 ;  /* 0x000000928c20723c */ /* 0x000fe80000001820 */
[----:B------:R-:W-:Y:S04]  /*21e0*/  SHF.R.U32.HI R146, RZ, 0x2, R229 ;  /* 0x00000002ff927819 */ /* 0x000fe800000116e5 */
        /* <DEDUP_REMOVED lines=20> */
[----:B------:R-:W-:Y:S01]  /*2330*/  MUFU.TANH R141, R5 ;  /* 0x00000005008d7308 */ /* 0x000fe20000002400 */
[----:B------:R-:W-:Y:S01]  /*2340*/  FMUL.FTZ R9, R9, UR12 ;  /* 0x0000000c09097c20 */ /* 0x000fe20008410000 */
[----:B------:R-:W-:Y:S01]  /*2350*/  FMUL.FTZ R14, R14, UR12 ;  /* 0x0000000c0e0e7c20 */ /* 0x000fe20008410000 */
[----:B------:R-:W-:Y:S01]  /*2360*/  FMUL.FTZ R12, R12, UR12 ;  /* 0x0000000c0c0c7c20 */ /* 0x000fe20008410000 */
[----:B------:R-:W-:Y:S01]  /*2370*/  FMUL.FTZ R15, R15, UR12 ;  /* 0x0000000c0f0f7c20 */ /* 0x000fe20008410000 */
[----:B------:R-:W-:Y:S05]  /*2380*/  FMUL.FTZ R13, R13, UR12 ;  /* 0x0000000c0d0d7c20 */ /* 0x000fea0008410000 */
[----:B------:R-:W1:Y:S01]  /*2390*/  MUFU.TANH R241, R8 ;  /* 0x0000000800f17308 */ /* 0x000e620000002400 */
[----:B------:R-:W-:Y:S01]  /*23a0*/  FMUL.FTZ R16, R16, UR12 ;  /* 0x0000000c10107c20 */ /* 0x000fe20008410000 */
[----:B------:R-:W-:Y:S01]  /*23b0*/  FMUL.FTZ R17, R17, UR12 ;  /* 0x0000000c11117c20 */ /* 0x000fe20008410000 */
[----:B------:R-:W-:Y:S01]  /*23c0*/  FMUL.FTZ R18, R18, UR12 ;  /* 0x0000000c12127c20 */ /* 0x000fe20008410000 */
[----:B------:R-:W-:Y:S06]  /*23d0*/  FMUL.FTZ R19, R19, UR12 ;  /* 0x0000000c13137c20 */ /* 0x000fec0008410000 */
[----:B------:R-:W2:Y:S10]  /*23e0*/  MUFU.TANH R240, R9 ;  /* 0x0000000900f07308 */ /* 0x000eb40000002400 */
[----:B------:R-:W-:Y:S01]  /*23f0*/  MUFU.TANH R238, R11 ;  /* 0x0000000b00ee7308 */ /* 0x000fe20000002400 */
[----:B-1----:R-:W-:Y:S01]  /*2400*/  STL [R1+0x14], R241 ;  /* 0x000014f101007387 */ /* 0x002fe20000100800 */
[----:B------:R-:W-:Y:S08]  /*2410*/  FMUL.FTZ R8, R233, 1.4426950216293334961 ;  /* 0x3fb8aa3be9087820 */ /* 0x000ff00000410000 */
[----:B------:R-:W1:Y:S01]  /*2420*/  MUFU.TANH R239, R10 ;  /* 0x0000000a00ef7308 */ /* 0x000e620000002400 */
[----:B--2---:R-:W-:Y:S01]  /*2430*/  STL [R1+0x10], R240 ;  /* 0x000010f001007387 */ /* 0x004fe20000100800 */
[----:B------:R-:W-:Y:S05]  /*2440*/  FMUL.FTZ R9, R234, 1.4426950216293334961 ;  /* 0x3fb8aa3bea097820 */ /* 0x000fea0000410000 */
[----:B------:R-:W-:Y:S03]  /*2450*/  FSEL R9, R9, RZ, P1 ;  /* 0x000000ff09097208 */ /* 0x000fe60000800000 */
[----:B------:R-:W-:Y:S01]  /*2460*/  MUFU.TANH R37, R6 ;  /* 0x0000000600257308 */ /* 0x000fe20000002400 */
[----:B------:R-:W-:Y:S01]  /*2470*/  FSETP.NEU.FTZ.AND P1, PT, R233, -INF , PT ;  /* 0xff800000e900780b */ /* 0x000fe20003f3d000 */
[--C-:B------:R-:W-:Y:S03]  /*2480*/  FFMA.FTZ R0, R149, UR11, -R9.reuse ;  /* 0x0000000b95007c23 */ /* 0x100fe60008010809 */
[----:B------:R-:W-:Y:S02]  /*2490*/  FSEL R8, R8, RZ, P1 ;  /* 0x000000ff08087208 */ /* 0x000fe40000800000 */
[----:B------:R-:W-:Y:S03]  /*24a0*/  FSETP.NEU.FTZ.AND P1, PT, R242, -INF , PT ;  /* 0xff800000f200780b */ /* 0x000fe60003f3d000 */
[----:B------:R-:W2:Y:S01]  /*24b0*/  MUFU.TANH R237, R12 ;  /* 0x0000000c00ed7308 */ /* 0x000ea20000002400 */
[----:B-1----:R-:W-:Y:S04]  /*24c0*/  STL [R1+0x2c], R239 ;  /* 0x00002cef01007387 */ /* 0x002fe80000100800 */
[----:B------:R-:W-:Y:S05]  /*24d0*/  STL [R1+0x28], R238 ;  /* 0x000028ee01007387 */ /* 0x000fea0000100800 */
[----:B------:R1:W-:Y:S10]  /*24e0*/  MUFU.TANH R36, R7 ;  /* 0x0000000700247308 */ /* 0x0003f40000002400 */
[----:B------:R3:W-:Y:S01]  /*24f0*/  MUFU.EX2 R140, R0 ;  /* 0x00000000008c7308 */ /* 0x0007e20000000800 */
[----:B--2---:R-:W-:Y:S04]  /*2500*/  STL [R1], R237 ;  /* 0x000000ed01007387 */ /* 0x004fe80000100800 */
[----:B------:R-:W2:Y:S05]  /*2510*/  LDL R10, [R1+0x50] ;  /* 0x00005000010a7983 */ /* 0x000eaa0000100800 */
[----:B------:R-:W4:Y:S01]  /*2520*/  MUFU.TANH R236, R14 ;  /* 0x0000000e00ec7308 */ /* 0x000f220000002400 */
[----:B-1----:R-:W1:Y:S09]  /*2530*/  LDSM.16.M88.4 R4, [R2+0xd400] ;  /* 0x00d400000204783b */ /* 0x002e720000000200 */
[----:B------:R-:W4:Y:S01]  /*2540*/  MUFU.TANH R12, R15 ;  /* 0x0000000f000c7308 */ /* 0x000f220000002400 */
[----:B---3--:R-:W-:Y:S09]  /*2550*/  FFMA.FTZ R0, R141, UR11, -R9 ;  /* 0x0000000b8d007c23 */ /* 0x008ff20008010809 */
[----:B------:R-:W-:Y:S01]  /*2560*/  MUFU.TANH R163, R17 ;  /* 0x0000001100a37308 */ /* 0x000fe20000002400 */
[----:B----4-:R3:W-:Y:S09]  /*2570*/  STL [R1+0x24], R236 ;  /* 0x000024ec01007387 */ /* 0x0107f20000100800 */
[----:B------:R4:W-:Y:S01]  /*2580*/  MUFU.EX2 R148, R0 ;  /* 0x0000000000947308 */ /* 0x0009e20000000800 */
[----:B------:R3:W-:Y:S09]  /*2590*/  STL [R1+0x20], R12 ;  /* 0x0000200c01007387 */ /* 0x0007f20000100800 */
[----:B------:R3:W-:Y:S10]  /*25a0*/  MUFU.TANH R251, R13 ;  /* 0x0000000d00fb7308 */ /* 0x0007f40000002400 */
[----:B------:R-:W-:Y:S01]  /*25b0*/  MUFU.TANH R142, R16 ;  /* 0x00000010008e7308 */ /* 0x000fe20000002400 */
[-C--:B-1----:R-:W-:Y:S03]  /*25c0*/  HMMA.16816.F32 R20, R156, R4.reuse, R20 ;  /* 0x000000049c14723c */ /* 0x082fe60000001814 */
[--C-:B----4-:R-:W-:Y:S06]  /*25d0*/  FFMA.FTZ R0, R37, UR11, -R8.reuse ;  /* 0x0000000b25007c23 */ /* 0x110fec0008010808 */
[----:B------:R1:W-:Y:S01]  /*25e0*/  MUFU.EX2 R233, R0 ;  /* 0x0000000000e97308 */ /* 0x0003e20000000800 */
[C---:B------:R-:W-:Y:S04]  /*25f0*/  HMMA.16816.F32 R24, R136.reuse, R4, R24 ;  /* 0x000000048818723c */ /* 0x040fe80000001818 */
[----:B---3--:R-:W-:Y:S05]  /*2600*/  SHF.L.U32 R13, R229, 0x1, RZ ;  /* 0x00000001e50d7819 */ /* 0x008fea00000006ff */
[----:B------:R-:W-:Y:S01]  /*2610*/  MUFU.TANH R234, R18 ;  /* 0x0000001200ea7308 */ /* 0x000fe20000002400 */
[-C--:B------:R-:W-:Y:S03]  /*2620*/  HMMA.16816.F32 R28, R136, R6.reuse, R28 ;  /* 0x00000006881c723c */ /* 0x080fe6000000181c */
[----:B------:R-:W-:Y:S01]  /*2630*/  FMUL.FTZ R21, R21, UR12 ;  /* 0x0000000c15157c20 */ /* 0x000fe20008410000 */
[----:B------:R-:W-:Y:S01]  /*2640*/  FMUL.FTZ R22, R22, UR12 ;  /* 0x0000000c16167c20 */ /* 0x000fe20008410000 */
[----:B------:R-:W-:Y:S04]  /*2650*/  FMUL.FTZ R23, R23, UR12 ;  /* 0x0000000c17177c20 */ /* 0x000fe80008410000 */
[----:B------:R-:W-:Y:S01]  /*2660*/  MUFU.TANH R171, R19 ;  /* 0x0000001300ab7308 */ /* 0x000fe20000002400 */
[----:B------:R-:W-:Y:S04]  /*2670*/  HMMA.16816.F32 R32, R156, R6, R32 ;  /* 0x000000069c20723c */ /* 0x000fe80000001820 */
[----:B-1----:R-:W-:Y:S01]  /*2680*/  FFMA.FTZ R0, R36, UR11, -R8 ;  /* 0x0000000b24007c23 */ /* 0x002fe20008010808 */
        /* <DEDUP_REMOVED lines=8> */
[----:B------:R1:W-:Y:S01]  /*2710*/  MUFU.EX2 R235, R0 ;  /* 0x0000000000eb7308 */ /* 0x0003e20000000800 */
[----:B------:R-:W-:Y:S01]  /*2720*/  FMUL.FTZ R34, R34, UR12 ;  /* 0x0000000c22227c20 */ /* 0x000fe20008410000 */
[----:B------:R-:W-:Y:S01]  /*2730*/  FMUL.FTZ R33, R33, UR12 ;  /* 0x0000000c21217c20 */ /* 0x000fe20008410000 */
[----:B------:R-:W-:Y:S07]  /*2740*/  FMUL.FTZ R35, R35, UR12 ;  /* 0x0000000c23237c20 */ /* 0x000fee0008410000 */
[----:B------:R-:W-:Y:S10]  /*2750*/  MUFU.TANH R170, R22 ;  /* 0x0000001600aa7308 */ /* 0x000ff40000002400 */
[----:B------:R-:W-:Y:S01]  /*2760*/  MUFU.TANH R169, R23 ;  /* 0x0000001700a97308 */ /* 0x000fe20000002400 */
[----:B-1----:R-:W-:Y:S05]  /*2770*/  FMUL.FTZ R0, R242, 1.4426950216293334961 ;  /* 0x3fb8aa3bf2007820 */ /* 0x002fea0000410000 */
[----:B------:R-:W-:Y:S04]  /*2780*/  FSEL R0, R0, RZ, P1 ;  /* 0x000000ff00007208 */ /* 0x000fe80000800000 */
[----:B------:R1:W-:Y:S01]  /*2790*/  MUFU.TANH R242, R4 ;  /* 0x0000000400f27308 */ /* 0x0003e20000002400 */
[--C-:B------:R-:W-:Y:S09]  /*27a0*/  FFMA.FTZ R2, R241, UR11, -R0.reuse ;  /* 0x0000000bf1027c23 */ /* 0x100ff20008010800 */
[----:B------:R3:W-:Y:S10]  /*27b0*/  MUFU.EX2 R246, R2 ;  /* 0x0000000200f67308 */ /* 0x0007f40000000800 */
[----:B------:R-:W-:Y:S01]  /*27c0*/  MUFU.TANH R241, R25 ;  /* 0x0000001900f17308 */ /* 0x000fe20000002400 */
[----:B-1----:R-:W-:Y:S09]  /*27d0*/  FMUL.FTZ R4, R28, UR12 ;  /* 0x0000000c1c047c20 */ /* 0x002ff20008410000 */
[----:B------:R-:W-:Y:S01]  /*27e0*/  MUFU.TANH R5, R26 ;  /* 0x0000001a00057308 */ /* 0x000fe20000002400 */
[--C-:B---3--:R-:W-:Y:S09]  /*27f0*/  FFMA.FTZ R2, R240, UR11, -R0.reuse ;  /* 0x0000000bf0027c23 */ /* 0x108ff20008010800 */
[----:B------:R1:W-:Y:S10]  /*2800*/  MUFU.EX2 R245, R2 ;  /* 0x0000000200f57308 */ /* 0x0003f40000000800 */
[----:B------:R-:W-:Y:S10]  /*2810*/  MUFU.TANH R252, R27 ;  /* 0x0000001b00fc7308 */ /* 0x000ff40000002400 */
[----:B------:R-:W-:Y:S10]  /*2820*/  MUFU.TANH R158, R34 ;  /* 0x00000022009e7308 */ /* 0x000ff40000002400 */
[----:B------:R-:W-:Y:S10]  /*2830*/  MUFU.TANH R247, R30 ;  /* 0x0000001e00f77308 */ /* 0x000ff40000002400 */
[----:B------:R-:W-:Y:S10]  /*2840*/  MUFU.TANH R250, R31 ;  /* 0x0000001f00fa7308 */ /* 0x000ff40000002400 */
[----:B------:R-:W-:Y:S10]  /*2850*/  MUFU.TANH R38, R33 ;  /* 0x0000002100267308 */ /* 0x000ff40000002400 */
[----:B------:R-:W-:Y:S01]  /*2860*/  MUFU.TANH R161, R35 ;  /* 0x0000002300a17308 */ /* 0x000fe20000002400 */
[C---:B--2---:R-:W-:Y:S01]  /*2870*/  FMUL.FTZ R3, R10.reuse, 1.4426950216293334961 ;  /* 0x3fb8aa3b0a037820 */ /* 0x044fe20000410000 */
[----:B------:R-:W-:Y:S01]  /*2880*/  FSETP.NEU.FTZ.AND P1, PT, R10, -INF , PT ;  /* 0xff8000000a00780b */ /* 0x000fe20003f3d000 */
[----:B------:R-:W-:Y:S03]  /*2890*/  FMUL.FTZ R10, R20, UR12 ;  /* 0x0000000c140a7c20 */ /* 0x000fe60008410000 */
[----:B------:R-:W-:Y:S04]  /*28a0*/  FSEL R3, R3, RZ, P1 ;  /* 0x000000ff03037208 */ /* 0x000fe80000800000 */
[----:B------:R-:W-:Y:S01]  /*28b0*/  MUFU.TANH R11, R10 ;  /* 0x0000000a000b7308 */ /* 0x000fe20000002400 */
[--C-:B-1----:R-:W-:Y:S09]  /*28c0*/  FFMA.FTZ R2, R239, UR11, -R3.reuse ;  /* 0x0000000bef027c23 */ /* 0x102ff20008010803 */
[----:B------:R1:W2:Y:S02]  /*28d0*/  MUFU.EX2 R14, R2 ;  /* 0x00000002000e7308 */ /* 0x0002a40000000800 */
[--C-:B-1----:R-:W-:Y:S01]  /*28e0*/  FFMA.FTZ R2, R238, UR11, -R3.reuse ;  /* 0x0000000bee027c23 */ /* 0x102fe20008010803 */
[----:B--2---:R-:W-:Y:S07]  /*28f0*/  STL [R1+0x1c], R14 ;  /* 0x00001c0e01007387 */ /* 0x004fee0000100800 */
[----:B------:R-:W-:Y:S10]  /*2900*/  MUFU.TANH R238, R29 ;  /* 0x0000001d00ee7308 */ /* 0x000ff40000002400 */
[----:B------:R1:W2:Y:S02]  /*2910*/  MUFU.EX2 R15, R2 ;  /* 0x00000002000f7308 */ /* 0x0002a40000000800 */
[--C-:B-1----:R-:W-:Y:S01]  /*2920*/  FFMA.FTZ R2, R237, UR11, -R0.reuse ;  /* 0x0000000bed027c23 */ /* 0x102fe20008010800 */
[----:B--2---:R-:W-:Y:S07]  /*2930*/  STL [R1+0x18], R15 ;  /* 0x0000180f01007387 */ /* 0x004fee0000100800 */
[----:B------:R1:W-:Y:S02]  /*2940*/  MUFU.EX2 R240, R2 ;  /* 0x0000000200f07308 */ /* 0x0003e40000000800 */
[----:B-1----:R-:W-:Y:S08]  /*2950*/  FFMA.FTZ R2, R251, UR11, -R0 ;  /* 0x0000000bfb027c23 */ /* 0x002ff00008010800 */
[----:B------:R1:W-:Y:S02]  /*2960*/  MUFU.EX2 R239, R2 ;  /* 0x0000000200ef7308 */ /* 0x0003e40000000800 */
[--C-:B-1----:R-:W-:Y:S08]  /*2970*/  FFMA.FTZ R2, R236, UR11, -R3.reuse ;  /* 0x0000000bec027c23 */ /* 0x102ff00008010803 */
[----:B------:R1:W-:Y:S10]  /*2980*/  MUFU.TANH R236, R4 ;  /* 0x0000000400ec7308 */ /* 0x0003f40000002400 */
[----:B------:R2:W3:Y:S01]  /*2990*/  MUFU.EX2 R10, R2 ;  /* 0x00000002000a7308 */ /* 0x0004e20000000800 */
[----:B-1----:R-:W-:Y:S09]  /*29a0*/  FMUL.FTZ R4, R32, UR12 ;  /* 0x0000000c20047c20 */ /* 0x002ff20008410000 */
[----:B------:R1:W-:Y:S01]  /*29b0*/  MUFU.TANH R39, R4 ;  /* 0x0000000400277308 */ /* 0x0003e20000002400 */
[----:B--2---:R-:W-:Y:S01]  /*29c0*/  FFMA.FTZ R2, R12, UR11, -R3 ;  /* 0x0000000b0c027c23 */ /* 0x004fe20008010803 */
[----:B---3--:R-:W-:Y:S08]  /*29d0*/  STL [R1+0xc], R10 ;  /* 0x00000c0a01007387 */ /* 0x008ff00000100800 */
[----:B------:R2:W3:Y:S01]  /*29e0*/  MUFU.EX2 R12, R2 ;  /* 0x00000002000c7308 */ /* 0x0004e20000000800 */
[--C-:B-1----:R-:W-:Y:S09]  /*29f0*/  FFMA.FTZ R4, R158, UR11, -R8.reuse ;  /* 0x0000000b9e047c23 */ /* 0x102ff20008010808 */
[----:B------:R1:W-:Y:S01]  /*2a00*/  MUFU.EX2 R157, R4 ;  /* 0x00000004009d7308 */ /* 0x0003e20000000800 */
[--C-:B--2---:R-:W-:Y:S01]  /*2a10*/  FFMA.FTZ R2, R142, UR11, -R9.reuse ;  /* 0x0000000b8e027c23 */ /* 0x104fe20008010809 */
[----:B---3--:R-:W-:Y:S01]  /*2a20*/  STL [R1+0x8], R12 ;  /* 0x0000080c01007387 */ /* 0x008fe20000100800 */
[----:B------:R-:W-:Y:S07]  /*2a30*/  F2FP.F16.F32.PACK_AB R7, R12, R10 ;  /* 0x0000000a0c07723e */ /* 0x000fee00000000ff */
[----:B------:R2:W-:Y:S01]  /*2a40*/  MUFU.EX2 R155, R2 ;  /* 0x00000002009b7308 */ /* 0x0005e20000000800 */
[----:B------:R3:W-:Y:S04]  /*2a50*/  STL [R1+0x4], R5 ;  /* 0x0000040501007387 */ /* 0x0007e80000100800 */
[----:B------:R-:W-:Y:S01]  /*2a60*/  STL [R1+0x4c], R146 ;  /* 0x00004c9201007387 */ /* 0x000fe20000100800 */
[----:B-1----:R-:W-:Y:S01]  /*2a70*/  F2FP.F16.F32.PACK_AB R4, R235, R233 ;  /* 0x000000e9eb04723e */ /* 0x002fe200000000ff */
[--C-:B--2---:R-:W-:Y:S04]  /*2a80*/  FFMA.FTZ R2, R163, UR11, -R9.reuse ;  /* 0x0000000ba3027c23 */ /* 0x104fe80008010809 */
[----:B------:R1:W2:Y:S02]  /*2a90*/  MUFU.EX2 R154, R2 ;  /* 0x00000002009a7308 */ /* 0x0002a40000000800 */
[--C-:B-1----:R-:W-:Y:S08]  /*2aa0*/  FFMA.FTZ R2, R234, UR11, -R8.reuse ;  /* 0x0000000bea027c23 */ /* 0x102ff00008010808 */
[----:B------:R1:W-:Y:S02]  /*2ab0*/  MUFU.EX2 R164, R2 ;  /* 0x0000000200a47308 */ /* 0x0003e40000000800 */
[--C-:B-1----:R-:W-:Y:S08]  /*2ac0*/  FFMA.FTZ R2, R171, UR11, -R8.reuse ;  /* 0x0000000bab027c23 */ /* 0x102ff00008010808 */
[----:B------:R1:W4:Y:S02]  /*2ad0*/  MUFU.EX2 R162, R2 ;  /* 0x0000000200a27308 */ /* 0x0003240000000800 */
[--C-:B-1----:R-:W-:Y:S08]  /*2ae0*/  FFMA.FTZ R2, R11, UR11, -R9.reuse ;  /* 0x0000000b0b027c23 */ /* 0x102ff00008010809 */
[----:B------:R1:W-:Y:S02]  /*2af0*/  MUFU.EX2 R152, R2 ;  /* 0x0000000200987308 */ /* 0x0003e40000000800 */
[----:B-1----:R-:W-:Y:S08]  /*2b00*/  FFMA.FTZ R2, R40, UR11, -R9 ;  /* 0x0000000b28027c23 */ /* 0x002ff00008010809 */
[----:B------:R1:W-:Y:S02]  /*2b10*/  MUFU.EX2 R153, R2 ;  /* 0x0000000200997308 */ /* 0x0003e40000000800 */
[--C-:B-1----:R-:W-:Y:S08]  /*2b20*/  FFMA.FTZ R2, R170, UR11, -R8.reuse ;  /* 0x0000000baa027c23 */ /* 0x102ff00008010808 */
[----:B------:R1:W-:Y:S02]  /*2b30*/  MUFU.EX2 R160, R2 ;  /* 0x0000000200a07308 */ /* 0x0003e40000000800 */
[--C-:B-1----:R-:W-:Y:S01]  /*2b40*/  FFMA.FTZ R2, R169, UR11, -R8.reuse ;  /* 0x0000000ba9027c23 */ /* 0x102fe20008010808 */
[----:B------:R-:W-:Y:S07]  /*2b50*/  FFMA.FTZ R8, R161, UR11, -R8 ;  /* 0x0000000ba1087c23 */ /* 0x000fee0008010808 */
[----:B------:R1:W-:Y:S10]  /*2b60*/  MUFU.EX2 R159, R2 ;  /* 0x00000002009f7308 */ /* 0x0003f40000000800 */
[----:B------:R-:W4:Y:S01]  /*2b70*/  MUFU.EX2 R156, R8 ;  /* 0x00000008009c7308 */ /* 0x000f220000000800 */
[--C-:B-1----:R-:W-:Y:S09]  /*2b80*/  FFMA.FTZ R2, R242, UR11, -R0.reuse ;  /* 0x0000000bf2027c23 */ /* 0x102ff20008010800 */
[----:B------:R1:W-:Y:S02]  /*2b90*/  MUFU.EX2 R168, R2 ;  /* 0x0000000200a87308 */ /* 0x0003e40000000800 */
[--C-:B-1----:R-:W-:Y:S08]  /*2ba0*/  FFMA.FTZ R2, R241, UR11, -R0.reuse ;  /* 0x0000000bf1027c23 */ /* 0x102ff00008010800 */
[----:B------:R1:W-:Y:S02]  /*2bb0*/  MUFU.EX2 R167, R2 ;  /* 0x0000000200a77308 */ /* 0x0003e40000000800 */
[----:B-1----:R-:W-:Y:S01]  /*2bc0*/  FFMA.FTZ R2, R5, UR11, -R3 ;  /* 0x0000000b05027c23 */ /* 0x002fe20008010803 */
[----:B---3--:R-:W-:Y:S07]  /*2bd0*/  LOP3.LUT R5, R228, 0x7400, RZ, 0xc0, !PT ;  /* 0x00007400e4057812 */ /* 0x008fee00078ec0ff */
[----:B------:R1:W-:Y:S01]  /*2be0*/  MUFU.EX2 R244, R2 ;  /* 0x0000000200f47308 */ /* 0x0003e20000000800 */
[----:B------:R-:W-:Y:S01]  /*2bf0*/  LOP3.LUT R5, R5, 0x6, R13, 0xf8, !PT ;  /* 0x0000000605057812 */ /* 0x000fe200078ef80d */
[----:B-1----:R-:W-:Y:S08]  /*2c00*/  FFMA.FTZ R2, R252, UR11, -R3 ;  /* 0x0000000bfc027c23 */ /* 0x002ff00008010803 */
[----:B------:R1:W-:Y:S02]  /*2c10*/  MUFU.EX2 R243, R2 ;  /* 0x0000000200f37308 */ /* 0x0003e40000000800 */
[--C-:B-1----:R-:W-:Y:S01]  /*2c20*/  FFMA.FTZ R2, R236, UR11, -R0.reuse ;  /* 0x0000000bec027c23 */ /* 0x102fe20008010800 */
[----:B------:R-:W-:Y:S07]  /*2c30*/  FFMA.FTZ R0, R238, UR11, -R0 ;  /* 0x0000000bee007c23 */ /* 0x000fee0008010800 */
[----:B------:R1:W-:Y:S10]  /*2c40*/  MUFU.EX2 R166, R2 ;  /* 0x0000000200a67308 */ /* 0x0003f40000000800 */
[----:B------:R3:W-:Y:S01]  /*2c50*/  MUFU.EX2 R165, R0 ;  /* 0x0000000000a57308 */ /* 0x0007e20000000800 */
[----:B-1----:R-:W-:Y:S04]  /*2c60*/  LOP3.LUT R2, R224, 0x1c0, RZ, 0xc0, !PT ;  /* 0x000001c0e0027812 */ /* 0x002fe800078ec0ff */
[----:B------:R-:W-:Y:S02]  /*2c70*/  LOP3.LUT R2, R2, 0x38, R13, 0xf8, !PT ;  /* 0x0000003802027812 */ /* 0x000fe400078ef80d */
[----:B------:R-:W-:Y:S01]  /*2c80*/  MOV R13, 0x10 ;  /* 0x00000010000d7802 */ /* 0x000fe20000000f00 */
[----:B---3--:R-:W-:Y:S01]  /*2c90*/  FFMA.FTZ R0, R39, UR11, -R9 ;  /* 0x0000000b27007c23 */ /* 0x008fe20008010809 */
[----:B------:R-:W-:Y:S01]  /*2ca0*/  LOP3.LUT R2, R2, 0x20, R227, 0x78, !PT ;  /* 0x0000002002027812 */ /* 0x000fe200078e78e3 */
[----:B------:R-:W-:Y:S01]  /*2cb0*/  FFMA.FTZ R9, R38, UR11, -R9 ;  /* 0x0000000b26097c23 */ /* 0x000fe20008010809 */
[----:B------:R-:W-:Y:S01]  /*2cc0*/  SEL R13, R13, 0xfffffff0, !P0 ;  /* 0xfffffff00d0d7807 */ /* 0x000fe20004000000 */
[----:B------:R1:W-:Y:S01]  /*2cd0*/  MUFU.EX2 R151, R0 ;  /* 0x0000000000977308 */ /* 0x0003e20000000800 */
[----:B------:R-:W-:Y:S02]  /*2ce0*/  LOP3.LUT R144, R5, R2, RZ, 0xfc, !PT ;  /* 0x0000000205907212 */ /* 0x000fe400078efcff */
[----:B------:R-:W-:Y:S02]  /*2cf0*/  F2FP.F16.F32.PACK_AB R5, R148, R140 ;  /* 0x0000008c9405723e */ /* 0x000fe400000000ff */
[----:B------:R-:W-:Y:S05]  /*2d00*/  LEA R144, R144, UR4, 0x1 ;  /* 0x0000000490907c11 */ /* 0x000fea000f8e08ff */
[----:B------:R-:W3:Y:S01]  /*2d10*/  MUFU.EX2 R150, R9 ;  /* 0x0000000900967308 */ /* 0x000ee20000000800 */
[----:B------:R-:W-:Y:S01]  /*2d20*/  IADD3 R145, PT, PT, R13, R144, RZ ;  /* 0x000000900d917210 */ /* 0x000fe20007ffe0ff */
[----:B------:R4:W-:Y:S01]  /*2d30*/  STS [R144+0x13400], R4 ;  /* 0x0134000490007388 */ /* 0x0009e20000000800 */
[C---:B------:R-:W-:Y:S02]  /*2d40*/  IADD3 R6, PT, PT, R144.reuse, 0x13000, RZ ;  /* 0x0001300090067810 */ /* 0x040fe40007ffe0ff */
[----:B------:R-:W-:Y:S01]  /*2d50*/  IADD3 R143, PT, PT, R144, 0x13020, RZ ;  /* 0x00013020908f7810 */ /* 0x000fe20007ffe0ff */
[----:B------:R3:W-:Y:S01]  /*2d60*/  STS [R144+0x13000], R5 ;  /* 0x0130000590007388 */ /* 0x0007e20000000800 */
[----:B------:R-:W-:Y:S01]  /*2d70*/  @P2 IADD3 R143, PT, PT, R6, -0x20, RZ ;  /* 0xffffffe0068f2810 */ /* 0x000fe20007ffe0ff */
[--C-:B------:R-:W-:Y:S01]  /*2d80*/  FFMA.FTZ R6, R247, UR11, -R3.reuse ;  /* 0x0000000bf7067c23 */ /* 0x100fe20008010803 */
[----:B-1----:R-:W-:Y:S01]  /*2d90*/  LOP3.LUT R0, R224, 0x200, RZ, 0xc0, !PT ;  /* 0x00000200e0007812 */ /* 0x002fe200078ec0ff */
[----:B------:R-:W-:Y:S02]  /*2da0*/  FFMA.FTZ R3, R250, UR11, -R3 ;  /* 0x0000000bfa037c23 */ /* 0x000fe40008010803 */
[----:B------:R1:W-:Y:S01]  /*2db0*/  MUFU.EX2 R237, R6 ;  /* 0x0000000600ed7308 */ /* 0x0003e20000000800 */
[----:B------:R-:W-:Y:S02]  /*2dc0*/  LOP3.LUT R2, R0, 0x120, R228, 0xf8, !PT ;  /* 0x0000012000027812 */ /* 0x000fe400078ef8e4 */
[--C-:B------:R-:W-:Y:S04]  /*2dd0*/  LOP3.LUT R0, R221, 0x8, R227.reuse, 0x78, !PT ;  /* 0x00000008dd007812 */ /* 0x100fe800078e78e3 */
[----:B------:R-:W-:Y:S03]  /*2de0*/  LOP3.LUT R0, R2, R0, RZ, 0xfc, !PT ;  /* 0x0000000002007212 */ /* 0x000fe600078efcff */
[----:B------:R3:W3:Y:S01]  /*2df0*/  MUFU.EX2 R221, R3 ;  /* 0x0000000300dd7308 */ /* 0x0006e20000000800 */
[----:B--2---:R-:W-:Y:S02]  /*2e00*/  F2FP.F16.F32.PACK_AB R2, R154, R155 ;  /* 0x0000009b9a02723e */ /* 0x004fe400000000ff */
[----:B------:R-:W-:Y:S03]  /*2e10*/  LEA R0, R0, UR4, 0x1 ;  /* 0x0000000400007c11 */ /* 0x000fe6000f8e08ff */
[----:B------:R2:W-:Y:S01]  /*2e20*/  STS [R145+0x13000], R2 ;  /* 0x0130000291007388 */ /* 0x0005e20000000800 */
[----:B----4-:R-:W-:Y:S02]  /*2e30*/  F2FP.F16.F32.PACK_AB R4, R162, R164 ;  /* 0x000000a4a204723e */ /* 0x010fe400000000ff */
[----:B-1----:R-:W-:Y:S02]  /*2e40*/  F2FP.F16.F32.PACK_AB R6, R245, R246 ;  /* 0x000000f6f506723e */ /* 0x002fe400000000ff */
[----:B---3--:R-:W-:Y:S01]  /*2e50*/  F2FP.F16.F32.PACK_AB R5, R15, R14 ;  /* 0x0000000e0f05723e */ /* 0x008fe200000000ff */
[----:B------:R1:W-:Y:S04]  /*2e60*/  STS [R145+0x13400], R4 ;  /* 0x0134000491007388 */ /* 0x0003e80000000800 */
[----:B------:R3:W-:Y:S01]  /*2e70*/  STS [R144+0x14000], R6 ;  /* 0x0140000690007388 */ /* 0x0007e20000000800 */
[----:B------:R-:W-:Y:S03]  /*2e80*/  F2FP.F16.F32.PACK_AB R3, R156, R157 ;  /* 0x0000009d9c03723e */ /* 0x000fe600000000ff */
[----:B------:R4:W-:Y:S04]  /*2e90*/  STS [R144+0x14400], R5 ;  /* 0x0144000590007388 */ /* 0x0009e80000000800 */
[----:B------:R-:W-:Y:S01]  /*2ea0*/  STS [R145+0x14400], R7 ;  /* 0x0144000791007388 */ /* 0x000fe20000000800 */
[----:B--2---:R-:W-:Y:S05]  /*2eb0*/  F2FP.F16.F32.PACK_AB R2, R239, R240 ;  /* 0x000000f0ef02723e */ /* 0x004fea00000000ff */
[----:B------:R2:W-:Y:S01]  /*2ec0*/  STS [R145+0x14000], R2 ;  /* 0x0140000291007388 */ /* 0x0005e20000000800 */
[----:B-1----:R-:W-:Y:S02]  /*2ed0*/  F2FP.F16.F32.PACK_AB R4, R150, R151 ;  /* 0x000000979604723e */ /* 0x002fe400000000ff */
[----:B---3--:R-:W-:Y:S02]  /*2ee0*/  F2FP.F16.F32.PACK_AB R6, R153, R152 ;  /* 0x000000989906723e */ /* 0x008fe400000000ff */
[----:B----4-:R-:W-:Y:S03]  /*2ef0*/  F2FP.F16.F32.PACK_AB R5, R159, R160 ;  /* 0x000000a09f05723e */ /* 0x010fe600000000ff */
[----:B------:R1:W-:Y:S04]  /*2f00*/  STS [R143], R6 ;  /* 0x000000068f007388 */ /* 0x0003e80000000800 */
[----:B------:R3:W-:Y:S01]  /*2f10*/  STS [R143+0x400], R5 ;  /* 0x000400058f007388 */ /* 0x0007e20000000800 */
[----:B--2---:R-:W-:Y:S05]  /*2f20*/  IADD3 R2, PT, PT, R13, R143, RZ ;  /* 0x0000008f0d027210 */ /* 0x004fea0007ffe0ff */
[----:B------:R2:W-:Y:S04]  /*2f30*/  STS [R2], R4 ;  /* 0x0000000402007388 */ /* 0x0005e80000000800 */
[----:B------:R4:W-:Y:S01]  /*2f40*/  STS [R2+0x400], R3 ;  /* 0x0004000302007388 */ /* 0x0009e20000000800 */
[----:B-1----:R-:W-:Y:S02]  /*2f50*/  F2FP.F16.F32.PACK_AB R6, R167, R168 ;  /* 0x000000a8a706723e */ /* 0x002fe400000000ff */
[----:B---3--:R-:W-:Y:S03]  /*2f60*/  F2FP.F16.F32.PACK_AB R5, R243, R244 ;  /* 0x000000f4f305723e */ /* 0x008fe600000000ff */
[----:B------:R-:W-:Y:S04]  /*2f70*/  STS [R143+0x1000], R6 ;  /* 0x001000068f007388 */ /* 0x000fe80000000800 */
[----:B------:R-:W-:Y:S01]  /*2f80*/  STS [R143+0x1400], R5 ;  /* 0x001400058f007388 */ /* 0x000fe20000000800 */
[----:B--2---:R-:W-:Y:S02]  /*2f90*/  F2FP.F16.F32.PACK_AB R4, R165, R166 ;  /* 0x000000a6a504723e */ /* 0x004fe400000000ff */
[----:B----4-:R-:W-:Y:S03]  /*2fa0*/  F2FP.F16.F32.PACK_AB R3, R221, R237 ;  /* 0x000000eddd03723e */ /* 0x010fe600000000ff */
[----:B------:R-:W-:Y:S04]  /*2fb0*/  STS [R2+0x1000], R4 ;  /* 0x0010000402007388 */ /* 0x000fe80000000800 */
[----:B------:R1:W-:Y:S04]  /*2fc0*/  STS [R2+0x1400], R3 ;  /* 0x0014000302007388 */ /* 0x0003e80000000800 */
[----:B------:R-:W2:Y:S08]  /*2fd0*/  LDSM.16.M88.4 R32, [R0+0x6000] ;  /* 0x006000000020783b */ /* 0x000eb00000000200 */
[----:B------:R-:W3:Y:S01]  /*2fe0*/  LDSM.16.M88.4 R28, [R0+0x6800] ;  /* 0x00680000001c783b */ /* 0x000ee20000000200 */
[----:B-1----:R-:W-:Y:S02]  /*2ff0*/  IADD3 R2, PT, PT, R0, R232, RZ ;  /* 0x000000e800027210 */ /* 0x002fe40007ffe0ff */
[----:B------:R-:W-:Y:S05]  /*3000*/  MOV R3, R11 ;  /* 0x0000000b00037202 */ /* 0x000fea0000000f00 */
        /* <DEDUP_REMOVED lines=41> */
[----:B------:R-:W-:Y:S01]  /*32a0*/  LOP3.LUT R0, R0, 0x10, R227, 0xf8, !PT ;  /* 0x0000001000007812 */ /* 0x000fe200078ef8e3 */
[-C--:B-1----:R-:W-:Y:S04]  /*32b0*/  HMMA.16816.F32 R4, R136, R204.reuse, R4 ;  /* 0x000000cc8804723c */ /* 0x082fe80000001804 */
[----:B------:R-:W-:Y:S04]  /*32c0*/  STL [R1+0x30], R0 ;  /* 0x0000300001007387 */ /* 0x000fe80000100800 */
[C---:B---3--:R-:W-:Y:S08]  /*32d0*/  HMMA.16816.F32 R8, R132.reuse, R204, R8 ;  /* 0x000000cc8408723c */ /* 0x048ff00000001808 */
[-C--:B------:R-:W-:Y:S08]  /*32e0*/  HMMA.16816.F32 R12, R132, R206.reuse, R12 ;  /* 0x000000ce840c723c */ /* 0x080ff0000000180c */
[C---:B------:R-:W-:Y:S08]  /*32f0*/  HMMA.16816.F32 R16, R136.reuse, R206, R16 ;  /* 0x000000ce8810723c */ /* 0x040ff00000001810 */
[-C--:B------:R-:W-:Y:S08]  /*3300*/  HMMA.16816.F32 R20, R136, R208.reuse, R20 ;  /* 0x000000d08814723c */ /* 0x080ff00000001814 */
[C---:B------:R-:W-:Y:S08]  /*3310*/  HMMA.16816.F32 R24, R132.reuse, R208, R24 ;  /* 0x000000d08418723c */ /* 0x040ff00000001818 */
[-C--:B------:R-:W-:Y:S01]  /*3320*/  HMMA.16816.F32 R28, R132, R210.reuse, R28 ;  /* 0x000000d2841c723c */ /* 0x080fe2000000181c */
[----:B------:R-:W-:Y:S02]  /*3330*/  MOV R132, UR20 ;  /* 0x0000001400847c02 */ /* 0x000fe40008000f00 */
[----:B------:R-:W-:Y:S02]  /*3340*/  MOV R133, UR5 ;  /* 0x0000000500857c02 */ /* 0x000fe40008000f00 */
[C---:B------:R-:W-:Y:S02]  /*3350*/  LEA R146, P1, R0.reuse, R132, 0x2 ;  /* 0x0000008400927211 */ /* 0x040fe400078210ff */
[----:B------:R-:W-:Y:S01]  /*3360*/  MOV R135, R142 ;  /* 0x0000008e00877202 */ /* 0x000fe20000000f00 */
[----:B------:R-:W-:Y:S04]  /*3370*/  HMMA.16816.F32 R32, R136, R210, R32 ;  /* 0x000000d28820723c */ /* 0x000fe80000001820 */
[----:B------:R-:W-:Y:S02]  /*3380*/  LEA.HI.X R147, R0, R133, RZ, 0x2, P1 ;  /* 0x0000008500937211 */ /* 0x000fe400008f14ff */
[----:B------:R-:W-:Y:S02]  /*3390*/  MOV R139, R141 ;  /* 0x0000008d008b7202 */ /* 0x000fe40000000f00 */
[----:B------:R-:W-:Y:S01]  /*33a0*/  MOV R138, R135 ;  /* 0x00000087008a7202 */ /* 0x000fe20000000f00 */
[----:B------:R-:W2:Y:S04]  /*33b0*/  LDG.E R142, desc[UR36][R146.64] ;  /* 0x00000024928e7981 */ /* 0x000ea8000c1e1900 */
[----:B------:R-:W3:Y:S04]  /*33c0*/  LDG.E R141, desc[UR36][R146.64+0x20] ;  /* 0x00002024928d7981 */ /* 0x000ee8000c1e1900 */
[----:B------:R-:W1:Y:S02]  /*33d0*/  LDSM.16.M88.4 R132, [R2+0x8000] ;  /* 0x008000000284783b */ /* 0x000e640000000200 */
[-C--:B-1----:R-:W-:Y:S11]  /*33e0*/  HMMA.16816.F32 R4, R132, R212.reuse, R4 ;  /* 0x000000d48404723c */ /* 0x082ff60000001804 */
[----:B------:R-:W-:Y:S08]  /*33f0*/  @!UPT UIADD3 URZ, UPT, UPT, URZ, URZ, URZ ;  /* 0x000000fffffff290 */ /* 0x000ff0000fffe0ff */
[C---:B--2---:R-:W-:Y:S01]  /*3400*/  FADD.FTZ R0, -R142.reuse, R4 ;  /* 0x000000048e007221 */ /* 0x044fe20000010100 */
[----:B------:R-:W-:Y:S01]  /*3410*/  FADD.FTZ R5, -R142, R5 ;  /* 0x000000058e057221 */ /* 0x000fe20000010100 */
[----:B------:R-:W5:Y:S02]  /*3420*/  LDG.E R4, desc[UR36][R146.64+0xa0] ;  /* 0x0000a02492047981 */ /* 0x000f64000c1e1900 */
[----:B------:R-:W-:Y:S01]  /*3430*/  FMUL.FTZ R0, R140, R0 ;  /* 0x000000008c007220 */ /* 0x000fe20000410000 */
[----:B------:R-:W-:Y:S01]  /*3440*/  FMUL.FTZ R5, R148, R5 ;  /* 0x0000000594057220 */ /* 0x000fe20000410000 */
[----:B------:R1:W5:Y:S01]  /*3450*/  LDG.E R140, desc[UR36][R146.64+0x80] ;  /* 0x00008024928c7981 */ /* 0x000362000c1e1900 */
[----:B------:R-:W-:Y:S01]  /*3460*/  MOV R148, R139 ;  /* 0x0000008b00947202 */ /* 0x000fe20000000f00 */
[----:B---3--:R-:W-:Y:S04]  /*3470*/  FADD.FTZ R6, -R141, R6 ;  /* 0x000000068d067221 */ /* 0x008fe80000010100 */
[----:B------:R-:W-:Y:S01]  /*3480*/  FMUL.FTZ R6, R233, R6 ;  /* 0x00000006e9067220 */ /* 0x000fe20000410000 */
[----:B-1----:R-:W-:Y:S01]  /*3490*/  MOV R147, R3 ;  /* 0x0000000300937202 */ /* 0x002fe20000000f00 */
[----:B------:R-:W-:Y:S01]  /*34a0*/  FFMA.FTZ R3, -R149, R149, 1 ;  /* 0x3f80000095037423 */ /* 0x000fe20000010195 */
[----:B------:R-:W-:Y:S02]  /*34b0*/  MOV R149, R138 ;  /* 0x0000008a00957202 */ /* 0x000fe40000000f00 */
[----:B------:R1:W2:Y:S01]  /*34c0*/  LDSM.16.M88.4 R136, [R2+0x8800] ;  /* 0x008800000288783b */ /* 0x0002a20000000200 */
[----:B------:R-:W-:Y:S04]  /*34d0*/  FMUL.FTZ R3, R3, UR12 ;  /* 0x0000000c03037c20 */ /* 0x000fe80008410000 */
[----:B------:R-:W-:Y:S01]  /*34e0*/  FMUL.FTZ R146, R3, R0 ;  /* 0x0000000003927220 */ /* 0x000fe20000410000 */
[----:B------:R-:W-:Y:S01]  /*34f0*/  FFMA.FTZ R3, -R148, R148, 1 ;  /* 0x3f80000094037423 */ /* 0x000fe20000010194 */
[--C-:B------:R-:W-:Y:S03]  /*3500*/  SHF.R.U32.HI R0, RZ, 0x4, R229.reuse ;  /* 0x00000004ff007819 */ /* 0x100fe600000116e5 */
[----:B------:R-:W-:Y:S01]  /*3510*/  FMUL.FTZ R3, R3, UR12 ;  /* 0x0000000c03037c20 */ /* 0x000fe20008410000 */
[----:B------:R-:W-:Y:S03]  /*3520*/  LOP3.LUT R0, R0, 0x8, RZ, 0xc0, !PT ;  /* 0x0000000800007812 */ /* 0x000fe600078ec0ff */
[----:B------:R-:W-:Y:S01]  /*3530*/  FMUL.FTZ R5, R3, R5 ;  /* 0x0000000503057220 */ /* 0x000fe20000410000 */
[----:B------:R-:W-:Y:S04]  /*3540*/  LOP3.LUT R0, R0, 0x10, R229, 0xf8, !PT ;  /* 0x0000001000007812 */ /* 0x000fe800078ef8e5 */
[----:B------:R-:W-:Y:S02]  /*3550*/  LOP3.LUT R0, R0, 0xc0, R228, 0xf8, !PT ;  /* 0x000000c000007812 */ /* 0x000fe400078ef8e4 */
[----:B------:R-:W-:Y:S02]  /*3560*/  F2FP.F16.F32.PACK_AB R5, R5, R146 ;  /* 0x000000920505723e */ /* 0x000fe400000000ff */
[----:B-1----:R-:W-:Y:S02]  /*3570*/  LOP3.LUT R2, R230, 0x30, R227, 0xf8, !PT ;  /* 0x00000030e6027812 */ /* 0x002fe400078ef8e3 */
[----:B------:R-:W-:Y:S01]  /*3580*/  LOP3.LUT R0, R0, R223, RZ, 0x3c, !PT ;  /* 0x000000df00007212 */ /* 0x000fe200078e3cff */
[C---:B--2---:R-:W-:Y:S08]  /*3590*/  HMMA.16816.F32 R8, R136.reuse, R212, R8 ;  /* 0x000000d48808723c */ /* 0x044ff00000001808 */
[-C--:B------:R-:W-:Y:S08]  /*35a0*/  HMMA.16816.F32 R12, R136, R214.reuse, R12 ;  /* 0x000000d6880c723c */ /* 0x080ff0000000180c */
[C---:B------:R-:W-:Y:S08]  /*35b0*/  HMMA.16816.F32 R16, R132.reuse, R214, R16 ;  /* 0x000000d68410723c */ /* 0x040ff00000001810 */
[-C--:B------:R-:W-:Y:S08]  /*35c0*/  HMMA.16816.F32 R20, R132, R216.reuse, R20 ;  /* 0x000000d88414723c */ /* 0x080ff00000001814 */
[C---:B------:R-:W-:Y:S04]  /*35d0*/  HMMA.16816.F32 R24, R136.reuse, R216, R24 ;  /* 0x000000d88818723c */ /* 0x040fe80000001818 */
[----:B------:R-:W-:Y:S04]  /*35e0*/  FADD.FTZ R18, -R141, R18 ;  /* 0x000000128d127221 */ /* 0x000fe80000010100 */
[-C--:B------:R-:W-:Y:S03]  /*35f0*/  HMMA.16816.F32 R28, R136, R218.reuse, R28 ;  /* 0x000000da881c723c */ /* 0x080fe6000000181c */
[----:B------:R-:W-:Y:S01]  /*3600*/  MOV R138, R149 ;  /* 0x00000095008a7202 */ /* 0x000fe20000000f00 */
[----:B------:R-:W-:Y:S01]  /*3610*/  FADD.FTZ R21, -R142, R21 ;  /* 0x000000158e157221 */ /* 0x000fe20000010100 */
[----:B------:R-:W-:Y:S02]  /*3620*/  MOV R139, R163 ;  /* 0x000000a3008b7202 */ /* 0x000fe40000000f00 */
[C---:B------:R-:W-:Y:S01]  /*3630*/  SHF.L.U32 R149, R229.reuse, 0x6, RZ ;  /* 0x00000006e5957819 */ /* 0x040fe200000006ff */
[----:B------:R-:W-:Y:S04]  /*3640*/  HMMA.16816.F32 R32, R132, R218, R32 ;  /* 0x000000da8420723c */ /* 0x000fe80000001820 */
[----:B------:R-:W-:Y:S01]  /*3650*/  SHF.L.U32 R163, R229, 0x3, RZ ;  /* 0x00000003e5a37819 */ /* 0x000fe200000006ff */
[----:B------:R-:W-:Y:S01]  /*3660*/  FFMA.FTZ R134, -R40, R40, 1 ;  /* 0x3f80000028867423 */ /* 0x000fe20000010128 */
[----:B------:R-:W-:Y:S01]  /*3670*/  LOP3.LUT R2, R2, 0x1c0, R149, 0xf8, !PT ;  /* 0x000001c002027812 */ /* 0x000fe200078ef895 */
[----:B------:R1:W5:Y:S01]  /*3680*/  LDL.LU R40, [R1+0x70] ;  /* 0x0000700001287983 */ /* 0x0003620000300800 */
[----:B------:R-:W-:Y:S01]  /*3690*/  LOP3.LUT R148, R163, 0x38, RZ, 0xc0, !PT ;  /* 0x00000038a3947812 */ /* 0x000fe200078ec0ff */
[C---:B------:R-:W-:Y:S01]  /*36a0*/  FADD.FTZ R132, -R142.reuse, R16 ;  /* 0x000000108e847221 */ /* 0x040fe20000010100 */
[----:B------:R-:W-:Y:S01]  /*36b0*/  LOP3.LUT R3, R149, 0x400, RZ, 0xc0, !PT ;  /* 0x0000040095037812 */ /* 0x000fe200078ec0ff */
[----:B------:R-:W-:Y:S01]  /*36c0*/  FADD.FTZ R16, -R142, R17 ;  /* 0x000000118e107221 */ /* 0x000fe20000010100 */
[----:B------:R-:W-:Y:S01]  /*36d0*/  LOP3.LUT R2, R2, R148, RZ, 0x3c, !PT ;  /* 0x0000009402027212 */ /* 0x000fe200078e3cff */
[----:B------:R-:W-:Y:S01]  /*36e0*/  FMUL.FTZ R17, R155, R132 ;  /* 0x000000849b117220 */ /* 0x000fe20000410000 */
[----:B------:R-:W-:Y:S01]  /*36f0*/  FFMA.FTZ R132, -R139, R139, 1 ;  /* 0x3f8000008b847423 */ /* 0x000fe2000001018b */
[----:B------:R-:W-:Y:S01]  /*3700*/  FMUL.FTZ R16, R154, R16 ;  /* 0x000000109a107220 */ /* 0x000fe20000410000 */
[----:B------:R-:W-:Y:S01]  /*3710*/  LEA R2, R2, R3, 0x1 ;  /* 0x0000000302027211 */ /* 0x000fe200078e08ff */
[----:B------:R-:W-:Y:S01]  /*3720*/  FADD.FTZ R3, -R142, R20 ;  /* 0x000000148e037221 */ /* 0x000fe20000010100 */
[----:B------:R-:W-:Y:S01]  /*3730*/  FFMA.FTZ R20, -R138, R138, 1 ;  /* 0x3f8000008a147423 */ /* 0x000fe2000001018a */
[----:B------:R-:W-:Y:S01]  /*3740*/  FMUL.FTZ R132, R132, UR12 ;  /* 0x0000000c84847c20 */ /* 0x000fe20008410000 */
[----:B------:R-:W-:Y:S01]  /*3750*/  FFMA.FTZ R133, -R147, R147, 1 ;  /* 0x3f80000093857423 */ /* 0x000fe20000010193 */
[----:B------:R-:W-:Y:S01]  /*3760*/  FMUL.FTZ R3, R152, R3 ;  /* 0x0000000398037220 */ /* 0x000fe20000410000 */
[----:B------:R-:W-:Y:S01]  /*3770*/  FMUL.FTZ R20, R20, UR12 ;  /* 0x0000000c14147c20 */ /* 0x000fe20008410000 */
[----:B------:R-:W-:Y:S01]  /*3780*/  FMUL.FTZ R21, R153, R21 ;  /* 0x0000001599157220 */ /* 0x000fe20000410000 */
[----:B------:R-:W-:Y:S02]  /*3790*/  FMUL.FTZ R133, R133, UR12 ;  /* 0x0000000c85857c20 */ /* 0x000fe40008410000 */
[----:B------:R-:W-:Y:S01]  /*37a0*/  FMUL.FTZ R17, R20, R17 ;  /* 0x0000001114117220 */ /* 0x000fe20000410000 */
[----:B------:R-:W-:Y:S01]  /*37b0*/  FMUL.FTZ R20, R132, R16 ;  /* 0x0000001084147220 */ /* 0x000fe20000410000 */
[----:B------:R-:W-:Y:S01]  /*37c0*/  FMUL.FTZ R16, R133, R3 ;  /* 0x0000000385107220 */ /* 0x000fe20000410000 */
[C---:B------:R-:W-:Y:S01]  /*37d0*/  FADD.FTZ R3, -R142.reuse, R32 ;  /* 0x000000208e037221 */ /* 0x040fe20000010100 */
[----:B------:R-:W-:Y:S01]  /*37e0*/  FFMA.FTZ R32, -R39, R39, 1 ;  /* 0x3f80000027207423 */ /* 0x000fe20000010127 */
[----:B------:R-:W-:Y:S01]  /*37f0*/  FADD.FTZ R142, -R142, R33 ;  /* 0x000000218e8e7221 */ /* 0x000fe20000010100 */
[----:B------:R1:W5:Y:S01]  /*3800*/  LDL.LU R39, [R1+0x6c] ;  /* 0x00006c0001277983 */ /* 0x0003620000300800 */
[----:B------:R-:W-:Y:S01]  /*3810*/  F2FP.F16.F32.PACK_AB R20, R20, R17 ;  /* 0x000000111414723e */ /* 0x000fe200000000ff */
[----:B------:R-:W-:Y:S01]  /*3820*/  FFMA.FTZ R17, -R37, R37, 1 ;  /* 0x3f80000025117423 */ /* 0x000fe20000010125 */
[----:B------:R-:W-:Y:S01]  /*3830*/  FMUL.FTZ R33, R32, UR12 ;  /* 0x0000000c20217c20 */ /* 0x000fe20008410000 */
[----:B------:R-:W-:Y:S01]  /*3840*/  FFMA.FTZ R32, -R38, R38, 1 ;  /* 0x3f80000026207423 */ /* 0x000fe20000010126 */
[----:B------:R-:W-:Y:S01]  /*3850*/  FMUL.FTZ R3, R151, R3 ;  /* 0x0000000397037220 */ /* 0x000fe20000410000 */
[----:B------:R1:W5:Y:S01]  /*3860*/  LDL.LU R38, [R1+0x68] ;  /* 0x0000680001267983 */ /* 0x0003620000300800 */
[----:B------:R-:W-:Y:S01]  /*3870*/  FMUL.FTZ R132, R134, UR12 ;  /* 0x0000000c86847c20 */ /* 0x000fe20008410000 */
[----:B------:R-:W-:Y:S01]  /*3880*/  FMUL.FTZ R32, R32, UR12 ;  /* 0x0000000c20207c20 */ /* 0x000fe20008410000 */
[----:B------:R-:W-:Y:S01]  /*3890*/  FMUL.FTZ R33, R33, R3 ;  /* 0x0000000321217220 */ /* 0x000fe20000410000 */
[----:B------:R1:W5:Y:S01]  /*38a0*/  LDL.LU R37, [R1+0x64] ;  /* 0x0000640001257983 */ /* 0x0003620000300800 */
[----:B------:R-:W-:Y:S01]  /*38b0*/  FADD.FTZ R3, -R141, R7 ;  /* 0x000000078d037221 */ /* 0x000fe20000010100 */
[----:B------:R-:W-:Y:S01]  /*38c0*/  FFMA.FTZ R7, -R36, R36, 1 ;  /* 0x3f80000024077423 */ /* 0x000fe20000010124 */
[----:B------:R-:W-:Y:S01]  /*38d0*/  FMUL.FTZ R21, R132, R21 ;  /* 0x0000001584157220 */ /* 0x000fe20000410000 */
[----:B------:R1:W5:Y:S01]  /*38e0*/  LDL.LU R36, [R1+0x60] ;  /* 0x0000600001247983 */ /* 0x0003620000300800 */
[----:B------:R-:W-:Y:S01]  /*38f0*/  FMUL.FTZ R3, R235, R3 ;  /* 0x00000003eb037220 */ /* 0x000fe20000410000 */
[----:B------:R-:W-:Y:S01]  /*3900*/  FMUL.FTZ R7, R7, UR12 ;  /* 0x0000000c07077c20 */ /* 0x000fe20008410000 */
[----:B------:R-:W-:Y:S01]  /*3910*/  FMUL.FTZ R17, R17, UR12 ;  /* 0x0000000c11117c20 */ /* 0x000fe20008410000 */
[----:B------:R-:W-:Y:S01]  /*3920*/  F2FP.F16.F32.PACK_AB R21, R21, R16 ;  /* 0x000000101515723e */ /* 0x000fe200000000ff */
[----:B------:R-:W-:Y:S02]  /*3930*/  FMUL.FTZ R16, R150, R142 ;  /* 0x0000008e96107220 */ /* 0x000fe40000410000 */
[----:B------:R-:W-:Y:S02]  /*3940*/  FMUL.FTZ R17, R17, R6 ;  /* 0x0000000611117220 */ /* 0x000fe40000410000 */
[----:B------:R-:W-:Y:S01]  /*3950*/  FMUL.FTZ R32, R32, R16 ;  /* 0x0000001020207220 */ /* 0x000fe20000410000 */
[----:B------:R-:W-:Y:S01]  /*3960*/  FMUL.FTZ R16, R7, R3 ;  /* 0x0000000307107220 */ /* 0x000fe20000410000 */
[----:B------:R-:W-:Y:S01]  /*3970*/  FADD.FTZ R7, -R141, R19 ;  /* 0x000000138d077221 */ /* 0x000fe20000010100 */
        /* <DEDUP_REMOVED lines=24> */
.L_x_676:
[----:B--2---:R-:W2:Y:S01]  /*3b00*/  LDL.LU R134, [R1+0x14] ;  /* 0x0000140001867983 */ /* 0x004ea20000300800 */
[----:B------:R-:W-:Y:S01]  /*3b10*/  FFMA.FTZ R6, -R234, R234, 1 ;  /* 0x3f800000ea067423 */ /* 0x000fe200000101ea */
[----:B------:R-:W-:Y:S01]  /*3b20*/  FFMA.FTZ R3, -R171, R171, 1 ;  /* 0x3f800000ab037423 */ /* 0x000fe200000101ab */
[----:B------:R-:W-:Y:S01]  /*3b30*/  FADD.FTZ R23, -R141, R23 ;  /* 0x000000178d177221 */ /* 0x000fe20000010100 */
[----:B------:R-:W3:Y:S01]  /*3b40*/  LDL.LU R133, [R1+0x10] ;  /* 0x0000100001857983 */ /* 0x000ee20000300800 */
[----:B------:R-:W-:Y:S01]  /*3b50*/  FMUL.FTZ R6, R6, UR12 ;  /* 0x0000000c06067c20 */ /* 0x000fe20008410000 */
[----:B------:R-:W-:Y:S01]  /*3b60*/  FMUL.FTZ R19, R3, UR12 ;  /* 0x0000000c03137c20 */ /* 0x000fe20008410000 */
[----:B------:R-:W-:Y:S01]  /*3b70*/  FADD.FTZ R3, -R141, R35 ;  /* 0x000000238d037221 */ /* 0x000fe20000010100 */
[----:B------:R-:W4:Y:S01]  /*3b80*/  LDL.LU R132, [R1] ;  /* 0x0000000001847983 */ /* 0x000f220000300800 */
[----:B------:R-:W-:Y:S01]  /*3b90*/  FMUL.FTZ R7, R162, R7 ;  /* 0x00000007a2077220 */ /* 0x000fe20000410000 */
[----:B-----5:R-:W-:Y:S01]  /*3ba0*/  FADD.FTZ R9, -R140, R9 ;  /* 0x000000098c097221 */ /* 0x020fe20000010100 */
[----:B------:R-:W-:Y:S01]  /*3bb0*/  FMUL.FTZ R23, R159, R23 ;  /* 0x000000179f177220 */ /* 0x000fe20000410000 */
[----:B------:R1:W-:Y:S01]  /*3bc0*/  STS [R144+0xf000], R5 ;  /* 0x00f0000590007388 */ /* 0x0003e20000000800 */
[----:B------:R-:W-:Y:S01]  /*3bd0*/  FMUL.FTZ R19, R19, R7 ;  /* 0x0000000713137220 */ /* 0x000fe20000410000 */
[----:B------:R-:W-:Y:S01]  /*3be0*/  FMUL.FTZ R3, R156, R3 ;  /* 0x000000039c037220 */ /* 0x000fe20000410000 */
[----:B------:R-:W-:Y:S01]  /*3bf0*/  FADD.FTZ R8, -R140, R8 ;  /* 0x000000088c087221 */ /* 0x000fe20000010100 */
[----:B------:R-:W4:Y:S01]  /*3c00*/  LDL.LU R142, [R1+0x1c] ;  /* 0x00001c00018e7983 */ /* 0x000f220000300800 */
[----:B------:R-:W-:Y:S01]  /*3c10*/  FADD.FTZ R34, -R141, R34 ;  /* 0x000000228d227221 */ /* 0x000fe20000010100 */
[----:B------:R-:W-:Y:S01]  /*3c20*/  FFMA.FTZ R7, -R158, R158, 1 ;  /* 0x3f8000009e077423 */ /* 0x000fe2000001019e */
[----:B------:R-:W-:Y:S01]  /*3c30*/  FADD.FTZ R12, -R140, R12 ;  /* 0x0000000c8c0c7221 */ /* 0x000fe20000010100 */
[----:B------:R-:W4:Y:S01]  /*3c40*/  LDL.LU R139, [R1+0x18] ;  /* 0x00001800018b7983 */ /* 0x000f220000300800 */
[----:B------:R-:W-:Y:S01]  /*3c50*/  FMUL.FTZ R34, R157, R34 ;  /* 0x000000229d227220 */ /* 0x000fe20000410000 */
[----:B------:R-:W-:Y:S01]  /*3c60*/  FMUL.FTZ R7, R7, UR12 ;  /* 0x0000000c07077c20 */ /* 0x000fe20008410000 */
[----:B------:R-:W-:Y:S01]  /*3c70*/  FMUL.FTZ R12, R240, R12 ;  /* 0x0000000cf00c7220 */ /* 0x000fe20000410000 */
[----:B------:R-:W4:Y:S01]  /*3c80*/  LDL.LU R138, [R1+0xc] ;  /* 0x00000c00018a7983 */ /* 0x000f220000300800 */
[C---:B------:R-:W-:Y:S01]  /*3c90*/  FADD.FTZ R28, -R140.reuse, R28 ;  /* 0x0000001c8c1c7221 */ /* 0x040fe20000010100 */
[----:B------:R-:W-:Y:S01]  /*3ca0*/  FMUL.FTZ R34, R7, R34 ;  /* 0x0000002207227220 */ /* 0x000fe20000410000 */
[----:B------:R-:W-:Y:S01]  /*3cb0*/  FADD.FTZ R24, -R140, R24 ;  /* 0x000000188c187221 */ /* 0x000fe20000010100 */
[----:B------:R-:W4:Y:S01]  /*3cc0*/  LDL.LU R137, [R1+0x8] ;  /* 0x0000080001897983 */ /* 0x000f220000300800 */
[----:B------:R-:W-:Y:S01]  /*3cd0*/  FMUL.FTZ R28, R166, R28 ;  /* 0x0000001ca61c7220 */ /* 0x000fe20000410000 */
[----:B------:R-:W-:Y:S01]  /*3ce0*/  FADD.FTZ R10, -R4, R10 ;  /* 0x0000000a040a7221 */ /* 0x000fe20000010100 */
[----:B------:R-:W-:Y:S01]  /*3cf0*/  FMUL.FTZ R24, R168, R24 ;  /* 0x00000018a8187220 */ /* 0x000fe20000410000 */
[----:B------:R-:W4:Y:S01]  /*3d00*/  LDL.LU R136, [R1+0x2c] ;  /* 0x00002c0001887983 */ /* 0x000f220000300800 */
[C---:B------:R-:W-:Y:S01]  /*3d10*/  FADD.FTZ R11, -R4.reuse, R11 ;  /* 0x0000000b040b7221 */ /* 0x040fe20000010100 */
[C---:B------:R-:W-:Y:S01]  /*3d20*/  FADD.FTZ R14, -R4.reuse, R14 ;  /* 0x0000000e040e7221 */ /* 0x040fe20000010100 */
[----:B------:R-:W-:Y:S01]  /*3d30*/  FADD.FTZ R26, -R4, R26 ;  /* 0x0000001a041a7221 */ /* 0x000fe20000010100 */
[----:B------:R-:W4:Y:S01]  /*3d40*/  LDL.LU R135, [R1+0x28] ;  /* 0x0000280001877983 */ /* 0x000f220000300800 */
[----:B-1----:R-:W-:Y:S01]  /*3d50*/  F2FP.F16.F32.PACK_AB R5, R16, R17 ;  /* 0x000000111005723e */ /* 0x002fe200000000ff */
[----:B------:R-:W-:Y:S01]  /*3d60*/  FMUL.FTZ R16, R164, R18 ;  /* 0x00000012a4107220 */ /* 0x000fe20000410000 */
[C---:B------:R-:W-:Y:S01]  /*3d70*/  FADD.FTZ R27, -R4.reuse, R27 ;  /* 0x0000001b041b7221 */ /* 0x040fe20000010100 */
[----:B------:R-:W-:Y:S01]  /*3d80*/  FADD.FTZ R30, -R4, R30 ;  /* 0x0000001e041e7221 */ /* 0x000fe20000010100 */
[----:B------:R-:W-:Y:S01]  /*3d90*/  FADD.FTZ R22, -R141, R22 ;  /* 0x000000168d167221 */ /* 0x000fe20000010100 */
[----:B------:R1:W-:Y:S01]  /*3da0*/  STS [R144+0xf400], R5 ;  /* 0x00f4000590007388 */ /* 0x0003e20000000800 */
[----:B------:R-:W-:Y:S01]  /*3db0*/  FMUL.FTZ R35, R6, R16 ;  /* 0x0000001006237220 */ /* 0x000fe20000410000 */
[----:B------:R-:W-:Y:S01]  /*3dc0*/  FFMA.FTZ R16, -R169, R169, 1 ;  /* 0x3f800000a9107423 */ /* 0x000fe200000101a9 */
[----:B------:R-:W-:Y:S01]  /*3dd0*/  FFMA.FTZ R6, -R161, R161, 1 ;  /* 0x3f800000a1067423 */ /* 0x000fe200000101a1 */
[----:B------:R-:W-:Y:S01]  /*3de0*/  STS [R145+0xf000], R20 ;  /* 0x00f0001491007388 */ /* 0x000fe20000000800 */
[----:B------:R-:W-:Y:S01]  /*3df0*/  FMUL.FTZ R30, R237, R30 ;  /* 0x0000001eed1e7220 */ /* 0x000fe20000410000 */
[----:B------:R-:W-:Y:S01]  /*3e00*/  FMUL.FTZ R16, R16, UR12 ;  /* 0x0000000c10107c20 */ /* 0x000fe20008410000 */
[----:B------:R-:W-:Y:S01]  /*3e10*/  FMUL.FTZ R6, R6, UR12 ;  /* 0x0000000c06067c20 */ /* 0x000fe20008410000 */
[----:B------:R-:W-:Y:S01]  /*3e20*/  FFMA.FTZ R17, -R170, R170, 1 ;  /* 0x3f800000aa117423 */ /* 0x000fe200000101aa */
[----:B------:R-:W-:Y:S01]  /*3e30*/  FMUL.FTZ R22, R160, R22 ;  /* 0x00000016a0167220 */ /* 0x000fe20000410000 */
[----:B------:R-:W-:Y:S01]  /*3e40*/  FMUL.FTZ R18, R16, R23 ;  /* 0x0000001710127220 */ /* 0x000fe20000410000 */
[----:B------:R-:W-:Y:S01]  /*3e50*/  FMUL.FTZ R16, R6, R3 ;  /* 0x0000000306107220 */ /* 0x000fe20000410000 */
[----:B------:R-:W-:Y:S01]  /*3e60*/  F2FP.F16.F32.PACK_AB R3, R19, R35 ;  /* 0x000000231303723e */ /* 0x000fe200000000ff */
[----:B------:R-:W-:Y:S01]  /*3e70*/  FMUL.FTZ R19, R246, R8 ;  /* 0x00000008f6137220 */ /* 0x000fe20000410000 */
[----:B------:R-:W-:Y:S01]  /*3e80*/  FFMA.FTZ R6, -R251, R251, 1 ;  /* 0x3f800000fb067423 */ /* 0x000fe200000101fb */
[----:B------:R-:W-:Y:S01]  /*3e90*/  FMUL.FTZ R17, R17, UR12 ;  /* 0x0000000c11117c20 */ /* 0x000fe20008410000 */
[----:B------:R-:W-:Y:S01]  /*3ea0*/  FADD.FTZ R25, -R140, R25 ;  /* 0x000000198c197221 */ /* 0x000fe20000010100 */
[----:B------:R1:W-:Y:S01]  /*3eb0*/  STS [R145+0xf400], R3 ;  /* 0x00f4000391007388 */ /* 0x0003e20000000800 */
[----:B------:R-:W-:Y:S01]  /*3ec0*/  FMUL.FTZ R6, R6, UR12 ;  /* 0x0000000c06067c20 */ /* 0x000fe20008410000 */
[----:B------:R-:W-:Y:S01]  /*3ed0*/  FMUL.FTZ R22, R17, R22 ;  /* 0x0000001611167220 */ /* 0x000fe20000410000 */
[----:B------:R-:W-:Y:S01]  /*3ee0*/  FMUL.FTZ R25, R167, R25 ;  /* 0x00000019a7197220 */ /* 0x000fe20000410000 */
[----:B------:R-:W-:Y:S01]  /*3ef0*/  FMUL.FTZ R26, R244, R26 ;  /* 0x0000001af41a7220 */ /* 0x000fe20000410000 */
[----:B------:R-:W-:Y:S01]  /*3f00*/  FMUL.FTZ R27, R243, R27 ;  /* 0x0000001bf31b7220 */ /* 0x000fe20000410000 */
[----:B------:R-:W-:Y:S01]  /*3f10*/  F2FP.F16.F32.PACK_AB R17, R32, R33 ;  /* 0x000000212011723e */ /* 0x000fe200000000ff */
[----:B------:R-:W4:Y:S01]  /*3f20*/  LDC R150, c[0x0][0x44c] ;  /* 0x00011300ff967b82 */ /* 0x000f220000000800 */
[----:B-1----:R-:W-:Y:S01]  /*3f30*/  FADD.FTZ R5, -R140, R13 ;  /* 0x0000000d8c057221 */ /* 0x002fe20000010100 */
[----:B------:R-:W-:Y:S01]  /*3f40*/  FMUL.FTZ R13, R245, R9 ;  /* 0x00000009f50d7220 */ /* 0x000fe20000410000 */
[----:B------:R-:W-:Y:S02]  /*3f50*/  F2FP.F16.F32.PACK_AB R18, R18, R22 ;  /* 0x000000161212723e */ /* 0x000fe400000000ff */
[----:B------:R-:W-:Y:S01]  /*3f60*/  FMUL.FTZ R5, R239, R5 ;  /* 0x00000005ef057220 */ /* 0x000fe20000410000 */
[----:B------:R-:W-:Y:S02]  /*3f70*/  F2FP.F16.F32.PACK_AB R16, R16, R34 ;  /* 0x000000221010723e */ /* 0x000fe400000000ff */
[----:B------:R-:W-:Y:S04]  /*3f80*/  LOP3.LUT R0, R0, 0x120, R228, 0xf8, !PT ;  /* 0x0000012000007812 */ /* 0x000fe800078ef8e4 */
[----:B------:R-:W-:Y:S01]  /*3f90*/  LEA R0, R0, UR4, 0x1 ;  /* 0x0000000400007c11 */ /* 0x000fe2000f8e08ff */
[----:B------:R-:W-:Y:S01]  /*3fa0*/  FADD.FTZ R3, -R4, R15 ;  /* 0x0000000f04037221 */ /* 0x000fe20000010100 */
[----:B--2---:R-:W-:Y:S02]  /*3fb0*/  FFMA.FTZ R9, -R134, R134, 1 ;  /* 0x3f80000086097423 */ /* 0x004fe40000010186 */
[----:B------:R-:W2:Y:S01]  /*3fc0*/  LDL.LU R134, [R1+0x24] ;  /* 0x0000240001867983 */ /* 0x000ea20000300800 */
[----:B---3--:R-:W-:Y:S01]  /*3fd0*/  FFMA.FTZ R8, -R133, R133, 1 ;  /* 0x3f80000085087423 */ /* 0x008fe20000010185 */
[----:B------:R-:W-:Y:S02]  /*3fe0*/  FMUL.FTZ R9, R9, UR12 ;  /* 0x0000000c09097c20 */ /* 0x000fe40008410000 */
[----:B------:R-:W3:Y:S01]  /*3ff0*/  LDL.LU R133, [R1+0x20] ;  /* 0x0000200001857983 */ /* 0x000ee20000300800 */
[----:B----4-:R-:W-:Y:S01]  /*4000*/  FFMA.FTZ R7, -R132, R132, 1 ;  /* 0x3f80000084077423 */ /* 0x010fe20000010184 */
[----:B------:R-:W-:Y:S02]  /*4010*/  FMUL.FTZ R8, R8, UR12 ;  /* 0x0000000c08087c20 */ /* 0x000fe40008410000 */
[----:B------:R-:W4:Y:S01]  /*4020*/  LDL.LU R132, [R1+0x4] ;  /* 0x0000040001847983 */ /* 0x000f220000300800 */
[----:B------:R-:W-:Y:S01]  /*4030*/  FMUL.FTZ R20, R9, R19 ;  /* 0x0000001309147220 */ /* 0x000fe20000410000 */
[----:B------:R-:W-:Y:S01]  /*4040*/  FMUL.FTZ R7, R7, UR12 ;  /* 0x0000000c07077c20 */ /* 0x000fe20008410000 */
[----:B------:R-:W-:Y:S01]  /*4050*/  FMUL.FTZ R19, R8, R13 ;  /* 0x0000000d08137220 */ /* 0x000fe20000410000 */
[----:B------:R-:W-:Y:S01]  /*4060*/  FFMA.FTZ R9, -R242, R242, 1 ;  /* 0x3f800000f2097423 */ /* 0x000fe200000101f2 */
[----:B------:R-:W-:Y:S01]  /*4070*/  FFMA.FTZ R8, -R241, R241, 1 ;  /* 0x3f800000f1087423 */ /* 0x000fe200000101f1 */
[----:B------:R-:W-:Y:S01]  /*4080*/  FMUL.FTZ R13, R7, R12 ;  /* 0x0000000c070d7220 */ /* 0x000fe20000410000 */
[----:B------:R-:W-:Y:S01]  /*4090*/  FFMA.FTZ R7, -R236, R236, 1 ;  /* 0x3f800000ec077423 */ /* 0x000fe200000101ec */
[----:B------:R-:W-:Y:S01]  /*40a0*/  FMUL.FTZ R12, R6, R5 ;  /* 0x00000005060c7220 */ /* 0x000fe20000410000 */
[----:B------:R-:W-:Y:S01]  /*40b0*/  FADD.FTZ R5, -R140, R29 ;  /* 0x0000001d8c057221 */ /* 0x000fe20000010100 */
[----:B------:R-:W-:Y:S01]  /*40c0*/  FFMA.FTZ R6, -R238, R238, 1 ;  /* 0x3f800000ee067423 */ /* 0x000fe200000101ee */
[----:B------:R-:W-:Y:S01]  /*40d0*/  FMUL.FTZ R7, R7, UR12 ;  /* 0x0000000c07077c20 */ /* 0x000fe20008410000 */
[----:B------:R-:W-:Y:S01]  /*40e0*/  FMUL.FTZ R9, R9, UR12 ;  /* 0x0000000c09097c20 */ /* 0x000fe20008410000 */
[----:B------:R-:W-:Y:S01]  /*40f0*/  FMUL.FTZ R5, R165, R5 ;  /* 0x00000005a5057220 */ /* 0x000fe20000410000 */
[----:B------:R-:W-:Y:S01]  /*4100*/  FMUL.FTZ R6, R6, UR12 ;  /* 0x0000000c06067c20 */ /* 0x000fe20008410000 */
[----:B------:R-:W-:Y:S01]  /*4110*/  FMUL.FTZ R28, R7, R28 ;  /* 0x0000001c071c7220 */ /* 0x000fe20000410000 */
[----:B------:R-:W-:Y:S01]  /*4120*/  FMUL.FTZ R24, R9, R24 ;  /* 0x0000001809187220 */ /* 0x000fe20000410000 */
[----:B------:R-:W-:Y:S01]  /*4130*/  F2FP.F16.F32.PACK_AB R7, R12, R13 ;  /* 0x0000000d0c07723e */ /* 0x000fe200000000ff */
[----:B------:R-:W-:Y:S01]  /*4140*/  FMUL.FTZ R9, R6, R5 ;  /* 0x0000000506097220 */ /* 0x000fe20000410000 */
[----:B------:R-:W-:Y:S01]  /*4150*/  FMUL.FTZ R15, R142, R10 ;  /* 0x0000000a8e0f7220 */ /* 0x000fe20000410000 */
[----:B------:R-:W-:Y:S01]  /*4160*/  FMUL.FTZ R3, R137, R3 ;  /* 0x0000000389037220 */ /* 0x000fe20000410000 */
[----:B------:R-:W-:Y:S01]  /*4170*/  FMUL.FTZ R13, R139, R11 ;  /* 0x0000000b8b0d7220 */ /* 0x000fe20000410000 */
[----:B------:R-:W-:Y:S01]  /*4180*/  FFMA.FTZ R12, -R136, R136, 1 ;  /* 0x3f800000880c7423 */ /* 0x000fe20000010188 */
[----:B------:R-:W-:Y:S01]  /*4190*/  F2FP.F16.F32.PACK_AB R5, R19, R20 ;  /* 0x000000141305723e */ /* 0x000fe200000000ff */
[----:B------:R-:W-:Y:S01]  /*41a0*/  FMUL.FTZ R14, R138, R14 ;  /* 0x0000000e8a0e7220 */ /* 0x000fe20000410000 */
[----:B------:R-:W-:Y:S01]  /*41b0*/  FMUL.FTZ R8, R8, UR12 ;  /* 0x0000000c08087c20 */ /* 0x000fe20008410000 */
[----:B------:R-:W-:Y:S01]  /*41c0*/  FMUL.FTZ R12, R12, UR12 ;  /* 0x0000000c0c0c7c20 */ /* 0x000fe20008410000 */
[----:B------:R-:W-:Y:S01]  /*41d0*/  FFMA.FTZ R11, -R135, R135, 1 ;  /* 0x3f800000870b7423 */ /* 0x000fe20000010187 */
[----:B------:R1:W-:Y:S01]  /*41e0*/  STS [R144+0x10000], R5 ;  /* 0x0100000590007388 */ /* 0x0003e20000000800 */
[----:B------:R-:W-:Y:S01]  /*41f0*/  FMUL.FTZ R8, R8, R25 ;  /* 0x0000001908087220 */ /* 0x000fe20000410000 */
[----:B------:R-:W-:Y:S01]  /*4200*/  FMUL.FTZ R15, R12, R15 ;  /* 0x0000000f0c0f7220 */ /* 0x000fe20000410000 */
[----:B------:R-:W-:Y:S01]  /*4210*/  FMUL.FTZ R11, R11, UR12 ;  /* 0x0000000c0b0b7c20 */ /* 0x000fe20008410000 */
[----:B------:R-:W-:Y:S02]  /*4220*/  F2FP.F16.F32.PACK_AB R9, R9, R28 ;  /* 0x0000001c0909723e */ /* 0x000fe400000000ff */
[----:B------:R-:W-:Y:S01]  /*4230*/  F2FP.F16.F32.PACK_AB R8, R8, R24 ;  /* 0x000000180808723e */ /* 0x000fe200000000ff */
[----:B------:R-:W-:Y:S01]  /*4240*/  FMUL.FTZ R13, R11, R13 ;  /* 0x0000000d0b0d7220 */ /* 0x000fe20000410000 */
[----:B--2---:R-:W-:Y:S01]  /*4250*/  FFMA.FTZ R10, -R134, R134, 1 ;  /* 0x3f800000860a7423 */ /* 0x004fe20000010186 */
[----:B---3--:R-:W-:Y:S03]  /*4260*/  FFMA.FTZ R6, -R133, R133, 1 ;  /* 0x3f80000085067423 */ /* 0x008fe60000010185 */
[----:B------:R-:W-:Y:S01]  /*4270*/  FMUL.FTZ R10, R10, UR12 ;  /* 0x0000000c0a0a7c20 */ /* 0x000fe20008410000 */
[----:B------:R-:W-:Y:S03]  /*4280*/  FMUL.FTZ R6, R6, UR12 ;  /* 0x0000000c06067c20 */ /* 0x000fe60008410000 */
[----:B------:R-:W-:Y:S01]  /*4290*/  FMUL.FTZ R14, R10, R14 ;  /* 0x0000000e0a0e7220 */ /* 0x000fe20000410000 */
[----:B----4-:R-:W-:Y:S01]  /*42a0*/  FFMA.FTZ R11, -R132, R132, 1 ;  /* 0x3f800000840b7423 */ /* 0x010fe20000010184 */
[----:B------:R-:W-:Y:S01]  /*42b0*/  FFMA.FTZ R10, -R252, R252, 1 ;  /* 0x3f800000fc0a7423 */ /* 0x000fe200000101fc */
[----:B------:R-:W-:Y:S01]  /*42c0*/  FMUL.FTZ R12, R6, R3 ;  /* 0x00000003060c7220 */ /* 0x000fe20000410000 */
[----:B------:R-:W-:Y:S01]  /*42d0*/  FADD.FTZ R3, -R4, R31 ;  /* 0x0000001f04037221 */ /* 0x000fe20000010100 */
[----:B------:R-:W-:Y:S01]  /*42e0*/  FFMA.FTZ R6, -R247, R247, 1 ;  /* 0x3f800000f7067423 */ /* 0x000fe200000101f7 */
[----:B------:R-:W-:Y:S01]  /*42f0*/  FFMA.FTZ R4, -R250, R250, 1 ;  /* 0x3f800000fa047423 */ /* 0x000fe200000101fa */
[----:B------:R-:W-:Y:S01]  /*4300*/  MOV R132, 0x10 ;  /* 0x0000001000847802 */ /* 0x000fe20000000f00 */
[----:B------:R-:W-:Y:S01]  /*4310*/  FMUL.FTZ R3, R221, R3 ;  /* 0x00000003dd037220 */ /* 0x000fe20000410000 */
[----:B------:R-:W-:Y:S01]  /*4320*/  FMUL.FTZ R6, R6, UR12 ;  /* 0x0000000c06067c20 */ /* 0x000fe20008410000 */
[----:B------:R-:W-:Y:S01]  /*4330*/  FMUL.FTZ R4, R4, UR12 ;  /* 0x0000000c04047c20 */ /* 0x000fe20008410000 */
[----:B------:R-:W-:Y:S01]  /*4340*/  FMUL.FTZ R11, R11, UR12 ;  /* 0x0000000c0b0b7c20 */ /* 0x000fe20008410000 */
[----:B------:R-:W-:Y:S01]  /*4350*/  FMUL.FTZ R10, R10, UR12 ;  /* 0x0000000c0a0a7c20 */ /* 0x000fe20008410000 */
[----:B------:R-:W-:Y:S01]  /*4360*/  FMUL.FTZ R30, R6, R30 ;  /* 0x0000001e061e7220 */ /* 0x000fe20000410000 */
[----:B------:R-:W-:Y:S01]  /*4370*/  FMUL.FTZ R6, R4, R3 ;  /* 0x0000000304067220 */ /* 0x000fe20000410000 */
[----:B------:R-:W-:Y:S01]  /*4380*/  F2FP.F16.F32.PACK_AB R3, R13, R15 ;  /* 0x0000000f0d03723e */ /* 0x000fe200000000ff */
[----:B------:R-:W-:Y:S01]  /*4390*/  FMUL.FTZ R26, R11, R26 ;  /* 0x0000001a0b1a7220 */ /* 0x000fe20000410000 */
[----:B------:R-:W-:Y:S01]  /*43a0*/  F2FP.F16.F32.PACK_AB R4, R12, R14 ;  /* 0x0000000e0c04723e */ /* 0x000fe200000000ff */
[----:B------:R-:W-:Y:S01]  /*43b0*/  FMUL.FTZ R27, R10, R27 ;  /* 0x0000001b0a1b7220 */ /* 0x000fe20000410000 */
[----:B------:R-:W-:Y:S01]  /*43c0*/  SEL R132, R132, 0xfffffff0, !P0 ;  /* 0xfffffff084847807 */ /* 0x000fe20004000000 */
[----:B------:R2:W-:Y:S01]  /*43d0*/  STS [R144+0x10400], R3 ;  /* 0x0104000390007388 */ /* 0x0005e20000000800 */
[----:B------:R-:W-:Y:S01]  /*43e0*/  F2FP.F16.F32.PACK_AB R6, R6, R30 ;  /* 0x0000001e0606723e */ /* 0x000fe200000000ff */
[----:B------:R-:W-:Y:S01]  /*43f0*/  IMAD R221, R150, UR10, RZ ;  /* 0x0000000a96dd7c24 */ /* 0x000fe2000f8e02ff */
[----:B-1----:R-:W-:Y:S01]  /*4400*/  F2FP.F16.F32.PACK_AB R5, R27, R26 ;  /* 0x0000001a1b05723e */ /* 0x002fe200000000ff */
[----:B------:R-:W-:Y:S04]  /*4410*/  STS [R145+0x10000], R7 ;  /* 0x0100000791007388 */ /* 0x000fe80000000800 */
[----:B------:R-:W-:Y:S04]  /*4420*/  STS [R145+0x10400], R4 ;  /* 0x0104000491007388 */ /* 0x000fe80000000800 */
[----:B------:R-:W-:Y:S04]  /*4430*/  STS [R143+-0x4000], R21 ;  /* 0xffc000158f007388 */ /* 0x000fe80000000800 */
[----:B------:R-:W-:Y:S01]  /*4440*/  STS [R143+-0x3c00], R18 ;  /* 0xffc400128f007388 */ /* 0x000fe20000000800 */
[----:B--2---:R-:W-:Y:S05]  /*4450*/  IADD3 R3, PT, PT, R132, R143, RZ ;  /* 0x0000008f84037210 */ /* 0x004fea0007ffe0ff */
[----:B------:R-:W-:Y:S04]  /*4460*/  STS [R3+-0x4000], R17 ;  /* 0xffc0001103007388 */ /* 0x000fe80000000800 */
[----:B------:R-:W-:Y:S04]  /*4470*/  STS [R3+-0x3c00], R16 ;  /* 0xffc4001003007388 */ /* 0x000fe80000000800 */
[----:B------:R-:W-:Y:S04]  /*4480*/  STS [R143+-0x3000], R8 ;  /* 0xffd000088f007388 */ /* 0x000fe80000000800 */
[----:B------:R-:W-:Y:S04]  /*4490*/  STS [R143+-0x2c00], R5 ;  /* 0xffd400058f007388 */ /* 0x000fe80000000800 */
[----:B------:R-:W-:Y:S04]  /*44a0*/  STS [R3+-0x3000], R9 ;  /* 0xffd0000903007388 */ /* 0x000fe80000000800 */
[----:B------:R1:W-:Y:S01]  /*44b0*/  STS [R3+-0x2c00], R6 ;  /* 0xffd4000603007388 */ /* 0x0003e20000000800 */
[----:B------:R-:W-:Y:S01]  /*44c0*/  BAR.SYNC.DEFER_BLOCKING 0x0 ;  /* 0x0000000000007b1d */ /* 0x000fe20000010000 */
[----:B-1----:R-:W-:Y:S05]  /*44d0*/  LEA R3, -R221, RZ, 0x6 ;  /* 0x000000ffdd037211 */ /* 0x002fea00078e31ff */
        /* <DEDUP_REMOVED lines=76> */
[----:B------:R-:W2:Y:S01]  /*49a0*/  LDL.LU.64 R150, [R1+0x38] ;  /* 0x0000380001967983 */ /* 0x000ea20000300a00 */
[----:B------:R-:W-:Y:S02]  /*49b0*/  IADD3 R5, P1, PT, RZ, -UR35, RZ ;  /* 0x80000023ff057c10 */ /* 0x000fe4000ff3e0ff */
[----:B------:R-:W-:Y:S03]  /*49c0*/  LOP3.LUT R4, R163, 0xd8, RZ, 0xc0, !PT ;  /* 0x000000d8a3047812 */ /* 0x000fe600078ec0ff */
[----:B------:R-:W-:Y:S01]  /*49d0*/  IMAD.X R2, RZ, RZ, ~UR16, P1 ;  /* 0x80000010ff027e24 */ /* 0x000fe200088e06ff */
[----:B------:R-:W-:Y:S04]  /*49e0*/  LOP3.LUT R4, R4, 0x18, R229, 0x78, !PT ;  /* 0x0000001804047812 */ /* 0x000fe800078e78e5 */
[----:B------:R-:W-:Y:S02]  /*49f0*/  SHF.R.S64 R5, R5, 0x1f, R2 ;  /* 0x0000001f05057819 */ /* 0x000fe40000001002 */
[----:B------:R-:W-:Y:S02]  /*4a00*/  LOP3.LUT R4, R4, 0x1f20, R163, 0xf8, !PT ;  /* 0x00001f2004047812 */ /* 0x000fe400078ef8a3 */
[----:B--2---:R-:W-:Y:S04]  /*4a10*/  IADD3 R6, P1, PT, R150, R5, RZ ;  /* 0x0000000596067210 */ /* 0x004fe80007f3e0ff */
[----:B------:R-:W-:Y:S02]  /*4a20*/  LEA.HI.X.SX32 R5, R2, R151, 0x1, P1 ;  /* 0x0000009702057211 */ /* 0x000fe400008f0eff */
        /* <DEDUP_REMOVED lines=10> */
.L_x_677:
        /* <DEDUP_REMOVED lines=15> */
[----:B------:R-:W-:Y:S02]  /*4bc0*/  UISETP.NE.U32.AND UP1, UPT, UR17, 0x1, UPT ;  /* 0x000000011100788c */ /* 0x000fe4000bf25070 */
        /* <DEDUP_REMOVED lines=8> */
[----:B------:R-:W2:Y:S01]  /*4c50*/  LDL.LU R242, [R1+0x30] ;  /* 0x0000300001f27983 */ /* 0x000ea20000300800 */
[----:B------:R-:W-:Y:S03]  /*4c60*/  @P0 VIADD R160, R12, 0xffffffc0 ;  /* 0xffffffc00ca00836 */ /* 0x000fe60000000000 */
[----:B------:R-:W3:Y:S01]  /*4c70*/  LDSM.16.M88.4 R32, [R161+0xf000] ;  /* 0x00f00000a120783b */ /* 0x000ee20000000200 */
[----:B------:R-:W-:Y:S03]  /*4c80*/  IMAD.IADD R162, R226, 0x1, R160 ;  /* 0x00000001e2a27824 */ /* 0x000fe600078e02a0 */
[----:B------:R-:W4:Y:S04]  /*4c90*/  LDL R241, [R1+0x5c] ;  /* 0x00005c0001f17983 */ /* 0x000f280000100800 */
[----:B------:R-:W5:Y:S04]  /*4ca0*/  LDSM.16.MT88.4 R140, [R0+0xd400] ;  /* 0x00d40000008c783b */ /* 0x000f680000004200 */
[----:B------:R-:W4:Y:S04]  /*4cb0*/  LDL R240, [R1+0x58] ;  /* 0x0000580001f07983 */ /* 0x000f280000100800 */
[----:B------:R-:W-:Y:S04]  /*4cc0*/  LDSM.16.MT88.4 R148, [R0+0x9800] ;  /* 0x009800000094783b */ /* 0x000fe80000004200 */
[----:B------:R-:W4:Y:S04]  /*4cd0*/  LDL R233, [R1+0x54] ;  /* 0x0000540001e97983 */ /* 0x000f280000100800 */
[----:B------:R-:W5:Y:S04]  /*4ce0*/  LDSM.16.M88.4 R144, [R160] ;  /* 0x00000000a090783b */ /* 0x000f680000000200 */
[----:B------:R-:W4:Y:S01]  /*4cf0*/  LDL R223, [R1+0x50] ;  /* 0x0000500001df7983 */ /* 0x000f220000100800 */
[C---:B-1----:R-:W-:Y:S03]  /*4d00*/  HMMA.16816.F32 R4, R24.reuse, R8, RZ ;  /* 0x000000081804723c */ /* 0x042fe600000018ff */
[----:B------:R-:W-:Y:S04]  /*4d10*/  LDSM.16.MT88.4 R152, [R0+0x9c00] ;  /* 0x009c00000098783b */ /* 0x000fe80000004200 */
[----:B------:R-:W-:Y:S01]  /*4d20*/  LDSM.16.MT88.4 R156, [R0+0xa000] ;  /* 0x00a00000009c783b */ /* 0x000fe20000004200 */
        /* <DEDUP_REMOVED lines=12> */
[C---:B-----5:R-:W-:Y:S08]  /*4df0*/  HMMA.16816.F32 R20, R32.reuse, R140, R20 ;  /* 0x0000008c2014723c */ /* 0x060ff00000001814 */
[----:B------:R-:W-:Y:S01]  /*4e00*/  HMMA.16816.F32 R24, R32, R142, R24 ;  /* 0x0000008e2018723c */ /* 0x000fe20000001818 */
[----:B------:R-:W5:Y:S04]  /*4e10*/  LDSM.16.MT88.4 R32, [R0+0xbc00] ;  /* 0x00bc00000020783b */ /* 0x000f680000004200 */
[----:B------:R-:W5:Y:S03]  /*4e20*/  LDSM.16.MT88.4 R140, [R0+0xdc00] ;  /* 0x00dc0000008c783b */ /* 0x000f660000004200 */
[C---:B------:R-:W-:Y:S08]  /*4e30*/  HMMA.16816.F32 R4, R144.reuse, R148, R4 ;  /* 0x000000949004723c */ /* 0x040ff00000001804 */
[C---:B------:R-:W-:Y:S01]  /*4e40*/  HMMA.16816.F32 R8, R144.reuse, R150, R8 ;  /* 0x000000969008723c */ /* 0x040fe20000001808 */
[----:B------:R3:W5:Y:S07]  /*4e50*/  LDSM.16.M88.4 R148, [R2+0x11000] ;  /* 0x011000000294783b */ /* 0x00076e0000000200 */
[C---:B-1----:R-:W-:Y:S08]  /*4e60*/  HMMA.16816.F32 R12, R144.reuse, R28, R12 ;  /* 0x0000001c900c723c */ /* 0x042ff0000000180c */
[C---:B------:R-:W-:Y:S01]  /*4e70*/  HMMA.16816.F32 R16, R144.reuse, R30, R16 ;  /* 0x0000001e9010723c */ /* 0x040fe20000001810 */
[----:B------:R-:W1:Y:S07]  /*4e80*/  LDSM.16.MT88.4 R28, [R0+0xc000] ;  /* 0x00c00000001c783b */ /* 0x000e6e0000004200 */
[C---:B---3--:R-:W-:Y:S01]  /*4e90*/  HMMA.16816.F32 R20, R144.reuse, R132, R20 ;  /* 0x000000849014723c */ /* 0x048fe20000001814 */
[----:B------:R-:W-:Y:S05]  /*4ea0*/  IMAD.U32 R2, RZ, RZ, UR18 ;  /* 0x00000012ff027e24 */ /* 0x000fea000f8e00ff */
[----:B------:R-:W-:Y:S02]  /*4eb0*/  LEA.HI.X.SX32 R171, R2, R249, 0x2, P1 ;  /* 0x000000f902ab7211 */ /* 0x000fe400008f16ff */
[----:B------:R-:W-:Y:S01]  /*4ec0*/  HMMA.16816.F32 R24, R144, R134, R24 ;  /* 0x000000869018723c */ /* 0x000fe20000001818 */
[----:B------:R-:W3:Y:S02]  /*4ed0*/  LDSM.16.MT88.4 R132, [R0+0xe000] ;  /* 0x00e000000084783b */ /* 0x000ee40000004200 */
[C---:B------:R-:W-:Y:S04]  /*4ee0*/  LEA R168, P1, R221.reuse, R170, 0x5 ;  /* 0x000000aadda87211 */ /* 0x040fe800078228ff */
[C---:B------:R-:W-:Y:S01]  /*4ef0*/  LEA.HI.X.SX32 R169, R221.reuse, R171, 0x5, P1 ;  /* 0x000000abdda97211 */ /* 0x040fe200008f2eff */
[C---:B------:R-:W-:Y:S05]  /*4f00*/  HMMA.16816.F32 R4, R136.reuse, R152, R4 ;  /* 0x000000988804723c */ /* 0x040fea0000001804 */
[C---:B------:R-:W-:Y:S03]  /*4f10*/  LEA R166, P1, R221.reuse, R168, 0x5 ;  /* 0x000000a8dda67211 */ /* 0x040fe600078228ff */
[C---:B------:R-:W-:Y:S03]  /*4f20*/  HMMA.16816.F32 R8, R136.reuse, R154, R8 ;  /* 0x0000009a8808723c */ /* 0x040fe60000001808 */
[C---:B------:R-:W-:Y:S02]  /*4f30*/  LEA.HI.X.SX32 R167, R221.reuse, R169, 0x5, P1 ;  /* 0x000000a9dda77211 */ /* 0x040fe400008f2eff */
[C---:B------:R-:W-:Y:S03]  /*4f40*/  LEA R164, P1, R221.reuse, R166, 0x5 ;  /* 0x000000a6dda47211 */ /* 0x040fe600078228ff */
[C---:B-----5:R-:W-:Y:S03]  /*4f50*/  HMMA.16816.F32 R12, R136.reuse, R32, R12 ;  /* 0x00000020880c723c */ /* 0x060fe6000000180c */
[C---:B------:R-:W-:Y:S05]  /*4f60*/  LEA.HI.X.SX32 R165, R221.reuse, R167, 0x5, P1 ;  /* 0x000000a7dda57211 */ /* 0x040fea00008f2eff */
[C---:B------:R-:W-:Y:S01]  /*4f70*/  HMMA.16816.F32 R16, R136.reuse, R34, R16 ;  /* 0x000000228810723c */ /* 0x040fe20000001810 */
[----:B------:R-:W-:Y:S07]  /*4f80*/  LDSM.16.M88.4 R32, [R161+0x11000] ;  /* 0x01100000a120783b */ /* 0x000fee0000000200 */
[C---:B------:R-:W-:Y:S08]  /*4f90*/  HMMA.16816.F32 R20, R136.reuse, R140, R20 ;  /* 0x0000008c8814723c */ /* 0x040ff00000001814 */
[----:B------:R-:W-:Y:S01]  /*4fa0*/  HMMA.16816.F32 R24, R136, R142, R24 ;  /* 0x0000008e8818723c */ /* 0x000fe20000001818 */
[----:B------:R-:W5:Y:S04]  /*4fb0*/  LDSM.16.MT88.4 R136, [R0+0xa400] ;  /* 0x00a400000088783b */ /* 0x000f680000004200 */
        /* <DEDUP_REMOVED lines=12> */
[C---:B---3--:R-:W-:Y:S03]  /*5080*/  HMMA.16816.F32 R20, R148.reuse, R132, R20 ;  /* 0x000000849414723c */ /* 0x048fe60000001814 */
[C---:B------:R-:W-:Y:S05]  /*5090*/  IMAD.WIDE R238, R221.reuse, -0xc0, R234 ;  /* 0xffffff40ddee7825 */ /* 0x040fea00078e02ea */
[----:B------:R-:W-:Y:S01]  /*50a0*/  HMMA.16816.F32 R24, R148, R134, R24 ;  /* 0x000000869418723c */ /* 0x000fe20000001818 */
[----:B------:R-:W3:Y:S02]  /*50b0*/  LDSM.16.MT88.4 R132, [R0+0xe400] ;  /* 0x00e400000084783b */ /* 0x000ee40000004200 */
[C---:B------:R-:W-:Y:S04]  /*50c0*/  LEA R154, P1, R221.reuse, R238, 0x5 ;  /* 0x000000eedd9a7211 */ /* 0x040fe800078228ff */
[C---:B------:R-:W-:Y:S01]  /*50d0*/  LEA.HI.X.SX32 R155, R221.reuse, R239, 0x5, P1 ;  /* 0x000000efdd9b7211 */ /* 0x040fe200008f2eff */
[C---:B-----5:R-:W-:Y:S05]  /*50e0*/  HMMA.16816.F32 R4, R32.reuse, R136, R4 ;  /* 0x000000882004723c */ /* 0x060fea0000001804 */
[C---:B------:R-:W-:Y:S03]  /*50f0*/  LEA R152, P1, R221.reuse, R154, 0x5 ;  /* 0x0000009add987211 */ /* 0x040fe600078228ff */
[C---:B------:R-:W-:Y:S01]  /*5100*/  HMMA.16816.F32 R8, R32.reuse, R138, R8 ;  /* 0x0000008a2008723c */ /* 0x040fe20000001808 */
[----:B------:R5:W2:Y:S02]  /*5110*/  LDSM.16.M88.4 R136, [R160+0x2000] ;  /* 0x00200000a088783b */ /* 0x000aa40000000200 */
        /* <DEDUP_REMOVED lines=9> */
[C---:B---3--:R-:W-:Y:S03]  /*51b0*/  HMMA.16816.F32 R20, R32.reuse, R132, R20 ;  /* 0x000000842014723c */ /* 0x048fe60000001814 */
[C---:B------:R-:W-:Y:S02]  /*51c0*/  LEA.HI.X.SX32 R147, R221.reuse, R149, 0x5, P1 ;  /* 0x00000095dd937211 */ /* 0x040fe400008f2eff */
[C---:B-----5:R-:W-:Y:S03]  /*51d0*/  LEA R160, P1, R221.reuse, R146, 0x5 ;  /* 0x00000092dda07211 */ /* 0x060fe600078228ff */
[----:B------:R-:W-:Y:S01]  /*51e0*/  HMMA.16816.F32 R24, R32, R134, R24 ;  /* 0x000000862018723c */ /* 0x000fe20000001818 */
[----:B------:R-:W3:Y:S02]  /*51f0*/  LDSM.16.MT88.4 R32, [R0+0xe800] ;  /* 0x00e800000020783b */ /* 0x000ee40000004200 */
[C---:B------:R-:W-:Y:S02]  /*5200*/  LEA.HI.X.SX32 R161, R221.reuse, R147, 0x5, P1 ;  /* 0x00000093dda17211 */ /* 0x040fe400008f2eff */
[----:B------:R-:W-:Y:S03]  /*5210*/  LDSM.16.M88.4 R132, [R162+0x2000] ;  /* 0x00200000a284783b */ /* 0x000fe60000000200 */
[C---:B--2---:R-:W-:Y:S05]  /*5220*/  HMMA.16816.F32 R4, R136.reuse, R140, R4 ;  /* 0x0000008c8804723c */ /* 0x044fea0000001804 */
[C---:B------:R-:W-:Y:S03]  /*5230*/  IMAD.WIDE R236, R221.reuse, -0xc0, R160 ;  /* 0xffffff40ddec7825 */ /* 0x040fe600078e02a0 */
[C---:B------:R-:W-:Y:S01]  /*5240*/  HMMA.16816.F32 R8, R136.reuse, R142, R8 ;  /* 0x0000008e8808723c */ /* 0x040fe20000001808 */
[----:B------:R-:W2:Y:S02]  /*5250*/  LDSM.16.MT88.4 R140, [R0+0xac00] ;  /* 0x00ac0000008c783b */ /* 0x000ea40000004200 */
[C---:B------:R-:W-:Y:S04]  /*5260*/  LEA R144, P1, R221.reuse, R236, 0x5 ;  /* 0x000000ecdd907211 */ /* 0x040fe800078228ff */
[C---:B------:R-:W-:Y:S01]  /*5270*/  LEA.HI.X.SX32 R145, R221.reuse, R237, 0x5, P1 ;  /* 0x000000eddd917211 */ /* 0x040fe200008f2eff */
[C---:B-1----:R-:W-:Y:S08]  /*5280*/  HMMA.16816.F32 R12, R136.reuse, R28, R12 ;  /* 0x0000001c880c723c */ /* 0x042ff0000000180c */
[C---:B------:R-:W-:Y:S01]  /*5290*/  HMMA.16816.F32 R16, R136.reuse, R30, R16 ;  /* 0x0000001e8810723c */ /* 0x040fe20000001810 */
[----:B------:R-:W1:Y:S07]  /*52a0*/  LDSM.16.MT88.4 R28, [R0+0xcc00] ;  /* 0x00cc0000001c783b */ /* 0x000e6e0000004200 */
[C---:B---3--:R-:W-:Y:S08]  /*52b0*/  HMMA.16816.F32 R20, R136.reuse, R32, R20 ;  /* 0x000000208814723c */ /* 0x048ff00000001814 */
[----:B------:R-:W-:Y:S01]  /*52c0*/  HMMA.16816.F32 R24, R136, R34, R24 ;  /* 0x000000228818723c */ /* 0x000fe20000001818 */
[----:B------:R3:W5:Y:S07]  /*52d0*/  LDSM.16.MT88.4 R32, [R0+0xec00] ;  /* 0x00ec00000020783b */ /* 0x00076e0000004200 */
[C---:B--2---:R-:W-:Y:S05]  /*52e0*/  HMMA.16816.F32 R4, R132.reuse, R140, R4 ;  /* 0x0000008c8404723c */ /* 0x044fea0000001804 */
[C---:B------:R-:W-:Y:S03]  /*52f0*/  LEA R140, P1, R221.reuse, R144, 0x5 ;  /* 0x00000090dd8c7211 */ /* 0x040fe600078228ff */
[C---:B------:R-:W-:Y:S03]  /*5300*/  HMMA.16816.F32 R8, R132.reuse, R142, R8 ;  /* 0x0000008e8408723c */ /* 0x040fe60000001808 */
[C---:B------:R-:W-:Y:S02]  /*5310*/  LEA.HI.X.SX32 R141, R221.reuse, R145, 0x5, P1 ;  /* 0x00000091dd8d7211 */ /* 0x040fe400008f2eff */
[C---:B------:R-:W-:Y:S01]  /*5320*/  LEA R138, P1, R221.reuse, R140, 0x5 ;  /* 0x0000008cdd8a7211 */ /* 0x040fe200078228ff */
[----:B---3--:R-:W-:Y:S02]  /*5330*/  VIADD R0, R220, 0xffffd000 ;  /* 0xffffd000dc007836 */ /* 0x008fe40000000000 */
[C---:B-1----:R-:W-:Y:S03]  /*5340*/  HMMA.16816.F32 R12, R132.reuse, R28, R12 ;  /* 0x0000001c840c723c */ /* 0x042fe6000000180c */
[C---:B------:R-:W-:Y:S02]  /*5350*/  LEA.HI.X.SX32 R139, R221.reuse, R141, 0x5, P1 ;  /* 0x0000008ddd8b7211 */ /* 0x040fe400008f2eff */
[C---:B------:R-:W-:Y:S03]  /*5360*/  LEA R136, P1, R221.reuse, R138, 0x5 ;  /* 0x0000008add887211 */ /* 0x040fe600078228ff */
[C---:B------:R-:W-:Y:S03]  /*5370*/  HMMA.16816.F32 R16, R132.reuse, R30, R16 ;  /* 0x0000001e8410723c */ /* 0x040fe60000001810 */
[----:B------:R-:W-:Y:S01]  /*5380*/  @P3 IMAD.WIDE.U32 R30, R242, R243, UR14 ;  /* 0x0000000ef21e3e25 */ /* 0x000fe2000f8e00f3 */
[C---:B------:R-:W-:Y:S01]  /*5390*/  LEA.HI.X.SX32 R137, R221.reuse, R139, 0x5, P1 ;  /* 0x0000008bdd897211 */ /* 0x040fe200008f2eff */
[----:B------:R-:W-:Y:S01]  /*53a0*/  @UP0 UMOV UR14, UR19 ;  /* 0x00000013000e0c82 */ /* 0x000fe20008000000 */
[C---:B------:R-:W-:Y:S01]  /*53b0*/  LEA R28, P1, R221.reuse, R136, 0x5 ;  /* 0x00000088dd1c7211 */ /* 0x040fe200078228ff */
[----:B------:R-:W-:Y:S01]  /*53c0*/  @UP0 UMOV UR15, UR17 ;  /* 0x00000011000f0c82 */ /* 0x000fe20008000000 */
[C---:B-----5:R-:W-:Y:S01]  /*53d0*/  HMMA.16816.F32 R20, R132.reuse, R32, R20 ;  /* 0x000000208414723c */ /* 0x060fe20000001814 */
[----:B----4-:R-:W2:Y:S02]  /*53e0*/  @P3 LDG.E R241, desc[UR36][R30.64+-0x100] ;  /* 0xffff00241ef13981 */ /* 0x010ea4000c1e1900 */
[C---:B------:R-:W-:Y:S02]  /*53f0*/  LEA.HI.X.SX32 R29, R221.reuse, R137, 0x5, P1 ;  /* 0x00000089dd1d7211 */ /* 0x040fe400008f2eff */
[----:B------:R-:W3:Y:S03]  /*5400*/  @P3 LDG.E R240, desc[UR36][R30.64+-0xe0] ;  /* 0xffff20241ef03981 */ /* 0x000ee6000c1e1900 */
[----:B------:R-:W-:Y:S01]  /*5410*/  HMMA.16816.F32 R24, R132, R34, R24 ;  /* 0x000000228418723c */ /* 0x000fe20000001818 */
[----:B------:R-:W4:Y:S04]  /*5420*/  @P3 LDG.E R233, desc[UR36][R30.64+-0x80] ;  /* 0xffff80241ee93981 */ /* 0x000f28000c1e1900 */
[----:B------:R1:W5:Y:S04]  /*5430*/  @P3 LDG.E R223, desc[UR36][R30.64+-0x60] ;  /* 0xffffa0241edf3981 */ /* 0x000368000c1e1900 */
        /* <DEDUP_REMOVED lines=37> */
[----:B------:R-:W-:Y:S04]  /*5690*/  LDSM.16.MT88.4 R32, [R3+0xf800] ;  /* 0x00f800000320783b */ /* 0x000fe80000004200 */
[----:B------:R-:W1:Y:S04]  /*56a0*/  LDSM.16.MT88.4 R20, [R220+0x400] ;  /* 0x00040000dc14783b */ /* 0x000e680000004200 */
[----:B------:R-:W1:Y:S04]  /*56b0*/  LDSM.16.MT88.4 R132, [R3+0x11800] ;  /* 0x011800000384783b */ /* 0x000e680000004200 */
[----:B------:R-:W-:Y:S04]  /*56c0*/  LDSM.16.MT88.4 R24, [R3+0x12000] ;  /* 0x012000000318783b */ /* 0x000fe80000004200 */
[----:B------:R-:W-:Y:S04]  /*56d0*/  LDSM.16.MT88.4 R136, [R220+0xc00] ;  /* 0x000c0000dc88783b */ /* 0x000fe80000004200 */
[----:B------:R-:W-:Y:S01]  /*56e0*/  LDSM.16.MT88.4 R140, [R3+0x12800] ;  /* 0x01280000038c783b */ /* 0x000fe20000004200 */
[-C--:B-1----:R-:W-:Y:S03]  /*56f0*/  HMMA.16816.F32 R84, R4, R8.reuse, R84 ;  /* 0x000000080454723c */ /* 0x082fe60000001854 */
[----:B------:R-:W-:Y:S04]  /*5700*/  LDSM.16.MT88.4 R144, [R220+0x1c00] ;  /* 0x001c0000dc90783b */ /* 0x000fe80000004200 */
[----:B------:R-:W-:Y:S01]  /*5710*/  LDSM.16.MT88.4 R148, [R220+0x2c00] ;  /* 0x002c0000dc94783b */ /* 0x000fe20000004200 */
        /* <DEDUP_REMOVED lines=14> */
[----:B------:R-:W5:Y:S04]  /*5800*/  LDSM.16.MT88.4 R4, [R3+0x10000] ;  /* 0x010000000304783b */ /* 0x000f680000004200 */
[----:B------:R-:W5:Y:S03]  /*5810*/  LDSM.16.MT88.4 R28, [R220+0x1800] ;  /* 0x00180000dc1c783b */ /* 0x000f660000004200 */
[-C--:B------:R-:W-:Y:S08]  /*5820*/  HMMA.16816.F32 R84, R32, R20.reuse, R84 ;  /* 0x000000142054723c */ /* 0x080ff00000001854 */
[C---:B------:R-:W-:Y:S08]  /*5830*/  HMMA.16816.F32 R88, R132.reuse, R20, R88 ;  /* 0x000000148458723c */ /* 0x040ff00000001858 */
[-C--:B------:R-:W-:Y:S08]  /*5840*/  HMMA.16816.F32 R92, R132, R22.reuse, R92 ;  /* 0x00000016845c723c */ /* 0x080ff0000000185c */
[C---:B------:R-:W-:Y:S01]  /*5850*/  HMMA.16816.F32 R96, R32.reuse, R22, R96 ;  /* 0x000000162060723c */ /* 0x040fe20000001860 */
[----:B------:R2:W5:Y:S07]  /*5860*/  LDSM.16.MT88.4 R20, [R220+0x2800] ;  /* 0x00280000dc14783b */ /* 0x00056e0000004200 */
[-C--:B-1----:R-:W-:Y:S08]  /*5870*/  HMMA.16816.F32 R100, R32, R8.reuse, R100 ;  /* 0x000000082064723c */ /* 0x082ff00000001864 */
[C---:B------:R-:W-:Y:S08]  /*5880*/  HMMA.16816.F32 R104, R132.reuse, R8, R104 ;  /* 0x000000088468723c */ /* 0x040ff00000001868 */
[-C--:B------:R-:W-:Y:S01]  /*5890*/  HMMA.16816.F32 R108, R132, R10.reuse, R108 ;  /* 0x0000000a846c723c */ /* 0x080fe2000000186c */
[----:B--2---:R-:W-:Y:S02]  /*58a0*/  @P3 STL [R1+0x5c], R241 ;  /* 0x00005cf101003387 */ /* 0x004fe40000100800 */
[----:B------:R-:W-:Y:S02]  /*58b0*/  IMAD.MOV.U32 R220, RZ, RZ, R0 ;  /* 0x000000ffffdc7224 */ /* 0x000fe400078e0000 */
[----:B---3--:R-:W-:Y:S03]  /*58c0*/  @P3 STL [R1+0x58], R240 ;  /* 0x000058f001003387 */ /* 0x008fe60000100800 */
[C---:B------:R-:W-:Y:S01]  /*58d0*/  HMMA.16816.F32 R112, R32.reuse, R10, R112 ;  /* 0x0000000a2070723c */ /* 0x040fe20000001870 */
[----:B------:R-:W1:Y:S04]  /*58e0*/  LDSM.16.MT88.4 R8, [R3+0x10800] ;  /* 0x010800000308783b */ /* 0x000e680000004200 */
[----:B----4-:R2:W-:Y:S03]  /*58f0*/  @P3 STL [R1+0x54], R233 ;  /* 0x000054e901003387 */ /* 0x0105e60000100800 */
[-C--:B------:R-:W-:Y:S01]  /*5900*/  HMMA.16816.F32 R116, R32, R12.reuse, R116 ;  /* 0x0000000c2074723c */ /* 0x080fe20000001874 */
[----:B-----5:R2:W-:Y:S07]  /*5910*/  @P3 STL [R1+0x50], R223 ;  /* 0x000050df01003387 */ /* 0x0205ee0000100800 */
        /* <DEDUP_REMOVED lines=28> */
[----:B--2---:R-:W-:Y:S11]  /*5ae0*/  BRA.U UP1, `(.L_x_678) ;  /* 0xffffffc101787547 */ /* 0x004ff6000b83ffff */
.L_x_675:
[----:B------:R-:W2:Y:S01]  /*5af0*/  LDL.LU R132, [R1+0x4c] ;  /* 0x00004c0001847983 */ /* 0x000ea20000300800 */
[----:B------:R-:W-:Y:S01]  /*5b00*/  IMAD.SHL.U32 R0, R229, 0x2, RZ ;  /* 0x00000002e5007824 */ /* 0x000fe200078e00ff */
[----:B------:R-:W-:Y:S01]  /*5b10*/  LOP3.LUT R224, R224, 0x600, RZ, 0xc0, !PT ;  /* 0x00000600e0e07812 */ /* 0x000fe200078ec0ff */
[----:B------:R-:W1:Y:S01]  /*5b20*/  LDCU UR5, c[0x0][0x500] ;  /* 0x0000a000ff0577ac */ /* 0x000e620008000800 */
[C---:B------:R-:W-:Y:S02]  /*5b30*/  LOP3.LUT R2, R163.reuse, 0xd8, RZ, 0xc0, !PT ;  /* 0x000000d8a3027812 */ /* 0x040fe400078ec0ff */
[----:B------:R-:W-:Y:S01]  /*5b40*/  LOP3.LUT R224, R224, 0x6, R0, 0xf8, !PT ;  /* 0x00000006e0e07812 */ /* 0x000fe200078ef800 */
[----:B------:R-:W3:Y:S01]  /*5b50*/  LDCU.64 UR10, c[0x0][0x5a8] ;  /* 0x0000b500ff0a77ac */ /* 0x000ee20008000a00 */
[----:B------:R-:W-:Y:S02]  /*5b60*/  LOP3.LUT R0, R163, 0xc0, RZ, 0xc0, !PT ;  /* 0x000000c0a3007812 */ /* 0x000fe400078ec0ff */
[--C-:B------:R-:W-:Y:S01]  /*5b70*/  LOP3.LUT R27, R2, 0x18, R229.reuse, 0x78, !PT ;  /* 0x00000018021b7812 */ /* 0x100fe200078e78e5 */
[----:B------:R-:W-:Y:S01]  /*5b80*/  UMOV UR33, UR28 ;  /* 0x0000001c00217c82 */ /* 0x000fe20008000000 */
[----:B------:R-:W-:-:S02]  /*5b90*/  LOP3.LUT R0, R0, 0x18, R229, 0xf8, !PT ;  /* 0x0000001800007812 */ /* 0x000fc400078ef8e5 */
[----:B------:R-:W-:Y:S02]  /*5ba0*/  SHF.R.U32.HI R229, RZ, 0x4, R229 ;  /* 0x00000004ffe57819 */ /* 0x000fe400000116e5 */
[----:B------:R-:W-:Y:S02]  /*5bb0*/  LOP3.LUT R2, R224, 0x20, R163, 0xf8, !PT ;  /* 0x00000020e0027812 */ /* 0x000fe400078ef8a3 */
[----:B------:R-:W-:Y:S02]  /*5bc0*/  LOP3.LUT R0, R0, 0x8, R229, 0x78, !PT ;  /* 0x0000000800007812 */ /* 0x000fe400078e78e5 */
[----:B------:R-:W-:Y:S01]  /*5bd0*/  F2FP.F16.F32.PACK_AB R28, R45, R44 ;  /* 0x0000002c2d1c723e */ /* 0x000fe200000000ff */
[----:B-1----:R-:W-:Y:S01]  /*5be0*/  FMUL.FTZ R84, R84, UR5 ;  /* 0x0000000554547c20 */ /* 0x002fe20008410000 */
        /* <DEDUP_REMOVED lines=25> */
[----:B-----5:R-:W-:Y:S01]  /*5d80*/  FMUL.FTZ R13, R115, UR5 ;  /* 0x00000005730d7c20 */ /* 0x020fe20008410000 */
[----:B------:R-:W-:Y:S01]  /*5d90*/  F2FP.F16.F32.PACK_AB R26, R26, R84 ;  /* 0x000000541a1a723e */ /* 0x000fe200000000ff */
[----:B------:R-:W-:Y:S01]  /*5da0*/  BAR.SYNC.DEFER_BLOCKING 0x0 ;  /* 0x0000000000007b1d */ /* 0x000fe20000010000 */
[----:B------:R-:W-:Y:S01]  /*5db0*/  F2FP.F16.F32.PACK_AB R25, R25, R86 ;  /* 0x000000561919723e */ /* 0x000fe200000000ff */
[----:B------:R-:W-:Y:S01]  /*5dc0*/  FMUL.FTZ R104, R104, UR5 ;  /* 0x0000000568687c20 */ /* 0x000fe20008410000 */
[----:B------:R-:W-:Y:S01]  /*5dd0*/  FMUL.FTZ R16, R105, UR5 ;  /* 0x0000000569107c20 */ /* 0x000fe20008410000 */
[----:B------:R-:W-:Y:S01]  /*5de0*/  FMUL.FTZ R106, R106, UR5 ;  /* 0x000000056a6a7c20 */ /* 0x000fe20008410000 */
[----:B------:R-:W-:-:S03]  /*5df0*/  FMUL.FTZ R15, R107, UR5 ;  /* 0x000000056b0f7c20 */ /* 0x000fc60008410000 */
[----:B------:R-:W1:Y:S01]  /*5e00*/  LDC.64 R44, c[0x0][0x5c0] ;  /* 0x00017000ff2c7b82 */ /* 0x000e620000000a00 */
        /* <DEDUP_REMOVED lines=51> */
[----:B------:R-:W-:Y:S01]  /*6140*/  F2FP.F16.F32.PACK_AB R7, R7, R122 ;  /* 0x0000007a0707723e */ /* 0x000fe200000000ff */
[----:B---3--:R-:W-:Y:S01]  /*6150*/  UIMAD UR11, UR33, UR11, URZ ;  /* 0x0000000b210b72a4 */ /* 0x008fe2000f8e02ff */
[----:B------:R-:W-:Y:S01]  /*6160*/  F2FP.F16.F32.PACK_AB R4, R4, R124 ;  /* 0x0000007c0404723e */ /* 0x000fe200000000ff */
[----:B------:R-:W-:Y:S01]  /*6170*/  STS [R2+0x1220], R19 ;  /* 0x0012201302007388 */ /* 0x000fe20000000800 */
[----:B------:R-:W-:Y:S01]  /*6180*/  F2FP.F16.F32.PACK_AB R3, R3, R126 ;  /* 0x0000007e0303723e */ /* 0x000fe200000000ff */
[----:B------:R-:W3:Y:S01]  /*6190*/  LDCU.64 UR12, c[0x0][0x5b0] ;  /* 0x0000b600ff0c77ac */ /* 0x000ee20008000a00 */
        /* <DEDUP_REMOVED lines=25> */
[----:B------:R4:W-:Y:S01]  /*6330*/  STS [R0+0xd000], R10 ;  /* 0x00d0000a00007388 */ /* 0x0009e20000000800 */
[----:B------:R-:W-:Y:S02]  /*6340*/  F2FP.F16.F32.PACK_AB R80, R81, R80 ;  /* 0x000000505150723e */ /* 0x000fe400000000ff */
[----:B------:R-:W-:Y:S01]  /*6350*/  F2FP.F16.F32.PACK_AB R82, R83, R82 ;  /* 0x000000525352723e */ /* 0x000fe200000000ff */
[----:B------:R-:W-:Y:S01]  /*6360*/  STS [R0+0xd200], R9 ;  /* 0x00d2000900007388 */ /* 0x000fe20000000800 */
[----:B------:R-:W-:-:S02]  /*6370*/  F2FP.F16.F32.PACK_AB R72, R73, R72 ;  /* 0x000000484948723e */ /* 0x000fc400000000ff */
[----:B------:R-:W-:Y:S01]  /*6380*/  F2FP.F16.F32.PACK_AB R74, R75, R74 ;  /* 0x0000004a4b4a723e */ /* 0x000fe200000000ff */
[----:B------:R1:W-:Y:S01]  /*6390*/  STS [R2+0x4020], R6 ;  /* 0x0040200602007388 */ /* 0x0003e20000000800 */
[----:B------:R-:W-:Y:S02]  /*63a0*/  F2FP.F16.F32.PACK_AB R76, R77, R76 ;  /* 0x0000004c4d4c723e */ /* 0x000fe400000000ff */
[----:B------:R-:W-:Y:S01]  /*63b0*/  F2FP.F16.F32.PACK_AB R78, R79, R78 ;  /* 0x0000004e4f4e723e */ /* 0x000fe200000000ff */
[----:B------:R-:W-:Y:S04]  /*63c0*/  STS [R2+0x4220], R5 ;  /* 0x0042200502007388 */ /* 0x000fe80000000800 */
[----:B------:R3:W-:Y:S04]  /*63d0*/  STS [R0+0xe000], R8 ;  /* 0x00e0000800007388 */ /* 0x0007e80000000800 */
[----:B------:R3:W-:Y:S04]  /*63e0*/  STS [R0+0xe200], R7 ;  /* 0x00e2000700007388 */ /* 0x0007e80000000800 */
[----:B------:R3:W-:Y:S01]  /*63f0*/  STS [R2+0x5020], R4 ;  /* 0x0050200402007388 */ /* 0x0007e20000000800 */
[----:B----4-:R-:W-:-:S03]  /*6400*/  LOP3.LUT R10, R27, 0x1f20, R163, 0xf8, !PT ;  /* 0x00001f201b0a7812 */ /* 0x010fc600078ef8a3 */
[----:B------:R4:W-:Y:S04]  /*6410*/  STS [R2+0x5220], R3 ;  /* 0x0052200302007388 */ /* 0x0009e80000000800 */
[----:B------:R-:W-:Y:S01]  /*6420*/  STS [R0+0xf000], R36 ;  /* 0x00f0002400007388 */ /* 0x000fe20000000800 */
[----:B-1----:R-:W-:-:S03]  /*6430*/  LOP3.LUT R6, R163, 0x18, RZ, 0xc0, !PT ;  /* 0x00000018a3067812 */ /* 0x002fc600078ec0ff */
[----:B------:R-:W-:Y:S04]  /*6440*/  STS [R0+0xf200], R38 ;  /* 0x00f2002600007388 */ /* 0x000fe80000000800 */
[----:B------:R-:W-:Y:S01]  /*6450*/  STS [R2+0x6020], R48 ;  /* 0x0060203002007388 */ /* 0x000fe20000000800 */
[----:B---3--:R-:W1:Y:S03]  /*6460*/  LDC.64 R8, c[0x0][0x5d8] ;  /* 0x00017600ff087b82 */ /* 0x008e660000000a00 */
[----:B------:R-:W-:Y:S01]  /*6470*/  STS [R2+0x6220], R50 ;  /* 0x0062203202007388 */ /* 0x000fe20000000800 */
[----:B------:R-:W-:-:S03]  /*6480*/  IMAD.MOV.U32 R7, RZ, RZ, RZ ;  /* 0x000000ffff077224 */ /* 0x000fc600078e00ff */
[----:B------:R-:W-:Y:S01]  /*6490*/  STS [R0+0x10000], R40 ;  /* 0x0100002800007388 */ /* 0x000fe20000000800 */
[----:B------:R-:W-:-:S03]  /*64a0*/  IMAD.WIDE.U32 R4, R44, UR5, R6 ;  /* 0x000000052c047c25 */ /* 0x000fc6000f8e0006 */
[----:B------:R-:W-:Y:S01]  /*64b0*/  STS [R0+0x10200], R42 ;  /* 0x0102002a00007388 */ /* 0x000fe20000000800 */
[----:B----4-:R-:W-:-:S03]  /*64c0*/  IMAD R3, R44, UR47, RZ ;  /* 0x0000002f2c037c24 */ /* 0x010fc6000f8e02ff */
[----:B------:R3:W-:Y:S01]  /*64d0*/  STS [R2+0x7220], R46 ;  /* 0x0072202e02007388 */ /* 0x0007e20000000800 */
[----:B------:R-:W-:-:S03]  /*64e0*/  IMAD R3, R45, UR5, R3 ;  /* 0x000000052d037c24 */ /* 0x000fc6000f8e0203 */
[----:B------:R-:W-:Y:S01]  /*64f0*/  STS [R2+0x7020], R28 ;  /* 0x0070201c02007388 */ /* 0x000fe20000000800 */
[----:B------:R-:W-:Y:S02]  /*6500*/  IMAD.IADD R5, R5, 0x1, R3 ;  /* 0x0000000105057824 */ /* 0x000fe400078e0203 */
[----:B------:R-:W-:Y:S01]  /*6510*/  IMAD.U32 R3, RZ, RZ, UR10 ;  /* 0x0000000aff037e24 */ /* 0x000fe2000f8e00ff */
[----:B------:R-:W-:Y:S03]  /*6520*/  STS [R0+0x11000], R52 ;  /* 0x0110003400007388 */ /* 0x000fe60000000800 */
[----:B------:R-:W-:Y:S01]  /*6530*/  IMAD.WIDE.U32 R4, R3, UR33, R4 ;  /* 0x0000002103047c25 */ /* 0x000fe2000f8e0004 */
[----:B------:R-:W-:Y:S03]  /*6540*/  STS [R0+0x11200], R54 ;  /* 0x0112003600007388 */ /* 0x000fe60000000800 */
[----:B------:R-:W-:Y:S01]  /*6550*/  VIADD R3, R5, UR11 ;  /* 0x0000000b05037c36 */ /* 0x000fe20008000000 */
[----:B------:R4:W-:Y:S04]  /*6560*/  STS [R2+0x8020], R64 ;  /* 0x0080204002007388 */ /* 0x0009e80000000800 */
[----:B------:R-:W-:Y:S04]  /*6570*/  STS [R2+0x8220], R66 ;  /* 0x0082204202007388 */ /* 0x000fe80000000800 */
[----:B------:R-:W-:Y:S01]  /*6580*/  STS [R0+0x12000], R56 ;  /* 0x0120003800007388 */ /* 0x000fe20000000800 */
[----:B---3--:R-:W3:Y:S03]  /*6590*/  LDC.64 R46, c[0x0][0x5c8] ;  /* 0x00017200ff2e7b82 */ /* 0x008ee60000000a00 */
[----:B------:R-:W-:Y:S04]  /*65a0*/  STS [R0+0x12200], R58 ;  /* 0x0122003a00007388 */ /* 0x000fe80000000800 */
[----:B------:R-:W-:Y:S04]  /*65b0*/  STS [R2+0x9020], R60 ;  /* 0x0090203c02007388 */ /* 0x000fe80000000800 */
[----:B------:R-:W-:Y:S04]  /*65c0*/  STS [R2+0x9220], R62 ;  /* 0x0092203e02007388 */ /* 0x000fe80000000800 */
[----:B------:R-:W-:Y:S01]  /*65d0*/  STS [R0+0x13000], R68 ;  /* 0x0130004400007388 */ /* 0x000fe20000000800 */
[----:B----4-:R-:W4:Y:S03]  /*65e0*/  LDC.64 R64, c[0x0][0x5e0] ;  /* 0x00017800ff407b82 */ /* 0x010f260000000a00 */
[----:B------:R-:W-:Y:S04]  /*65f0*/  STS [R0+0x13200], R70 ;  /* 0x0132004600007388 */ /* 0x000fe80000000800 */
[----:B------:R-:W-:Y:S04]  /*6600*/  STS [R2+0xa020], R80 ;  /* 0x00a0205002007388 */ /* 0x000fe80000000800 */
[----:B------:R-:W-:Y:S04]  /*6610*/  STS [R2+0xa220], R82 ;  /* 0x00a2205202007388 */ /* 0x000fe80000000800 */
[----:B------:R-:W-:Y:S04]  /*6620*/  STS [R0+0x14000], R72 ;  /* 0x0140004800007388 */ /* 0x000fe80000000800 */
[----:B------:R3:W-:Y:S04]  /*6630*/  STS [R0+0x14200], R74 ;  /* 0x0142004a00007388 */ /* 0x0007e80000000800 */
[----:B------:R-:W-:Y:S04]  /*6640*/  STS [R2+0xb020], R76 ;  /* 0x00b0204c02007388 */ /* 0x000fe80000000800 */
[----:B------:R1:W-:Y:S01]  /*6650*/  STS [R2+0xb220], R78 ;  /* 0x00b2204e02007388 */ /* 0x0003e20000000800 */
[----:B---3--:R-:W-:Y:S01]  /*6660*/  IMAD R0, R46, UR47, RZ ;  /* 0x0000002f2e007c24 */ /* 0x008fe2000f8e02ff */
[----:B-1----:R-:W-:-:S05]  /*6670*/  MOV R2, R4 ;  /* 0x0000000400027202 */ /* 0x002fca0000000f00 */
[----:B------:R-:W-:-:S04]  /*6680*/  IMAD.WIDE.U32 R4, R8, UR31, R2 ;  /* 0x0000001f08047c25 */ /* 0x000fc8000f8e0002 */
[----:B------:R-:W-:-:S04]  /*6690*/  IMAD.WIDE.U32 R2, R46, UR5, R6 ;  /* 0x000000052e027c25 */ /* 0x000fc8000f8e0006 */
[----:B------:R-:W-:Y:S01]  /*66a0*/  IMAD R6, R47, UR5, R0 ;  /* 0x000000052f067c24 */ /* 0x000fe2000f8e0200 */
[----:B------:R-:W-:Y:S01]  /*66b0*/  LEA R0, R10, UR4, 0x1 ;  /* 0x000000040a007c11 */ /* 0x000fe2000f8e08ff */
[----:B------:R-:W-:Y:S01]  /*66c0*/  BAR.SYNC.DEFER_BLOCKING 0x0 ;  /* 0x0000000000007b1d */ /* 0x000fe20000010000 */
[----:B------:R-:W-:Y:S01]  /*66d0*/  UIMAD UR4, UR33, UR13, URZ ;  /* 0x0000000d210472a4 */ /* 0x000fe2000f8e02ff */
[----:B------:R-:W-:Y:S02]  /*66e0*/  IMAD.U32 R7, RZ, RZ, UR12 ;  /* 0x0000000cff077e24 */ /* 0x000fe4000f8e00ff */
[----:B------:R-:W-:Y:S02]  /*66f0*/  IMAD.IADD R3, R3, 0x1, R6 ;  /* 0x0000000103037824 */ /* 0x000fe400078e0206 */
[----:B------:R-:W1:Y:S01]  /*6700*/  LDCU.128 UR12, c[0x0][0x560] ;  /* 0x0000ac00ff0c77ac */ /* 0x000e620008000c00 */
[----:B------:R-:W-:Y:S02]  /*6710*/  IMAD.MOV.U32 R6, RZ, RZ, R4 ;  /* 0x000000ffff067224 */ /* 0x000fe400078e0004 */
[----:B------:R-:W-:-:S04]  /*6720*/  IMAD.WIDE.U32 R2, R7, UR33, R2 ;  /* 0x0000002107027c25 */ /* 0x000fc8000f8e0002 */
[----:B------:R-:W-:Y:S01]  /*6730*/  IMAD R7, R9, UR31, R5 ;  /* 0x0000001f09077c24 */ /* 0x000fe2000f8e0205 */
[----:B------:R-:W-:Y:S01]  /*6740*/  IADD3 R3, PT, PT, R3, UR4, RZ ;  /* 0x0000000403037c10 */ /* 0x000fe2000fffe0ff */
[----:B--2---:R-:W-:-:S04]  /*6750*/  IMAD.WIDE.U32 R6, R132, R44, R6 ;  /* 0x0000002c84067225 */ /* 0x004fc800078e0006 */
[----:B----4-:R-:W-:Y:S01]  /*6760*/  IMAD.WIDE.U32 R4, R64, UR31, R2 ;  /* 0x0000001f40047c25 */ /* 0x010fe2000f8e0002 */
        /* <DEDUP_REMOVED lines=36> */
.L_x_672:
        /* <DEDUP_REMOVED lines=10> */
.L_x_680:
        /* <DEDUP_REMOVED lines=11> */
.L_x_1723:


//--------------------- .text._ZN5flash44flash_bwd_dq_dk_dv_loop_seqk_parallel_kernelI23Flash_bwd_kernel_traitsILi96ELi64ELi128ELi8ELi2ELi4ELi4ELb1ELb0EN7cutlass6half_tE19Flash_kernel_traitsILi96ELi64ELi128ELi8ES3_EELb1ELb0ELb0ELb1ELb0ELb0ELb0EEEvNS_16Flash_bwd_paramsE --------------------------
	.section	.text._ZN5flash44flash_bwd_dq_dk_dv_loop_seqk_parallel_kernelI23Flash_bwd_kernel_traitsILi96ELi64ELi128ELi8ELi2ELi4ELi4ELb1ELb0EN7cutlass6half_tE19Flash_kernel_traitsILi96ELi64ELi128ELi8ES3_EELb1ELb0ELb0ELb1ELb0ELb0ELb0EEEvNS_16Flash_bwd_paramsE,"ax",@progbits
	.align	128
        .global         _ZN5flash44flash_bwd_dq_dk_dv_loop_seqk_parallel_kernelI23Flash_bwd_kernel_traitsILi96ELi64ELi128ELi8ELi2ELi4ELi4ELb1ELb0EN7cutlass6half_tE19Flash_kernel_traitsILi96ELi64ELi128ELi8ES3_EELb1ELb0ELb0ELb1ELb0ELb0ELb0EEEvNS_16Flash_bwd_paramsE
        .type           _ZN5flash44flash_bwd_dq_dk_dv_loop_seqk_parallel_kernelI23Flash_bwd_kernel_traitsILi96ELi64ELi128ELi8ELi2ELi4ELi4ELb1ELb0EN7cutlass6half_tE19Flash_kernel_traitsILi96ELi64ELi128ELi8ES3_EELb1ELb0ELb0ELb1ELb0ELb0ELb0EEEvNS_16Flash_bwd_paramsE,@function
        .size           _ZN5flash44flash_bwd_dq_dk_dv_loop_seqk_parallel_kernelI23Flash_bwd_kernel_traitsILi96ELi64ELi128ELi8ELi2ELi4ELi4ELb1ELb0EN7cutlass6half_tE19Flash_kernel_traitsILi96ELi64ELi128ELi8ES3_EELb1ELb0ELb0ELb1ELb0ELb0ELb0EEEvNS_16Flash_bwd_paramsE,(.L_x_1724 - _ZN5flash44flash_bwd_dq_dk_dv_loop_seqk_parallel_kernelI23Flash_bwd_kernel_traitsILi96ELi64ELi128ELi8ELi2ELi4ELi4ELb1ELb0EN7cutlass6half_tE19Flash_kernel_traitsILi96ELi64ELi128ELi8ES3_EELb1ELb0ELb0ELb1ELb0ELb0ELb0EEEvNS_16Flash_bwd_paramsE)
        .other          _ZN5flash44flash_bwd_dq_dk_dv_loop_seqk_parallel_kernelI23Flash_bwd_kernel_traitsILi96ELi64ELi128ELi8ELi2ELi4ELi4ELb1ELb0EN7cutlass6half_tE19Flash_kernel_traitsILi96ELi64ELi128ELi8ES3_EELb1ELb0ELb0ELb1ELb0ELb0ELb0EEEvNS_16Flash_bwd_paramsE,@"STO_CUDA_ENTRY STV_DEFAULT"
_ZN5flash44flash_bwd_dq_dk_dv_loop_seqk_parallel_kernelI23Flash_bwd_kernel_traitsILi96ELi64ELi128ELi8ELi2ELi4ELi4ELb1ELb0EN7cutlass6half_tE19Flash_kernel_traitsILi96ELi64ELi128ELi8ES3_EELb1ELb0ELb0ELb1ELb0ELb0ELb0EEEvNS_16Flash_bwd_paramsE:
.text._ZN5flash44flash_bwd_dq_dk_dv_loop_seqk_parallel_kernelI23Flash_bwd_kernel_traitsILi96ELi64ELi128ELi8ELi2ELi4ELi4ELb1ELb0EN7cutlass6half_tE19Flash_kernel_traitsILi96ELi64ELi128ELi8ES3_EELb1ELb0ELb0ELb1ELb0ELb0ELb0EEEvNS_16Flash_bwd_paramsE:
        /* <DEDUP_REMOVED lines=17> */
[----:B------:R-:W-:Y:S01]  /*0110*/  UMOV UR9, 0x400 ;  /* 0x0000040000097882 */ /* 0x000fe20000000000 */
[----:B------:R-:W4:Y:S01]  /*0120*/  LDCU UR10, c[0x0][0x438] ;  /* 0x00008700ff0a77ac */ /* 0x000f220008000800 */
[----:B------:R-:W4:Y:S05]  /*0130*/  LDCU.64 UR40, c[0x0][0x358] ;  /* 0x00006b00ff2877ac */ /* 0x000f2a0008000a00 */
[----:B------:R-:W-:Y:S01]  /*0140*/  S2UR UR24, SR_CTAID.Y ;  /* 0x00000000001879c3 */ /* 0x000fe20000002600 */
[----:B-1----:R-:W-:-:S02]  /*0150*/  ULEA UR48, UP0, UR29, UR48, 0x2 ;  /* 0x000000301d307291 */ /* 0x002fc4000f8010ff */
[----:B--2---:R-:W-:Y:S02]  /*0160*/  UISETP.EQ.U32.AND UP2, UPT, UR4, URZ, UPT ;  /* 0x000000ff0400728c */ /* 0x004fe4000bf42070 */
[----:B------:R-:W-:Y:S02]  /*0170*/  UISETP.NE.U32.AND UP6, UPT, UR4, URZ, UPT ;  /* 0x000000ff0400728c */ /* 0x000fe4000bfc5070 */
[----:B------:R-:W-:Y:S01]  /*0180*/  ULEA.HI.X UR49, UR29, UR49, URZ, 0x2, UP0 ;  /* 0x000000311d317291 */ /* 0x000fe200080f14ff */
[----:B------:R-:W1:Y:S01]  /*0190*/  S2UR UR4, SR_CgaCtaId ;  /* 0x00000000000479c3 */ /* 0x000e620000008800 */
[----:B---3--:R-:W-:Y:S02]  /*01a0*/  UISETP.NE.U32.AND UP1, UPT, UR6, URZ, UPT ;  /* 0x000000ff0600728c */ /* 0x008fe4000bf25070 */
[----:B------:R-:W-:Y:S02]  /*01b0*/  UISETP.NE.U32.AND UP0, UPT, UR6, URZ, UPT ;  /* 0x000000ff0600728c */ /* 0x000fe4000bf05070 */
[----:B----4-:R-:W-:-:S02]  /*01c0*/  UISETP.NE.AND UP3, UPT, UR8, URZ, UPT ;  /* 0x000000ff0800728c */ /* 0x010fc4000bf65270 */
[----:B------:R-:W-:Y:S01]  /*01d0*/  UISETP.NE.AND.EX UP5, UPT, UR7, URZ, UPT, UP1 ;  /* 0x000000ff0700728c */ /* 0x000fe2000bfa5310 */
[----:B------:R-:W2:Y:S01]  /*01e0*/  S2UR UR8, SR_CgaCtaId ;  /* 0x00000000000879c3 */ /* 0x000ea20000008800 */
[----:B------:R-:W-:Y:S01]  /*01f0*/  UISETP.NE.AND.EX UP4, UPT, UR7, URZ, UPT, UP0 ;  /* 0x000000ff0700728c */ /* 0x000fe2000bf85300 */
[----:B------:R-:W3:Y:S01]  /*0200*/  LDCU.64 UR6, c[0x0][0x470] ;  /* 0x00008e00ff0677ac */ /* 0x000ee20008000a00 */
[----:B------:R-:W-:-:S05]  /*0210*/  UISETP.EQ.OR.EX UP0, UPT, UR5, URZ, !UP3, UP2 ;  /* 0x000000ff0500728c */ /* 0x000fca000df02720 */
[----:B------:R-:W4:Y:S01]  /*0220*/  S2UR UR26, SR_CTAID.Z ;  /* 0x00000000001a79c3 */ /* 0x000f220000002700 */
[----:B------:R-:W-:Y:S02]  /*0230*/  UISETP.NE.AND.EX UP6, UPT, UR5, URZ, UPT, UP6 ;  /* 0x000000ff0500728c */ /* 0x000fe4000bfc5360 */
[----:B------:R-:W-:Y:S01]  /*0240*/  UP2UR UR32, UPR, URZ, 0x1 ;  /* 0x00000001ff207883 */ /* 0x000fe20008000000 */
[----:B------:R-:W-:Y:S01]  /*0250*/  UMOV UR5, 0x400 ;  /* 0x0000040000057882 */ /* 0x000fe20000000000 */
[----:B------:R-:W-:Y:S02]  /*0260*/  UP2UR UR31, UPR, URZ, 0x8 ;  /* 0x00000008ff1f7883 */ /* 0x000fe40008000000 */
[----:B-1----:R-:W-:Y:S01]  /*0270*/  ULEA UR4, UR4, UR5, 0x18 ;  /* 0x0000000504047291 */ /* 0x002fe2000f8ec0ff */
[----:B------:R-:W1:Y:S01]  /*0280*/  LDCU.64 UR34, c[0x0][0x460] ;  /* 0x00008c00ff2277ac */ /* 0x000e620008000a00 */
[----:B---3--:R-:W-:Y:S01]  /*0290*/  UISETP.NE.U32.AND UP0, UPT, UR6, URZ, UPT ;  /* 0x000000ff0600728c */ /* 0x008fe2000bf05070 */
        /* <DEDUP_REMOVED lines=8> */
.L_x_740:
[----:B--2---:R-:W2:Y:S01]  /*0320*/  LDCU.64 UR8, c[0x0][0x478] ;  /* 0x00008f00ff0877ac */ /* 0x004ea20008000a00 */
        /* <DEDUP_REMOVED lines=8> */
[----:B-1----:R-:W-:Y:S02]  /*03b0*/  UIMAD.WIDE.U32 UR12, UR29, 0x4, UR34 ;  /* 0x000000041d0c78a5 */ /* 0x002fe4000f8e0022 */
[----:B--2---:R-:W-:Y:S02]  /*03c0*/  UISETP.NE.U32.AND UP0, UPT, UR8, URZ, UPT ;  /* 0x000000ff0800728c */ /* 0x004fe4000bf05070 */
[----:B------:R-:W2:Y:S02]  /*03d0*/  @P1 LDG.E R6, desc[UR40][R4.64] ;  /* 0x0000002804061981 */ /* 0x000ea4000c1e1900 */
[----:B------:R-:W-:-:S06]  /*03e0*/  UISETP.NE.AND.EX UP0, UPT, UR9, URZ, UPT, UP0 ;  /* 0x000000ff0900728c */ /* 0x000fcc000bf05300 */
[----:B------:R-:W-:-:S05]  /*03f0*/  PLOP3.LUT P0, PT, PT, PT, UP0, 0x80, 0x8 ;  /* 0x000000000008781c */ /* 0x000fca0003f0f008 */
[----:B------:R-:W-:Y:S01]  /*0400*/  @UP0 ULEA UR14, UP1, UR29, UR8, 0x2 ;  /* 0x000000081d0e0291 */ /* 0x000fe2000f8210ff */
[----:B------:R-:W-:Y:S01]  /*0410*/  PLOP3.LUT P3, PT, PT, PT, UP2, 0x80, 0x8 ;  /* 0x000000000008781c */ /* 0x000fe20003f6f028 */
[----:B------:R-:W1:Y:S02]  /*0420*/  @!UP0 LDCU UR11, c[0x0][0x43c] ;  /* 0x00008780ff0b87ac */ /* 0x000e640008000800 */
[----:B------:R-:W-:Y:S02]  /*0430*/  @UP0 ULEA.HI.X UR15, UR29, UR9, URZ, 0x2, UP1 ;  /* 0x000000091d0f0291 */ /* 0x000fe400088f14ff */
[----:B---3--:R-:W-:Y:S01]  /*0440*/  IMAD.U32 R2, RZ, RZ, UR14 ;  /* 0x0000000eff027e24 */ /* 0x008fe2000f8e00ff */
[----:B-----5:R-:W5:Y:S03]  /*0450*/  @!UP0 LDCU.64 UR8, c[0x0][0x488] ;  /* 0x00009100ff0887ac */ /* 0x020f660008000a00 */
[----:B------:R-:W-:-:S05]  /*0460*/  IMAD.U32 R3, RZ, RZ, UR15 ;  /* 0x0000000fff037e24 */ /* 0x000fca000f8e00ff */
[----:B------:R3:W4:Y:S01]  /*0470*/  @P0 LDG.E R4, desc[UR40][R2.64] ;  /* 0x0000002802040981 */ /* 0x000722000c1e1900 */
[----:B------:R-:W-:Y:S01]  /*0480*/  UMOV UR44, URZ ;  /* 0x000000ff002c7c82 */ /* 0x000fe20008000000 */
[----:B------:R-:W-:Y:S01]  /*0490*/  UMOV UR46, 0xffffffff ;  /* 0xffffffff002e7882 */ /* 0x000fe20000000000 */
[----:B-----5:R-:W-:-:S04]  /*04a0*/  @!UP0 UISETP.NE.U32.AND UP1, UPT, UR8, URZ, UPT ;  /* 0x000000ff0800828c */ /* 0x020fc8000bf25070 */
[----:B------:R-:W-:Y:S02]  /*04b0*/  @!UP0 UISETP.NE.AND.EX UP1, UPT, UR9, URZ, UPT, UP1 ;  /* 0x000000ff0900828c */ /* 0x000fe4000bf25310 */
[----:B------:R-:W-:Y:S02]  /*04c0*/  USHF.L.U32 UR36, UR47, 0x7, URZ ;  /* 0x000000072f247899 */ /* 0x000fe400080006ff */
[----:B-1----:R-:W-:Y:S01]  /*04d0*/  @!UP0 USEL UR9, UR11, URZ, UP1 ;  /* 0x000000ff0b098287 */ /* 0x002fe20008800000 */
[----:B---3--:R-:W-:Y:S02]  /*04e0*/  IMAD.U32 R2, RZ, RZ, UR12 ;  /* 0x0000000cff027e24 */ /* 0x008fe4000f8e00ff */
[----:B------:R-:W-:-:S05]  /*04f0*/  IMAD.U32 R3, RZ, RZ, UR13 ;  /* 0x0000000dff037e24 */ /* 0x000fca000f8e00ff */
[----:B------:R-:W3:Y:S04]  /*0500*/  @P4 LDG.E R5, desc[UR40][R2.64] ;  /* 0x0000002802054981 */ /* 0x000ee8000c1e1900 */
[----:B------:R1:W5:Y:S02]  /*0510*/  @P2 LDG.E R0, desc[UR40][R2.64+0x4] ;  /* 0x0000042802002981 */ /* 0x000364000c1e1900 */
[----:B-1----:R-:W-:Y:S02]  /*0520*/  IMAD.U32 R2, RZ, RZ, UR48 ;  /* 0x00000030ff027e24 */ /* 0x002fe4000f8e00ff */
[----:B------:R-:W-:-:S05]  /*0530*/  IMAD.U32 R3, RZ, RZ, UR49 ;  /* 0x00000031ff037e24 */ /* 0x000fca000f8e00ff */
[----:B------:R-:W5:Y:S01]  /*0540*/  @!P3 LDG.E R2, desc[UR40][R2.64] ;  /* 0x000000280202b981 */ /* 0x000f62000c1e1900 */
[----:B------:R-:W-:Y:S01]  /*0550*/  UMOV UR12, 0xffffffff ;  /* 0xffffffff000c7882 */ /* 0x000fe20000000000 */
[----:B--2---:R-:W-:Y:S02]  /*0560*/  @P1 R2UR UR44, R6 ;  /* 0x00000000062c12ca */ /* 0x004fe400000e0000 */
[----:B----4-:R-:W-:-:S13]  /*0570*/  @P0 R2UR UR43, R4 ;  /* 0x00000000042b02ca */ /* 0x010fda00000e0000 */
[----:B------:R-:W-:Y:S01]  /*0580*/  @UP0 UIADD3 UR43, UPT, UPT, UR43, -UR44, URZ ;  /* 0x8000002c2b2b0290 */ /* 0x000fe2000fffe0ff */
[----:B---3--:R-:W-:Y:S02]  /*0590*/  @P4 R2UR UR12, R5 ;  /* 0x00000000050c42ca */ /* 0x008fe400000e0000 */
[----:B-----5:R-:W-:Y:S02]  /*05a0*/  @P2 R2UR UR8, R0 ;  /* 0x00000000000822ca */ /* 0x020fe400000e0000 */
        /* <DEDUP_REMOVED lines=11> */
.L_x_681:
        /* <DEDUP_REMOVED lines=33> */
.L_x_683:
[----:B------:R-:W1:Y:S01]  /*0870*/  LDCU.64 UR16, c[0x0][0x3b8] ;  /* 0x00007700ff1077ac */ /* 0x000e620008000a00 */
[----:B------:R-:W-:-:S04]  /*0880*/  UIADD3 UR8, UPT, UPT, UR44, UR46, URZ ;  /* 0x0000002e2c087290 */ /* 0x000fc8000fffe0ff */
[----:B-1----:R-:W-:Y:S02]  /*0890*/  UIMAD.WIDE.U32 UR54, UR8, UR16, URZ ;  /* 0x00000010083672a5 */ /* 0x002fe4000f8e00ff */
[----:B------:R-:W-:-:S04]  /*08a0*/  UIMAD UR8, UR8, UR17, URZ ;  /* 0x00000011080872a4 */ /* 0x000fc8000f8e02ff */
[----:B------:R-:W-:-:S06]  /*08b0*/  UIADD3 UR8, UPT, UPT, UR55, UR8, URZ ;  /* 0x0000000837087290 */ /* 0x000fcc000fffe0ff */
[----:B------:R-:W-:Y:S02]  /*08c0*/  MOV R18, UR8 ;  /* 0x0000000800127c02 */ /* 0x000fe40008000f00 */
.L_x_684:
        /* <DEDUP_REMOVED lines=43> */
.L_x_685:
[----:B------:R-:W1:Y:S01]  /*0b80*/  LDCU.64 UR14, c[0x0][0x3c0] ;  /* 0x00007800ff0e77ac */ /* 0x000e620008000a00 */
[----:B------:R-:W-:-:S04]  /*0b90*/  UIADD3 UR8, UPT, UPT, UR44, UR46, URZ ;  /* 0x0000002e2c087290 */ /* 0x000fc8000fffe0ff */
[----:B-1----:R-:W-:Y:S02]  /*0ba0*/  UIMAD.WIDE.U32 UR56, UR8, UR14, URZ ;  /* 0x0000000e083872a5 */ /* 0x002fe4000f8e00ff */
[----:B------:R-:W-:-:S04]  /*0bb0*/  UIMAD UR8, UR8, UR15, URZ ;  /* 0x0000000f080872a4 */ /* 0x000fc8000f8e02ff */
[----:B------:R-:W-:-:S06]  /*0bc0*/  UIADD3 UR8, UPT, UPT, UR57, UR8, URZ ;  /* 0x0000000839087290 */ /* 0x000fcc000fffe0ff */
[----:B------:R-:W-:-:S07]  /*0bd0*/  MOV R16, UR8 ;  /* 0x0000000800107c02 */ /* 0x000fce0008000f00 */
.L_x_686:
        /* <DEDUP_REMOVED lines=28> */
.L_x_687:
[----:B------:R-:W-:Y:S02]  /*0da0*/  UIMAD.WIDE.U32 UR10, UR58, UR12, URZ ;  /* 0x0000000c3a0a72a5 */ /* 0x000fe4000f8e00ff */
[----:B------:R-:W-:-:S04]  /*0db0*/  UIMAD UR8, UR59, UR12, URZ ;  /* 0x0000000c3b0872a4 */ /* 0x000fc8000f8e02ff */
[----:B------:R-:W-:-:S12]  /*0dc0*/  UIADD3 UR8, UPT, UPT, UR11, UR8, URZ ;  /* 0x000000080b087290 */ /* 0x000fd8000fffe0ff */
.L_x_688:
        /* <DEDUP_REMOVED lines=20> */
.L_x_689:
[----:B------:R-:W1:Y:S01]  /*0f10*/  LDCU UR59, c[0x0][0x434] ;  /* 0x00008680ff3b77ac */ /* 0x000e620008000800 */
[----:B------:R-:W-:-:S04]  /*0f20*/  UIMAD UR9, UR29, UR50, UR30 ;  /* 0x000000321d0972a4 */ /* 0x000fc8000f8e021e */
[----:B-1----:R-:W-:Y:S02]  /*0f30*/  UIMAD UR59, UR9, UR59, URZ ;  /* 0x0000003b093b72a4 */ /* 0x002fe4000f8e02ff */
.L_x_690:
        /* <DEDUP_REMOVED lines=11> */
.L_x_691:
[----:B------:R-:W1:Y:S01]  /*0ff0*/  LDCU UR58, c[0x0][0x444] ;  /* 0x00008880ff3a77ac */ /* 0x000e620008000800 */
[----:B------:R-:W-:-:S04]  /*1000*/  UIMAD UR9, UR29, UR50, UR30 ;  /* 0x000000321d0972a4 */ /* 0x000fc8000f8e021e */
[----:B-1----:R-:W-:-:S12]  /*1010*/  UIMAD UR58, UR9, UR58, URZ ;  /* 0x0000003a093a72a4 */ /* 0x002fd8000f8e02ff */
.L_x_692:
        /* <DEDUP_REMOVED lines=42> */
[----:B------:R-:W5:Y:S02]  /*12c0*/  LDCU.64 UR22, c[0x0][0x380] ;  /* 0x00007000ff1677ac */ /* 0x000f640008000a00 */
[----:B------:R-:W-:-:S02]  /*12d0*/  IMAD.U32 R0, RZ, RZ, UR19 ;  /* 0x00000013ff007e24 */ /* 0x000fc4000f8e00ff */
[----:B------:R-:W-:Y:S01]  /*12e0*/  IMAD.WIDE.U32 R4, R4, UR30, R2 ;  /* 0x0000001e04047c25 */ /* 0x000fe2000f8e0002 */
[----:B------:R-:W1:Y:S03]  /*12f0*/  LDCU.64 UR18, c[0x0][0x570] ;  /* 0x0000ae00ff1277ac */ /* 0x000e660008000a00 */
[----:B---3--:R-:W-:Y:S01]  /*1300*/  IMAD.WIDE.U32 R2, R14, UR27, RZ ;  /* 0x0000001b0e027c25 */ /* 0x008fe2000f8e00ff */
[----:B------:R-:W-:-:S03]  /*1310*/  USHF.L.U32 UR10, UR53, 0x6, URZ ;  /* 0x00000006350a7899 */ /* 0x000fc600080006ff */
        /* <DEDUP_REMOVED lines=16> */
[----:B-1----:R-:W-:Y:S01]  /*1420*/  LEA R236, P0, R0, UR18, 0x2 ;  /* 0x0000001200ec7c11 */ /* 0x002fe2000f8010ff */
[C---:B------:R-:W-:Y:S01]  /*1430*/  IMAD R6, R19.reuse, UR9, R3 ;  /* 0x0000000913067c24 */ /* 0x040fe2000f8e0203 */
[----:B-----5:R-:W-:Y:S01]  /*1440*/  LEA R240, P2, R4, UR22, 0x1 ;  /* 0x0000001604f07c11 */ /* 0x020fe2000f8408ff */
[C---:B------:R-:W-:Y:S01]  /*1450*/  IMAD R3, R19.reuse, UR13, R5 ;  /* 0x0000000d13037c24 */ /* 0x040fe2000f8e0205 */
[----:B------:R-:W-:Y:S01]  /*1460*/  LEA.HI.X R237, R0, UR19, R7, 0x2, P0 ;  /* 0x0000001300ed7c11 */ /* 0x000fe200080f1407 */
[----:B------:R-:W-:Y:S01]  /*1470*/  UIMAD.WIDE UR12, UR58, 0x4, UR62 ;  /* 0x000000043a0c78a5 */ /* 0x000fe2000f8e023e */
[----:B------:R-:W-:-:S02]  /*1480*/  IADD3 R14, P0, PT, R19, 0x40, RZ ;  /* 0x00000040130e7810 */ /* 0x000fc40007f1e0ff */
[----:B----4-:R-:W-:Y:S02]  /*1490*/  LEA R238, P1, R2, UR20, 0x1 ;  /* 0x0000001402ee7c11 */ /* 0x010fe4000f8208ff */
[----:B------:R-:W-:Y:S01]  /*14a0*/  LEA.HI.X R241, R4, UR23, R3, 0x1, P2 ;  /* 0x0000001704f17c11 */ /* 0x000fe200090f0c03 */
[----:B------:R-:W-:Y:S01]  /*14b0*/  IMAD.X R15, RZ, RZ, RZ, P0 ;  /* 0x000000ffff0f7224 */ /* 0x000fe200000e06ff */
[----:B------:R-:W-:Y:S02]  /*14c0*/  LOP3.LUT R11, R8, 0x20, RZ, 0xfc, !PT ;  /* 0x00000020080b7812 */ /* 0x000fe400078efcff */
[----:B------:R-:W-:Y:S01]  /*14d0*/  LEA.HI.X R239, R2, UR21, R6, 0x1, P1 ;  /* 0x0000001502ef7c11 */ /* 0x000fe200088f0c06 */
[----:B--2---:R-:W-:Y:S01]  /*14e0*/  UIMAD.WIDE UR20, UR59, 0x4, UR60 ;  /* 0x000000043b1478a5 */ /* 0x004fe2000f8e023c */
        /* <DEDUP_REMOVED lines=14> */
.L_x_694:
[----:B------:R-:W1:Y:S01]  /*15d0*/  LDCU.64 UR10, c[0x0][0x5c0] ;  /* 0x0000b800ff0a77ac */ /* 0x000e620008000a00 */
[----:B------:R-:W-:-:S04]  /*15e0*/  UIADD3 UR8, UPT, UPT, UR44, UR46, URZ ;  /* 0x0000002e2c087290 */ /* 0x000fc8000fffe0ff */
[----:B-1----:R-:W-:Y:S02]  /*15f0*/  UIMAD.WIDE.U32 UR16, UR8, UR10, URZ ;  /* 0x0000000a081072a5 */ /* 0x002fe4000f8e00ff */
[----:B------:R-:W-:-:S04]  /*1600*/  UIMAD UR8, UR8, UR11, URZ ;  /* 0x0000000b080872a4 */ /* 0x000fc8000f8e02ff */
[----:B------:R-:W-:-:S06]  /*1610*/  UIADD3 UR8, UPT, UPT, UR17, UR8, URZ ;  /* 0x0000000811087290 */ /* 0x000fcc000fffe0ff */
[----:B------:R-:W-:Y:S02]  /*1620*/  MOV R0, UR8 ;  /* 0x0000000800007c02 */ /* 0x000fe40008000f00 */
.L_x_695:
        /* <DEDUP_REMOVED lines=13> */
.L_x_696:
[----:B------:R-:W1:Y:S01]  /*1700*/  LDCU.64 UR8, c[0x0][0x5c8] ;  /* 0x0000b900ff0877ac */ /* 0x000e620008000a00 */
[----:B------:R-:W-:-:S04]  /*1710*/  UIADD3 UR44, UPT, UPT, UR44, UR46, URZ ;  /* 0x0000002e2c2c7290 */ /* 0x000fc8000fffe0ff */
[----:B-1----:R-:W-:Y:S02]  /*1720*/  UIMAD.WIDE.U32 UR14, UR44, UR8, URZ ;  /* 0x000000082c0e72a5 */ /* 0x002fe4000f8e00ff */
[----:B------:R-:W-:-:S04]  /*1730*/  UIMAD UR44, UR44, UR9, URZ ;  /* 0x000000092c2c72a4 */ /* 0x000fc8000f8e02ff */
[----:B------:R-:W-:-:S06]  /*1740*/  UIADD3 UR44, UPT, UPT, UR15, UR44, URZ ;  /* 0x0000002c0f2c7290 */ /* 0x000fcc000fffe0ff */
[----:B------:R-:W-:-:S07]  /*1750*/  MOV R10, UR44 ;  /* 0x0000002c000a7c02 */ /* 0x000fce0008000f00 */
.L_x_697:
        /* <DEDUP_REMOVED lines=30> */
.L_x_699:
[----:B------:R-:W-:Y:S05]  /*1940*/  BSYNC.RECONVERGENT B0 ;  /* 0x0000000000007941 */ /* 0x000fea0003800200 */
.L_x_698:
        /* <DEDUP_REMOVED lines=17> */
.L_x_701:
[----:B------:R-:W-:Y:S05]  /*1a60*/  BSYNC.RECONVERGENT B0 ;  /* 0x0000000000007941 */ /* 0x000fea0003800200 */
.L_x_700:
        /* <DEDUP_REMOVED lines=27> */
.L_x_703:
[----:B------:R-:W-:Y:S05]  /*1c20*/  BSYNC.RECONVERGENT B0 ;  /* 0x0000000000007941 */ /* 0x000fea0003800200 */
.L_x_702:
        /* <DEDUP_REMOVED lines=18> */
.L_x_693:
        /* <DEDUP_REMOVED lines=50> */
.L_x_707:
[----:B------:R2:W-:Y:S01]  /*2070*/  STS.128 [R0+0x13000], RZ ;  /* 0x013000ff00007388 */ /* 0x0005e20000000c00 */
[----:B------:R-:W-:Y:S05]  /*2080*/  BRA `(.L_x_708) ;  /* 0x00000000000c7947 */ /* 0x000fea0003800000 */
.L_x_706:
[----:B------:R1:W-:Y:S04]  /*2090*/  STS.128 [R0+0xf000], RZ ;  /* 0x00f000ff00007388 */ /* 0x0003e80000000c00 */
[----:B------:R1:W-:Y:S04]  /*20a0*/  STS.128 [R0+0x11000], RZ ;  /* 0x011000ff00007388 */ /* 0x0003e80000000c00 */
[----:B------:R1:W-:Y:S02]  /*20b0*/  STS.128 [R0+0x13000], RZ ;  /* 0x013000ff00007388 */ /* 0x0003e40000000c00 */
.L_x_708:
[----:B------:R-:W-:Y:S05]  /*20c0*/  BSYNC.RECONVERGENT B0 ;  /* 0x0000000000007941 */ /* 0x000fea0003800200 */
.L_x_705:
        /* <DEDUP_REMOVED lines=34> */
.L_x_711:
[----:B------:R3:W-:Y:S02]  /*22f0*/  STS.128 [R0+0x14000], RZ ;  /* 0x014000ff00007388 */ /* 0x0007e40000000c00 */
.L_x_710:
[----:B------:R-:W-:Y:S05]  /*2300*/  BSYNC.RECONVERGENT B0 ;  /* 0x0000000000007941 */ /* 0x000fea0003800200 */
.L_x_709:
        /* <DEDUP_REMOVED lines=25> */
.L_x_714:
[----:B------:R1:W-:Y:S01]  /*24a0*/  STS.128 [R0+0x8000], RZ ;  /* 0x008000ff00007388 */ /* 0x0003e20000000c00 */
[----:B------:R-:W-:Y:S05]  /*24b0*/  BRA `(.L_x_715) ;  /* 0x00000000000c7947 */ /* 0x000fea0003800000 */
.L_x_713:
[----:B------:R1:W-:Y:S04]  /*24c0*/  STS.128 [R0+0x6000], RZ ;  /* 0x006000ff00007388 */ /* 0x0003e80000000c00 */
[----:B------:R1:W-:Y:S04]  /*24d0*/  STS.128 [R0+0x7000], RZ ;  /* 0x007000ff00007388 */ /* 0x0003e80000000c00 */
[----:B------:R1:W-:Y:S02]  /*24e0*/  STS.128 [R0+0x8000], RZ ;  /* 0x008000ff00007388 */ /* 0x0003e40000000c00 */
.L_x_715:
[----:B------:R-:W-:Y:S05]  /*24f0*/  BSYNC.RECONVERGENT B0 ;  /* 0x0000000000007941 */ /* 0x000fea0003800200 */
.L_x_712:
        /* <DEDUP_REMOVED lines=23> */
.L_x_718:
[----:B------:R1:W-:Y:S01]  /*2670*/  STS.128 [R235+0x2000], RZ ;  /* 0x002000ffeb007388 */ /* 0x0003e20000000c00 */
[----:B------:R-:W-:Y:S05]  /*2680*/  BRA `(.L_x_719) ;  /* 0x00000000000c7947 */ /* 0x000fea0003800000 */
.L_x_717:
[----:B------:R1:W-:Y:S04]  /*2690*/  STS.128 [R235], RZ ;  /* 0x000000ffeb007388 */ /* 0x0003e80000000c00 */
[----:B------:R1:W-:Y:S04]  /*26a0*/  STS.128 [R235+0x1000], RZ ;  /* 0x001000ffeb007388 */ /* 0x0003e80000000c00 */
[----:B------:R1:W-:Y:S02]  /*26b0*/  STS.128 [R235+0x2000], RZ ;  /* 0x002000ffeb007388 */ /* 0x0003e40000000c00 */
.L_x_719:
[----:B------:R-:W-:Y:S05]  /*26c0*/  BSYNC.RECONVERGENT B0 ;  /* 0x0000000000007941 */ /* 0x000fea0003800200 */
.L_x_716:
        /* <DEDUP_REMOVED lines=60> */
.L_x_722:
[----:B------:R3:W-:Y:S01]  /*2a90*/  STS.128 [R0+0xd000], RZ ;  /* 0x00d000ff00007388 */ /* 0x0007e20000000c00 */
[----:B------:R-:W-:Y:S05]  /*2aa0*/  BRA `(.L_x_723) ;  /* 0x00000000000c7947 */ /* 0x000fea0003800000 */
.L_x_721:
[----:B------:R1:W-:Y:S04]  /*2ab0*/  STS.128 [R0+0x9000], RZ ;  /* 0x009000ff00007388 */ /* 0x0003e80000000c00 */
[----:B------:R1:W-:Y:S04]  /*2ac0*/  STS.128 [R0+0xb000], RZ ;  /* 0x00b000ff00007388 */ /* 0x0003e80000000c00 */
[----:B------:R1:W-:Y:S02]  /*2ad0*/  STS.128 [R0+0xd000], RZ ;  /* 0x00d000ff00007388 */ /* 0x0003e40000000c00 */
.L_x_723:
[----:B------:R-:W-:Y:S05]  /*2ae0*/  BSYNC.RECONVERGENT B0 ;  /* 0x0000000000007941 */ /* 0x000fea0003800200 */
.L_x_720:
        /* <DEDUP_REMOVED lines=33> */
.L_x_726:
[----:B------:R2:W-:Y:S02]  /*2d00*/  STS.128 [R0+0xe000], RZ ;  /* 0x00e000ff00007388 */ /* 0x0005e40000000c00 */
.L_x_725:
[----:B------:R-:W-:Y:S05]  /*2d10*/  BSYNC.RECONVERGENT B0 ;  /* 0x0000000000007941 */ /* 0x000fea0003800200 */
.L_x_724:
[----:B------:R-:W1:Y:S01]  /*2d20*/  LDCU.64 UR10, c[0x0][0x538] ;  /* 0x0000a700ff0a77ac */ /* 0x000e620008000a00 */
[----:B------:R-:W0:Y:S01]  /*2d30*/  LDGDEPBAR ;  /* 0x00000000000079af */ /* 0x000e220000000000 */
[----:B------:R-:W1:Y:S01]  /*2d40*/  LDC.64 R10, c[0x0][0x528] ;  /* 0x00014a00ff0a7b82 */ /* 0x000e620000000a00 */
[----:B------:R-:W1:Y:S01]  /*2d50*/  S2R R227, SR_TID.X ;  /* 0x0000000000e37919 */ /* 0x000e620000002100 */
[C---:B------:R-:W-:Y:S02]  /*2d60*/  IMAD.SHL.U32 R4, R21.reuse, 0x2, RZ ;  /* 0x0000000215047824 */ /* 0x040fe400078e00ff */
[C---:B------:R-:W-:Y:S02]  /*2d70*/  IMAD.SHL.U32 R14, R21.reuse, 0x20, RZ ;  /* 0x00000020150e7824 */ /* 0x040fe400078e00ff */
[----:B-1234-:R-:W-:Y:S02]  /*2d80*/  IMAD.U32 R0, RZ, RZ, UR33 ;  /* 0x00000021ff007e24 */ /* 0x01efe4000f8e00ff */
[----:B------:R-:W-:-:S02]  /*2d90*/  IMAD.SHL.U32 R5, R21, 0x10, RZ ;  /* 0x0000001015057824 */ /* 0x000fc400078e00ff */
[C---:B------:R-:W-:Y:S01]  /*2da0*/  IMAD.SHL.U32 R13, R21.reuse, 0x4, RZ ;  /* 0x00000004150d7824 */ /* 0x040fe200078e00ff */
[----:B------:R-:W-:Y:S02]  /*2db0*/  LOP3.LUT R244, R244, 0x1, RZ, 0xc0, !PT ;  /* 0x00000001f4f47812 */ /* 0x000fe400078ec0ff */
[----:B------:R-:W-:Y:S01]  /*2dc0*/  LOP3.LUT P0, RZ, R21, 0x4, RZ, 0xc0, !PT ;  /* 0x0000000415ff7812 */ /* 0x000fe2000780c0ff */
[----:B------:R-:W-:Y:S01]  /*2dd0*/  UISETP.NE.U32.AND UP0, UPT, UR10, URZ, UPT ;  /* 0x000000ff0a00728c */ /* 0x000fe2000bf05070 */
[----:B------:R-:W1:Y:S03]  /*2de0*/  LDC R245, c[0x0][0x44c] ;  /* 0x00011300fff57b82 */ /* 0x000e660000000800 */
[----:B------:R-:W-:Y:S01]  /*2df0*/  UISETP.NE.AND.EX UP0, UPT, UR11, URZ, UPT, UP0 ;  /* 0x000000ff0b00728c */ /* 0x000fe2000bf05300 */
[----:B------:R-:W-:-:S04]  /*2e00*/  DEPBAR.LE SB0, 0x1 ;  /* 0x000080400000791a */ /* 0x000fc80000000000 */
[----:B------:R-:W-:Y:S01]  /*2e10*/  BAR.SYNC.DEFER_BLOCKING 0x0 ;  /* 0x0000000000007b1d */ /* 0x000fe20000010000 */
[----:B------:R-:W-:-:S05]  /*2e20*/  PLOP3.LUT P1, PT, PT, PT, UP0, 0x80, 0x8 ;  /* 0x000000000008781c */ /* 0x000fca0003f2f008 */
[----:B------:R-:W2:Y:S01]  /*2e30*/  @UP0 LDCU.64 UR8, c[0x0][0x540] ;  /* 0x0000a800ff0807ac */ /* 0x000ea20008000a00 */
[----:B------:R-:W-:Y:S01]  /*2e40*/  @UP0 UMOV UR14, UR30 ;  /* 0x0000001e000e0c82 */ /* 0x000fe20008000000 */
[----:B------:R-:W-:Y:S02]  /*2e50*/  @UP0 UMOV UR15, URZ ;  /* 0x000000ff000f0c82 */ /* 0x000fe40008000000 */
[----:B--2---:R-:W-:Y:S01]  /*2e60*/  @UP0 UIMAD.WIDE.U32 UR14, UR29, UR8, UR14 ;  /* 0x000000081d0e02a5 */ /* 0x004fe2000f8e000e */
[----:B------:R-:W2:Y:S03]  /*2e70*/  LDG.E.64 R8, desc[UR40][R10.64+0x8] ;  /* 0x000008280a087981 */ /* 0x000ea6000c1e1b00 */
[----:B------:R-:W-:Y:S02]  /*2e80*/  @UP0 UIMAD UR9, UR29, UR9, UR15 ;  /* 0x000000091d0902a4 */ /* 0x000fe4000f8e020f */
[----:B------:R-:W-:-:S04]  /*2e90*/  @UP0 ULEA UR10, UP1, UR14, UR10, 0x2 ;  /* 0x0000000a0e0a0291 */ /* 0x000fc8000f8210ff */
[----:B------:R-:W-:Y:S02]  /*2ea0*/  @UP0 ULEA.HI.X UR11, UR14, UR11, UR9, 0x2, UP1 ;  /* 0x0000000b0e0b0291 */ /* 0x000fe400088f1409 */
[----:B------:R-:W-:Y:S01]  /*2eb0*/  IMAD.U32 R2, RZ, RZ, UR10 ;  /* 0x0000000aff027e24 */ /* 0x000fe2000f8e00ff */
[----:B------:R-:W-:Y:S02]  /*2ec0*/  LOP3.LUT R4, R4, 0x6, RZ, 0xc0, !PT ;  /* 0x0000000604047812 */ /* 0x000fe400078ec0ff */
[C---:B------:R-:W-:Y:S01]  /*2ed0*/  LOP3.LUT R6, R14.reuse, 0x20, RZ, 0xc0, !PT ;  /* 0x000000200e067812 */ /* 0x040fe200078ec0ff */
[----:B------:R-:W-:Y:S01]  /*2ee0*/  IMAD.U32 R3, RZ, RZ, UR11 ;  /* 0x0000000bff037e24 */ /* 0x000fe2000f8e00ff */
[----:B------:R-:W-:Y:S02]  /*2ef0*/  LOP3.LUT R7, R14, 0x120, RZ, 0xc0, !PT ;  /* 0x000001200e077812 */ /* 0x000fe400078ec0ff */
[----:B------:R-:W-:Y:S01]  /*2f00*/  LOP3.LUT R13, R13, 0x18, RZ, 0xc0, !PT ;  /* 0x000000180d0d7812 */ /* 0x000fe200078ec0ff */
[----:B------:R-:W-:Y:S01]  /*2f10*/  IMAD R244, R0, 0x4, R244 ;  /* 0x0000000400f47824 */ /* 0x000fe200078e02f4 */
[----:B------:R3:W4:Y:S01]  /*2f20*/  @P1 LDG.E R12, desc[UR40][R2.64] ;  /* 0x00000028020c1981 */ /* 0x000722000c1e1900 */
[C---:B------:R-:W-:Y:S01]  /*2f30*/  IMAD.SHL.U32 R15, R227.reuse, 0x20, RZ ;  /* 0x00000020e30f7824 */ /* 0x040fe200078e00ff */
[----:B------:R-:W1:Y:S02]  /*2f40*/  @UP0 LDCU UR11, c[0x0][0x458] ;  /* 0x00008b00ff0b07ac */ /* 0x000e640008000800 */
[----:B------:R-:W4:Y:S01]  /*2f50*/  LDG.E.64 R10, desc[UR40][R10.64] ;  /* 0x000000280a0a7981 */ /* 0x000f22000c1e1b00 */
[C---:B------:R-:W-:Y:S01]  /*2f60*/  IMAD.SHL.U32 R17, R227.reuse, 0x4, RZ ;  /* 0x00000004e3117824 */ /* 0x040fe200078e00ff */
[----:B------:R-:W-:Y:S01]  /*2f70*/  SHF.R.U32.HI R228, RZ, 0x1, R227 ;  /* 0x00000001ffe47819 */ /* 0x000fe200000116e3 */
[----:B------:R-:W-:Y:S01]  /*2f80*/  IMAD.SHL.U32 R18, R227, 0x2, RZ ;  /* 0x00000002e3127824 */ /* 0x000fe200078e00ff */
[----:B------:R-:W-:Y:S01]  /*2f90*/  UIMAD UR50, UR29, UR50, UR30 ;  /* 0x000000321d3272a4 */ /* 0x000fe2000f8e021e */
[----:B------:R-:W1:Y:S01]  /*2fa0*/  LDCU UR15, c[0x0][0x3b0] ;  /* 0x00007600ff0f77ac */ /* 0x000e620008000800 */
[----:B------:R-:W-:-:S02]  /*2fb0*/  IMAD.MOV.U32 R225, RZ, RZ, 0x20 ;  /* 0x00000020ffe17424 */ /* 0x000fc400078e00ff */
[----:B------:R-:W-:Y:S01]  /*2fc0*/  IMAD.MOV.U32 R224, RZ, RZ, 0x20 ;  /* 0x00000020ffe07424 */ /* 0x000fe200078e00ff */
[----:B------:R-:W-:Y:S01]  /*2fd0*/  CS2R R126, SRZ ;  /* 0x00000000007e7805 */ /* 0x000fe2000001ff00 */
[----:B------:R-:W-:Y:S01]  /*2fe0*/  IMAD.MOV.U32 R242, RZ, RZ, R235 ;  /* 0x000000fffff27224 */ /* 0x000fe200078e00eb */
        /* <DEDUP_REMOVED lines=8> */
[----:B---3--:R-:W-:Y:S01]  /*3070*/  VIADD R2, R243, UR43 ;  /* 0x0000002bf3027c36 */ /* 0x008fe20008000000 */
[----:B------:R-:W-:Y:S02]  /*3080*/  CS2R R108, SRZ ;  /* 0x00000000006c7805 */ /* 0x000fe4000001ff00 */
[----:B------:R-:W-:Y:S02]  /*3090*/  CS2R R114, SRZ ;  /* 0x0000000000727805 */ /* 0x000fe4000001ff00 */
[----:B------:R-:W-:Y:S01]  /*30a0*/  CS2R R112, SRZ ;  /* 0x0000000000707805 */ /* 0x000fe2000001ff00 */
[----:B------:R-:W-:Y:S01]  /*30b0*/  IMAD R229, R0, 0x40, R2 ;  /* 0x0000004000e57824 */ /* 0x000fe200078e0202 */
[----:B------:R-:W-:-:S02]  /*30c0*/  LOP3.LUT R2, R4, 0x1e0, R16, 0xf8, !PT ;  /* 0x000001e004027812 */ /* 0x000fc400078ef810 */
[----:B------:R-:W-:Y:S02]  /*30d0*/  CS2R R106, SRZ ;  /* 0x00000000006a7805 */ /* 0x000fe4000001ff00 */
[--C-:B------:R-:W-:Y:S01]  /*30e0*/  LOP3.LUT R4, R6, 0x3c00, R5.reuse, 0xf8, !PT ;  /* 0x00003c0006047812 */ /* 0x100fe200078ef805 */
[----:B------:R-:W-:Y:S01]  /*30f0*/  IMAD.U32 R3, RZ, RZ, UR36 ;  /* 0x00000024ff037e24 */ /* 0x000fe2000f8e00ff */
[--C-:B------:R-:W-:Y:S02]  /*3100*/  LOP3.LUT R6, R7, 0x200, R5.reuse, 0xf8, !PT ;  /* 0x0000020007067812 */ /* 0x100fe400078ef805 */
[----:B------:R-:W-:Y:S02]  /*3110*/  CS2R R104, SRZ ;  /* 0x0000000000687805 */ /* 0x000fe4000001ff00 */
[----:B------:R-:W-:Y:S02]  /*3120*/  LOP3.LUT R4, R4, 0x100, R5, 0xf8, !PT ;  /* 0x0000010004047812 */ /* 0x000fe400078ef805 */
[----:B------:R-:W-:-:S02]  /*3130*/  CS2R R102, SRZ ;  /* 0x0000000000667805 */ /* 0x000fc4000001ff00 */
[----:B------:R-:W-:Y:S02]  /*3140*/  LOP3.LUT R5, R13, 0xc0, R14, 0xf8, !PT ;  /* 0x000000c00d057812 */ /* 0x000fe400078ef80e */
[----:B------:R-:W-:Y:S02]  /*3150*/  CS2R R100, SRZ ;  /* 0x0000000000647805 */ /* 0x000fe4000001ff00 */
[----:B------:R-:W-:Y:S02]  /*3160*/  IADD3 R2, PT, PT, R2, UR45, R3 ;  /* 0x0000002d02027c10 */ /* 0x000fe4000fffe003 */
[----:B------:R-:W-:Y:S02]  /*3170*/  CS2R R94, SRZ ;  /* 0x00000000005e7805 */ /* 0x000fe4000001ff00 */
[----:B------:R-:W-:Y:S02]  /*3180*/  SHF.R.U32.HI R0, RZ, 0x4, R21 ;  /* 0x00000004ff007819 */ /* 0x000fe40000011615 */
[----:B------:R-:W-:-:S02]  /*3190*/  CS2R R92, SRZ ;  /* 0x00000000005c7805 */ /* 0x000fc4000001ff00 */
[----:B------:R-:W-:Y:S02]  /*31a0*/  LOP3.LUT R3, R5, 0x8, R21, 0x78, !PT ;  /* 0x0000000805037812 */ /* 0x000fe400078e7815 */
[----:B------:R-:W-:Y:S02]  /*31b0*/  CS2R R98, SRZ ;  /* 0x0000000000627805 */ /* 0x000fe4000001ff00 */
[----:B------:R-:W-:Y:S02]  /*31c0*/  LOP3.LUT R0, R0, 0x8, RZ, 0xc0, !PT ;  /* 0x0000000800007812 */ /* 0x000fe400078ec0ff */
[----:B------:R-:W-:Y:S02]  /*31d0*/  CS2R R96, SRZ ;  /* 0x0000000000607805 */ /* 0x000fe4000001ff00 */
[----:B------:R-:W-:Y:S02]  /*31e0*/  LOP3.LUT R3, R4, R3, RZ, 0xfc, !PT ;  /* 0x0000000304037212 */ /* 0x000fe400078efcff */
[----:B------:R-:W-:-:S02]  /*31f0*/  CS2R R90, SRZ ;  /* 0x00000000005a7805 */ /* 0x000fc4000001ff00 */
[----:B------:R-:W-:Y:S02]  /*3200*/  LOP3.LUT R0, R0, 0x10, R21, 0xf8, !PT ;  /* 0x0000001000007812 */ /* 0x000fe400078ef815 */
[----:B------:R-:W-:Y:S02]  /*3210*/  CS2R R88, SRZ ;  /* 0x0000000000587805 */ /* 0x000fe4000001ff00 */
[----:B------:R-:W-:Y:S02]  /*3220*/  LEA R222, R3, UR5, 0x1 ;  /* 0x0000000503de7c11 */ /* 0x000fe4000f8e08ff */
[----:B------:R-:W-:Y:S02]  /*3230*/  CS2R R86, SRZ ;  /* 0x0000000000567805 */ /* 0x000fe4000001ff00 */
[----:B------:R-:W-:Y:S02]  /*3240*/  LOP3.LUT R0, R0, 0xc0, R14, 0xf8, !PT ;  /* 0x000000c000007812 */ /* 0x000fe400078ef80e */
[----:B------:R-:W-:-:S02]  /*3250*/  CS2R R84, SRZ ;  /* 0x0000000000547805 */ /* 0x000fc4000001ff00 */
[----:B------:R-:W-:Y:S01]  /*3260*/  LOP3.LUT R7, R15, 0xc0, RZ, 0xc0, !PT ;  /* 0x000000c00f077812 */ /* 0x000fe200078ec0ff */
[----:B------:R-:W-:Y:S01]  /*3270*/  VIADD R3, R222, 0xf000 ;  /* 0x0000f000de037836 */ /* 0x000fe20000000000 */
[----:B------:R-:W-:Y:S01]  /*3280*/  IADD3 R229, PT, PT, R229, -0x29, -R2 ;  /* 0xffffffd7e5e57810 */ /* 0x000fe20007ffe802 */
[----:B------:R-:W-:Y:S01]  /*3290*/  IMAD.SHL.U32 R4, R227, 0x10, RZ ;  /* 0x00000010e3047824 */ /* 0x000fe200078e00ff */
[----:B------:R-:W-:Y:S01]  /*32a0*/  LOP3.LUT R0, R0, R13, RZ, 0x3c, !PT ;  /* 0x0000000d00007212 */ /* 0x000fe200078e3cff */
[----:B------:R-:W-:Y:S01]  /*32b0*/  VIADD R216, R222, 0xf020 ;  /* 0x0000f020ded87836 */ /* 0x000fe20000000000 */
[----:B------:R-:W-:Y:S01]  /*32c0*/  LOP3.LUT R7, R7, 0x18, R17, 0xf8, !PT ;  /* 0x0000001807077812 */ /* 0x000fe200078ef811 */
[----:B------:R-:W-:Y:S01]  /*32d0*/  @P0 VIADD R216, R3, 0xffffffe0 ;  /* 0xffffffe003d80836 */ /* 0x000fe20000000000 */
[----:B------:R-:W-:Y:S01]  /*32e0*/  LOP3.LUT R2, R15, 0x120, RZ, 0xc0, !PT ;  /* 0x000001200f027812 */ /* 0x000fe200078ec0ff */
[----:B------:R3:W2:Y:S01]  /*32f0*/  LDSM.16.M88.4 R172, [R222+0xf000] ;  /* 0x00f00000deac783b */ /* 0x0006a20000000200 */
[----:B------:R-:W-:-:S02]  /*3300*/  LOP3.LUT R5, R5, 0x8, R16, 0x78, !PT ;  /* 0x0000000805057812 */ /* 0x000fc400078e7810 */
[----:B------:R-:W-:Y:S02]  /*3310*/  CS2R R78, SRZ ;  /* 0x00000000004e7805 */ /* 0x000fe4000001ff00 */
[----:B------:R-:W-:Y:S01]  /*3320*/  LOP3.LUT R220, R0, 0x120, R14, 0xf8, !PT ;  /* 0x0000012000dc7812 */ /* 0x000fe200078ef80e */
[----:B------:R3:W2:Y:S01]  /*3330*/  LDSM.16.M88.4 R180, [R216] ;  /* 0x00000000d8b4783b */ /* 0x0006a20000000200 */
[----:B------:R-:W-:Y:S02]  /*3340*/  LOP3.LUT R2, R2, 0x200, R4, 0xf8, !PT ;  /* 0x0000020002027812 */ /* 0x000fe400078ef804 */
[----:B------:R-:W-:Y:S02]  /*3350*/  CS2R R76, SRZ ;  /* 0x00000000004c7805 */ /* 0x000fe4000001ff00 */
[----:B------:R-:W-:Y:S01]  /*3360*/  LOP3.LUT R0, R7, 0x8, R228, 0x78, !PT ;  /* 0x0000000807007812 */ /* 0x000fe200078e78e4 */
[----:B------:R3:W2:Y:S01]  /*3370*/  LDSM.16.M88.4 R184, [R216+0x400] ;  /* 0x00040000d8b8783b */ /* 0x0006a20000000200 */
[----:B------:R-:W-:-:S02]  /*3380*/  LOP3.LUT R7, R4, 0x1c0, RZ, 0xc0, !PT ;  /* 0x000001c004077812 */ /* 0x000fc400078ec0ff */
[----:B------:R-:W-:Y:S02]  /*3390*/  CS2R R82, SRZ ;  /* 0x0000000000527805 */ /* 0x000fe4000001ff00 */
[----:B------:R-:W-:Y:S01]  /*33a0*/  CS2R R80, SRZ ;  /* 0x0000000000507805 */ /* 0x000fe2000001ff00 */
[----:B------:R3:W2:Y:S01]  /*33b0*/  LDSM.16.M88.4 R196, [R216+0x2000] ;  /* 0x00200000d8c4783b */ /* 0x0006a20000000200 */
[----:B------:R-:W-:Y:S02]  /*33c0*/  LOP3.LUT R6, R6, R5, RZ, 0xfc, !PT ;  /* 0x0000000506067212 */ /* 0x000fe400078efcff */
[----:B------:R-:W-:Y:S02]  /*33d0*/  CS2R R74, SRZ ;  /* 0x00000000004a7805 */ /* 0x000fe4000001ff00 */
[----:B------:R-:W-:Y:S01]  /*33e0*/  CS2R R72, SRZ ;  /* 0x0000000000487805 */ /* 0x000fe2000001ff00 */
[----:B------:R3:W2:Y:S01]  /*33f0*/  LDSM.16.M88.4 R200, [R216+0x2400] ;  /* 0x00240000d8c8783b */ /* 0x0006a20000000200 */
[----:B------:R-:W-:-:S02]  /*3400*/  LOP3.LUT R226, R2, R0, RZ, 0xfc, !PT ;  /* 0x0000000002e27212 */ /* 0x000fc400078efcff */
[----:B------:R-:W-:Y:S02]  /*3410*/  CS2R R70, SRZ ;  /* 0x0000000000467805 */ /* 0x000fe4000001ff00 */
[----:B------:R-:W-:Y:S01]  /*3420*/  CS2R R68, SRZ ;  /* 0x0000000000447805 */ /* 0x000fe2000001ff00 */
[----:B------:R3:W2:Y:S01]  /*3430*/  LDSM.16.M88.4 R212, [R216+0x4000] ;  /* 0x00400000d8d4783b */ /* 0x0006a20000000200 */
[----:B-1----:R-:W4:Y:S01]  /*3440*/  @P1 MUFU.RCP R5, UR11 ;  /* 0x0000000b00051d08 */ /* 0x002f220008001000 */
[----:B------:R-:W-:Y:S02]  /*3450*/  CS2R R62, SRZ ;  /* 0x00000000003e7805 */ /* 0x000fe4000001ff00 */
[----:B------:R-:W-:Y:S01]  /*3460*/  CS2R R60, SRZ ;  /* 0x00000000003c7805 */ /* 0x000fe2000001ff00 */
[----:B------:R3:W1:Y:S01]  /*3470*/  LDSM.16.M88.4 R176, [R222+0xf400] ;  /* 0x00f40000deb0783b */ /* 0x0006620000000200 */
[----:B------:R-:W-:Y:S01]  /*3480*/  LOP3.LUT R4, R15, 0x7400, RZ, 0xc0, !PT ;  /* 0x000074000f047812 */ /* 0x000fe200078ec0ff */
[----:B------:R-:W-:-:S02]  /*3490*/  USHF.L.U32 UR50, UR50, 0x5, URZ ;  /* 0x0000000532327899 */ /* 0x000fc400080006ff */
[----:B------:R3:W1:Y:S01]  /*34a0*/  LDSM.16.M88.4 R188, [R222+0x11000] ;  /* 0x01100000debc783b */ /* 0x0006620000000200 */
[----:B------:R-:W-:Y:S02]  /*34b0*/  LOP3.LUT R0, R7, 0x38, R18, 0xf8, !PT ;  /* 0x0000003807007812 */ /* 0x000fe400078ef812 */
        /* <DEDUP_REMOVED lines=14> */
[----:B------:R-:W1:Y:S01]  /*35a0*/  LDSM.16.M88.4 R216, [R216+0x4400] ;  /* 0x00440000d8d8783b */ /* 0x000e620000000200 */
[----:B------:R-:W-:-:S02]  /*35b0*/  LOP3.LUT R4, R4, 0x6, R18, 0xf8, !PT ;  /* 0x0000000604047812 */ /* 0x000fc400078ef812 */
[----:B------:R-:W-:Y:S02]  /*35c0*/  CS2R R40, SRZ ;  /* 0x0000000000287805 */ /* 0x000fe4000001ff00 */
[----:B------:R-:W-:Y:S01]  /*35d0*/  LOP3.LUT R2, R0, 0x20, R228, 0x78, !PT ;  /* 0x0000002000027812 */ /* 0x000fe200078e78e4 */
[----:B------:R-:W-:Y:S01]  /*35e0*/  USHF.R.S32.HI UR16, URZ, 0x1f, UR50 ;  /* 0x0000001fff107899 */ /* 0x000fe20008011432 */
[----:B------:R-:W-:Y:S01]  /*35f0*/  SEL R225, R225, 0xffffffe0, !P0 ;  /* 0xffffffe0e1e17807 */ /* 0x000fe20004000000 */
[----:B------:R-:W-:Y:S01]  /*3600*/  UIADD3 UR36, UPT, UPT, UR36, 0x80, URZ ;  /* 0x0000008024247890 */ /* 0x000fe2000fffe0ff */
[----:B------:R-:W-:Y:S02]  /*3610*/  LOP3.LUT R2, R4, R2, RZ, 0xfc, !PT ;  /* 0x0000000204027212 */ /* 0x000fe400078efcff */
[----:B------:R-:W-:Y:S02]  /*3620*/  CS2R R38, SRZ ;  /* 0x0000000000267805 */ /* 0x000fe4000001ff00 */
[----:B------:R-:W-:-:S02]  /*3630*/  LEA R221, R6, UR5, 0x1 ;  /* 0x0000000506dd7c11 */ /* 0x000fc4000f8e08ff */
[----:B------:R-:W-:Y:S02]  /*3640*/  CS2R R36, SRZ ;  /* 0x0000000000247805 */ /* 0x000fe4000001ff00 */
[----:B------:R-:W-:Y:S01]  /*3650*/  LEA R220, R220, UR5, 0x1 ;  /* 0x00000005dcdc7c11 */ /* 0x000fe2000f8e08ff */
[----:B------:R3:W-:Y:S01]  /*3660*/  STL [R1], R2 ;  /* 0x0000000201007387 */ /* 0x0007e20000100800 */
[----:B------:R-:W-:Y:S01]  /*3670*/  LOP3.LUT P0, RZ, R227, 0x2, RZ, 0xc0, !PT ;  /* 0x00000002e3ff7812 */ /* 0x000fe2000780c0ff */
[----:B------:R-:W-:Y:S01]  /*3680*/  VIADD R244, R244, 0xfffffffc ;  /* 0xfffffffcf4f47836 */ /* 0x000fe20000000000 */
[----:B------:R-:W-:Y:S01]  /*3690*/  UMOV UR8, URZ ;  /* 0x000000ff00087c82 */ /* 0x000fe20008000000 */
[----:B------:R-:W-:Y:S01]  /*36a0*/  VIADD R221, R221, UR18 ;  /* 0x00000012dddd7c36 */ /* 0x000fe20008000000 */
[----:B------:R-:W-:Y:S01]  /*36b0*/  SEL R224, R224, 0xffffffe0, !P0 ;  /* 0xffffffe0e0e07807 */ /* 0x000fe20004000000 */
[----:B------:R-:W-:Y:S01]  /*36c0*/  VIADD R220, R220, UR18 ;  /* 0x00000012dcdc7c36 */ /* 0x000fe20008000000 */
[----:B------:R-:W-:Y:S01]  /*36d0*/  USHF.L.U32 UR53, UR53, 0x3, URZ ;  /* 0x0000000335357899 */ /* 0x000fe200080006ff */
[----:B------:R-:W-:Y:S01]  /*36e0*/  IMAD.IADD R223, R222, 0x1, R225 ;  /* 0x00000001dedf7824 */ /* 0x000fe200078e02e1 */
[----:B------:R-:W-:Y:S01]  /*36f0*/  UISETP.GE.AND UP1, UPT, UR36, UR43, UPT ;  /* 0x0000002b2400728c */ /* 0x000fe2000bf26270 */
[----:B------:R-:W1:Y:S01]  /*3700*/  LDCU UR9, c[0x0][0x440] ;  /* 0x00008800ff0977ac */ /* 0x000e620008000800 */
[----:B------:R-:W1:Y:S01]  /*3710*/  LDCU UR10, c[0x0][0x3e0] ;  /* 0x00007c00ff0a77ac */ /* 0x000e620008000800 */
[----:B------:R-:W1:Y:S01]  /*3720*/  LDCU UR14, c[0x0][0x45c] ;  /* 0x00008b80ff0e77ac */ /* 0x000e620008000800 */
[----:B------:R-:W1:Y:S01]  /*3730*/  LDCU.U8 UR11, c[0x0][0x4f8] ;  /* 0x00009f00ff0b77ac */ /* 0x000e620008000000 */
[----:B------:R-:W-:Y:S01]  /*3740*/  USHF.L.U32 UR15, UR15, 0x6, URZ ;  /* 0x000000060f0f7899 */ /* 0x000fe200080006ff */
[----:B--2---:R-:W-:-:S04]  /*3750*/  IADD3 R246, P3, P2, R8, UR50, R246 ;  /* 0x0000003208f67c10 */ /* 0x004fc8000fa7e0f6 */
[----:B------:R-:W-:Y:S01]  /*3760*/  IADD3.X R252, PT, PT, R9, UR16, RZ, P3, P2 ;  /* 0x0000001009fc7c10 */ /* 0x000fe20009fe44ff */
[----:B------:R-:W2:Y:S01]  /*3770*/  LDCU UR16, c[0x0][0x590] ;  /* 0x0000b200ff1077ac */ /* 0x000ea20008000800 */
[----:B----4-:R-:W-:-:S05]  /*3780*/  @P1 FMUL.FTZ R0, R12, R5 ;  /* 0x000000050c001220 */ /* 0x010fca0000410000 */
[----:B------:R-:W-:Y:S02]  /*3790*/  @P1 R2UR UR17, R0 ;  /* 0x00000000001112ca */ /* 0x000fe400000e0000 */
[----:B------:R-:W-:Y:S02]  /*37a0*/  R2UR UR58, R10 ;  /* 0x000000000a3a72ca */ /* 0x000fe400000e0000 */
[----:B------:R-:W-:Y:S01]  /*37b0*/  R2UR UR59, R11 ;  /* 0x000000000b3b72ca */ /* 0x000fe200000e0000 */
[----:B------:R-:W-:Y:S01]  /*37c0*/  IMAD.MOV.U32 R0, RZ, RZ, 0x10 ;  /* 0x00000010ff007424 */ /* 0x000fe200078e00ff */
[C---:B------:R-:W-:Y:S01]  /*37d0*/  LOP3.LUT P1, RZ, R227.reuse, 0x4, RZ, 0xc0, !PT ;  /* 0x00000004e3ff7812 */ /* 0x040fe2000782c0ff */
[----:B------:R-:W-:Y:S01]  /*37e0*/  IMAD.WIDE.U32 R246, R246, -0x2daee0ad, RZ ;  /* 0xd2511f53f6f67825 */ /* 0x000fe200078e00ff */
[----:B------:R-:W-:Y:S02]  /*37f0*/  LOP3.LUT P2, RZ, R227, 0x8, RZ, 0xc0, !PT ;  /* 0x00000008e3ff7812 */ /* 0x000fe4000784c0ff */
[----:B------:R-:W-:Y:S01]  /*3800*/  SEL R0, R0, 0xfffffff0, !P1 ;  /* 0xfffffff000007807 */ /* 0x000fe20004800000 */
[----:B--2---:R-:W-:-:S02]  /*3810*/  USHF.L.U32 UR16, UR16, 0x6, URZ ;  /* 0x0000000610107899 */ /* 0x004fc400080006ff */
[----:B------:R-:W-:Y:S02]  /*3820*/  @UP0 UMOV UR8, UR17 ;  /* 0x0000001100080c82 */ /* 0x000fe40008000000 */
[----:B------:R-:W-:Y:S02]  /*3830*/  UIADD3 UR55, UPT, UPT, UR58, -0x61c88647, URZ ;  /* 0x9e3779b93a377890 */ /* 0x000fe4000fffe0ff */
[----:B------:R-:W-:Y:S02]  /*3840*/  UIADD3 UR54, UPT, UPT, UR59, -0x4498517b, URZ ;  /* 0xbb67ae853b367890 */ /* 0x000fe4000fffe0ff */
[----:B------:R-:W-:Y:S02]  /*3850*/  UIADD3 UR51, UPT, UPT, UR58, 0x3c6ef372, URZ ;  /* 0x3c6ef3723a337890 */ /* 0x000fe4000fffe0ff */
[----:B------:R-:W-:Y:S02]  /*3860*/  UIADD3 UR50, UPT, UPT, UR59, 0x76cf5d0a, URZ ;  /* 0x76cf5d0a3b327890 */ /* 0x000fe4000fffe0ff */
[----:B------:R-:W-:-:S02]  /*3870*/  UIADD3 UR45, UPT, UPT, UR58, -0x255992d5, URZ ;  /* 0xdaa66d2b3a2d7890 */ /* 0x000fc4000fffe0ff */
[----:B------:R-:W-:Y:S02]  /*3880*/  UIADD3 UR36, UPT, UPT, UR59, 0x32370b8f, URZ ;  /* 0x32370b8f3b247890 */ /* 0x000fe4000fffe0ff */
[----:B------:R-:W-:Y:S02]  /*3890*/  UIADD3 UR33, UPT, UPT, UR58, 0x78dde6e4, URZ ;  /* 0x78dde6e43a217890 */ /* 0x000fe4000fffe0ff */
[----:B------:R-:W-:Y:S02]  /*38a0*/  UIADD3 UR29, UPT, UPT, UR59, -0x126145ec, URZ ;  /* 0xed9eba143b1d7890 */ /* 0x000fe4000fffe0ff */
[----:B------:R-:W-:Y:S02]  /*38b0*/  UIADD3 UR23, UPT, UPT, UR58, 0x1715609d, URZ ;  /* 0x1715609d3a177890 */ /* 0x000fe4000fffe0ff */
[----:B------:R-:W-:Y:S02]  /*38c0*/  UIADD3 UR22, UPT, UPT, UR59, -0x56f99767, URZ ;  /* 0xa90668993b167890 */ /* 0x000fe4000fffe0ff */
[----:B------:R-:W-:-:S02]  /*38d0*/  UIADD3 UR19, UPT, UPT, UR58, -0x4ab325aa, URZ ;  /* 0xb54cda563a137890 */ /* 0x000fc4000fffe0ff */
[----:B-1-3--:R-:W-:-:S12]  /*38e0*/  UIADD3 UR17, UPT, UPT, UR59, 0x646e171e, URZ ;  /* 0x646e171e3b117890 */ /* 0x00afd8000fffe0ff */
.L_x_729:
[----:B------:R-:W0:Y:S01]  /*38f0*/  LDGDEPBAR ;  /* 0x00000000000079af */ /* 0x000e220000000000 */
[----:B------:R-:W-:Y:S01]  /*3900*/  IMAD.IADD R0, R221, 0x1, R225 ;  /* 0x00000001dd007824 */ /* 0x000fe200078e02e1 */
[----:B------:R-:W-:Y:S01]  /*3910*/  PLOP3.LUT P6, PT, PT, PT, UP1, 0x80, 0x8 ;  /* 0x000000000008781c */ /* 0x000fe20003fcf018 */
[----:B------:R-:W-:Y:S05]  /*3920*/  IMAD.SHL.U32 R2, R227, 0x2, RZ ;  /* 0x00000002e3027824 */ /* 0x000fea00078e00ff */
[----:B------:R-:W2:Y:S01]  /*3930*/  LDL R3, [R1] ;  /* 0x0000000001037983 */ /* 0x000ea20000100800 */
[----:B------:R-:W-:Y:S01]  /*3940*/  PLOP3.LUT P5, PT, PT, PT, UP1, 0x80, 0x8 ;  /* 0x000000000008781c */ /* 0x000fe20003faf018 */
[----:B------:R-:W-:Y:S01]  /*3950*/  UISETP.NE.AND UP2, UPT, UR52, URZ, UPT ;  /* 0x000000ff3400728c */ /* 0x000fe2000bf45270 */
[----:B------:R-:W-:Y:S02]  /*3960*/  SHF.R.U32.HI R230, RZ, 0x6, R227 ;  /* 0x00000006ffe67819 */ /* 0x000fe400000116e3 */
        /* <DEDUP_REMOVED lines=39> */
[----:B------:R-:W2:Y:S07]  /*3be0*/  LDSM.16.M88.4 R148, [R222+0xd000] ;  /* 0x00d00000de94783b */ /* 0x000eae0000000200 */
[C---:B----4-:R-:W-:Y:S08]  /*3bf0*/  HMMA.16816.F32 R8, R160.reuse, R156, R8 ;  /* 0x0000009ca008723c */ /* 0x050ff00000001808 */
        /* <DEDUP_REMOVED lines=8> */
[----:B------:R-:W-:Y:S07]  /*3c80*/  LDSM.16.M88.4 R152, [R223+0xd000] ;  /* 0x00d00000df98783b */ /* 0x000fee0000000200 */
[-C--:B-1----:R-:W-:Y:S01]  /*3c90*/  HMMA.16816.F32 R4, R132, R140.reuse, R4 ;  /* 0x0000008c8404723c */ /* 0x082fe20000001804 */
[----:B------:R-:W-:Y:S07]  /*3ca0*/  LDSM.16.M88.4 R164, [R0+0x2800] ;  /* 0x0028000000a4783b */ /* 0x000fee0000000200 */
[C---:B------:R-:W-:Y:S08]  /*3cb0*/  HMMA.16816.F32 R8, R168.reuse, R140, R8 ;  /* 0x0000008ca808723c */ /* 0x040ff00000001808 */
[-C--:B------:R-:W-:Y:S08]  /*3cc0*/  HMMA.16816.F32 R12, R168, R142.reuse, R12 ;  /* 0x0000008ea80c723c */ /* 0x080ff0000000180c */
[C---:B------:R-:W-:Y:S01]  /*3cd0*/  HMMA.16816.F32 R16, R132.reuse, R142, R16 ;  /* 0x0000008e8410723c */ /* 0x040fe20000001810 */
[----:B------:R1:W4:Y:S07]  /*3ce0*/  LDSM.16.M88.4 R140, [R0+0x2000] ;  /* 0x00200000008c783b */ /* 0x00032e0000000200 */
[-C--:B---3--:R-:W-:Y:S08]  /*3cf0*/  HMMA.16816.F32 R20, R132, R144.reuse, R20 ;  /* 0x000000908414723c */ /* 0x088ff00000001814 */
[C---:B------:R-:W-:Y:S04]  /*3d00*/  HMMA.16816.F32 R24, R168.reuse, R144, R24 ;  /* 0x00000090a818723c */ /* 0x040fe80000001818 */
[----:B--2---:R-:W-:Y:S01]  /*3d10*/  LEA R144, R3, UR4, 0x1 ;  /* 0x0000000403907c11 */ /* 0x004fe2000f8e08ff */
[----:B------:R-:W-:Y:S03]  /*3d20*/  IMAD.U32 R3, RZ, RZ, UR47 ;  /* 0x0000002fff037e24 */ /* 0x000fe6000f8e00ff */
[-C--:B------:R-:W-:Y:S01]  /*3d30*/  HMMA.16816.F32 R28, R168, R146.reuse, R28 ;  /* 0x00000092a81c723c */ /* 0x080fe2000000181c */
[----:B-1----:R-:W-:Y:S02]  /*3d40*/  IMAD.U32 R0, RZ, RZ, UR47 ;  /* 0x0000002fff007e24 */ /* 0x002fe4000f8e00ff */
[----:B------:R-:W-:Y:S01]  /*3d50*/  IABS R171, R229 ;  /* 0x000000e500ab7213 */ /* 0x000fe20000000000 */
[C---:B------:R-:W-:Y:S03]  /*3d60*/  VIADD R170, R229.reuse, 0xffffffd9 ;  /* 0xffffffd9e5aa7836 */ /* 0x040fe60000000000 */
[----:B------:R-:W-:Y:S01]  /*3d70*/  I2FP.F32.S32 R171, R171 ;  /* 0x000000ab00ab7245 */ /* 0x000fe20000201400 */
[----:B------:R-:W-:Y:S04]  /*3d80*/  HMMA.16816.F32 R32, R132, R146, R32 ;  /* 0x000000928420723c */ /* 0x000fe80000001820 */
[----:B------:R-:W-:Y:S01]  /*3d90*/  IABS R170, R170 ;  /* 0x000000aa00aa7213 */ /* 0x000fe20000000000 */
[C---:B------:R-:W-:Y:S02]  /*3da0*/  VIADD R133, R229.reuse, 0x11 ;  /* 0x00000011e5857836 */ /* 0x040fe40000000000 */
[----:B------:R-:W-:Y:S01]  /*3db0*/  VIADD R134, R229, 0x9 ;  /* 0x00000009e5867836 */ /* 0x000fe20000000000 */
[----:B------:R-:W-:Y:S01]  /*3dc0*/  I2FP.F32.S32 R170, R170 ;  /* 0x000000aa00aa7245 */ /* 0x000fe20000201400 */
[-C--:B------:R-:W-:Y:S08]  /*3dd0*/  HMMA.16816.F32 R4, R136, R148.reuse, R4 ;  /* 0x000000948804723c */ /* 0x080ff00000001804 */
[C---:B----4-:R-:W-:Y:S08]  /*3de0*/  HMMA.16816.F32 R8, R156.reuse, R148, R8 ;  /* 0x000000949c08723c */ /* 0x050ff00000001808 */
[-C--:B------:R-:W-:Y:S08]  /*3df0*/  HMMA.16816.F32 R12, R156, R150.reuse, R12 ;  /* 0x000000969c0c723c */ /* 0x080ff0000000180c */
[C---:B------:R-:W-:Y:S08]  /*3e00*/  HMMA.16816.F32 R16, R136.reuse, R150, R16 ;  /* 0x000000968810723c */ /* 0x040ff00000001810 */
[-C--:B------:R-:W-:Y:S08]  /*3e10*/  HMMA.16816.F32 R20, R136, R160.reuse, R20 ;  /* 0x000000a08814723c */ /* 0x080ff00000001814 */
[C---:B------:R-:W-:Y:S08]  /*3e20*/  HMMA.16816.F32 R24, R156.reuse, R160, R24 ;  /* 0x000000a09c18723c */ /* 0x040ff00000001818 */
[-C--:B------:R-:W-:Y:S08]  /*3e30*/  HMMA.16816.F32 R28, R156, R162.reuse, R28 ;  /* 0x000000a29c1c723c */ /* 0x080ff0000000181c */
[----:B------:R-:W-:Y:S04]  /*3e40*/  HMMA.16816.F32 R32, R136, R162, R32 ;  /* 0x000000a28820723c */ /* 0x000fe80000001820 */
[----:B------:R-:W-:Y:S01]  /*3e50*/  IMAD R138, R0, 0x4, R230 ;  /* 0x00000004008a7824 */ /* 0x000fe200078e02e6 */
[----:B------:R-:W-:Y:S01]  /*3e60*/  @P6 LOP3.LUT R0, R2, 0x6, RZ, 0xc0, !PT ;  /* 0x0000000602006812 */ /* 0x000fe200078ec0ff */
[----:B------:R-:W-:Y:S01]  /*3e70*/  VIADD R2, R144, 0x13000 ;  /* 0x0001300090027836 */ /* 0x000fe20000000000 */
[----:B------:R-:W-:Y:S01]  /*3e80*/  PLOP3.LUT P6, PT, PT, PT, UP1, 0x80, 0x8 ;  /* 0x000000000008781c */ /* 0x000fe20003fcf018 */
[-C--:B------:R-:W-:Y:S05]  /*3e90*/  HMMA.16816.F32 R4, R140, R152.reuse, R4 ;  /* 0x000000988c04723c */ /* 0x080fea0000001804 */
[----:B------:R-:W-:Y:S01]  /*3ea0*/  @P5 LOP3.LUT R0, R0, 0x1e0, R228, 0xf8, !PT ;  /* 0x000001e000005812 */ /* 0x000fe200078ef8e4 */
[----:B------:R-:W-:Y:S01]  /*3eb0*/  VIADD R137, R144, 0x13020 ;  /* 0x0001302090897836 */ /* 0x000fe20000000000 */
[----:B------:R-:W-:Y:S01]  /*3ec0*/  LOP3.LUT R138, R138, UR59, R247, 0x96, !PT ;  /* 0x0000003b8a8a7c12 */ /* 0x000fe2000f8e96f7 */
[----:B------:R-:W-:Y:S01]  /*3ed0*/  @P2 VIADD R137, R2, 0xffffffe0 ;  /* 0xffffffe002892836 */ /* 0x000fe20000000000 */
[----:B------:R-:W-:Y:S01]  /*3ee0*/  PLOP3.LUT P5, PT, PT, PT, UP1, 0x80, 0x8 ;  /* 0x000000000008781c */ /* 0x000fe20003faf018 */
[----:B------:R-:W-:Y:S01]  /*3ef0*/  @P4 IMAD R0, R3, 0x80, R0 ;  /* 0x0000008003004824 */ /* 0x000fe200078e0200 */
[----:B------:R-:W-:Y:S01]  /*3f00*/  PLOP3.LUT P4, PT, PT, PT, UP1, 0x80, 0x8 ;  /* 0x000000000008781c */ /* 0x000fe20003f8f018 */
[----:B------:R-:W-:Y:S01]  /*3f10*/  IMAD.WIDE.U32 R2, R244, -0x326172a9, RZ ;  /* 0xcd9e8d57f4027825 */ /* 0x000fe200078e00ff */
[C---:B------:R-:W-:Y:S04]  /*3f20*/  HMMA.16816.F32 R8, R164.reuse, R152, R8 ;  /* 0x00000098a408723c */ /* 0x040fe80000001808 */
[----:B------:R-:W-:Y:S01]  /*3f30*/  LOP3.LUT R150, R252, UR58, R3, 0x96, !PT ;  /* 0x0000003afc967c12 */ /* 0x000fe2000f8e9603 */
[----:B------:R-:W-:Y:S01]  /*3f40*/  @P0 VIADD R132, R0, 0x1 ;  /* 0x0000000100840836 */ /* 0x000fe20000000000 */
[----:B------:R-:W-:Y:S01]  /*3f50*/  IABS R3, R133 ;  /* 0x0000008500037213 */ /* 0x000fe20000000000 */
[----:B------:R-:W-:Y:S01]  /*3f60*/  IMAD.WIDE.U32 R138, R138, -0x326172a9, RZ ;  /* 0xcd9e8d578a8a7825 */ /* 0x000fe200078e00ff */
[----:B------:R-:W-:Y:S01]  /*3f70*/  @P6 ISETP.GE.AND P6, PT, R0, UR43, PT ;  /* 0x0000002b00006c0c */ /* 0x000fe2000bfc6270 */
[-C--:B------:R-:W-:Y:S01]  /*3f80*/  HMMA.16816.F32 R12, R164, R154.reuse, R12 ;  /* 0x0000009aa40c723c */ /* 0x080fe2000000180c */
[----:B------:R-:W-:Y:S02]  /*3f90*/  PLOP3.LUT P0, PT, PT, PT, UP1, 0x80, 0x8 ;  /* 0x000000000008781c */ /* 0x000fe40003f0f018 */
[----:B------:R-:W-:Y:S01]  /*3fa0*/  @P3 ISETP.GE.AND P3, PT, R132, UR43, PT ;  /* 0x0000002b84003c0c */ /* 0x000fe2000bf66270 */
[C---:B------:R-:W-:Y:S01]  /*3fb0*/  VIADD R132, R229.reuse, 0xfffffff1 ;  /* 0xfffffff1e5847836 */ /* 0x040fe20000000000 */
[----:B------:R-:W-:Y:S01]  /*3fc0*/  LOP3.LUT R152, R2, UR55, R139, 0x96, !PT ;  /* 0x0000003702987c12 */ /* 0x000fe2000f8e968b */
[----:B------:R-:W-:Y:S01]  /*3fd0*/  VIADD R2, R229, 0xffffffe9 ;  /* 0xffffffe9e5027836 */ /* 0x000fe20000000000 */
[----:B------:R-:W-:Y:S01]  /*3fe0*/  I2FP.F32.S32 R133, R3 ;  /* 0x0000000300857245 */ /* 0x000fe20000201400 */
[C---:B------:R-:W-:Y:S04]  /*3ff0*/  HMMA.16816.F32 R16, R140.reuse, R154, R16 ;  /* 0x0000009a8c10723c */ /* 0x040fe80000001810 */
[----:B------:R-:W-:Y:S01]  /*4000*/  IABS R132, R132 ;  /* 0x0000008400847213 */ /* 0x000fe20000000000 */
[----:B------:R-:W-:Y:S01]  /*4010*/  FFMA.FTZ R10, R133, -UR8, R10 ;  /* 0x80000008850a7c23 */ /* 0x000fe2000801000a */
[----:B------:R-:W-:Y:S01]  /*4020*/  IABS R2, R2 ;  /* 0x0000000200027213 */ /* 0x000fe20000000000 */
[----:B------:R-:W-:Y:S01]  /*4030*/  IMAD.WIDE.U32 R230, R150, -0x2daee0ad, RZ ;  /* 0xd2511f5396e67825 */ /* 0x000fe200078e00ff */
[----:B------:R-:W-:Y:S03]  /*4040*/  IABS R3, R134 ;  /* 0x0000008600037213 */ /* 0x000fe60000000000 */
[----:B------:R-:W-:Y:S01]  /*4050*/  IMAD.MOV.U32 R134, RZ, RZ, R132 ;  /* 0x000000ffff867224 */ /* 0x000fe200078e0084 */
[----:B------:R-:W-:Y:S01]  /*4060*/  I2FP.F32.S32 R132, R2 ;  /* 0x0000000200847245 */ /* 0x000fe20000201400 */
[----:B------:R-:W-:Y:S01]  /*4070*/  VIADD R2, R229, 0xfffffff0 ;  /* 0xfffffff0e5027836 */ /* 0x000fe20000000000 */
[----:B------:R-:W-:Y:S01]  /*4080*/  I2FP.F32.S32 R3, R3 ;  /* 0x0000000300037245 */ /* 0x000fe20000201400 */
[----:B------:R-:W-:Y:S01]  /*4090*/  FFMA.FTZ R13, R171, -UR8, R13 ;  /* 0x80000008ab0d7c23 */ /* 0x000fe2000801000d */
[----:B------:R-:W-:Y:S01]  /*40a0*/  I2FP.F32.S32 R234, R134 ;  /* 0x0000008600ea7245 */ /* 0x000fe20000201400 */
[C---:B------:R-:W-:Y:S01]  /*40b0*/  FFMA.FTZ R4, R132.reuse, -UR8, R4 ;  /* 0x8000000884047c23 */ /* 0x040fe20008010004 */
[----:B------:R-:W-:Y:S01]  /*40c0*/  IABS R2, R2 ;  /* 0x0000000200027213 */ /* 0x000fe20000000000 */
[----:B------:R-:W-:Y:S01]  /*40d0*/  FFMA.FTZ R18, R132, -UR8, R18 ;  /* 0x8000000884127c23 */ /* 0x000fe20008010012 */
[----:B------:R-:W-:Y:S01]  /*40e0*/  LOP3.LUT R150, R246, UR54, R231, 0x96, !PT ;  /* 0x00000036f6967c12 */ /* 0x000fe2000f8e96e7 */
[----:B------:R-:W-:Y:S01]  /*40f0*/  VIADD R134, R229, 0x10 ;  /* 0x00000010e5867836 */ /* 0x000fe20000000000 */
[----:B------:R-:W-:Y:S01]  /*4100*/  @P5 FSEL R4, R4, -INF , !P6 ;  /* 0xff80000004045808 */ /* 0x000fe20007000000 */
[----:B------:R-:W-:Y:S01]  /*4110*/  FFMA.FTZ R8, R3, -UR8, R8 ;  /* 0x8000000803087c23 */ /* 0x000fe20008010008 */
[----:B------:R-:W-:Y:S01]  /*4120*/  PLOP3.LUT P5, PT, PT, PT, UP1, 0x80, 0x8 ;  /* 0x000000000008781c */ /* 0x000fe20003faf018 */
[C---:B------:R-:W-:Y:S01]  /*4130*/  VIADD R133, R229.reuse, 0xffffffe8 ;  /* 0xffffffe8e5857836 */ /* 0x040fe20000000000 */
[----:B------:R-:W-:Y:S01]  /*4140*/  IABS R135, R134 ;  /* 0x0000008600877213 */ /* 0x000fe20000000000 */
[----:B------:R-:W-:Y:S01]  /*4150*/  FFMA.FTZ R6, R234, -UR8, R6 ;  /* 0x80000008ea067c23 */ /* 0x000fe20008010006 */
[----:B------:R-:W-:Y:S01]  /*4160*/  @P0 FSEL R8, R8, -INF , !P6 ;  /* 0xff80000008080808 */ /* 0x000fe20007000000 */
[----:B------:R-:W-:Y:S01]  /*4170*/  VIADD R134, R229, 0x8 ;  /* 0x00000008e5867836 */ /* 0x000fe20000000000 */
[----:B------:R-:W-:Y:S01]  /*4180*/  IABS R133, R133 ;  /* 0x0000008500857213 */ /* 0x000fe20000000000 */
[----:B------:R-:W-:Y:S01]  /*4190*/  FFMA.FTZ R14, R3, -UR8, R14 ;  /* 0x80000008030e7c23 */ /* 0x000fe2000801000e */
[----:B------:R-:W-:Y:S01]  /*41a0*/  @P4 FSEL R6, R6, -INF , !P6 ;  /* 0xff80000006064808 */ /* 0x000fe20007000000 */
[----:B------:R-:W-:Y:S01]  /*41b0*/  IMAD.WIDE.U32 R150, R150, -0x326172a9, RZ ;  /* 0xcd9e8d5796967825 */ /* 0x000fe200078e00ff */
[----:B------:R-:W-:Y:S02]  /*41c0*/  PLOP3.LUT P0, PT, PT, PT, UP1, 0x80, 0x8 ;  /* 0x000000000008781c */ /* 0x000fe40003f0f018 */
[----:B------:R-:W-:Y:S01]  /*41d0*/  PLOP3.LUT P4, PT, PT, PT, UP1, 0x80, 0x8 ;  /* 0x000000000008781c */ /* 0x000fe20003f8f018 */
[----:B------:R-:W-:Y:S01]  /*41e0*/  VIADD R3, R229, 0xffffffe0 ;  /* 0xffffffe0e5037836 */ /* 0x000fe20000000000 */
[----:B------:R-:W-:Y:S02]  /*41f0*/  I2FP.F32.S32 R136, R133 ;  /* 0x0000008500887245 */ /* 0x000fe40000201400 */
[----:B------:R-:W-:Y:S02]  /*4200*/  @P5 FSEL R10, R10, -INF , !P6 ;  /* 0xff8000000a0a5808 */ /* 0x000fe40007000000 */
[----:B------:R-:W-:Y:S01]  /*4210*/  I2FP.F32.S32 R233, R2 ;  /* 0x0000000200e97245 */ /* 0x000fe20000201400 */
[C---:B------:R-:W-:Y:S01]  /*4220*/  FFMA.FTZ R5, R136.reuse, -UR8, R5 ;  /* 0x8000000888057c23 */ /* 0x040fe20008010005 */
[----:B------:R-:W-:Y:S01]  /*4230*/  PLOP3.LUT P5, PT, PT, PT, UP1, 0x80, 0x8 ;  /* 0x000000000008781c */ /* 0x000fe20003faf018 */
[----:B------:R-:W-:Y:S01]  /*4240*/  FFMA.FTZ R19, R136, -UR8, R19 ;  /* 0x8000000888137c23 */ /* 0x000fe20008010013 */
[----:B------:R-:W-:Y:S01]  /*4250*/  I2FP.F32.S32 R2, R135 ;  /* 0x0000008700027245 */ /* 0x000fe20000201400 */
[----:B-----5:R-:W-:Y:S01]  /*4260*/  FMUL.FTZ R136, R251, 1.4426950216293334961 ;  /* 0x3fb8aa3bfb887820 */ /* 0x020fe20000410000 */
[----:B------:R-:W-:Y:S01]  /*4270*/  IABS R133, R134 ;  /* 0x0000008600857213 */ /* 0x000fe20000000000 */
[----:B------:R-:W-:Y:S01]  /*4280*/  @P4 VIADD R135, R0, 0x8 ;  /* 0x0000000800874836 */ /* 0x000fe20000000000 */
[----:B------:R-:W-:Y:S01]  /*4290*/  PLOP3.LUT P6, PT, PT, PT, UP1, 0x80, 0x8 ;  /* 0x000000000008781c */ /* 0x000fe20003fcf018 */
[----:B------:R-:W-:Y:S01]  /*42a0*/  FFMA.FTZ R11, R2, -UR8, R11 ;  /* 0x80000008020b7c23 */ /* 0x000fe2000801000b */
[----:B------:R-:W-:Y:S01]  /*42b0*/  I2FP.F32.S32 R2, R133 ;  /* 0x0000008500027245 */ /* 0x000fe20000201400 */
[----:B------:R-:W-:Y:S01]  /*42c0*/  VIADD R133, R229, 0x1 ;  /* 0x00000001e5857836 */ /* 0x000fe20000000000 */
[----:B------:R-:W-:Y:S01]  /*42d0*/  @P0 FSEL R5, R5, -INF , !P3 ;  /* 0xff80000005050808 */ /* 0x000fe20005800000 */
[----:B------:R-:W-:Y:S01]  /*42e0*/  FFMA.FTZ R7, R233, -UR8, R7 ;  /* 0x80000008e9077c23 */ /* 0x000fe20008010007 */
[----:B------:R-:W-:Y:S01]  /*42f0*/  PLOP3.LUT P0, PT, PT, PT, UP1, 0x80, 0x8 ;  /* 0x000000000008781c */ /* 0x000fe20003f0f018 */
[----:B------:R-:W-:Y:S01]  /*4300*/  VIADD R134, R229, 0xffffffe1 ;  /* 0xffffffe1e5867836 */ /* 0x000fe20000000000 */
[----:B------:R-:W-:Y:S01]  /*4310*/  PLOP3.LUT P4, PT, PT, PT, UP1, 0x80, 0x8 ;  /* 0x000000000008781c */ /* 0x000fe20003f8f018 */
[C---:B------:R-:W-:Y:S01]  /*4320*/  FFMA.FTZ R9, R2.reuse, -UR8, R9 ;  /* 0x8000000802097c23 */ /* 0x040fe20008010009 */
[----:B------:R-:W-:Y:S01]  /*4330*/  IABS R133, R133 ;  /* 0x0000008500857213 */ /* 0x000fe20000000000 */
[----:B------:R-:W-:Y:S01]  /*4340*/  FFMA.FTZ R15, R2, -UR8, R15 ;  /* 0x80000008020f7c23 */ /* 0x000fe2000801000f */
[----:B------:R-:W-:Y:S02]  /*4350*/  @P5 FSEL R7, R7, -INF , !P3 ;  /* 0xff80000007075808 */ /* 0x000fe40005800000 */
[----:B------:R-:W-:Y:S02]  /*4360*/  PLOP3.LUT P5, PT, PT, PT, UP1, 0x80, 0x8 ;  /* 0x000000000008781c */ /* 0x000fe40003faf018 */
[----:B------:R-:W-:Y:S02]  /*4370*/  I2FP.F32.S32 R162, R133 ;  /* 0x0000008500a27245 */ /* 0x000fe40000201400 */
[----:B------:R-:W-:Y:S02]  /*4380*/  @P6 FSEL R9, R9, -INF , !P3 ;  /* 0xff80000009096808 */ /* 0x000fe40005800000 */
[----:B------:R-:W-:Y:S01]  /*4390*/  PLOP3.LUT P6, PT, PT, PT, UP1, 0x80, 0x8 ;  /* 0x000000000008781c */ /* 0x000fe20003fcf018 */
[----:B------:R-:W-:Y:S01]  /*43a0*/  FFMA.FTZ R12, R162, -UR8, R12 ;  /* 0x80000008a20c7c23 */ /* 0x000fe2000801000c */
[----:B------:R-:W-:Y:S02]  /*43b0*/  IABS R134, R134 ;  /* 0x0000008600867213 */ /* 0x000fe40000000000 */
[----:B------:R-:W-:Y:S02]  /*43c0*/  @P0 FSEL R11, R11, -INF , !P3 ;  /* 0xff8000000b0b0808 */ /* 0x000fe40005800000 */
[----:B------:R-:W-:Y:S02]  /*43d0*/  @P4 ISETP.GE.AND P4, PT, R135, UR43, PT ;  /* 0x0000002b87004c0c */ /* 0x000fe4000bf86270 */
[----:B------:R-:W-:Y:S02]  /*43e0*/  PLOP3.LUT P0, PT, PT, PT, UP1, 0x80, 0x8 ;  /* 0x000000000008781c */ /* 0x000fe40003f0f018 */
[----:B------:R-:W-:Y:S02]  /*43f0*/  I2FP.F32.S32 R145, R134 ;  /* 0x0000008600917245 */ /* 0x000fe40000201400 */
[----:B------:R-:W-:Y:S01]  /*4400*/  @P5 FSEL R12, R12, -INF , !P4 ;  /* 0xff8000000c0c5808 */ /* 0x000fe20006000000 */
[----:B------:R-:W1:Y:S01]  /*4410*/  LDSM.16.M88.4 R132, [R223+0xd400] ;  /* 0x00d40000df84783b */ /* 0x000e620000000200 */
[----:B------:R-:W-:Y:S01]  /*4420*/  PLOP3.LUT P5, PT, PT, PT, UP1, 0x80, 0x8 ;  /* 0x000000000008781c */ /* 0x000fe20003faf018 */
[----:B------:R-:W-:Y:S01]  /*4430*/  FFMA.FTZ R16, R145, -UR8, R16 ;  /* 0x8000000891107c23 */ /* 0x000fe20008010010 */
[----:B------:R-:W-:Y:S02]  /*4440*/  @P6 FSEL R14, R14, -INF , !P4 ;  /* 0xff8000000e0e6808 */ /* 0x000fe40006000000 */
[----:B------:R-:W-:Y:S02]  /*4450*/  PLOP3.LUT P6, PT, PT, PT, UP1, 0x80, 0x8 ;  /* 0x000000000008781c */ /* 0x000fe40003fcf018 */
[----:B------:R-:W-:Y:S02]  /*4460*/  PLOP3.LUT P3, PT, PT, PT, UP1, 0x80, 0x8 ;  /* 0x000000000008781c */ /* 0x000fe40003f6f018 */
[----:B------:R-:W-:Y:S02]  /*4470*/  @P0 FSEL R18, R18, -INF , !P4 ;  /* 0xff80000012120808 */ /* 0x000fe40006000000 */
[----:B------:R-:W-:Y:S02]  /*4480*/  PLOP3.LUT P0, PT, PT, PT, UP1, 0x80, 0x8 ;  /* 0x000000000008781c */ /* 0x000fe40003f0f018 */
[----:B------:R-:W-:Y:S01]  /*4490*/  IABS R3, R3 ;  /* 0x0000000300037213 */ /* 0x000fe20000000000 */
[----:B------:R-:W-:Y:S01]  /*44a0*/  @P5 VIADD R146, R0, 0x9 ;  /* 0x0000000900925836 */ /* 0x000fe20000000000 */
[----:B------:R-:W-:Y:S02]  /*44b0*/  PLOP3.LUT P5, PT, PT, PT, UP1, 0x80, 0x8 ;  /* 0x000000000008781c */ /* 0x000fe40003faf018 */
[----:B------:R-:W-:Y:S01]  /*44c0*/  I2FP.F32.S32 R169, R3 ;  /* 0x0000000300a97245 */ /* 0x000fe20000201400 */
[----:B------:R-:W-:Y:S01]  /*44d0*/  FMUL.FTZ R3, R250, 1.4426950216293334961 ;  /* 0x3fb8aa3bfa037820 */ /* 0x000fe20000410000 */
[----:B------:R-:W-:Y:S01]  /*44e0*/  @P6 ISETP.GE.AND P6, PT, R146, UR43, PT ;  /* 0x0000002b92006c0c */ /* 0x000fe2000bfc6270 */
[----:B------:R-:W-:Y:S01]  /*44f0*/  VIADD R146, R244, 0x2 ;  /* 0x00000002f4927836 */ /* 0x000fe20000000000 */
[----:B------:R-:W-:Y:S01]  /*4500*/  @P3 FSEL R16, R16, -INF , !P4 ;  /* 0xff80000010103808 */ /* 0x000fe20006000000 */
[----:B------:R-:W-:Y:S01]  /*4510*/  FFMA.FTZ R17, R169, -UR8, R17 ;  /* 0x80000008a9117c23 */ /* 0x000fe20008010011 */
[----:B------:R-:W-:Y:S01]  /*4520*/  PLOP3.LUT P3, PT, PT, PT, UP1, 0x80, 0x8 ;  /* 0x000000000008781c */ /* 0x000fe20003f6f018 */
[----:B------:R-:W-:Y:S01]  /*4530*/  IMAD.WIDE.U32 R146, R146, -0x326172a9, RZ ;  /* 0xcd9e8d5792927825 */ /* 0x000fe200078e00ff */
[----:B------:R-:W-:Y:S02]  /*4540*/  PLOP3.LUT P4, PT, PT, PT, UP1, 0x80, 0x8 ;  /* 0x000000000008781c */ /* 0x000fe40003f8f018 */
[----:B------:R-:W-:Y:S02]  /*4550*/  @P0 FSEL R15, R15, -INF , !P6 ;  /* 0xff8000000f0f0808 */ /* 0x000fe40007000000 */
[----:B------:R-:W-:Y:S02]  /*4560*/  PLOP3.LUT P0, PT, PT, PT, UP1, 0x80, 0x8 ;  /* 0x000000000008781c */ /* 0x000fe40003f0f018 */
[----:B------:R-:W-:Y:S02]  /*4570*/  @P5 FSEL R19, R19, -INF , !P6 ;  /* 0xff80000013135808 */ /* 0x000fe40007000000 */
[----:B------:R-:W-:Y:S02]  /*4580*/  LOP3.LUT R147, R252, UR58, R147, 0x96, !PT ;  /* 0x0000003afc937c12 */ /* 0x000fe4000f8e9693 */
[----:B------:R-:W-:Y:S02]  /*4590*/  FSETP.NEU.FTZ.AND P5, PT, R250, -INF , PT ;  /* 0xff800000fa00780b */ /* 0x000fe40003fbd000 */
[----:B------:R-:W-:Y:S01]  /*45a0*/  @P3 FSEL R13, R13, -INF , !P6 ;  /* 0xff8000000d0d3808 */ /* 0x000fe20007000000 */
[----:B------:R-:W-:Y:S01]  /*45b0*/  IMAD.WIDE.U32 R160, R147, -0x2daee0ad, RZ ;  /* 0xd2511f5393a07825 */ /* 0x000fe200078e00ff */
[----:B------:R-:W-:Y:S01]  /*45c0*/  @P4 FSEL R17, R17, -INF , !P6 ;  /* 0xff80000011114808 */ /* 0x000fe20007000000 */
[-C--:B-1----:R-:W-:Y:S01]  /*45d0*/  HMMA.16816.F32 R20, R140, R132.reuse, R20 ;  /* 0x000000848c14723c */ /* 0x082fe20000001814 */
[----:B------:R-:W-:Y:S02]  /*45e0*/  PLOP3.LUT P4, PT, PT, PT, UP1, 0x80, 0x8 ;  /* 0x000000000008781c */ /* 0x000fe40003f8f018 */
[----:B------:R-:W-:Y:S01]  /*45f0*/  PLOP3.LUT P6, PT, PT, PT, UP1, 0x80, 0x8 ;  /* 0x000000000008781c */ /* 0x000fe20003fcf018 */
[----:B------:R-:W-:Y:S01]  /*4600*/  @P0 VIADD R148, R0, 0x10 ;  /* 0x0000001000940836 */ /* 0x000fe20000000000 */
[----:B------:R-:W-:Y:S02]  /*4610*/  PLOP3.LUT P0, PT, PT, PT, UP1, 0x80, 0x8 ;  /* 0x000000000008781c */ /* 0x000fe40003f0f018 */
[----:B------:R-:W-:Y:S01]  /*4620*/  FSETP.NEU.FTZ.AND P3, PT, R251, -INF , PT ;  /* 0xff800000fb00780b */ /* 0x000fe20003f7d000 */
[C---:B------:R-:W-:Y:S04]  /*4630*/  HMMA.16816.F32 R24, R164.reuse, R132, R24 ;  /* 0x00000084a418723c */ /* 0x040fe80000001818 */
[----:B------:R-:W-:Y:S02]  /*4640*/  FSEL R136, R136, RZ, P3 ;  /* 0x000000ff88887208 */ /* 0x000fe40001800000 */
[----:B------:R-:W-:Y:S01]  /*4650*/  PLOP3.LUT P3, PT, PT, PT, UP1, 0x80, 0x8 ;  /* 0x000000000008781c */ /* 0x000fe20003f6f018 */
[----:B------:R-:W-:Y:S01]  /*4660*/  @P4 VIADD R2, R0, 0x11 ;  /* 0x0000001100024836 */ /* 0x000fe20000000000 */
[-C--:B------:R-:W-:Y:S01]  /*4670*/  HMMA.16816.F32 R28, R164, R134.reuse, R28 ;  /* 0x00000086a41c723c */ /* 0x080fe2000000181c */
[----:B------:R-:W-:Y:S02]  /*4680*/  PLOP3.LUT P4, PT, PT, PT, UP1, 0x80, 0x8 ;  /* 0x000000000008781c */ /* 0x000fe40003f8f018 */
[----:B------:R-:W-:Y:S01]  /*4690*/  LOP3.LUT R154, R246, UR54, R161, 0x96, !PT ;  /* 0x00000036f69a7c12 */ /* 0x000fe2000f8e96a1 */
[C---:B------:R-:W-:Y:S01]  /*46a0*/  @P6 VIADD R149, R0.reuse, 0x18 ;  /* 0x0000001800956836 */ /* 0x040fe20000000000 */
[----:B------:R-:W-:Y:S01]  /*46b0*/  PLOP3.LUT P6, PT, PT, PT, UP1, 0x80, 0x8 ;  /* 0x000000000008781c */ /* 0x000fe20003fcf018 */
[----:B------:R-:W-:Y:S01]  /*46c0*/  @P0 VIADD R0, R0, 0x19 ;  /* 0x0000001900000836 */ /* 0x000fe20000000000 */
[----:B------:R-:W-:Y:S01]  /*46d0*/  PLOP3.LUT P0, PT, PT, PT, UP1, 0x80, 0x8 ;  /* 0x000000000008781c */ /* 0x000fe20003f0f018 */
[----:B------:R-:W-:Y:S04]  /*46e0*/  HMMA.16816.F32 R32, R140, R134, R32 ;  /* 0x000000868c20723c */ /* 0x000fe80000001820 */
[----:B------:R-:W-:Y:S01]  /*46f0*/  LOP3.LUT R146, R146, UR55, R139, 0x96, !PT ;  /* 0x0000003792927c12 */ /* 0x000fe2000f8e968b */
[----:B------:R-:W-:Y:S01]  /*4700*/  IMAD.WIDE.U32 R154, R154, -0x326172a9, RZ ;  /* 0xcd9e8d579a9a7825 */ /* 0x000fe200078e00ff */
[----:B------:R-:W-:Y:S02]  /*4710*/  @P3 ISETP.GE.AND P3, PT, R148, UR43, PT ;  /* 0x0000002b94003c0c */ /* 0x000fe4000bf66270 */
[----:B------:R-:W-:Y:S01]  /*4720*/  LOP3.LUT R158, R138, UR51, R151, 0x96, !PT ;  /* 0x000000338a9e7c12 */ /* 0x000fe2000f8e9697 */
[----:B------:R-:W-:Y:S01]  /*4730*/  FFMA.FTZ R20, R170, -UR8, R20 ;  /* 0x80000008aa147c23 */ /* 0x000fe20008010014 */
[----:B------:R-:W-:Y:S01]  /*4740*/  LOP3.LUT R156, R138, UR51, R155, 0x96, !PT ;  /* 0x000000338a9c7c12 */ /* 0x000fe2000f8e969b */
[----:B------:R-:W-:Y:S01]  /*4750*/  IMAD.WIDE.U32 R146, R146, -0x2daee0ad, RZ ;  /* 0xd2511f5392927825 */ /* 0x000fe200078e00ff */
[----:B------:R-:W-:Y:S02]  /*4760*/  FSEL R3, R3, RZ, P5 ;  /* 0x000000ff03037208 */ /* 0x000fe40002800000 */
[----:B------:R-:W-:Y:S01]  /*4770*/  @P0 FSEL R20, R20, -INF , !P3 ;  /* 0xff80000014140808 */ /* 0x000fe20005800000 */
[----:B------:R-:W-:Y:S01]  /*4780*/  IMAD.WIDE.U32 R156, R156, -0x2daee0ad, RZ ;  /* 0xd2511f539c9c7825 */ /* 0x000fe200078e00ff */
[----:B------:R-:W-:Y:S03]  /*4790*/  PLOP3.LUT P0, PT, PT, PT, UP1, 0x80, 0x8 ;  /* 0x000000000008781c */ /* 0x000fe60003f0f018 */
[----:B------:R-:W-:Y:S01]  /*47a0*/  FFMA.FTZ R4, R4, UR14, -R136 ;  /* 0x0000000e04047c23 */ /* 0x000fe20008010888 */
[----:B------:R-:W-:Y:S01]  /*47b0*/  LOP3.LUT R138, R160, UR50, R147, 0x96, !PT ;  /* 0x00000032a08a7c12 */ /* 0x000fe2000f8e9693 */
[----:B------:R-:W-:Y:S01]  /*47c0*/  FFMA.FTZ R22, R145, -UR8, R22 ;  /* 0x8000000891167c23 */ /* 0x000fe20008010016 */
[----:B------:R-:W-:Y:S01]  /*47d0*/  LOP3.LUT R146, R146, UR36, R157, 0x96, !PT ;  /* 0x0000002492927c12 */ /* 0x000fe2000f8e969d */
[----:B------:R1:W2:Y:S01]  /*47e0*/  MUFU.EX2 R168, R4 ;  /* 0x0000000400a87308 */ /* 0x0002a20000000800 */
[----:B------:R-:W-:Y:S01]  /*47f0*/  PLOP3.LUT P5, PT, PT, PT, UP1, 0x80, 0x8 ;  /* 0x000000000008781c */ /* 0x000fe20003faf018 */
[----:B------:R-:W-:Y:S01]  /*4800*/  IMAD.WIDE.U32 R158, R158, -0x2daee0ad, RZ ;  /* 0xd2511f539e9e7825 */ /* 0x000fe200078e00ff */
[----:B------:R-:W-:Y:S02]  /*4810*/  @P6 ISETP.GE.AND P6, PT, R0, UR43, PT ;  /* 0x0000002b00006c0c */ /* 0x000fe4000bfc6270 */
[----:B------:R-:W-:Y:S01]  /*4820*/  @P4 ISETP.GE.AND P4, PT, R149, UR43, PT ;  /* 0x0000002b95004c0c */ /* 0x000fe2000bf86270 */
[----:B------:R-:W-:Y:S01]  /*4830*/  VIADD R0, R229, 0xfffffff9 ;  /* 0xfffffff9e5007836 */ /* 0x000fe20000000000 */
[----:B------:R-:W-:Y:S01]  /*4840*/  @P0 FSEL R22, R22, -INF , !P3 ;  /* 0xff80000016160808 */ /* 0x000fe20005800000 */
[----:B------:R-:W-:Y:S01]  /*4850*/  IMAD.WIDE.U32 R148, R152, -0x2daee0ad, RZ ;  /* 0xd2511f5398947825 */ /* 0x000fe200078e00ff */
[----:B------:R-:W-:Y:S02]  /*4860*/  PLOP3.LUT P0, PT, PT, PT, UP1, 0x80, 0x8 ;  /* 0x000000000008781c */ /* 0x000fe40003f0f018 */
[----:B------:R-:W-:Y:S01]  /*4870*/  IABS R145, R0 ;  /* 0x0000000000917213 */ /* 0x000fe20000000000 */
[----:B------:R-:W-:Y:S01]  /*4880*/  IMAD.WIDE.U32 R138, R138, -0x326172a9, RZ ;  /* 0xcd9e8d578a8a7825 */ /* 0x000fe200078e00ff */
[----:B------:R-:W-:Y:S02]  /*4890*/  LOP3.LUT R152, R148, UR36, R159, 0x96, !PT ;  /* 0x0000002494987c12 */ /* 0x000fe4000f8e969f */
[----:B------:R-:W-:Y:S01]  /*48a0*/  I2FP.F32.S32 R145, R145 ;  /* 0x0000009100917245 */ /* 0x000fe20000201400 */
[----:B------:R-:W-:Y:S01]  /*48b0*/  IMAD.WIDE.U32 R146, R146, -0x326172a9, RZ ;  /* 0xcd9e8d5792927825 */ /* 0x000fe200078e00ff */
[----:B------:R-:W-:Y:S02]  /*48c0*/  LOP3.LUT R148, R154, UR45, R139, 0x96, !PT ;  /* 0x0000002d9a947c12 */ /* 0x000fe4000f8e968b */
[----:B------:R-:W-:Y:S01]  /*48d0*/  @P5 ISETP.GE.AND P5, PT, R2, UR43, PT ;  /* 0x0000002b02005c0c */ /* 0x000fe2000bfa6270 */
[----:B------:R-:W-:Y:S01]  /*48e0*/  FFMA.FTZ R24, R145, -UR8, R24 ;  /* 0x8000000891187c23 */ /* 0x000fe20008010018 */
[----:B------:R-:W-:Y:S01]  /*48f0*/  LOP3.LUT R154, R138, UR33, R147, 0x96, !PT ;  /* 0x000000218a9a7c12 */ /* 0x000fe2000f8e9693 */
[----:B------:R-:W-:Y:S01]  /*4900*/  FFMA.FTZ R7, R7, UR14, -R3 ;  /* 0x0000000e07077c23 */ /* 0x000fe20008010803 */
[----:B------:R-:W-:Y:S01]  /*4910*/  LOP3.LUT R2, R230, UR50, R149, 0x96, !PT ;  /* 0x00000032e6027c12 */ /* 0x000fe2000f8e9695 */
[----:B------:R-:W-:Y:S04]  /*4920*/  IMAD.WIDE.U32 R148, R148, -0x2daee0ad, RZ ;  /* 0xd2511f5394947825 */ /* 0x000fe800078e00ff */
[----:B------:R-:W-:Y:S01]  /*4930*/  FFMA.FTZ R6, R6, UR14, -R3 ;  /* 0x0000000e06067c23 */ /* 0x000fe20008010803 */
[----:B------:R-:W-:Y:S01]  /*4940*/  @P0 FSEL R24, R24, -INF , !P3 ;  /* 0xff80000018180808 */ /* 0x000fe20005800000 */
[----:B------:R-:W-:Y:S04]  /*4950*/  IMAD.WIDE.U32 R154, R154, -0x2daee0ad, RZ ;  /* 0xd2511f539a9a7825 */ /* 0x000fe800078e00ff */
[----:B------:R-:W-:Y:S01]  /*4960*/  FFMA.FTZ R26, R162, -UR8, R26 ;  /* 0x80000008a21a7c23 */ /* 0x000fe2000801001a */
[----:B------:R-:W-:Y:S01]  /*4970*/  PLOP3.LUT P0, PT, PT, PT, UP1, 0x80, 0x8 ;  /* 0x000000000008781c */ /* 0x000fe20003f0f018 */
[----:B------:R3:W-:Y:S01]  /*4980*/  MUFU.EX2 R162, R6 ;  /* 0x0000000600a27308 */ /* 0x0007e20000000800 */
[----:B------:R-:W-:Y:S01]  /*4990*/  VIADD R0, R229, 0xffffffd8 ;  /* 0xffffffd8e5007836 */ /* 0x000fe20000000000 */
[----:B-1----:R-:W-:Y:S01]  /*49a0*/  LOP3.LUT R4, R148, UR22, R155, 0x96, !PT ;  /* 0x0000001694047c12 */ /* 0x002fe2000f8e969b */
[----:B------:R-:W-:Y:S04]  /*49b0*/  IMAD.WIDE.U32 R132, R2, -0x326172a9, RZ ;  /* 0xcd9e8d5702847825 */ /* 0x000fe800078e00ff */
[----:B------:R-:W-:Y:S01]  /*49c0*/  FMUL.FTZ R2, R249, 1.4426950216293334961 ;  /* 0x3fb8aa3bf9027820 */ /* 0x000fe20000410000 */
[----:B------:R-:W-:Y:S01]  /*49d0*/  IABS R0, R0 ;  /* 0x0000000000007213 */ /* 0x000fe20000000000 */
[----:B------:R-:W-:Y:S01]  /*49e0*/  FFMA.FTZ R5, R5, UR14, -R136 ;  /* 0x0000000e05057c23 */ /* 0x000fe20008010888 */
[----:B------:R1:W-:Y:S01]  /*49f0*/  MUFU.EX2 R148, R7 ;  /* 0x0000000700947308 */ /* 0x0003e20000000800 */
[----:B------:R-:W-:Y:S01]  /*4a00*/  IMAD.WIDE.U32 R152, R152, -0x326172a9, RZ ;  /* 0xcd9e8d5798987825 */ /* 0x000fe200078e00ff */
[----:B------:R-:W-:Y:S02]  /*4a10*/  LOP3.LUT R133, R150, UR45, R133, 0x96, !PT ;  /* 0x0000002d96857c12 */ /* 0x000fe4000f8e9685 */
[----:B------:R-:W-:Y:S01]  /*4a20*/  @P0 FSEL R26, R26, -INF , !P3 ;  /* 0xff8000001a1a0808 */ /* 0x000fe20005800000 */
[----:B------:R-:W-:Y:S01]  /*4a30*/  FFMA.FTZ R23, R169, -UR8, R23 ;  /* 0x80000008a9177c23 */ /* 0x000fe20008010017 */
[----:B------:R-:W-:Y:S01]  /*4a40*/  FSETP.NEU.FTZ.AND P0, PT, R249, -INF , PT ;  /* 0xff800000f900780b */ /* 0x000fe20003f1d000 */
[----:B------:R-:W-:Y:S01]  /*4a50*/  FFMA.FTZ R27, R171, -UR8, R27 ;  /* 0x80000008ab1b7c23 */ /* 0x000fe2000801001b */
[C---:B------:R-:W-:Y:S01]  /*4a60*/  FSETP.NEU.FTZ.AND P3, PT, R248.reuse, -INF , PT ;  /* 0xff800000f800780b */ /* 0x040fe20003f7d000 */
[----:B---3--:R-:W-:Y:S01]  /*4a70*/  FMUL.FTZ R6, R248, 1.4426950216293334961 ;  /* 0x3fb8aa3bf8067820 */ /* 0x008fe20000410000 */
[----:B------:R-:W-:Y:S01]  /*4a80*/  FSEL R2, R2, RZ, P0 ;  /* 0x000000ff02027208 */ /* 0x000fe20000000000 */
[----:B------:R3:W4:Y:S01]  /*4a90*/  MUFU.EX2 R163, R5 ;  /* 0x0000000500a37308 */ /* 0x0007220000000800 */
[----:B------:R-:W-:Y:S01]  /*4aa0*/  PLOP3.LUT P0, PT, PT, PT, UP1, 0x80, 0x8 ;  /* 0x000000000008781c */ /* 0x000fe20003f0f018 */
[----:B------:R-:W-:Y:S01]  /*4ab0*/  FFMA.FTZ R28, R234, -UR8, R28 ;  /* 0x80000008ea1c7c23 */ /* 0x000fe2000801001c */
[----:B------:R-:W-:Y:S01]  /*4ac0*/  LOP3.LUT R160, R132, UR33, R153, 0x96, !PT ;  /* 0x0000002184a07c12 */ /* 0x000fe2000f8e9699 */
[----:B------:R-:W-:Y:S01]  /*4ad0*/  FFMA.FTZ R9, R9, UR14, -R2 ;  /* 0x0000000e09097c23 */ /* 0x000fe20008010802 */
[----:B------:R-:W-:Y:S01]  /*4ae0*/  IMAD.WIDE.U32 R132, R133, -0x2daee0ad, RZ ;  /* 0xd2511f5385847825 */ /* 0x000fe200078e00ff */
[----:B------:R-:W-:Y:S04]  /*4af0*/  LOP3.LUT R150, R156, UR29, R149, 0x96, !PT ;  /* 0x0000001d9c967c12 */ /* 0x000fe8000f8e9695 */
[----:B------:R2:W4:Y:S01]  /*4b00*/  MUFU.EX2 R230, R9 ;  /* 0x0000000900e67308 */ /* 0x0005220000000800 */
[----:B-1----:R-:W-:Y:S01]  /*4b10*/  IMAD.MOV.U32 R7, RZ, RZ, R0 ;  /* 0x000000ffff077224 */ /* 0x002fe200078e0000 */
[----:B------:R-:W-:Y:S01]  /*4b20*/  FSEL R0, R6, RZ, P3 ;  /* 0x000000ff06007208 */ /* 0x000fe20001800000 */
[----:B------:R-:W-:Y:S01]  /*4b30*/  VIADD R6, R229, 0xfffffff8 ;  /* 0xfffffff8e5067836 */ /* 0x000fe20000000000 */
[----:B------:R-:W-:Y:S01]  /*4b40*/  PLOP3.LUT P3, PT, PT, PT, UP1, 0x80, 0x8 ;  /* 0x000000000008781c */ /* 0x000fe20003f6f018 */
[----:B------:R-:W-:Y:S01]  /*4b50*/  IMAD.WIDE.U32 R160, R160, -0x2daee0ad, RZ ;  /* 0xd2511f53a0a07825 */ /* 0x000fe200078e00ff */
[----:B------:R-:W-:Y:S03]  /*4b60*/  I2FP.F32.S32 R7, R7 ;  /* 0x0000000700077245 */ /* 0x000fe60000201400 */
[----:B------:R-:W-:Y:S01]  /*4b70*/  FFMA.FTZ R10, R10, UR14, -R0 ;  /* 0x0000000e0a0a7c23 */ /* 0x000fe20008010800 */
[----:B------:R-:W-:Y:S01]  /*4b80*/  IABS R6, R6 ;  /* 0x0000000600067213 */ /* 0x000fe20000000000 */
[----:B------:R-:W-:Y:S01]  /*4b90*/  FFMA.FTZ R8, R8, UR14, -R2 ;  /* 0x0000000e08087c23 */ /* 0x000fe20008010802 */
[----:B------:R-:W-:Y:S01]  /*4ba0*/  FFMA.FTZ R21, R7, -UR8, R21 ;  /* 0x8000000807157c23 */ /* 0x000fe20008010015 */
[----:B------:R1:W-:Y:S01]  /*4bb0*/  MUFU.EX2 R232, R10 ;  /* 0x0000000a00e87308 */ /* 0x0003e20000000800 */
[----:B------:R-:W-:Y:S01]  /*4bc0*/  I2FP.F32.S32 R6, R6 ;  /* 0x0000000600067245 */ /* 0x000fe20000201400 */
[----:B------:R-:W-:Y:S01]  /*4bd0*/  IMAD.WIDE.U32 R150, R150, -0x326172a9, RZ ;  /* 0xcd9e8d5796967825 */ /* 0x000fe200078e00ff */
[----:B------:R-:W-:Y:S02]  /*4be0*/  LOP3.LUT R138, R158, UR29, R133, 0x96, !PT ;  /* 0x0000001d9e8a7c12 */ /* 0x000fe4000f8e9685 */
[----:B------:R-:W-:Y:S01]  /*4bf0*/  @P0 FSEL R21, R21, -INF , !P5 ;  /* 0xff80000015150808 */ /* 0x000fe20006800000 */
[----:B------:R-:W-:Y:S01]  /*4c00*/  FFMA.FTZ R25, R6, -UR8, R25 ;  /* 0x8000000806197c23 */ /* 0x000fe20008010019 */
[----:B------:R-:W-:Y:S01]  /*4c10*/  PLOP3.LUT P0, PT, PT, PT, UP1, 0x80, 0x8 ;  /* 0x000000000008781c */ /* 0x000fe20003f0f018 */
[----:B------:R-:W-:Y:S01]  /*4c20*/  IMAD.WIDE.U32 R138, R138, -0x326172a9, RZ ;  /* 0xcd9e8d578a8a7825 */ /* 0x000fe200078e00ff */
[----:B------:R-:W-:Y:S01]  /*4c30*/  @P3 FSEL R23, R23, -INF , !P5 ;  /* 0xff80000017173808 */ /* 0x000fe20006800000 */
[----:B------:R4:W-:Y:S01]  /*4c40*/  MUFU.EX2 R231, R8 ;  /* 0x0000000800e77308 */ /* 0x0009e20000000800 */
[----:B------:R-:W-:Y:S01]  /*4c50*/  PLOP3.LUT P3, PT, PT, PT, UP1, 0x80, 0x8 ;  /* 0x000000000008781c */ /* 0x000fe20003f6f018 */
[----:B---3--:R-:W-:Y:S01]  /*4c60*/  IMAD.WIDE.U32 R4, R4, -0x326172a9, RZ ;  /* 0xcd9e8d5704047825 */ /* 0x008fe200078e00ff */
[----:B------:R-:W-:Y:S02]  /*4c70*/  LOP3.LUT R132, R132, UR22, R161, 0x96, !PT ;  /* 0x0000001684847c12 */ /* 0x000fe4000f8e96a1 */
[----:B------:R-:W-:Y:S01]  /*4c80*/  LOP3.LUT R152, R152, UR23, R139, 0x96, !PT ;  /* 0x0000001798987c12 */ /* 0x000fe2000f8e968b */
[----:B------:R-:W-:Y:S01]  /*4c90*/  FFMA.FTZ R30, R145, -UR8, R30 ;  /* 0x80000008911e7c23 */ /* 0x000fe2000801001e */
[----:B------:R-:W-:Y:S01]  /*4ca0*/  LOP3.LUT R157, R146, UR23, R151, 0x96, !PT ;  /* 0x00000017929d7c12 */ /* 0x000fe2000f8e9697 */
[----:B------:R-:W-:Y:S01]  /*4cb0*/  IMAD.WIDE.U32 R132, R132, -0x326172a9, RZ ;  /* 0xcd9e8d5784847825 */ /* 0x000fe200078e00ff */
[----:B--2---:R-:W-:Y:S02]  /*4cc0*/  PRMT R9, R4, 0x7771, RZ ;  /* 0x0000777104097816 */ /* 0x004fe400000000ff */
[----:B------:R-:W-:Y:S01]  /*4cd0*/  @P0 FSEL R25, R25, -INF , !P5 ;  /* 0xff80000019190808 */ /* 0x000fe20006800000 */
[----:B------:R-:W-:Y:S01]  /*4ce0*/  FFMA.FTZ R34, R170, -UR8, R34 ;  /* 0x80000008aa227c23 */ /* 0x000fe20008010022 */
[----:B------:R-:W-:Y:S01]  /*4cf0*/  PLOP3.LUT P0, PT, PT, PT, UP1, 0x80, 0x8 ;  /* 0x000000000008781c */ /* 0x000fe20003f0f018 */
[----:B------:R-:W-:Y:S01]  /*4d00*/  FFMA.FTZ R31, R6, -UR8, R31 ;  /* 0x80000008061f7c23 */ /* 0x000fe2000801001f */
[----:B------:R-:W-:Y:S01]  /*4d10*/  PRMT R139, R132, 0x7770, RZ ;  /* 0x00007770848b7816 */ /* 0x000fe200000000ff */
[----:B------:R-:W-:Y:S01]  /*4d20*/  FFMA.FTZ R29, R233, -UR8, R29 ;  /* 0x80000008e91d7c23 */ /* 0x000fe2000801001d */
[----:B------:R-:W-:Y:S01]  /*4d30*/  LOP3.LUT R133, R138, UR19, R133, 0x96, !PT ;  /* 0x000000138a857c12 */ /* 0x000fe2000f8e9685 */
[----:B------:R-:W-:Y:S01]  /*4d40*/  FFMA.FTZ R12, R12, UR14, -R2 ;  /* 0x0000000e0c0c7c23 */ /* 0x000fe20008010802 */
[C---:B------:R-:W-:Y:S01]  /*4d50*/  PRMT R146, R132.reuse, 0x7771, RZ ;  /* 0x0000777184927816 */ /* 0x040fe200000000ff */
[----:B------:R-:W-:Y:S01]  /*4d60*/  FFMA.FTZ R35, R7, -UR8, R35 ;  /* 0x8000000807237c23 */ /* 0x000fe20008010023 */
[C---:B------:R-:W-:Y:S01]  /*4d70*/  PRMT R149, R132.reuse, 0x7772, RZ ;  /* 0x0000777284957816 */ /* 0x040fe200000000ff */
[----:B------:R-:W2:Y:S01]  /*4d80*/  MUFU.EX2 R165, R12 ;  /* 0x0000000c00a57308 */ /* 0x000ea20000000800 */
[----:B------:R-:W-:Y:S01]  /*4d90*/  PRMT R147, R132, 0x7773, RZ ;  /* 0x0000777384937816 */ /* 0x000fe200000000ff */
[--C-:B------:R-:W-:Y:S01]  /*4da0*/  FFMA.FTZ R14, R14, UR14, -R0.reuse ;  /* 0x0000000e0e0e7c23 */ /* 0x100fe20008010800 */
[C---:B------:R-:W-:Y:S01]  /*4db0*/  PRMT R132, R4.reuse, 0x7770, RZ ;  /* 0x0000777004847816 */ /* 0x040fe200000000ff */
[--C-:B------:R-:W-:Y:S01]  /*4dc0*/  FFMA.FTZ R11, R11, UR14, -R0.reuse ;  /* 0x0000000e0b0b7c23 */ /* 0x100fe20008010800 */
[C---:B------:R-:W-:Y:S01]  /*4dd0*/  PRMT R138, R4.reuse, 0x7773, RZ ;  /* 0x00007773048a7816 */ /* 0x040fe200000000ff */
[----:B------:R-:W-:Y:S01]  /*4de0*/  FFMA.FTZ R15, R15, UR14, -R0 ;  /* 0x0000000e0f0f7c23 */ /* 0x000fe20008010800 */
[----:B------:R-:W-:Y:S03]  /*4df0*/  @P3 FSEL R27, R27, -INF , !P5 ;  /* 0xff8000001b1b3808 */ /* 0x000fe60006800000 */
[----:B------:R-:W3:Y:S01]  /*4e00*/  MUFU.EX2 R169, R14 ;  /* 0x0000000e00a97308 */ /* 0x000ee20000000800 */
[----:B-1----:R-:W-:Y:S01]  /*4e10*/  PRMT R10, R4, 0x7772, RZ ;  /* 0x00007772040a7816 */ /* 0x002fe200000000ff */
[----:B------:R-:W-:Y:S01]  /*4e20*/  VIADD R4, R229, 0xffffffd1 ;  /* 0xffffffd1e5047836 */ /* 0x000fe20000000000 */
[----:B------:R-:W-:Y:S01]  /*4e30*/  PLOP3.LUT P5, PT, PT, PT, UP1, 0x80, 0x8 ;  /* 0x000000000008781c */ /* 0x000fe20003faf018 */
[----:B------:R-:W-:Y:S01]  /*4e40*/  FFMA.FTZ R16, R16, UR14, -R136 ;  /* 0x0000000e10107c23 */ /* 0x000fe20008010888 */
[----:B------:R-:W-:Y:S01]  /*4e50*/  @P0 FSEL R28, R28, -INF , !P4 ;  /* 0xff8000001c1c0808 */ /* 0x000fe20006000000 */
[----:B------:R-:W-:Y:S01]  /*4e60*/  FFMA.FTZ R13, R13, UR14, -R2 ;  /* 0x0000000e0d0d7c23 */ /* 0x000fe20008010802 */
[----:B------:R-:W-:Y:S03]  /*4e70*/  IABS R4, R4 ;  /* 0x0000000400047213 */ /* 0x000fe60000000000 */
[----:B------:R-:W-:Y:S01]  /*4e80*/  MUFU.EX2 R171, R11 ;  /* 0x0000000b00ab7308 */ /* 0x000fe20000000800 */
[----:B------:R-:W-:Y:S01]  /*4e90*/  PLOP3.LUT P0, PT, PT, PT, UP1, 0x80, 0x8 ;  /* 0x000000000008781c */ /* 0x000fe20003f0f018 */
[--C-:B------:R-:W-:Y:S01]  /*4ea0*/  FFMA.FTZ R19, R19, UR14, -R3.reuse ;  /* 0x0000000e13137c23 */ /* 0x100fe20008010803 */
[----:B----4-:R-:W-:Y:S01]  /*4eb0*/  I2FP.F32.S32 R8, R4 ;  /* 0x0000000400087245 */ /* 0x010fe20000201400 */
[----:B------:R-:W-:Y:S01]  /*4ec0*/  FFMA.FTZ R20, R20, UR14, -R136 ;  /* 0x0000000e14147c23 */ /* 0x000fe20008010888 */
[----:B------:R-:W-:Y:S01]  /*4ed0*/  LOP3.LUT R4, R133, 0xff, RZ, 0xc0, !PT ;  /* 0x000000ff85047812 */ /* 0x000fe200078ec0ff */
[----:B------:R-:W-:Y:S01]  /*4ee0*/  FFMA.FTZ R18, R18, UR14, -R3 ;  /* 0x0000000e12127c23 */ /* 0x000fe20008010803 */
[----:B------:R-:W-:Y:S01]  /*4ef0*/  PLOP3.LUT P3, PT, PT, PT, UP1, 0x80, 0x8 ;  /* 0x000000000008781c */ /* 0x000fe20003f6f018 */
[----:B------:R-:W-:Y:S01]  /*4f00*/  FFMA.FTZ R32, R8, -UR8, R32 ;  /* 0x8000000808207c23 */ /* 0x000fe20008010020 */
[----:B------:R-:W-:Y:S01]  /*4f10*/  @P5 FSEL R30, R30, -INF , !P4 ;  /* 0xff8000001e1e5808 */ /* 0x000fe20006000000 */
[----:B------:R-:W1:Y:S01]  /*4f20*/  MUFU.EX2 R166, R15 ;  /* 0x0000000f00a67308 */ /* 0x000e620000000800 */
[----:B------:R-:W-:Y:S01]  /*4f30*/  ISETP.LE.U32.AND P5, PT, R4, UR11, PT ;  /* 0x0000000b04007c0c */ /* 0x000fe2000bfa3070 */
[----:B------:R-:W-:Y:S01]  /*4f40*/  VIADD R4, R229, 0xffffffd0 ;  /* 0xffffffd0e5047836 */ /* 0x000fe20000000000 */
[----:B------:R-:W-:Y:S01]  /*4f50*/  LOP3.LUT R5, R150, UR19, R5, 0x96, !PT ;  /* 0x0000001396057c12 */ /* 0x000fe2000f8e9605 */
[----:B------:R-:W-:Y:S01]  /*4f60*/  FFMA.FTZ R17, R17, UR14, -R136 ;  /* 0x0000000e11117c23 */ /* 0x000fe20008010888 */
[----:B------:R-:W-:Y:S01]  /*4f70*/  @P0 FSEL R34, R34, -INF , !P4 ;  /* 0xff80000022220808 */ /* 0x000fe20006000000 */
[----:B------:R-:W-:Y:S01]  /*4f80*/  FFMA.FTZ R24, R24, UR14, -R2 ;  /* 0x0000000e18187c23 */ /* 0x000fe20008010802 */
[----:B------:R-:W-:Y:S03]  /*4f90*/  IABS R4, R4 ;  /* 0x0000000400047213 */ /* 0x000fe60000000000 */
[----:B------:R-:W4:Y:S01]  /*4fa0*/  MUFU.EX2 R161, R16 ;  /* 0x0000001000a17308 */ /* 0x000f220000000800 */
[----:B------:R-:W-:Y:S01]  /*4fb0*/  PLOP3.LUT P0, PT, PT, PT, UP1, 0x80, 0x8 ;  /* 0x000000000008781c */ /* 0x000fe20003f0f018 */
[----:B------:R-:W-:Y:S01]  /*4fc0*/  FFMA.FTZ R21, R21, UR14, -R136 ;  /* 0x0000000e15157c23 */ /* 0x000fe20008010888 */
[----:B------:R-:W-:Y:S01]  /*4fd0*/  I2FP.F32.S32 R8, R4 ;  /* 0x0000000400087245 */ /* 0x000fe20000201400 */
[----:B------:R-:W-:Y:S01]  /*4fe0*/  FFMA.FTZ R23, R23, UR14, -R3 ;  /* 0x0000000e17177c23 */ /* 0x000fe20008010803 */
[----:B------:R-:W-:Y:S01]  /*4ff0*/  @P3 FSEL R32, R32, -INF , !P4 ;  /* 0xff80000020203808 */ /* 0x000fe20006000000 */
[----:B------:R-:W-:Y:S01]  /*5000*/  @!P5 FADD.FTZ R168, -R168, -RZ ;  /* 0x800000ffa8a8d221 */ /* 0x000fe20000010100 */
[----:B------:R-:W-:Y:S01]  /*5010*/  LOP3.LUT R4, R133, 0xffff, RZ, 0xc0, !PT ;  /* 0x0000ffff85047812 */ /* 0x000fe200078ec0ff */
[----:B------:R-:W-:Y:S01]  /*5020*/  FFMA.FTZ R33, R8, -UR8, R33 ;  /* 0x8000000808217c23 */ /* 0x000fe20008010021 */
[----:B------:R-:W-:Y:S01]  /*5030*/  PLOP3.LUT P4, PT, PT, PT, UP1, 0x80, 0x8 ;  /* 0x000000000008781c */ /* 0x000fe20003f8f018 */
[----:B------:R-:W4:Y:S01]  /*5040*/  MUFU.EX2 R164, R13 ;  /* 0x0000000d00a47308 */ /* 0x000f220000000800 */
[----:B------:R-:W-:Y:S01]  /*5050*/  SHF.R.U32.HI R4, RZ, 0x8, R4 ;  /* 0x00000008ff047819 */ /* 0x000fe20000011604 */
[--C-:B------:R-:W-:Y:S01]  /*5060*/  FFMA.FTZ R34, R34, UR14, -R3.reuse ;  /* 0x0000000e22227c23 */ /* 0x100fe20008010803 */
[----:B------:R-:W-:Y:S01]  /*5070*/  PLOP3.LUT P3, PT, PT, PT, UP1, 0x80, 0x8 ;  /* 0x000000000008781c */ /* 0x000fe20003f6f018 */
[----:B------:R-:W-:Y:S01]  /*5080*/  FFMA.FTZ R22, R22, UR14, -R3 ;  /* 0x0000000e16167c23 */ /* 0x000fe20008010803 */
[----:B------:R-:W-:Y:S01]  /*5090*/  LOP3.LUT R4, R4, 0xffff, RZ, 0xc0, !PT ;  /* 0x0000ffff04047812 */ /* 0x000fe200078ec0ff */
[--C-:B------:R-:W-:Y:S01]  /*50a0*/  FFMA.FTZ R25, R25, UR14, -R2.reuse ;  /* 0x0000000e19197c23 */ /* 0x100fe20008010802 */
[----:B------:R-:W-:Y:S03]  /*50b0*/  @P0 FSEL R33, R33, -INF , !P6 ;  /* 0xff80000021210808 */ /* 0x000fe60007000000 */
[----:B------:R-:W4:Y:S01]  /*50c0*/  MUFU.EX2 R155, R19 ;  /* 0x00000013009b7308 */ /* 0x000f220000000800 */
[--C-:B------:R-:W-:Y:S01]  /*50d0*/  SHF.R.U32.HI R6, RZ, 0x18, R133.reuse ;  /* 0x00000018ff067819 */ /* 0x100fe20000011685 */
[----:B------:R-:W-:Y:S01]  /*50e0*/  FFMA.FTZ R28, R28, UR14, -R2 ;  /* 0x0000000e1c1c7c23 */ /* 0x000fe20008010802 */
[----:B------:R-:W-:Y:S01]  /*50f0*/  ISETP.LE.U32.AND P0, PT, R4, UR11, PT ;  /* 0x0000000b04007c0c */ /* 0x000fe2000bf03070 */
[----:B------:R-:W-:Y:S01]  /*5100*/  FFMA.FTZ R32, R32, UR14, -R136 ;  /* 0x0000000e20207c23 */ /* 0x000fe20008010888 */
[----:B------:R-:W-:Y:S01]  /*5110*/  LOP3.LUT R4, R5, 0xffff, RZ, 0xc0, !PT ;  /* 0x0000ffff05047812 */ /* 0x000fe200078ec0ff */
[----:B------:R-:W-:Y:S01]  /*5120*/  IMAD.MOV.U32 R234, RZ, RZ, 0x10 ;  /* 0x00000010ffea7424 */ /* 0x000fe200078e00ff */
[----:B------:R-:W-:Y:S03]  /*5130*/  @P4 FSEL R31, R31, -INF , !P6 ;  /* 0xff8000001f1f4808 */ /* 0x000fe60007000000 */
[----:B------:R-:W4:Y:S01]  /*5140*/  MUFU.EX2 R151, R20 ;  /* 0x0000001400977308 */ /* 0x000f220000000800 */
[----:B------:R-:W-:Y:S01]  /*5150*/  ISETP.LE.U32.AND P4, PT, R6, UR11, PT ;  /* 0x0000000b06007c0c */ /* 0x000fe2000bf83070 */
[----:B------:R-:W-:Y:S01]  /*5160*/  FFMA.FTZ R26, R26, UR14, -R0 ;  /* 0x0000000e1a1a7c23 */ /* 0x000fe20008010800 */
[----:B------:R-:W-:Y:S01]  /*5170*/  SHF.R.U32.HI R4, RZ, 0x8, R4 ;  /* 0x00000008ff047819 */ /* 0x000fe20000011604 */
[----:B------:R-:W-:Y:S01]  /*5180*/  FFMA.FTZ R136, R33, UR14, -R136 ;  /* 0x0000000e21887c23 */ /* 0x000fe20008010888 */
[----:B------:R-:W-:Y:S01]  /*5190*/  @P3 FSEL R29, R29, -INF , !P6 ;  /* 0xff8000001d1d3808 */ /* 0x000fe20007000000 */
[----:B------:R-:W-:Y:S01]  /*51a0*/  FFMA.FTZ R30, R30, UR14, -R0 ;  /* 0x0000000e1e1e7c23 */ /* 0x000fe20008010800 */
[----:B------:R-:W-:Y:S01]  /*51b0*/  PLOP3.LUT P3, PT, PT, PT, UP1, 0x80, 0x8 ;  /* 0x000000000008781c */ /* 0x000fe20003f6f018 */
[----:B------:R-:W-:Y:S01]  /*51c0*/  @!P0 FADD.FTZ R163, -R163, -RZ ;  /* 0x800000ffa3a38221 */ /* 0x000fe20000010100 */
[----:B------:R-:W-:Y:S01]  /*51d0*/  LOP3.LUT R4, R4, 0xffff, RZ, 0xc0, !PT ;  /* 0x0000ffff04047812 */ /* 0x000fe200078ec0ff */
[----:B------:R-:W4:Y:S01]  /*51e0*/  MUFU.EX2 R159, R18 ;  /* 0x00000012009f7308 */ /* 0x000f220000000800 */
[----:B------:R-:W-:Y:S01]  /*51f0*/  PRMT R8, R5, 0x7632, R8 ;  /* 0x0000763205087816 */ /* 0x000fe20000000008 */
[----:B------:R-:W-:Y:S01]  /*5200*/  FFMA.FTZ R2, R29, UR14, -R2 ;  /* 0x0000000e1d027c23 */ /* 0x000fe20008010802 */
[----:B------:R-:W-:Y:S01]  /*5210*/  ISETP.LE.U32.AND P5, PT, R4, UR11, PT ;  /* 0x0000000b04007c0c */ /* 0x000fe2000bfa3070 */
[----:B------:R-:W-:Y:S01]  /*5220*/  @!P4 FADD.FTZ R148, -R148, -RZ ;  /* 0x800000ff9494c221 */ /* 0x000fe20000010100 */
[----:B------:R-:W-:Y:S01]  /*5230*/  LOP3.LUT R4, R8, 0xff, RZ, 0xc0, !PT ;  /* 0x000000ff08047812 */ /* 0x000fe200078ec0ff */
[--C-:B------:R-:W-:Y:S01]  /*5240*/  FFMA.FTZ R27, R27, UR14, -R0.reuse ;  /* 0x0000000e1b1b7c23 */ /* 0x100fe20008010800 */
[----:B------:R-:W-:Y:S03]  /*5250*/  ISETP.LE.U32.AND P4, PT, R132, UR11, PT ;  /* 0x0000000b84007c0c */ /* 0x000fe6000bf83070 */
[----:B------:R-:W4:Y:S01]  /*5260*/  MUFU.EX2 R156, R17 ;  /* 0x00000011009c7308 */ /* 0x000f220000000800 */
[----:B------:R-:W-:Y:S01]  /*5270*/  LOP3.LUT R6, R5, 0xff, RZ, 0xc0, !PT ;  /* 0x000000ff05067812 */ /* 0x000fe200078ec0ff */
[----:B------:R-:W-:Y:S01]  /*5280*/  FFMA.FTZ R0, R31, UR14, -R0 ;  /* 0x0000000e1f007c23 */ /* 0x000fe20008010800 */
[----:B------:R-:W-:Y:S01]  /*5290*/  PRMT R133, R133, 0x7632, R133 ;  /* 0x0000763285857816 */ /* 0x000fe20000000085 */
[----:B------:R-:W-:Y:S01]  /*52a0*/  IMAD.SHL.U32 R167, R227, 0x8, RZ ;  /* 0x00000008e3a77824 */ /* 0x000fe200078e00ff */
[----:B------:R-:W-:Y:S02]  /*52b0*/  ISETP.LE.U32.AND P0, PT, R4, UR11, PT ;  /* 0x0000000b04007c0c */ /* 0x000fe4000bf03070 */
[----:B------:R-:W-:Y:S01]  /*52c0*/  @P3 FSEL R35, R35, -INF , !P6 ;  /* 0xff80000023233808 */ /* 0x000fe20007000000 */
[----:B------:R-:W-:Y:S01]  /*52d0*/  @!P5 FADD.FTZ R230, -R230, -RZ ;  /* 0x800000ffe6e6d221 */ /* 0x000fe20000010100 */
[----:B------:R-:W-:Y:S01]  /*52e0*/  ISETP.LE.U32.AND P3, PT, R6, UR11, PT ;  /* 0x0000000b06007c0c */ /* 0x000fe2000bf63070 */
[----:B------:R-:W-:Y:S01]  /*52f0*/  IMAD.WIDE.U32 R6, R152, -0x2daee0ad, RZ ;  /* 0xd2511f5398067825 */ /* 0x000fe200078e00ff */
[----:B------:R-:W-:Y:S01]  /*5300*/  LOP3.LUT R133, R133, 0xff, RZ, 0xc0, !PT ;  /* 0x000000ff85857812 */ /* 0x000fe200078ec0ff */
[----:B------:R-:W-:Y:S01]  /*5310*/  MUFU.EX2 R158, R24 ;  /* 0x00000018009e7308 */ /* 0x000fe20000000800 */
[----:B------:R-:W-:Y:S01]  /*5320*/  ISETP.GT.U32.AND P5, PT, R10, UR11, PT ;  /* 0x0000000b0a007c0c */ /* 0x000fe2000bfa4070 */
[----:B--2---:R-:W-:Y:S01]  /*5330*/  @!P4 FADD.FTZ R165, -R165, -RZ ;  /* 0x800000ffa5a5c221 */ /* 0x004fe20000010100 */
[----:B------:R-:W-:Y:S01]  /*5340*/  ISETP.LE.U32.AND P6, PT, R133, UR11, PT ;  /* 0x0000000b85007c0c */ /* 0x000fe2000bfc3070 */
[----:B------:R-:W-:Y:S01]  /*5350*/  FFMA.FTZ R3, R35, UR14, -R3 ;  /* 0x0000000e23037c23 */ /* 0x000fe20008010803 */
[----:B------:R-:W-:Y:S01]  /*5360*/  ISETP.GT.U32.AND P4, PT, R138, UR11, PT ;  /* 0x0000000b8a007c0c */ /* 0x000fe2000bf84070 */
[----:B------:R-:W-:Y:S01]  /*5370*/  @!P0 FADD.FTZ R232, -R232, -RZ ;  /* 0x800000ffe8e88221 */ /* 0x000fe20000010100 */
[----:B------:R-:W-:Y:S03]  /*5380*/  ISETP.LE.U32.AND P0, PT, R139, UR11, PT ;  /* 0x0000000b8b007c0c */ /* 0x000fe6000bf03070 */
[----:B------:R-:W-:Y:S01]  /*5390*/  MUFU.EX2 R150, R21 ;  /* 0x0000001500967308 */ /* 0x000fe20000000800 */
[----:B------:R-:W-:Y:S01]  /*53a0*/  SHF.R.U32.HI R5, RZ, 0x18, R5 ;  /* 0x00000018ff057819 */ /* 0x000fe20000011605 */
[----:B------:R-:W-:Y:S01]  /*53b0*/  @!P3 FADD.FTZ R231, -R231, -RZ ;  /* 0x800000ffe7e7b221 */ /* 0x000fe20000010100 */
[----:B------:R-:W-:Y:S02]  /*53c0*/  ISETP.GT.U32.AND P3, PT, R9, UR11, PT ;  /* 0x0000000b09007c0c */ /* 0x000fe4000bf64070 */
[----:B------:R-:W-:Y:S01]  /*53d0*/  LOP3.LUT R7, R160, UR17, R7, 0x96, !PT ;  /* 0x00000011a0077c12 */ /* 0x000fe2000f8e9607 */
[----:B---3--:R-:W-:Y:S01]  /*53e0*/  @P5 FADD.FTZ R169, -R169, -RZ ;  /* 0x800000ffa9a95221 */ /* 0x008fe20000010100 */
[----:B------:R-:W-:Y:S01]  /*53f0*/  ISETP.GT.U32.AND P5, PT, R147, UR11, PT ;  /* 0x0000000b93007c0c */ /* 0x000fe2000bfa4070 */
[----:B------:R-:W-:Y:S01]  /*5400*/  @!P6 FADD.FTZ R162, -R162, -RZ ;  /* 0x800000ffa2a2e221 */ /* 0x000fe20000010100 */
[----:B------:R-:W-:Y:S01]  /*5410*/  ISETP.LE.U32.AND P6, PT, R5, UR11, PT ;  /* 0x0000000b05007c0c */ /* 0x000fe2000bfc3070 */
[----:B-1----:R-:W-:Y:S01]  /*5420*/  @P4 FADD.FTZ R166, -R166, -RZ ;  /* 0x800000ffa6a64221 */ /* 0x002fe20000010100 */
[C---:B------:R-:W-:Y:S01]  /*5430*/  PRMT R11, R6.reuse, 0x7771, RZ ;  /* 0x00007771060b7816 */ /* 0x040fe200000000ff */
[----:B----4-:R-:W-:Y:S01]  /*5440*/  @!P0 FADD.FTZ R161, -R161, -RZ ;  /* 0x800000ffa1a18221 */ /* 0x010fe20000010100 */
[C---:B------:R-:W-:Y:S01]  /*5450*/  PRMT R10, R6.reuse, 0x7772, RZ ;  /* 0x00007772060a7816 */ /* 0x040fe200000000ff */
[----:B------:R-:W-:Y:S01]  /*5460*/  IMAD.WIDE.U32 R4, R157, -0x2daee0ad, RZ ;  /* 0xd2511f539d047825 */ /* 0x000fe200078e00ff */
[C---:B------:R-:W-:Y:S01]  /*5470*/  PRMT R12, R6.reuse, 0x7773, RZ ;  /* 0x00007773060c7816 */ /* 0x040fe200000000ff */
[----:B------:R-:W-:Y:S01]  /*5480*/  MUFU.EX2 R152, R23 ;  /* 0x0000001700987308 */ /* 0x000fe20000000800 */
[----:B------:R-:W-:Y:S01]  /*5490*/  PRMT R8, R6, 0x7770, RZ ;  /* 0x0000777006087816 */ /* 0x000fe200000000ff */
[----:B------:R-:W-:Y:S01]  /*54a0*/  @P3 FADD.FTZ R164, -R164, -RZ ;  /* 0x800000ffa4a43221 */ /* 0x000fe20000010100 */
[----:B------:R-:W-:Y:S01]  /*54b0*/  LOP3.LUT R6, R7, 0xff, RZ, 0xc0, !PT ;  /* 0x000000ff07067812 */ /* 0x000fe200078ec0ff */
[----:B------:R-:W-:Y:S01]  /*54c0*/  @P5 FADD.FTZ R155, -R155, -RZ ;  /* 0x800000ff9b9b5221 */ /* 0x000fe20000010100 */
[----:B------:R-:W-:Y:S01]  /*54d0*/  ISETP.LE.U32.AND P4, PT, R8, UR11, PT ;  /* 0x0000000b08007c0c */ /* 0x000fe2000bf83070 */
[----:B------:R-:W-:Y:S01]  /*54e0*/  @!P6 FADD.FTZ R171, -R171, -RZ ;  /* 0x800000ffababe221 */ /* 0x000fe20000010100 */
[C---:B------:R-:W-:Y:S03]  /*54f0*/  LOP3.LUT R9, R7.reuse, 0xffff, RZ, 0xc0, !PT ;  /* 0x0000ffff07097812 */ /* 0x040fe600078ec0ff */
[----:B------:R-:W-:Y:S01]  /*5500*/  MUFU.EX2 R145, R2 ;  /* 0x0000000200917308 */ /* 0x000fe20000000800 */
[----:B------:R-:W-:Y:S02]  /*5510*/  ISETP.LE.U32.AND P0, PT, R6, UR11, PT ;  /* 0x0000000b06007c0c */ /* 0x000fe4000bf03070 */
[--C-:B------:R-:W-:Y:S02]  /*5520*/  SHF.R.U32.HI R8, RZ, 0x18, R7.reuse ;  /* 0x00000018ff087819 */ /* 0x100fe40000011607 */
[----:B------:R-:W-:Y:S02]  /*5530*/  PRMT R7, R7, 0x7632, R7 ;  /* 0x0000763207077816 */ /* 0x000fe40000000007 */
[----:B------:R-:W-:Y:S03]  /*5540*/  ISETP.GT.U32.AND P3, PT, R149, UR11, PT ;  /* 0x0000000b95007c0c */ /* 0x000fe6000bf64070 */
[----:B------:R-:W1:Y:S01]  /*5550*/  MUFU.EX2 R142, R32 ;  /* 0x00000020008e7308 */ /* 0x000e620000000800 */
[----:B------:R-:W-:Y:S02]  /*5560*/  LOP3.LUT R7, R7, 0xff, RZ, 0xc0, !PT ;  /* 0x000000ff07077812 */ /* 0x000fe400078ec0ff */
[----:B------:R-:W-:Y:S02]  /*5570*/  LOP3.LUT R5, R154, UR17, R5, 0x96, !PT ;  /* 0x000000119a057c12 */ /* 0x000fe4000f8e9605 */
[----:B------:R-:W-:Y:S01]  /*5580*/  ISETP.GT.U32.AND P6, PT, R146, UR11, PT ;  /* 0x0000000b92007c0c */ /* 0x000fe2000bfc4070 */
[----:B------:R-:W-:Y:S01]  /*5590*/  @!P0 FADD.FTZ R151, -R151, -RZ ;  /* 0x800000ff97978221 */ /* 0x000fe20000010100 */
[----:B------:R-:W-:Y:S03]  /*55a0*/  SHF.R.U32.HI R6, RZ, 0x8, R9 ;  /* 0x00000008ff067819 */ /* 0x000fe60000011609 */
[----:B------:R-:W2:Y:S01]  /*55b0*/  MUFU.EX2 R149, R34 ;  /* 0x0000002200957308 */ /* 0x000ea20000000800 */
[----:B------:R-:W-:Y:S02]  /*55c0*/  ISETP.LE.U32.AND P5, PT, R7, UR11, PT ;  /* 0x0000000b07007c0c */ /* 0x000fe4000bfa3070 */
[----:B------:R-:W-:Y:S01]  /*55d0*/  LOP3.LUT R7, R5, 0xff, RZ, 0xc0, !PT ;  /* 0x000000ff05077812 */ /* 0x000fe200078ec0ff */
[----:B------:R-:W-:Y:S01]  /*55e0*/  @P3 FADD.FTZ R159, -R159, -RZ ;  /* 0x800000ff9f9f3221 */ /* 0x000fe20000010100 */
[----:B------:R-:W-:Y:S02]  /*55f0*/  LOP3.LUT R6, R6, 0xffff, RZ, 0xc0, !PT ;  /* 0x0000ffff06067812 */ /* 0x000fe400078ec0ff */
[----:B------:R-:W-:Y:S03]  /*5600*/  ISETP.LE.U32.AND P0, PT, R7, UR11, PT ;  /* 0x0000000b07007c0c */ /* 0x000fe6000bf03070 */
[----:B------:R-:W-:Y:S01]  /*5610*/  MUFU.EX2 R146, R3 ;  /* 0x0000000300927308 */ /* 0x000fe20000000800 */
[----:B------:R-:W-:Y:S01]  /*5620*/  ISETP.LE.U32.AND P3, PT, R6, UR11, PT ;  /* 0x0000000b06007c0c */ /* 0x000fe2000bf63070 */
[----:B------:R-:W-:Y:S01]  /*5630*/  @P6 FADD.FTZ R156, -R156, -RZ ;  /* 0x800000ff9c9c6221 */ /* 0x000fe20000010100 */
[C---:B------:R-:W-:Y:S01]  /*5640*/  LOP3.LUT R6, R5.reuse, 0xffff, RZ, 0xc0, !PT ;  /* 0x0000ffff05067812 */ /* 0x040fe200078ec0ff */
[----:B-1----:R-:W-:Y:S01]  /*5650*/  @!P4 FADD.FTZ R142, -R142, -RZ ;  /* 0x800000ff8e8ec221 */ /* 0x002fe20000010100 */
[----:B------:R-:W-:Y:S02]  /*5660*/  ISETP.LE.U32.AND P6, PT, R8, UR11, PT ;  /* 0x0000000b08007c0c */ /* 0x000fe4000bfc3070 */
[----:B------:R-:W-:Y:S03]  /*5670*/  SHF.R.U32.HI R6, RZ, 0x8, R6 ;  /* 0x00000008ff067819 */ /* 0x000fe60000011606 */
[----:B------:R-:W1:Y:S01]  /*5680*/  MUFU.EX2 R154, R25 ;  /* 0x00000019009a7308 */ /* 0x000e620000000800 */
[----:B------:R-:W-:Y:S02]  /*5690*/  PRMT R7, R5, 0x7632, R7 ;  /* 0x0000763205077816 */ /* 0x000fe40000000007 */
[----:B------:R-:W-:Y:S01]  /*56a0*/  LOP3.LUT R6, R6, 0xffff, RZ, 0xc0, !PT ;  /* 0x0000ffff06067812 */ /* 0x000fe200078ec0ff */
[----:B------:R-:W-:Y:S01]  /*56b0*/  @!P0 FADD.FTZ R158, -R158, -RZ ;  /* 0x800000ff9e9e8221 */ /* 0x000fe20000010100 */
[----:B------:R-:W-:Y:S01]  /*56c0*/  ISETP.GT.U32.AND P0, PT, R10, UR11, PT ;  /* 0x0000000b0a007c0c */ /* 0x000fe2000bf04070 */
[----:B------:R-:W-:Y:S01]  /*56d0*/  @!P3 FADD.FTZ R150, -R150, -RZ ;  /* 0x800000ff9696b221 */ /* 0x000fe20000010100 */
[----:B------:R-:W-:Y:S03]  /*56e0*/  ISETP.LE.U32.AND P3, PT, R6, UR11, PT ;  /* 0x0000000b06007c0c */ /* 0x000fe6000bf63070 */
[----:B------:R-:W3:Y:S01]  /*56f0*/  MUFU.EX2 R153, R22 ;  /* 0x0000001600997308 */ /* 0x000ee20000000800 */
[----:B------:R-:W-:Y:S01]  /*5700*/  LOP3.LUT R6, R7, 0xff, RZ, 0xc0, !PT ;  /* 0x000000ff07067812 */ /* 0x000fe200078ec0ff */
[----:B------:R-:W-:Y:S01]  /*5710*/  @!P6 FADD.FTZ R152, -R152, -RZ ;  /* 0x800000ff9898e221 */ /* 0x000fe20000010100 */
[----:B------:R-:W-:Y:S02]  /*5720*/  PRMT R7, R4, 0x7770, RZ ;  /* 0x0000777004077816 */ /* 0x000fe400000000ff */
[----:B------:R-:W-:Y:S02]  /*5730*/  ISETP.LE.U32.AND P6, PT, R6, UR11, PT ;  /* 0x0000000b06007c0c */ /* 0x000fe4000bfc3070 */
[C---:B------:R-:W-:Y:S03]  /*5740*/  PRMT R6, R4.reuse, 0x7771, RZ ;  /* 0x0000777104067816 */ /* 0x040fe600000000ff */
[----:B------:R-:W4:Y:S01]  /*5750*/  MUFU.EX2 R160, R26 ;  /* 0x0000001a00a07308 */ /* 0x000f220000000800 */
[C---:B------:R-:W-:Y:S01]  /*5760*/  PRMT R8, R4.reuse, 0x7772, RZ ;  /* 0x0000777204087816 */ /* 0x040fe200000000ff */
[----:B--2---:R-:W-:Y:S01]  /*5770*/  @P0 FADD.FTZ R149, -R149, -RZ ;  /* 0x800000ff95950221 */ /* 0x004fe20000010100 */
[----:B------:R-:W-:Y:S01]  /*5780*/  PRMT R4, R4, 0x7773, RZ ;  /* 0x0000777304047816 */ /* 0x000fe200000000ff */
[----:B-1----:R-:W-:Y:S01]  /*5790*/  @!P3 FADD.FTZ R154, -R154, -RZ ;  /* 0x800000ff9a9ab221 */ /* 0x002fe20000010100 */
[----:B------:R-:W-:Y:S02]  /*57a0*/  F2FP.RELU.F16.F32.PACK_AB R3, R148, R162 ;  /* 0x000000a29403723e */ /* 0x000fe400000008ff */
[----:B------:R-:W-:Y:S03]  /*57b0*/  ISETP.GT.U32.AND P0, PT, R4, UR11, PT ;  /* 0x0000000b04007c0c */ /* 0x000fe6000bf04070 */
[----:B------:R-:W-:Y:S01]  /*57c0*/  MUFU.EX2 R141, R136 ;  /* 0x00000088008d7308 */ /* 0x000fe20000000800 */
[----:B------:R-:W-:Y:S01]  /*57d0*/  F2FP.RELU.F16.F32.PACK_AB R4, R163, R168 ;  /* 0x000000a8a304723e */ /* 0x000fe200000008ff */
[----:B------:R1:W-:Y:S01]  /*57e0*/  STS [R144+0x13400], R3 ;  /* 0x0134000390007388 */ /* 0x0003e20000000800 */
[----:B------:R-:W-:Y:S01]  /*57f0*/  ISETP.GT.U32.AND P3, PT, R12, UR11, PT ;  /* 0x0000000b0c007c0c */ /* 0x000fe2000bf64070 */
[----:B---3--:R-:W-:Y:S01]  /*5800*/  @!P5 FADD.FTZ R153, -R153, -RZ ;  /* 0x800000ff9999d221 */ /* 0x008fe20000010100 */
[----:B------:R-:W-:Y:S01]  /*5810*/  SEL R234, R234, 0xfffffff0, !P1 ;  /* 0xfffffff0eaea7807 */ /* 0x000fe20004800000 */
[----:B------:R2:W-:Y:S01]  /*5820*/  STS [R144+0x13000], R4 ;  /* 0x0130000490007388 */ /* 0x0005e20000000800 */
[----:B------:R-:W-:Y:S03]  /*5830*/  ISETP.GT.U32.AND P4, PT, R6, UR11, PT ;  /* 0x0000000b06007c0c */ /* 0x000fe6000bf84070 */
[----:B------:R-:W3:Y:S01]  /*5840*/  MUFU.EX2 R140, R0 ;  /* 0x00000000008c7308 */ /* 0x000ee20000000800 */
[----:B------:R-:W-:Y:S01]  /*5850*/  SHF.R.U32.HI R5, RZ, 0x18, R5 ;  /* 0x00000018ff057819 */ /* 0x000fe20000011605 */
[----:B------:R-:W-:Y:S01]  /*5860*/  IMAD.IADD R2, R234, 0x1, R144 ;  /* 0x00000001ea027824 */ /* 0x000fe200078e0290 */
[----:B------:R-:W-:Y:S01]  /*5870*/  F2FP.RELU.F16.F32.PACK_AB R6, R230, R231 ;  /* 0x000000e7e606723e */ /* 0x000fe200000008ff */
[----:B----4-:R-:W-:Y:S01]  /*5880*/  @!P6 FADD.FTZ R160, -R160, -RZ ;  /* 0x800000ffa0a0e221 */ /* 0x010fe20000010100 */
[----:B------:R-:W-:Y:S02]  /*5890*/  ISETP.GT.U32.AND P5, PT, R11, UR11, PT ;  /* 0x0000000b0b007c0c */ /* 0x000fe4000bfa4070 */
[----:B------:R-:W-:Y:S01]  /*58a0*/  ISETP.LE.U32.AND P6, PT, R7, UR11, PT ;  /* 0x0000000b07007c0c */ /* 0x000fe2000bfc3070 */
[----:B------:R-:W-:Y:S01]  /*58b0*/  @P3 FADD.FTZ R146, -R146, -RZ ;  /* 0x800000ff92923221 */ /* 0x000fe20000010100 */
[----:B------:R-:W-:Y:S01]  /*58c0*/  ISETP.LE.U32.AND P3, PT, R5, UR11, PT ;  /* 0x0000000b05007c0c */ /* 0x000fe2000bf63070 */
[----:B------:R-:W4:Y:S01]  /*58d0*/  MUFU.EX2 R157, R27 ;  /* 0x0000001b009d7308 */ /* 0x000f220000000800 */
[----:B------:R-:W-:Y:S01]  /*58e0*/  F2FP.RELU.F16.F32.PACK_AB R5, R171, R232 ;  /* 0x000000e8ab05723e */ /* 0x000fe200000008ff */
[----:B------:R-:W-:Y:S01]  /*58f0*/  @P4 FADD.FTZ R145, -R145, -RZ ;  /* 0x800000ff91914221 */ /* 0x000fe20000010100 */
[----:B------:R-:W-:Y:S02]  /*5900*/  F2FP.RELU.F16.F32.PACK_AB R7, R164, R165 ;  /* 0x000000a5a407723e */ /* 0x000fe400000008ff */
[----:B------:R-:W-:Y:S01]  /*5910*/  FSETP.GE.FTZ.AND P4, PT, R151, RZ, PT ;  /* 0x000000ff9700720b */ /* 0x000fe20003f96000 */
[----:B---3--:R-:W-:Y:S02]  /*5920*/  @P0 FADD.FTZ R140, -R140, -RZ ;  /* 0x800000ff8c8c0221 */ /* 0x008fe40000010100 */
[----:B------:R-:W-:Y:S01]  /*5930*/  @P5 FADD.FTZ R141, -R141, -RZ ;  /* 0x800000ff8d8d5221 */ /* 0x000fe20000010100 */
[----:B-1----:R-:W-:Y:S01]  /*5940*/  F2FP.RELU.F16.F32.PACK_AB R3, R155, R159 ;  /* 0x0000009f9b03723e */ /* 0x002fe200000008ff */
[----:B------:R-:W1:Y:S01]  /*5950*/  MUFU.EX2 R147, R28 ;  /* 0x0000001c00937308 */ /* 0x000e620000000800 */
[----:B------:R-:W-:Y:S02]  /*5960*/  ISETP.GT.U32.AND P5, PT, R8, UR11, PT ;  /* 0x0000000b08007c0c */ /* 0x000fe4000bfa4070 */
[----:B--2---:R-:W-:Y:S01]  /*5970*/  F2FP.RELU.F16.F32.PACK_AB R4, R156, R161 ;  /* 0x000000a19c04723e */ /* 0x004fe200000008ff */
[----:B------:R2:W-:Y:S01]  /*5980*/  STS [R2+0x13400], R3 ;  /* 0x0134000302007388 */ /* 0x0005e20000000800 */
[----:B------:R-:W-:Y:S01]  /*5990*/  F2FP.RELU.F16.F32.PACK_AB R0, R141, R142 ;  /* 0x0000008e8d00723e */ /* 0x000fe200000008ff */
[----:B----4-:R-:W-:Y:S02]  /*59a0*/  @!P3 FADD.FTZ R157, -R157, -RZ ;  /* 0x800000ff9d9db221 */ /* 0x010fe40000010100 */
[----:B------:R3:W-:Y:S02]  /*59b0*/  STS [R2+0x13000], R4 ;  /* 0x0130000402007388 */ /* 0x0007e40000000800 */
[----:B------:R-:W4:Y:S01]  /*59c0*/  MUFU.EX2 R143, R30 ;  /* 0x0000001e008f7308 */ /* 0x000f220000000800 */
[----:B------:R-:W-:Y:S01]  /*59d0*/  FSETP.GE.FTZ.AND P3, PT, R162, RZ, PT ;  /* 0x000000ffa200720b */ /* 0x000fe20003f76000 */
[----:B------:R3:W-:Y:S04]  /*59e0*/  STS [R144+0x14000], R6 ;  /* 0x0140000690007388 */ /* 0x0007e80000000800 */
[----:B------:R3:W-:Y:S01]  /*59f0*/  STS [R144+0x14400], R5 ;  /* 0x0144000590007388 */ /* 0x0007e20000000800 */
[----:B-1----:R-:W-:Y:S03]  /*5a00*/  @!P6 FADD.FTZ R147, -R147, -RZ ;  /* 0x800000ff9393e221 */ /* 0x002fe60000010100 */
[----:B------:R-:W-:Y:S01]  /*5a10*/  STS [R2+0x14000], R7 ;  /* 0x0140000702007388 */ /* 0x000fe20000000800 */
[----:B----4-:R-:W-:Y:S01]  /*5a20*/  @P5 FADD.FTZ R143, -R143, -RZ ;  /* 0x800000ff8f8f5221 */ /* 0x010fe20000010100 */
[----:B------:R-:W-:Y:S01]  /*5a30*/  FSETP.GE.FTZ.AND P5, PT, R156, RZ, PT ;  /* 0x000000ff9c00720b */ /* 0x000fe20003fb6000 */
[----:B--2---:R-:W-:Y:S01]  /*5a40*/  IMAD.IADD R3, R234, 0x1, R137 ;  /* 0x00000001ea037824 */ /* 0x004fe200078e0289 */
[----:B---3--:R-:W-:Y:S02]  /*5a50*/  F2FP.RELU.F16.F32.PACK_AB R4, R152, R153 ;  /* 0x000000999804723e */ /* 0x008fe400000008ff */
[----:B------:R-:W-:Y:S02]  /*5a60*/  F2FP.RELU.F16.F32.PACK_AB R6, R166, R169 ;  /* 0x000000a9a606723e */ /* 0x000fe400000008ff */
[----:B------:R-:W-:Y:S03]  /*5a70*/  F2FP.RELU.F16.F32.PACK_AB R5, R150, R151 ;  /* 0x000000979605723e */ /* 0x000fe600000008ff */
        /* <DEDUP_REMOVED lines=72> */
[----:B------:R-:W-:Y:S02]  /*5f00*/  LEA.HI.X R139, R243, R137, RZ, 0x2, P0 ;  /* 0x00000089f38b7211 */ /* 0x000fe400000f14ff */
[----:B------:R-:W-:Y:S03]  /*5f10*/  FSETP.GE.FTZ.AND P0, PT, R168, RZ, PT ;  /* 0x000000ffa800720b */ /* 0x000fe60003f16000 */
[----:B------:R-:W2:Y:S04]  /*5f20*/  LDG.E R137, desc[UR40][R138.64] ;  /* 0x000000288a897981 */ /* 0x000ea8000c1e1900 */
[----:B------:R-:W3:Y:S01]  /*5f30*/  LDG.E R136, desc[UR40][R138.64+0x20] ;  /* 0x000020288a887981 */ /* 0x000ee2000c1e1900 */
[-C--:B-1----:R-:W-:Y:S11]  /*5f40*/  HMMA.16816.F32 R4, R132, R212.reuse, R4 ;  /* 0x000000d48404723c */ /* 0x082ff60000001804 */
[----:B------:R-:W-:Y:S08]  /*5f50*/  @!UPT UIADD3 URZ, UPT, UPT, URZ, URZ, URZ ;  /* 0x000000fffffff290 */ /* 0x000ff0000fffe0ff */
[----:B--2---:R-:W-:Y:S01]  /*5f60*/  FADD.FTZ R0, -R137, R4 ;  /* 0x0000000489007221 */ /* 0x004fe20000010100 */
[----:B---3--:R-:W-:Y:S04]  /*5f70*/  FADD.FTZ R3, -R136, R6 ;  /* 0x0000000688037221 */ /* 0x008fe80000010100 */
[----:B------:R-:W-:Y:S02]  /*5f80*/  FSEL R0, R0, R137, P0 ;  /* 0x0000008900007208 */ /* 0x000fe40000000000 */
[----:B------:R-:W-:Y:S02]  /*5f90*/  FSETP.GE.FTZ.AND P0, PT, R163, RZ, PT ;  /* 0x000000ffa300720b */ /* 0x000fe40003f16000 */
[----:B------:R-:W-:Y:S01]  /*5fa0*/  FSEL R3, R3, R136, P3 ;  /* 0x0000008803037208 */ /* 0x000fe20001800000 */
[----:B------:R-:W-:Y:S01]  /*5fb0*/  FMUL.FTZ R168, R168, R0 ;  /* 0x00000000a8a87220 */ /* 0x000fe20000410000 */
[----:B------:R-:W-:Y:S01]  /*5fc0*/  FADD.FTZ R0, -R137, R5 ;  /* 0x0000000589007221 */ /* 0x000fe20000010100 */
[----:B------:R-:W-:Y:S02]  /*5fd0*/  FSETP.GE.FTZ.AND P3, PT, R161, RZ, PT ;  /* 0x000000ffa100720b */ /* 0x000fe40003f76000 */
[----:B------:R-:W-:Y:S02]  /*5fe0*/  FMUL.FTZ R170, R162, R3 ;  /* 0x00000003a2aa7220 */ /* 0x000fe40000410000 */
[-C--:B------:R-:W-:Y:S02]  /*5ff0*/  FSEL R0, R0, R137.reuse, P0 ;  /* 0x0000008900007208 */ /* 0x080fe40000000000 */
[----:B------:R-:W-:Y:S03]  /*6000*/  FSETP.GE.FTZ.AND P0, PT, R148, RZ, PT ;  /* 0x000000ff9400720b */ /* 0x000fe60003f16000 */
[----:B------:R-:W-:Y:S01]  /*6010*/  FMUL.FTZ R163, R163, R0 ;  /* 0x00000000a3a37220 */ /* 0x000fe20000410000 */
[----:B------:R-:W-:Y:S02]  /*6020*/  FADD.FTZ R0, -R136, R7 ;  /* 0x0000000788007221 */ /* 0x000fe40000010100 */
[----:B------:R1:W2:Y:S03]  /*6030*/  LDSM.16.M88.4 R4, [R2+0x2800] ;  /* 0x002800000204783b */ /* 0x0002a60000000200 */
[----:B------:R-:W-:Y:S02]  /*6040*/  FSEL R0, R0, R136, P0 ;  /* 0x0000008800007208 */ /* 0x000fe40000000000 */
[----:B------:R-:W-:Y:S03]  /*6050*/  FSETP.GE.FTZ.AND P0, PT, R141, RZ, PT ;  /* 0x000000ff8d00720b */ /* 0x000fe60003f16000 */
[----:B------:R-:W-:Y:S01]  /*6060*/  FMUL.FTZ R162, R148, R0 ;  /* 0x0000000094a27220 */ /* 0x000fe20000410000 */
[----:B------:R-:W-:Y:S01]  /*6070*/  LOP3.LUT R0, R228, 0x30, RZ, 0xc0, !PT ;  /* 0x00000030e4007812 */ /* 0x000fe200078ec0ff */
[----:B------:R-:W-:Y:S03]  /*6080*/  IMAD.SHL.U32 R148, R227, 0x40, RZ ;  /* 0x00000040e3947824 */ /* 0x000fe600078e00ff */
[----:B------:R-:W-:Y:S04]  /*6090*/  LOP3.LUT R0, R0, 0x8, R227, 0xf8, !PT ;  /* 0x0000000800007812 */ /* 0x000fe800078ef8e3 */
[----:B------:R-:W-:Y:S04]  /*60a0*/  LOP3.LUT R0, R0, 0x1c0, R148, 0xf8, !PT ;  /* 0x000001c000007812 */ /* 0x000fe800078ef894 */
[----:B------:R-:W-:Y:S02]  /*60b0*/  LOP3.LUT R3, R0, 0x38, R167, 0x78, !PT ;  /* 0x0000003800037812 */ /* 0x000fe400078e78a7 */
[----:B-1----:R-:W-:Y:S05]  /*60c0*/  LOP3.LUT R2, R148, 0x400, RZ, 0xc0, !PT ;  /* 0x0000040094027812 */ /* 0x002fea00078ec0ff */
[----:B------:R-:W-:Y:S01]  /*60d0*/  IMAD R3, R3, 0x2, R2 ;  /* 0x0000000203037824 */ /* 0x000fe200078e0202 */
[C---:B--2---:R-:W-:Y:S08]  /*60e0*/  HMMA.16816.F32 R8, R4.reuse, R212, R8 ;  /* 0x000000d40408723c */ /* 0x044ff00000001808 */
[-C--:B------:R-:W-:Y:S08]  /*60f0*/  HMMA.16816.F32 R12, R4, R214.reuse, R12 ;  /* 0x000000d6040c723c */ /* 0x080ff0000000180c */
[C---:B------:R-:W-:Y:S08]  /*6100*/  HMMA.16816.F32 R16, R132.reuse, R214, R16 ;  /* 0x000000d68410723c */ /* 0x040ff00000001810 */
[-C--:B------:R-:W-:Y:S08]  /*6110*/  HMMA.16816.F32 R20, R132, R216.reuse, R20 ;  /* 0x000000d88414723c */ /* 0x080ff00000001814 */
[C---:B------:R-:W-:Y:S04]  /*6120*/  HMMA.16816.F32 R24, R4.reuse, R216, R24 ;  /* 0x000000d80418723c */ /* 0x040fe80000001818 */
[C---:B------:R-:W-:Y:S04]  /*6130*/  FADD.FTZ R16, -R137.reuse, R16 ;  /* 0x0000001089107221 */ /* 0x040fe80000010100 */
[-C--:B------:R-:W-:Y:S01]  /*6140*/  HMMA.16816.F32 R28, R4, R218.reuse, R28 ;  /* 0x000000da041c723c */ /* 0x080fe2000000181c */
[----:B------:R1:W5:Y:S02]  /*6150*/  LDG.E R4, desc[UR40][R138.64+0x80] ;  /* 0x000080288a047981 */ /* 0x000364000c1e1900 */
[-C--:B------:R-:W-:Y:S01]  /*6160*/  FSEL R0, R16, R137.reuse, P3 ;  /* 0x0000008910007208 */ /* 0x080fe20001800000 */
[C---:B------:R-:W-:Y:S01]  /*6170*/  FADD.FTZ R16, -R137.reuse, R17 ;  /* 0x0000001189107221 */ /* 0x040fe20000010100 */
[----:B------:R-:W-:Y:S01]  /*6180*/  FSETP.GE.FTZ.AND P3, PT, R150, RZ, PT ;  /* 0x000000ff9600720b */ /* 0x000fe20003f76000 */
[----:B------:R1:W5:Y:S01]  /*6190*/  LDG.E R5, desc[UR40][R138.64+0xa0] ;  /* 0x0000a0288a057981 */ /* 0x000362000c1e1900 */
[C---:B------:R-:W-:Y:S01]  /*61a0*/  FADD.FTZ R2, -R137.reuse, R20 ;  /* 0x0000001489027221 */ /* 0x040fe20000010100 */
[----:B------:R-:W-:Y:S04]  /*61b0*/  HMMA.16816.F32 R32, R132, R218, R32 ;  /* 0x000000da8420723c */ /* 0x000fe80000001820 */
[-C--:B------:R-:W-:Y:S01]  /*61c0*/  FSEL R16, R16, R137.reuse, P5 ;  /* 0x0000008910107208 */ /* 0x080fe20002800000 */
[----:B------:R-:W-:Y:S01]  /*61d0*/  FADD.FTZ R21, -R137, R21 ;  /* 0x0000001589157221 */ /* 0x000fe20000010100 */
[-C--:B------:R-:W-:Y:S01]  /*61e0*/  FSEL R2, R2, R137.reuse, P4 ;  /* 0x0000008902027208 */ /* 0x080fe20002000000 */
[----:B------:R-:W-:Y:S02]  /*61f0*/  FMUL.FTZ R161, R161, R0 ;  /* 0x00000000a1a17220 */ /* 0x000fe40000410000 */
[----:B------:R-:W-:Y:S01]  /*6200*/  FMUL.FTZ R16, R156, R16 ;  /* 0x000000109c107220 */ /* 0x000fe20000410000 */
[----:B------:R-:W-:Y:S01]  /*6210*/  FSEL R21, R21, R137, P3 ;  /* 0x0000008915157208 */ /* 0x000fe20001800000 */
[----:B------:R-:W-:Y:S01]  /*6220*/  FMUL.FTZ R151, R151, R2 ;  /* 0x0000000297977220 */ /* 0x000fe20000410000 */
[----:B------:R-:W-:Y:S02]  /*6230*/  FSETP.GE.FTZ.AND P3, PT, R142, RZ, PT ;  /* 0x000000ff8e00720b */ /* 0x000fe40003f76000 */
[----:B------:R-:W-:Y:S01]  /*6240*/  F2FP.F16.F32.PACK_AB R2, R163, R168 ;  /* 0x000000a8a302723e */ /* 0x000fe200000000ff */
[----:B------:R-:W-:Y:S01]  /*6250*/  FMUL.FTZ R21, R150, R21 ;  /* 0x0000001596157220 */ /* 0x000fe20000410000 */
[----:B------:R-:W-:Y:S03]  /*6260*/  F2FP.F16.F32.PACK_AB R16, R16, R161 ;  /* 0x000000a11010723e */ /* 0x000fe600000000ff */
[----:B------:R-:W-:Y:S01]  /*6270*/  FADD.FTZ R0, -R137, R32 ;  /* 0x0000002089007221 */ /* 0x000fe20000010100 */
[----:B------:R-:W-:Y:S04]  /*6280*/  F2FP.F16.F32.PACK_AB R21, R21, R151 ;  /* 0x000000971515723e */ /* 0x000fe800000000ff */
[----:B------:R-:W-:Y:S01]  /*6290*/  FSEL R0, R0, R137, P3 ;  /* 0x0000008900007208 */ /* 0x000fe20001800000 */
[----:B------:R-:W-:Y:S04]  /*62a0*/  @P0 FADD.FTZ R137, -R137, R33 ;  /* 0x0000002189890221 */ /* 0x000fe80000010100 */
[----:B------:R-:W-:Y:S01]  /*62b0*/  FMUL.FTZ R142, R142, R0 ;  /* 0x000000008e8e7220 */ /* 0x000fe20000410000 */
[----:B------:R-:W-:Y:S01]  /*62c0*/  FMUL.FTZ R20, R141, R137 ;  /* 0x000000898d147220 */ /* 0x000fe20000410000 */
[----:B-1----:R-:W-:Y:S06]  /*62d0*/  BRA.U !UP2, `(.L_x_727) ;  /* 0x000000010a9c7547 */ /* 0x002fec000b800000 */
        /* <DEDUP_REMOVED lines=39> */
.L_x_727:
[----:B------:R-:W2:Y:S01]  /*6550*/  LDL R6, [R1] ;  /* 0x0000000001067983 */ /* 0x000ea20000100800 */
[C---:B------:R-:W-:Y:S01]  /*6560*/  FADD.FTZ R18, -R136.reuse, R18 ;  /* 0x0000001288127221 */ /* 0x040fe20000010100 */
[----:B------:R-:W-:Y:S01]  /*6570*/  FSETP.GE.FTZ.AND P0, PT, R159, RZ, PT ;  /* 0x000000ff9f00720b */ /* 0x000fe20003f16000 */
[C---:B------:R-:W-:Y:S01]  /*6580*/  FADD.FTZ R0, -R136.reuse, R22 ;  /* 0x0000001688007221 */ /* 0x040fe20000010100 */
[----:B------:R3:W-:Y:S01]  /*6590*/  STS [R144+0xf000], R2 ;  /* 0x00f0000290007388 */ /* 0x0007e20000000800 */
[----:B------:R-:W-:Y:S01]  /*65a0*/  FSETP.GE.FTZ.AND P4, PT, R155, RZ, PT ;  /* 0x000000ff9b00720b */ /* 0x000fe20003f96000 */
[C---:B------:R-:W-:Y:S01]  /*65b0*/  FADD.FTZ R17, -R136.reuse, R23 ;  /* 0x0000001788117221 */ /* 0x040fe20000010100 */
[----:B------:R-:W-:Y:S01]  /*65c0*/  FSETP.GE.FTZ.AND P3, PT, R153, RZ, PT ;  /* 0x000000ff9900720b */ /* 0x000fe20003f76000 */
[----:B------:R-:W-:Y:S01]  /*65d0*/  FADD.FTZ R34, -R136, R34 ;  /* 0x0000002288227221 */ /* 0x000fe20000010100 */
[-C--:B------:R-:W-:Y:S01]  /*65e0*/  FSEL R18, R18, R136.reuse, P0 ;  /* 0x0000008812127208 */ /* 0x080fe20000000000 */
[----:B-----5:R-:W-:Y:S01]  /*65f0*/  FADD.FTZ R8, -R4, R8 ;  /* 0x0000000804087221 */ /* 0x020fe20000010100 */
[----:B------:R-:W-:Y:S01]  /*6600*/  FSEL R0, R0, R136, P3 ;  /* 0x0000008800007208 */ /* 0x000fe20001800000 */
[----:B------:R-:W-:Y:S01]  /*6610*/  FADD.FTZ R9, -R4, R9 ;  /* 0x0000000904097221 */ /* 0x000fe20000010100 */
[----:B------:R-:W-:Y:S01]  /*6620*/  F2FP.F16.F32.PACK_AB R7, R162, R170 ;  /* 0x000000aaa207723e */ /* 0x000fe200000000ff */
[----:B------:R-:W-:Y:S01]  /*6630*/  FMUL.FTZ R18, R159, R18 ;  /* 0x000000129f127220 */ /* 0x000fe20000410000 */
[----:B------:R-:W-:Y:S01]  /*6640*/  FSETP.GE.FTZ.AND P3, PT, R146, RZ, PT ;  /* 0x000000ff9200720b */ /* 0x000fe20003f76000 */
[----:B------:R-:W-:Y:S01]  /*6650*/  FMUL.FTZ R153, R153, R0 ;  /* 0x0000000099997220 */ /* 0x000fe20000410000 */
[----:B------:R-:W-:Y:S01]  /*6660*/  FSETP.GE.FTZ.AND P0, PT, R152, RZ, PT ;  /* 0x000000ff9800720b */ /* 0x000fe20003f16000 */
[----:B------:R4:W-:Y:S01]  /*6670*/  STS [R144+0xf400], R7 ;  /* 0x00f4000790007388 */ /* 0x0009e20000000800 */
[C---:B------:R-:W-:Y:S01]  /*6680*/  FADD.FTZ R12, -R4.reuse, R12 ;  /* 0x0000000c040c7221 */ /* 0x040fe20000010100 */
[C---:B------:R-:W-:Y:S01]  /*6690*/  FADD.FTZ R13, -R4.reuse, R13 ;  /* 0x0000000d040d7221 */ /* 0x040fe20000010100 */
[-C--:B------:R-:W-:Y:S01]  /*66a0*/  FSEL R17, R17, R136.reuse, P0 ;  /* 0x0000008811117208 */ /* 0x080fe20000000000 */
[C---:B------:R-:W-:Y:S01]  /*66b0*/  FADD.FTZ R25, -R4.reuse, R25 ;  /* 0x0000001904197221 */ /* 0x040fe20000010100 */
[----:B------:R-:W-:Y:S01]  /*66c0*/  FSETP.GE.FTZ.AND P0, PT, R149, RZ, PT ;  /* 0x000000ff9500720b */ /* 0x000fe20003f16000 */
[----:B------:R-:W-:Y:S01]  /*66d0*/  FADD.FTZ R24, -R4, R24 ;  /* 0x0000001804187221 */ /* 0x000fe20000010100 */
[----:B------:R-:W-:Y:S01]  /*66e0*/  FSETP.GE.FTZ.AND P6, PT, R164, RZ, PT ;  /* 0x000000ffa400720b */ /* 0x000fe20003fd6000 */
[C---:B------:R-:W-:Y:S01]  /*66f0*/  FADD.FTZ R11, -R5.reuse, R11 ;  /* 0x0000000b050b7221 */ /* 0x040fe20000010100 */
[-C--:B------:R-:W-:Y:S01]  /*6700*/  FSEL R34, R34, R136.reuse, P0 ;  /* 0x0000008822227208 */ /* 0x080fe20000000000 */
[C---:B------:R-:W-:Y:S01]  /*6710*/  FADD.FTZ R14, -R5.reuse, R14 ;  /* 0x0000000e050e7221 */ /* 0x040fe20000010100 */
[----:B---3--:R-:W-:Y:S01]  /*6720*/  FADD.FTZ R2, -R136, R19 ;  /* 0x0000001388027221 */ /* 0x008fe20000010100 */
[----:B------:R-:W-:Y:S01]  /*6730*/  FSETP.GE.FTZ.AND P0, PT, R230, RZ, PT ;  /* 0x000000ffe600720b */ /* 0x000fe20003f16000 */
[----:B------:R-:W-:Y:S01]  /*6740*/  FADD.FTZ R30, -R5, R30 ;  /* 0x0000001e051e7221 */ /* 0x000fe20000010100 */
[----:B------:R-:W-:Y:S01]  /*6750*/  FSETP.GE.FTZ.AND P5, PT, R158, RZ, PT ;  /* 0x000000ff9e00720b */ /* 0x000fe20003fb6000 */
[----:B------:R-:W-:Y:S01]  /*6760*/  FMUL.FTZ R17, R152, R17 ;  /* 0x0000001198117220 */ /* 0x000fe20000410000 */
[----:B------:R-:W-:Y:S01]  /*6770*/  FSEL R2, R2, R136, P4 ;  /* 0x0000008802027208 */ /* 0x000fe20002000000 */
[----:B------:R-:W-:Y:S01]  /*6780*/  @P3 FADD.FTZ R136, -R136, R35 ;  /* 0x0000002388883221 */ /* 0x000fe20000010100 */
[----:B------:R-:W-:Y:S01]  /*6790*/  FSETP.GE.FTZ.AND P3, PT, R231, RZ, PT ;  /* 0x000000ffe700720b */ /* 0x000fe20003f76000 */
[----:B------:R-:W-:Y:S01]  /*67a0*/  FMUL.FTZ R34, R149, R34 ;  /* 0x0000002295227220 */ /* 0x000fe20000410000 */
[----:B------:R-:W-:Y:S01]  /*67b0*/  FSETP.GE.FTZ.AND P4, PT, R154, RZ, PT ;  /* 0x000000ff9a00720b */ /* 0x000fe20003f96000 */
[----:B------:R-:W-:Y:S01]  /*67c0*/  FMUL.FTZ R2, R155, R2 ;  /* 0x000000029b027220 */ /* 0x000fe20000410000 */
[----:B------:R-:W-:Y:S01]  /*67d0*/  FSEL R8, R8, R4, P3 ;  /* 0x0000000408087208 */ /* 0x000fe20001800000 */
[----:B------:R-:W-:Y:S01]  /*67e0*/  FMUL.FTZ R136, R146, R136 ;  /* 0x0000008892887220 */ /* 0x000fe20000410000 */
[----:B------:R-:W-:Y:S01]  /*67f0*/  FSETP.GE.FTZ.AND P3, PT, R165, RZ, PT ;  /* 0x000000ffa500720b */ /* 0x000fe20003f76000 */
[----:B------:R-:W-:Y:S01]  /*6800*/  IMAD.SHL.U32 R149, R227, 0x20, RZ ;  /* 0x00000020e3957824 */ /* 0x000fe200078e00ff */
[----:B------:R-:W-:Y:S02]  /*6810*/  F2FP.F16.F32.PACK_AB R0, R2, R18 ;  /* 0x000000120200723e */ /* 0x000fe400000000ff */
[----:B----4-:R-:W-:Y:S01]  /*6820*/  FSEL R7, R9, R4, P0 ;  /* 0x0000000409077208 */ /* 0x010fe20000000000 */
[----:B------:R-:W-:Y:S01]  /*6830*/  FMUL.FTZ R9, R231, R8 ;  /* 0x00000008e7097220 */ /* 0x000fe20000410000 */
[----:B------:R-:W-:Y:S02]  /*6840*/  FSETP.GE.FTZ.AND P0, PT, R145, RZ, PT ;  /* 0x000000ff9100720b */ /* 0x000fe40003f16000 */
[----:B------:R-:W-:Y:S01]  /*6850*/  FSEL R24, R24, R4, P5 ;  /* 0x0000000418187208 */ /* 0x000fe20002800000 */
[----:B------:R-:W-:Y:S01]  /*6860*/  FMUL.FTZ R8, R230, R7 ;  /* 0x00000007e6087220 */ /* 0x000fe20000410000 */
[----:B------:R-:W-:Y:S01]  /*6870*/  FADD.FTZ R7, -R4, R28 ;  /* 0x0000001c04077221 */ /* 0x000fe20000010100 */
[----:B------:R-:W-:Y:S02]  /*6880*/  FSETP.GE.FTZ.AND P5, PT, R160, RZ, PT ;  /* 0x000000ffa000720b */ /* 0x000fe40003fb6000 */
[----:B------:R-:W-:Y:S01]  /*6890*/  F2FP.F16.F32.PACK_AB R17, R17, R153 ;  /* 0x000000991111723e */ /* 0x000fe200000000ff */
[----:B------:R-:W-:Y:S01]  /*68a0*/  FMUL.FTZ R158, R158, R24 ;  /* 0x000000189e9e7220 */ /* 0x000fe20000410000 */
[----:B------:R-:W-:Y:S02]  /*68b0*/  F2FP.F16.F32.PACK_AB R20, R20, R142 ;  /* 0x0000008e1414723e */ /* 0x000fe400000000ff */
[----:B--2---:R-:W-:Y:S05]  /*68c0*/  LEA R6, R6, UR42, 0x1 ;  /* 0x0000002a06067c11 */ /* 0x004fea000f8e08ff */
[C---:B------:R-:W-:Y:S02]  /*68d0*/  VIADD R2, R6.reuse, 0x20 ;  /* 0x0000002006027836 */ /* 0x040fe40000000000 */
[----:B------:R-:W-:Y:S02]  /*68e0*/  @P2 VIADD R2, R6, 0xffffffe0 ;  /* 0xffffffe006022836 */ /* 0x000fe40000000000 */
[----:B------:R-:W-:Y:S05]  /*68f0*/  IMAD.IADD R6, R234, 0x1, R6 ;  /* 0x00000001ea067824 */ /* 0x000fea00078e0206 */
[----:B------:R2:W-:Y:S04]  /*6900*/  STS [R6+-0x3c00], R0 ;  /* 0xffc4000006007388 */ /* 0x0005e80000000800 */
[----:B------:R-:W-:Y:S01]  /*6910*/  STS [R6+-0x4000], R16 ;  /* 0xffc0001006007388 */ /* 0x000fe20000000800 */
[-C--:B--2---:R-:W-:Y:S02]  /*6920*/  FSEL R0, R12, R4.reuse, P3 ;  /* 0x000000040c007208 */ /* 0x084fe40001800000 */
[----:B------:R-:W-:Y:S02]  /*6930*/  FSETP.GE.FTZ.AND P3, PT, R147, RZ, PT ;  /* 0x000000ff9300720b */ /* 0x000fe40003f76000 */
[----:B------:R-:W-:Y:S01]  /*6940*/  FSEL R12, R13, R4, P6 ;  /* 0x000000040d0c7208 */ /* 0x000fe20003000000 */
[----:B------:R-:W-:Y:S01]  /*6950*/  FMUL.FTZ R165, R165, R0 ;  /* 0x00000000a5a57220 */ /* 0x000fe20000410000 */
[----:B------:R-:W-:Y:S01]  /*6960*/  F2FP.F16.F32.PACK_AB R0, R8, R9 ;  /* 0x000000090800723e */ /* 0x000fe200000000ff */
[----:B------:R-:W-:Y:S01]  /*6970*/  FADD.FTZ R8, -R5, R26 ;  /* 0x0000001a05087221 */ /* 0x000fe20000010100 */
[----:B------:R-:W-:Y:S01]  /*6980*/  FSEL R13, R25, R4, P4 ;  /* 0x00000004190d7208 */ /* 0x000fe20002000000 */
[----:B------:R-:W-:Y:S01]  /*6990*/  FMUL.FTZ R12, R164, R12 ;  /* 0x0000000ca40c7220 */ /* 0x000fe20000410000 */
[----:B------:R-:W-:Y:S01]  /*69a0*/  FSEL R7, R7, R4, P3 ;  /* 0x0000000407077208 */ /* 0x000fe20001800000 */
[----:B------:R-:W-:Y:S01]  /*69b0*/  @P0 FADD.FTZ R4, -R4, R29 ;  /* 0x0000001d04040221 */ /* 0x000fe20000010100 */
[----:B------:R2:W-:Y:S01]  /*69c0*/  STS [R144+0x10000], R0 ;  /* 0x0100000090007388 */ /* 0x0005e20000000800 */
[----:B------:R-:W-:Y:S01]  /*69d0*/  FSETP.GE.FTZ.AND P4, PT, R232, RZ, PT ;  /* 0x000000ffe800720b */ /* 0x000fe20003f96000 */
[----:B------:R-:W-:Y:S01]  /*69e0*/  FMUL.FTZ R13, R154, R13 ;  /* 0x0000000d9a0d7220 */ /* 0x000fe20000410000 */
[----:B------:R-:W-:Y:S01]  /*69f0*/  FMUL.FTZ R9, R145, R4 ;  /* 0x0000000491097220 */ /* 0x000fe20000410000 */
[----:B------:R-:W-:Y:S01]  /*6a00*/  FADD.FTZ R4, -R5, R10 ;  /* 0x0000000a05047221 */ /* 0x000fe20000010100 */
[----:B------:R-:W-:Y:S01]  /*6a10*/  FSETP.GE.FTZ.AND P3, PT, R171, RZ, PT ;  /* 0x000000ffab00720b */ /* 0x000fe20003f76000 */
[----:B------:R-:W-:Y:S01]  /*6a20*/  FMUL.FTZ R7, R147, R7 ;  /* 0x0000000793077220 */ /* 0x000fe20000410000 */
[----:B------:R-:W-:Y:S02]  /*6a30*/  FSETP.GE.FTZ.AND P0, PT, R169, RZ, PT ;  /* 0x000000ffa900720b */ /* 0x000fe40003f16000 */
[-C--:B------:R-:W-:Y:S02]  /*6a40*/  FSEL R4, R4, R5.reuse, P4 ;  /* 0x0000000504047208 */ /* 0x080fe40002000000 */
[-C--:B------:R-:W-:Y:S02]  /*6a50*/  FSEL R11, R11, R5.reuse, P3 ;  /* 0x000000050b0b7208 */ /* 0x080fe40001800000 */
[----:B------:R-:W-:Y:S01]  /*6a60*/  FSEL R14, R14, R5, P0 ;  /* 0x000000050e0e7208 */ /* 0x000fe20000000000 */
[----:B------:R-:W-:Y:S01]  /*6a70*/  FMUL.FTZ R10, R232, R4 ;  /* 0x00000004e80a7220 */ /* 0x000fe20000410000 */
[----:B------:R-:W-:Y:S01]  /*6a80*/  FSETP.GE.FTZ.AND P0, PT, R140, RZ, PT ;  /* 0x000000ff8c00720b */ /* 0x000fe20003f16000 */
[----:B------:R-:W-:Y:S01]  /*6a90*/  FMUL.FTZ R4, R171, R11 ;  /* 0x0000000bab047220 */ /* 0x000fe20000410000 */
[----:B------:R-:W-:Y:S01]  /*6aa0*/  FSETP.GE.FTZ.AND P3, PT, R166, RZ, PT ;  /* 0x000000ffa600720b */ /* 0x000fe20003f76000 */
[----:B------:R-:W-:Y:S01]  /*6ab0*/  FMUL.FTZ R14, R169, R14 ;  /* 0x0000000ea90e7220 */ /* 0x000fe20000410000 */
[----:B------:R-:W-:Y:S01]  /*6ac0*/  F2FP.F16.F32.PACK_AB R9, R9, R7 ;  /* 0x000000070909723e */ /* 0x000fe200000000ff */
[----:B------:R-:W-:Y:S01]  /*6ad0*/  FADD.FTZ R7, -R5, R27 ;  /* 0x0000001b05077221 */ /* 0x000fe20000010100 */
[----:B------:R-:W-:Y:S01]  /*6ae0*/  F2FP.F16.F32.PACK_AB R4, R4, R10 ;  /* 0x0000000a0404723e */ /* 0x000fe200000000ff */
[----:B------:R-:W-:Y:S01]  /*6af0*/  IMAD.SHL.U32 R169, R227, 0x4, RZ ;  /* 0x00000004e3a97824 */ /* 0x000fe200078e00ff */
[----:B------:R-:W-:Y:S01]  /*6b00*/  FSETP.GE.FTZ.AND P4, PT, R157, RZ, PT ;  /* 0x000000ff9d00720b */ /* 0x000fe20003f96000 */
[----:B------:R-:W-:Y:S02]  /*6b10*/  IMAD R232, R245, UR10, RZ ;  /* 0x0000000af5e87c24 */ /* 0x000fe4000f8e02ff */
[----:B--2---:R-:W-:Y:S01]  /*6b20*/  FADD.FTZ R0, -R5, R15 ;  /* 0x0000000f05007221 */ /* 0x004fe20000010100 */
[----:B------:R2:W-:Y:S01]  /*6b30*/  STS [R144+0x10400], R4 ;  /* 0x0104000490007388 */ /* 0x0005e20000000800 */
[-C--:B------:R-:W-:Y:S02]  /*6b40*/  FSEL R8, R8, R5.reuse, P5 ;  /* 0x0000000508087208 */ /* 0x080fe40002800000 */
[-C--:B------:R-:W-:Y:S02]  /*6b50*/  FSEL R7, R7, R5.reuse, P4 ;  /* 0x0000000507077208 */ /* 0x080fe40002000000 */
[----:B------:R-:W-:Y:S01]  /*6b60*/  FSEL R0, R0, R5, P3 ;  /* 0x0000000500007208 */ /* 0x000fe20001800000 */
[----:B------:R-:W-:Y:S01]  /*6b70*/  FMUL.FTZ R160, R160, R8 ;  /* 0x00000008a0a07220 */ /* 0x000fe20000410000 */
[----:B------:R-:W-:Y:S01]  /*6b80*/  FSETP.GE.FTZ.AND P3, PT, R143, RZ, PT ;  /* 0x000000ff8f00720b */ /* 0x000fe20003f76000 */
[----:B------:R-:W-:Y:S01]  /*6b90*/  FMUL.FTZ R7, R157, R7 ;  /* 0x000000079d077220 */ /* 0x000fe20000410000 */
[----:B------:R-:W-:Y:S01]  /*6ba0*/  F2FP.F16.F32.PACK_AB R12, R12, R165 ;  /* 0x000000a50c0c723e */ /* 0x000fe200000000ff */
[----:B------:R-:W-:Y:S01]  /*6bb0*/  FMUL.FTZ R11, R166, R0 ;  /* 0x00000000a60b7220 */ /* 0x000fe20000410000 */
[----:B------:R-:W-:Y:S01]  /*6bc0*/  FSEL R30, R30, R5, P3 ;  /* 0x000000051e1e7208 */ /* 0x000fe20001800000 */
[----:B------:R-:W-:Y:S01]  /*6bd0*/  @P0 FADD.FTZ R5, -R5, R31 ;  /* 0x0000001f05050221 */ /* 0x000fe20000010100 */
[----:B------:R-:W-:Y:S01]  /*6be0*/  F2FP.F16.F32.PACK_AB R16, R136, R34 ;  /* 0x000000228810723e */ /* 0x000fe200000000ff */
[----:B------:R-:W-:Y:S01]  /*6bf0*/  STS [R6+-0x3000], R12 ;  /* 0xffd0000c06007388 */ /* 0x000fe20000000800 */
[----:B------:R-:W-:Y:S01]  /*6c00*/  F2FP.F16.F32.PACK_AB R13, R13, R158 ;  /* 0x0000009e0d0d723e */ /* 0x000fe200000000ff */
[----:B------:R-:W-:Y:S01]  /*6c10*/  FMUL.FTZ R8, R140, R5 ;  /* 0x000000058c087220 */ /* 0x000fe20000410000 */
[----:B------:R-:W-:Y:S01]  /*6c20*/  F2FP.F16.F32.PACK_AB R5, R11, R14 ;  /* 0x0000000e0b05723e */ /* 0x000fe200000000ff */
[----:B------:R-:W-:Y:S01]  /*6c30*/  FMUL.FTZ R30, R143, R30 ;  /* 0x0000001e8f1e7220 */ /* 0x000fe20000410000 */
[----:B------:R-:W-:Y:S02]  /*6c40*/  F2FP.F16.F32.PACK_AB R7, R7, R160 ;  /* 0x000000a00707723e */ /* 0x000fe400000000ff */
[--C-:B------:R-:W-:Y:S01]  /*6c50*/  SHF.R.U32.HI R0, RZ, 0x4, R227.reuse ;  /* 0x00000004ff007819 */ /* 0x100fe200000116e3 */
[----:B------:R-:W-:Y:S01]  /*6c60*/  STS [R6+-0x2c00], R5 ;  /* 0xffd4000506007388 */ /* 0x000fe20000000800 */
[----:B------:R-:W-:Y:S01]  /*6c70*/  F2FP.F16.F32.PACK_AB R8, R8, R30 ;  /* 0x0000001e0808723e */ /* 0x000fe200000000ff */
[----:B--2---:R-:W-:Y:S02]  /*6c80*/  IMAD.IADD R4, R234, 0x1, R2 ;  /* 0x00000001ea047824 */ /* 0x004fe400078e0202 */
[----:B------:R-:W-:Y:S01]  /*6c90*/  STS [R2+-0x4000], R21 ;  /* 0xffc0001502007388 */ /* 0x000fe20000000800 */
[----:B------:R-:W-:Y:S03]  /*6ca0*/  LOP3.LUT R168, R0, 0x8, RZ, 0xc0, !PT ;  /* 0x0000000800a87812 */ /* 0x000fe600078ec0ff */
[----:B------:R-:W-:Y:S01]  /*6cb0*/  STS [R2+-0x3c00], R17 ;  /* 0xffc4001102007388 */ /* 0x000fe20000000800 */
[----:B------:R-:W-:Y:S03]  /*6cc0*/  LOP3.LUT R0, R168, 0x10, R227, 0xf8, !PT ;  /* 0x00000010a8007812 */ /* 0x000fe600078ef8e3 */
[----:B------:R-:W-:Y:S01]  /*6cd0*/  STS [R4+-0x4000], R20 ;  /* 0xffc0001404007388 */ /* 0x000fe20000000800 */
[----:B------:R-:W-:Y:S03]  /*6ce0*/  LOP3.LUT R0, R0, 0xc0, R149, 0xf8, !PT ;  /* 0x000000c000007812 */ /* 0x000fe600078ef895 */
[----:B------:R-:W-:Y:S01]  /*6cf0*/  STS [R4+-0x3c00], R16 ;  /* 0xffc4001004007388 */ /* 0x000fe20000000800 */
[----:B------:R-:W-:Y:S03]  /*6d00*/  LOP3.LUT R0, R0, 0x18, R169, 0x78, !PT ;  /* 0x0000001800007812 */ /* 0x000fe600078e78a9 */
[----:B------:R-:W-:Y:S01]  /*6d10*/  STS [R2+-0x3000], R13 ;  /* 0xffd0000d02007388 */ /* 0x000fe20000000800 */
[----:B------:R-:W-:Y:S03]  /*6d20*/  LOP3.LUT R0, R0, 0x120, R149, 0xf8, !PT ;  /* 0x0000012000007812 */ /* 0x000fe600078ef895 */
[----:B------:R2:W-:Y:S01]  /*6d30*/  STS [R2+-0x2c00], R7 ;  /* 0xffd4000702007388 */ /* 0x0005e20000000800 */
[----:B------:R-:W-:Y:S03]  /*6d40*/  LEA R0, R0, UR4, 0x1 ;  /* 0x0000000400007c11 */ /* 0x000fe6000f8e08ff */
[----:B------:R-:W-:Y:S04]  /*6d50*/  STS [R4+-0x3000], R9 ;  /* 0xffd0000904007388 */ /* 0x000fe80000000800 */
[----:B------:R-:W-:Y:S01]  /*6d60*/  STS [R4+-0x2c00], R8 ;  /* 0xffd4000804007388 */ /* 0x000fe20000000800 */
        /* <DEDUP_REMOVED lines=111> */
.L_x_728:
        /* <DEDUP_REMOVED lines=18> */
[----:B------:R-:W-:Y:S01]  /*7580*/  @UP2 UIADD3.X UR13, UPT, UPT, UR13, -0x1, URZ, UP0, !UPT ;  /* 0xffffffff0d0d2890 */ /* 0x000fe200087fe4ff */
[----:B------:R-:W-:Y:S01]  /*7590*/  VIADD R244, R244, 0xfffffffc ;  /* 0xfffffffcf4f47836 */ /* 0x000fe20000000000 */
        /* <DEDUP_REMOVED lines=20> */
[----:B------:R-:W-:Y:S01]  /*76e0*/  LDSM.16.MT88.4 R160, [R0+0xa400] ;  /* 0x00a4000000a0783b */ /* 0x000fe20000004200 */
[----:B------:R-:W-:Y:S02]  /*76f0*/  VIADD R164, R2, 0xf040 ;  /* 0x0000f04002a47836 */ /* 0x000fe40000000000 */
[----:B------:R-:W-:Y:S01]  /*7700*/  @P1 VIADD R164, R12, 0xffffffc0 ;  /* 0xffffffc00ca41836 */ /* 0x000fe20000000000 */
[----:B------:R-:W2:Y:S03]  /*7710*/  LDSM.16.M88.4 R32, [R165+0xf000] ;  /* 0x00f00000a520783b */ /* 0x000ea60000000200 */
[----:B------:R-:W-:Y:S01]  /*7720*/  IMAD.IADD R166, R224, 0x1, R164 ;  /* 0x00000001e0a67824 */ /* 0x000fe200078e02a4 */
[----:B------:R-:W3:Y:S04]  /*7730*/  LDSM.16.M88.4 R144, [R164] ;  /* 0x00000000a490783b */ /* 0x000ee80000000200 */
        /* <DEDUP_REMOVED lines=13> */
[----:B------:R-:W2:Y:S07]  /*7810*/  LDSM.16.M88.4 R132, [R166] ;  /* 0x00000000a684783b */ /* 0x000eae0000000200 */
        /* <DEDUP_REMOVED lines=14> */
[----:B------:R-:W-:Y:S05]  /*7900*/  LEA.HI.X.SX32 R171, R2, R237, 0x2, P0 ;  /* 0x000000ed02ab7211 */ /* 0x000fea00000f16ff */
[C---:B------:R-:W-:Y:S08]  /*7910*/  HMMA.16816.F32 R20, R144.reuse, R152, R20 ;  /* 0x000000989014723c */ /* 0x040ff00000001814 */
[----:B------:R-:W-:Y:S01]  /*7920*/  HMMA.16816.F32 R24, R144, R154, R24 ;  /* 0x0000009a9018723c */ /* 0x000fe20000001818 */
[----:B------:R-:W2:Y:S04]  /*7930*/  LDSM.16.MT88.4 R144, [R0+0xe000] ;  /* 0x00e000000090783b */ /* 0x000ea80000004200 */
[----:B------:R-:W2:Y:S03]  /*7940*/  LDSM.16.M88.4 R152, [R165+0x11000] ;  /* 0x01100000a598783b */ /* 0x000ea60000000200 */
[C---:B------:R-:W-:Y:S08]  /*7950*/  HMMA.16816.F32 R4, R132.reuse, R156, R4 ;  /* 0x0000009c8404723c */ /* 0x040ff00000001804 */
[C---:B------:R-:W-:Y:S08]  /*7960*/  HMMA.16816.F32 R8, R132.reuse, R158, R8 ;  /* 0x0000009e8408723c */ /* 0x040ff00000001808 */
[C---:B----4-:R-:W-:Y:S08]  /*7970*/  HMMA.16816.F32 R12, R132.reuse, R32, R12 ;  /* 0x00000020840c723c */ /* 0x050ff0000000180c */
[C---:B------:R-:W-:Y:S01]  /*7980*/  HMMA.16816.F32 R16, R132.reuse, R34, R16 ;  /* 0x000000228410723c */ /* 0x040fe20000001810 */
[----:B------:R-:W4:Y:S07]  /*7990*/  LDSM.16.MT88.4 R32, [R0+0xc400] ;  /* 0x00c400000020783b */ /* 0x000f2e0000004200 */
[C---:B------:R-:W-:Y:S08]  /*79a0*/  HMMA.16816.F32 R20, R132.reuse, R136, R20 ;  /* 0x000000888414723c */ /* 0x040ff00000001814 */
[----:B------:R-:W-:Y:S01]  /*79b0*/  HMMA.16816.F32 R24, R132, R138, R24 ;  /* 0x0000008a8418723c */ /* 0x000fe20000001818 */
[----:B------:R-:W-:Y:S04]  /*79c0*/  LDSM.16.MT88.4 R136, [R0+0xa800] ;  /* 0x00a800000088783b */ /* 0x000fe80000004200 */
[----:B------:R-:W-:Y:S03]  /*79d0*/  LDSM.16.M88.4 R132, [R164+0x2000] ;  /* 0x00200000a484783b */ /* 0x000fe60000000200 */
[C---:B---3--:R-:W-:Y:S08]  /*79e0*/  HMMA.16816.F32 R4, R140.reuse, R148, R4 ;  /* 0x000000948c04723c */ /* 0x048ff00000001804 */
[C---:B------:R-:W-:Y:S08]  /*79f0*/  HMMA.16816.F32 R8, R140.reuse, R150, R8 ;  /* 0x000000968c08723c */ /* 0x040ff00000001808 */
[C---:B-1----:R-:W-:Y:S08]  /*7a00*/  HMMA.16816.F32 R12, R140.reuse, R28, R12 ;  /* 0x0000001c8c0c723c */ /* 0x042ff0000000180c */
[C---:B------:R-:W-:Y:S01]  /*7a10*/  HMMA.16816.F32 R16, R140.reuse, R30, R16 ;  /* 0x0000001e8c10723c */ /* 0x040fe20000001810 */
[----:B------:R-:W1:Y:S07]  /*7a20*/  LDSM.16.MT88.4 R28, [R0+0xe400] ;  /* 0x00e40000001c783b */ /* 0x000e6e0000004200 */
[C---:B--2---:R-:W-:Y:S08]  /*7a30*/  HMMA.16816.F32 R20, R140.reuse, R144, R20 ;  /* 0x000000908c14723c */ /* 0x044ff00000001814 */
[----:B------:R-:W-:Y:S01]  /*7a40*/  HMMA.16816.F32 R24, R140, R146, R24 ;  /* 0x000000928c18723c */ /* 0x000fe20000001818 */
[----:B------:R-:W-:Y:S07]  /*7a50*/  LDSM.16.MT88.4 R140, [R0+0xac00] ;  /* 0x00ac0000008c783b */ /* 0x000fee0000004200 */
        /* <DEDUP_REMOVED lines=8> */
[----:B------:R-:W2:Y:S02]  /*7ae0*/  LDSM.16.MT88.4 R32, [R0+0xc800] ;  /* 0x00c800000020783b */ /* 0x000ea40000004200 */
        /* <DEDUP_REMOVED lines=12> */
[----:B------:R-:W3:Y:S02]  /*7bb0*/  LDSM.16.M88.4 R136, [R166+0x2000] ;  /* 0x00200000a688783b */ /* 0x000ee40000000200 */
[C---:B------:R-:W-:Y:S03]  /*7bc0*/  LEA.HI.X.SX32 R155, R232.reuse, R153, 0x5, P0 ;  /* 0x00000099e89b7211 */ /* 0x040fe600000f2eff */
[C---:B------:R-:W-:Y:S02]  /*7bd0*/  IMAD.WIDE R164, R232.reuse, -0xc0, R154 ;  /* 0xffffff40e8a47825 */ /* 0x040fe400078e029a */
[C---:B--2---:R-:W-:Y:S03]  /*7be0*/  HMMA.16816.F32 R12, R132.reuse, R32, R12 ;  /* 0x00000020840c723c */ /* 0x044fe6000000180c */
[C---:B------:R-:W-:Y:S05]  /*7bf0*/  LEA R150, P0, R232.reuse, R164, 0x5 ;  /* 0x000000a4e8967211 */ /* 0x040fea00078028ff */
        /* <DEDUP_REMOVED lines=8> */
[----:B------:R1:W4:Y:S02]  /*7c80*/  LDSM.16.MT88.4 R28, [R0+0xec00] ;  /* 0x00ec0000001c783b */ /* 0x0003240000004200 */
[C---:B------:R-:W-:Y:S02]  /*7c90*/  LEA.HI.X.SX32 R147, R232.reuse, R149, 0x5, P0 ;  /* 0x00000095e8937211 */ /* 0x040fe400000f2eff */
[C---:B------:R-:W-:Y:S03]  /*7ca0*/  LEA R144, P0, R232.reuse, R146, 0x5 ;  /* 0x00000092e8907211 */ /* 0x040fe600078028ff */
[C---:B---3--:R-:W-:Y:S05]  /*7cb0*/  HMMA.16816.F32 R4, R136.reuse, R140, R4 ;  /* 0x0000008c8804723c */ /* 0x048fea0000001804 */
[C---:B------:R-:W-:Y:S02]  /*7cc0*/  LEA.HI.X.SX32 R145, R232.reuse, R147, 0x5, P0 ;  /* 0x00000093e8917211 */ /* 0x040fe400000f2eff */
[C---:B------:R-:W-:Y:S01]  /*7cd0*/  LEA R134, P0, R232.reuse, R144, 0x5 ;  /* 0x00000090e8867211 */ /* 0x040fe200078028ff */
[C---:B------:R-:W-:Y:S03]  /*7ce0*/  HMMA.16816.F32 R8, R136.reuse, R142, R8 ;  /* 0x0000008e8808723c */ /* 0x040fe60000001808 */
[C---:B------:R-:W-:Y:S02]  /*7cf0*/  LEA.HI.X.SX32 R135, R232.reuse, R145, 0x5, P0 ;  /* 0x00000091e8877211 */ /* 0x040fe400000f2eff */
[----:B------:R-:W-:Y:S01]  /*7d00*/  LEA R140, P0, R232, R134, 0x5 ;  /* 0x00000086e88c7211 */ /* 0x000fe200078028ff */
[----:B-1----:R-:W-:Y:S02]  /*7d10*/  VIADD R0, R220, 0xffffd000 ;  /* 0xffffd000dc007836 */ /* 0x002fe40000000000 */
[C---:B--2---:R-:W-:Y:S03]  /*7d20*/  HMMA.16816.F32 R12, R136.reuse, R32, R12 ;  /* 0x00000020880c723c */ /* 0x044fe6000000180c */
        /* <DEDUP_REMOVED lines=8> */
[C---:B----4-:R-:W-:Y:S03]  /*7db0*/  HMMA.16816.F32 R20, R136.reuse, R28, R20 ;  /* 0x0000001c8814723c */ /* 0x050fe60000001814 */
        /* <DEDUP_REMOVED lines=18> */
[C---:B--2---:R-:W-:Y:S01]  /*7ee0*/  LEA.HI.X.SX32 R5, R232.reuse, R29, 0x5, P0 ;  /* 0x0000001de8057211 */ /* 0x044fe200000f2eff */
[----:B------:R-:W-:Y:S01]  /*7ef0*/  REDG.E.ADD.F32.FTZ.RN.STRONG.GPU desc[UR40][R146.64+0x80], R16 ;  /* 0x00008010920079a6 */ /* 0x000fe2000c12f328 */
[C---:B---3--:R-:W-:Y:S03]  /*7f00*/  LEA R6, P0, R232.reuse, R4, 0x5 ;  /* 0x00000004e8067211 */ /* 0x048fe600078028ff */
        /* <DEDUP_REMOVED lines=304> */
.L_x_730:
[----:B------:R-:W2:Y:S01]  /*9210*/  LDCU.64 UR10, c[0x0][0x5c0] ;  /* 0x0000b800ff0a77ac */ /* 0x000ea20008000a00 */
[----:B------:R-:W-:-:S04]  /*9220*/  UIADD3 UR8, UPT, UPT, UR44, UR46, URZ ;  /* 0x0000002e2c087290 */ /* 0x000fc8000fffe0ff */
[----:B--2---:R-:W-:Y:S02]  /*9230*/  UIMAD.WIDE.U32 UR16, UR8, UR10, URZ ;  /* 0x0000000a081072a5 */ /* 0x004fe4000f8e00ff */
[----:B------:R-:W-:-:S04]  /*9240*/  UIMAD UR8, UR8, UR11, URZ ;  /* 0x0000000b080872a4 */ /* 0x000fc8000f8e02ff */
[----:B------:R-:W-:-:S06]  /*9250*/  UIADD3 UR8, UPT, UPT, UR17, UR8, URZ ;  /* 0x0000000811087290 */ /* 0x000fcc000fffe0ff */
[----:B-1----:R-:W-:Y:S02]  /*9260*/  MOV R4, UR8 ;  /* 0x0000000800047c02 */ /* 0x002fe40008000f00 */
.L_x_731:
        /* <DEDUP_REMOVED lines=12> */
.L_x_732:
[----:B------:R-:W1:Y:S01]  /*9330*/  LDCU.64 UR8, c[0x0][0x5c8] ;  /* 0x0000b900ff0877ac */ /* 0x000e620008000a00 */
[----:B------:R-:W-:-:S04]  /*9340*/  UIADD3 UR12, UPT, UPT, UR44, UR46, URZ ;  /* 0x0000002e2c0c7290 */ /* 0x000fc8000fffe0ff */
[----:B-1----:R-:W-:Y:S02]  /*9350*/  UIMAD.WIDE.U32 UR18, UR12, UR8, URZ ;  /* 0x000000080c1272a5 */ /* 0x002fe4000f8e00ff */
[----:B------:R-:W-:-:S04]  /*9360*/  UIMAD UR12, UR12, UR9, URZ ;  /* 0x000000090c0c72a4 */ /* 0x000fc8000f8e02ff */
[----:B------:R-:W-:-:S06]  /*9370*/  UIADD3 UR12, UPT, UPT, UR19, UR12, URZ ;  /* 0x0000000c130c7290 */ /* 0x000fcc000fffe0ff */
[----:B------:R-:W-:-:S07]  /*9380*/  MOV R23, UR12 ;  /* 0x0000000c00177c02 */ /* 0x000fce0008000f00 */
.L_x_733:
        /* <DEDUP_REMOVED lines=59> */
.L_x_735:
[----:B------:R-:W-:Y:S05]  /*9740*/  BSYNC.RECONVERGENT B0 ;  /* 0x0000000000007941 */ /* 0x000fea0003800200 */
.L_x_734:
        /* <DEDUP_REMOVED lines=19> */
.L_x_737:
[----:B------:R-:W-:Y:S05]  /*9880*/  BSYNC.RECONVERGENT B0 ;  /* 0x0000000000007941 */ /* 0x000fea0003800200 */
.L_x_736:
        /* <DEDUP_REMOVED lines=25> */
.L_x_739:
[----:B------:R-:W-:Y:S05]  /*9a20*/  BSYNC.RECONVERGENT B0 ;  /* 0x0000000000007941 */ /* 0x000fea0003800200 */
.L_x_738:
        /* <DEDUP_REMOVED lines=17> */
.L_x_704:
[----:B------:R-:W-:Y:S05]  /*9b40*/  BSYNC.RECONVERGENT B1 ;  /* 0x0000000000017941 */ /* 0x000fea0003800200 */
.L_x_682:
        /* <DEDUP_REMOVED lines=11> */
.L_x_741:
        /* <DEDUP_REMOVED lines=16> */
.L_x_1724:


//--------------------- .text._ZN5flash44flash_bwd_dq_dk_dv_loop_seqk_parallel_kernelI23Flash_bwd_kernel_traitsILi96ELi64ELi128ELi8ELi2ELi4ELi4ELb1ELb0EN7cutlass6half_tE19Flash_kernel_traitsILi96ELi64ELi128ELi8ES3_EELb0ELb0ELb0ELb1ELb0ELb0ELb1EEEvNS_16Flash_bwd_paramsE --------------------------
	.section	.text._ZN5flash44flash_bwd_dq_dk_dv_loop_seqk_parallel_kernelI23Flash_bwd_kernel_traitsILi96ELi64ELi128ELi8ELi2ELi4ELi4ELb1ELb0EN7cutlass6half_tE19Flash_kernel_traitsILi96ELi64ELi128ELi8ES3_EELb0ELb0ELb0ELb1ELb0ELb0ELb1EEEvNS_16Flash_bwd_paramsE,"ax",@progbits
	.align	128
        .global         _ZN5flash44flash_bwd_dq_dk_dv_loop_seqk_parallel_kernelI23Flash_bwd_kernel_traitsILi96ELi64ELi128ELi8ELi2ELi4ELi4ELb1ELb0EN7cutlass6half_tE19Flash_kernel_traitsILi96ELi64ELi128ELi8ES3_EELb0ELb0ELb0ELb1ELb0ELb0ELb1EEEvNS_16Flash_bwd_paramsE
        .type           _ZN5flash44flash_bwd_dq_dk_dv_loop_seqk_parallel_kernelI23Flash_bwd_kernel_traitsILi96ELi64ELi128ELi8ELi2ELi4ELi4ELb1ELb0EN7cutlass6half_tE19Flash_kernel_traitsILi96ELi64ELi128ELi8ES3_EELb0ELb0ELb0ELb1ELb0ELb0ELb1EEEvNS_16Flash_bwd_paramsE,@function
        .size           _ZN5flash44flash_bwd_dq_dk_dv_loop_seqk_parallel_kernelI23Flash_bwd_kernel_traitsILi96ELi64ELi128ELi8ELi2ELi4ELi4ELb1ELb0EN7cutlass6half_tE19Flash_kernel_traitsILi96ELi64ELi128ELi8ES3_EELb0ELb0ELb0ELb1ELb0ELb0ELb1EEEvNS_16Flash_bwd_paramsE,(.L_x_1725 - _ZN5flash44flash_bwd_dq_dk_dv_loop_seqk_parallel_kernelI23Flash_bwd_kernel_traitsILi96ELi64ELi128ELi8ELi2ELi4ELi4ELb1ELb0EN7cutlass6half_tE19Flash_kernel_traitsILi96ELi64ELi128ELi8ES3_EELb0ELb0ELb0ELb1ELb0ELb0ELb1EEEvNS_16Flash_bwd_paramsE)
        .other          _ZN5flash44flash_bwd_dq_dk_dv_loop_seqk_parallel_kernelI23Flash_bwd_kernel_traitsILi96ELi64ELi128ELi8ELi2ELi4ELi4ELb1ELb0EN7cutlass6half_tE19Flash_kernel_traitsILi96ELi64ELi128ELi8ES3_EELb0ELb0ELb0ELb1ELb0ELb0ELb1EEEvNS_16Flash_bwd_paramsE,@"STO_CUDA_ENTRY STV_DEFAULT"
_ZN5flash44flash_bwd_dq_dk_dv_loop_seqk_parallel_kernelI23Flash_bwd_kernel_traitsILi96ELi64ELi128ELi8ELi2ELi4ELi4ELb1ELb0EN7cutlass6half_tE19Flash_kernel_traitsILi96ELi64ELi128ELi8ES3_EELb0ELb0ELb0ELb1ELb0ELb0ELb1EEEvNS_16Flash_bwd_paramsE:
.text._ZN5flash44flash_bwd_dq_dk_dv_loop_seqk_parallel_kernelI23Flash_bwd_kernel_traitsILi96ELi64ELi128ELi8ELi2ELi4ELi4ELb1ELb0EN7cutlass6half_tE19Flash_kernel_traitsILi96ELi64ELi128ELi8ES3_EELb0ELb0ELb0ELb1ELb0ELb0ELb1EEEvNS_16Flash_bwd_paramsE:
        /* <DEDUP_REMOVED lines=17> */
[----:B------:R-:W5:Y:S01]  /*0110*/  LDCU.64 UR12, c[0x0][0x470] ;  /* 0x00008e00ff0c77ac */ /* 0x000f620008000a00 */
[----:B------:R-:W4:Y:S06]  /*0120*/  LDCU UR10, c[0x0][0x438] ;  /* 0x00008700ff0a77ac */ /* 0x000f2c0008000800 */
[----:B------:R-:W-:Y:S01]  /*0130*/  S2UR UR27, SR_CTAID.X ;  /* 0x00000000001b79c3 */ /* 0x000fe20000002500 */
        /* <DEDUP_REMOVED lines=18> */
[----:B------:R-:W-:-:S03]  /*0260*/  UP2UR UR31, UPR, URZ, 0x8 ;  /* 0x00000008ff1f7883 */ /* 0x000fc60008000000 */
[----:B------:R-:W4:Y:S01]  /*0270*/  S2UR UR26, SR_CTAID.Z ;  /* 0x00000000001a79c3 */ /* 0x000f220000002700 */
[----:B------:R-:W3:Y:S01]  /*0280*/  LDCU.64 UR40, c[0x0][0x358] ;  /* 0x00006b00ff2877ac */ /* 0x000ee20008000a00 */
        /* <DEDUP_REMOVED lines=9> */
.L_x_801:
        /* <DEDUP_REMOVED lines=11> */
[----:B--2---:R-:W2:Y:S02]  /*03d0*/  @P1 LDG.E R6, desc[UR40][R4.64] ;  /* 0x0000002804061981 */ /* 0x004ea4000c1e1900 */
[----:B------:R-:W-:-:S06]  /*03e0*/  UISETP.NE.AND.EX UP0, UPT, UR9, URZ, UPT, UP0 ;  /* 0x000000ff0900728c */ /* 0x000fcc000bf05300 */
[----:B------:R-:W-:-:S05]  /*03f0*/  PLOP3.LUT P0, PT, PT, PT, UP0, 0x80, 0x8 ;  /* 0x000000000008781c */ /* 0x000fca0003f0f008 */
[----:B------:R-:W-:Y:S01]  /*0400*/  @UP0 ULEA UR16, UP1, UR29, UR8, 0x2 ;  /* 0x000000081d100291 */ /* 0x000fe2000f8210ff */
[----:B------:R-:W-:Y:S01]  /*0410*/  PLOP3.LUT P3, PT, PT, PT, UP2, 0x80, 0x8 ;  /* 0x000000000008781c */ /* 0x000fe20003f6f028 */
[----:B------:R-:W1:Y:S02]  /*0420*/  @!UP0 LDCU UR5, c[0x0][0x43c] ;  /* 0x00008780ff0587ac */ /* 0x000e640008000800 */
[----:B------:R-:W-:Y:S02]  /*0430*/  @UP0 ULEA.HI.X UR17, UR29, UR9, URZ, 0x2, UP1 ;  /* 0x000000091d110291 */ /* 0x000fe400088f14ff */
[----:B----4-:R-:W-:Y:S01]  /*0440*/  IMAD.U32 R2, RZ, RZ, UR16 ;  /* 0x00000010ff027e24 */ /* 0x010fe2000f8e00ff */
[----:B------:R-:W3:Y:S03]  /*0450*/  @!UP0 LDCU.64 UR8, c[0x0][0x488] ;  /* 0x00009100ff0887ac */ /* 0x000ee60008000a00 */
[----:B------:R-:W-:-:S05]  /*0460*/  IMAD.U32 R3, RZ, RZ, UR17 ;  /* 0x00000011ff037e24 */ /* 0x000fca000f8e00ff */
[----:B------:R5:W4:Y:S01]  /*0470*/  @P0 LDG.E R4, desc[UR40][R2.64] ;  /* 0x0000002802040981 */ /* 0x000b22000c1e1900 */
[----:B------:R-:W-:Y:S01]  /*0480*/  UMOV UR42, URZ ;  /* 0x000000ff002a7c82 */ /* 0x000fe20008000000 */
[----:B---3--:R-:W-:-:S04]  /*0490*/  @!UP0 UISETP.NE.U32.AND UP1, UPT, UR8, URZ, UPT ;  /* 0x000000ff0800828c */ /* 0x008fc8000bf25070 */
[----:B------:R-:W-:Y:S01]  /*04a0*/  @!UP0 UISETP.NE.AND.EX UP1, UPT, UR9, URZ, UPT, UP1 ;  /* 0x000000ff0900828c */ /* 0x000fe2000bf25310 */
[----:B------:R-:W-:-:S03]  /*04b0*/  UMOV UR44, 0xffffffff ;  /* 0xffffffff002c7882 */ /* 0x000fc60000000000 */
[----:B-1----:R-:W-:Y:S01]  /*04c0*/  @!UP0 USEL UR8, UR5, URZ, UP1 ;  /* 0x000000ff05088287 */ /* 0x002fe20008800000 */
[----:B-----5:R-:W-:Y:S02]  /*04d0*/  IMAD.U32 R2, RZ, RZ, UR14 ;  /* 0x0000000eff027e24 */ /* 0x020fe4000f8e00ff */
[----:B------:R-:W-:-:S05]  /*04e0*/  IMAD.U32 R3, RZ, RZ, UR15 ;  /* 0x0000000fff037e24 */ /* 0x000fca000f8e00ff */
[----:B------:R-:W3:Y:S04]  /*04f0*/  @P4 LDG.E R5, desc[UR40][R2.64] ;  /* 0x0000002802054981 */ /* 0x000ee8000c1e1900 */
[----:B------:R1:W5:Y:S02]  /*0500*/  @P2 LDG.E R0, desc[UR40][R2.64+0x4] ;  /* 0x0000042802002981 */ /* 0x000364000c1e1900 */
[----:B-1----:R-:W-:Y:S02]  /*0510*/  IMAD.U32 R2, RZ, RZ, UR46 ;  /* 0x0000002eff027e24 */ /* 0x002fe4000f8e00ff */
[----:B------:R-:W-:-:S05]  /*0520*/  IMAD.U32 R3, RZ, RZ, UR47 ;  /* 0x0000002fff037e24 */ /* 0x000fca000f8e00ff */
[----:B------:R-:W5:Y:S01]  /*0530*/  @!P3 LDG.E R2, desc[UR40][R2.64] ;  /* 0x000000280202b981 */ /* 0x000f62000c1e1900 */
[----:B------:R-:W-:Y:S01]  /*0540*/  UMOV UR14, 0xffffffff ;  /* 0xffffffff000e7882 */ /* 0x000fe20000000000 */
[----:B------:R-:W-:Y:S01]  /*0550*/  USHF.L.U32 UR33, UR45, 0x7, URZ ;  /* 0x000000072d217899 */ /* 0x000fe200080006ff */
        /* <DEDUP_REMOVED lines=16> */
.L_x_742:
        /* <DEDUP_REMOVED lines=33> */
.L_x_744:
[----:B------:R-:W1:Y:S01]  /*0870*/  LDCU.64 UR18, c[0x0][0x3b8] ;  /* 0x00007700ff1277ac */ /* 0x000e620008000a00 */
[----:B------:R-:W-:-:S04]  /*0880*/  UIADD3 UR8, UPT, UPT, UR42, UR44, URZ ;  /* 0x0000002c2a087290 */ /* 0x000fc8000fffe0ff */
[----:B-1----:R-:W-:Y:S02]  /*0890*/  UIMAD.WIDE.U32 UR52, UR8, UR18, URZ ;  /* 0x00000012083472a5 */ /* 0x002fe4000f8e00ff */
[----:B------:R-:W-:-:S04]  /*08a0*/  UIMAD UR8, UR8, UR19, URZ ;  /* 0x00000013080872a4 */ /* 0x000fc8000f8e02ff */
[----:B------:R-:W-:-:S06]  /*08b0*/  UIADD3 UR8, UPT, UPT, UR53, UR8, URZ ;  /* 0x0000000835087290 */ /* 0x000fcc000fffe0ff */
[----:B------:R-:W-:Y:S02]  /*08c0*/  MOV R18, UR8 ;  /* 0x0000000800127c02 */ /* 0x000fe40008000f00 */
.L_x_745:
        /* <DEDUP_REMOVED lines=43> */
.L_x_746:
[----:B------:R-:W1:Y:S01]  /*0b80*/  LDCU.64 UR16, c[0x0][0x3c0] ;  /* 0x00007800ff1077ac */ /* 0x000e620008000a00 */
[----:B------:R-:W-:-:S04]  /*0b90*/  UIADD3 UR8, UPT, UPT, UR42, UR44, URZ ;  /* 0x0000002c2a087290 */ /* 0x000fc8000fffe0ff */
[----:B-1----:R-:W-:Y:S02]  /*0ba0*/  UIMAD.WIDE.U32 UR54, UR8, UR16, URZ ;  /* 0x00000010083672a5 */ /* 0x002fe4000f8e00ff */
[----:B------:R-:W-:-:S04]  /*0bb0*/  UIMAD UR8, UR8, UR17, URZ ;  /* 0x00000011080872a4 */ /* 0x000fc8000f8e02ff */
[----:B------:R-:W-:-:S06]  /*0bc0*/  UIADD3 UR8, UPT, UPT, UR55, UR8, URZ ;  /* 0x0000000837087290 */ /* 0x000fcc000fffe0ff */
[----:B------:R-:W-:-:S07]  /*0bd0*/  MOV R16, UR8 ;  /* 0x0000000800107c02 */ /* 0x000fce0008000f00 */
.L_x_747:
        /* <DEDUP_REMOVED lines=11> */
[----:B------:R-:W1:Y:S02]  /*0c90*/  LDCU UR8, c[0x0][0x444] ;  /* 0x00008880ff0877ac */ /* 0x000e640008000800 */
[----:B-1----:R-:W-:Y:S02]  /*0ca0*/  USHF.R.S32.HI UR9, URZ, 0x1f, UR8 ;  /* 0x0000001fff097899 */ /* 0x002fe40008011408 */
[----:B------:R-:W-:Y:S02]  /*0cb0*/  UIMAD.WIDE.U32 UR20, UR29, UR8, URZ ;  /* 0x000000081d1472a5 */ /* 0x000fe4000f8e00ff */
[----:B------:R-:W-:Y:S02]  /*0cc0*/  UIMAD UR8, UR9, UR29, URZ ;  /* 0x0000001d090872a4 */ /* 0x000fe4000f8e02ff */
[----:B------:R-:W-:Y:S02]  /*0cd0*/  USHF.R.S32.HI UR9, URZ, 0x1f, UR60 ;  /* 0x0000001fff097899 */ /* 0x000fe4000801143c */
[----:B------:R-:W-:-:S02]  /*0ce0*/  UIADD3 UR8, UPT, UPT, UR21, UR8, URZ ;  /* 0x0000000815087290 */ /* 0x000fc4000fffe0ff */
[----:B------:R-:W-:Y:S02]  /*0cf0*/  UIMAD.WIDE.U32 UR10, UR20, UR60, URZ ;  /* 0x0000003c140a72a5 */ /* 0x000fe4000f8e00ff */
        /* <DEDUP_REMOVED lines=10> */
.L_x_748:
[----:B------:R-:W-:Y:S02]  /*0da0*/  UIMAD.WIDE.U32 UR10, UR64, UR14, URZ ;  /* 0x0000000e400a72a5 */ /* 0x000fe4000f8e00ff */
[----:B------:R-:W-:-:S04]  /*0db0*/  UIMAD UR8, UR65, UR14, URZ ;  /* 0x0000000e410872a4 */ /* 0x000fc8000f8e02ff */
[----:B------:R-:W-:-:S12]  /*0dc0*/  UIADD3 UR8, UPT, UPT, UR11, UR8, URZ ;  /* 0x000000080b087290 */ /* 0x000fd8000fffe0ff */
.L_x_749:
        /* <DEDUP_REMOVED lines=21> */
.L_x_750:
[----:B------:R-:W1:Y:S01]  /*0f20*/  LDCU UR58, c[0x0][0x434] ;  /* 0x00008680ff3a77ac */ /* 0x000e620008000800 */
[----:B------:R-:W-:-:S04]  /*0f30*/  UIMAD UR9, UR29, UR60, UR30 ;  /* 0x0000003c1d0972a4 */ /* 0x000fc8000f8e021e */
[----:B-1----:R-:W-:Y:S02]  /*0f40*/  UIMAD UR58, UR9, UR58, URZ ;  /* 0x0000003a093a72a4 */ /* 0x002fe4000f8e02ff */
.L_x_751:
        /* <DEDUP_REMOVED lines=11> */
.L_x_752:
[----:B------:R-:W1:Y:S01]  /*1000*/  LDCU UR57, c[0x0][0x444] ;  /* 0x00008880ff3977ac */ /* 0x000e620008000800 */
[----:B------:R-:W-:-:S04]  /*1010*/  UIMAD UR9, UR29, UR60, UR30 ;  /* 0x0000003c1d0972a4 */ /* 0x000fc8000f8e021e */
[----:B-1----:R-:W-:-:S12]  /*1020*/  UIMAD UR57, UR9, UR57, URZ ;  /* 0x00000039093972a4 */ /* 0x002fd8000f8e02ff */
.L_x_753:
        /* <DEDUP_REMOVED lines=45> */
[----:B------:R-:W-:-:S04]  /*1300*/  IMAD.WIDE.U32 R4, R4, UR30, R2 ;  /* 0x0000001e04047c25 */ /* 0x000fc8000f8e0002 */
[----:B---3--:R-:W-:-:S04]  /*1310*/  IMAD.WIDE.U32 R2, R14, UR27, RZ ;  /* 0x0000001b0e027c25 */ /* 0x008fc8000f8e00ff */
[----:B------:R-:W-:Y:S01]  /*1320*/  IMAD R7, R0, UR30, R7 ;  /* 0x0000001e00077c24 */ /* 0x000fe2000f8e0207 */
[----:B------:R-:W-:Y:S01]  /*1330*/  SEL R10, R2, RZ, P3 ;  /* 0x000000ff020a7207 */ /* 0x000fe20001800000 */
[----:B------:R-:W-:Y:S01]  /*1340*/  IMAD.U32 R0, RZ, RZ, UR11 ;  /* 0x0000000bff007e24 */ /* 0x000fe2000f8e00ff */
[----:B------:R-:W3:Y:S01]  /*1350*/  LDCU.64 UR10, c[0x0][0x570] ;  /* 0x0000ae00ff0a77ac */ /* 0x000ee20008000a00 */
        /* <DEDUP_REMOVED lines=12> */
[----:B----4-:R-:W-:Y:S02]  /*1420*/  LEA R26, P1, R2, UR20, 0x1 ;  /* 0x00000014021a7c11 */ /* 0x010fe4000f8208ff */
[----:B------:R-:W-:Y:S01]  /*1430*/  LEA.HI.X.SX32 R7, R10, R11, 0x1, P0 ;  /* 0x0000000b0a077211 */ /* 0x000fe200000f0eff */
[C---:B------:R-:W-:Y:S01]  /*1440*/  IMAD R6, R19.reuse, UR9, R3 ;  /* 0x0000000913067c24 */ /* 0x040fe2000f8e0203 */
[----:B-----5:R-:W-:Y:S01]  /*1450*/  LEA R24, P2, R4, UR22, 0x1 ;  /* 0x0000001604187c11 */ /* 0x020fe2000f8408ff */
[----:B------:R-:W-:Y:S01]  /*1460*/  IMAD R3, R19, UR15, R5 ;  /* 0x0000000f13037c24 */ /* 0x000fe2000f8e0205 */
[----:B---3--:R-:W-:Y:S01]  /*1470*/  LEA R242, P0, R0, UR10, 0x2 ;  /* 0x0000000a00f27c11 */ /* 0x008fe2000f8010ff */
[----:B--2---:R-:W-:Y:S01]  /*1480*/  UIMAD.WIDE UR14, UR57, 0x4, UR60 ;  /* 0x00000004390e78a5 */ /* 0x004fe2000f8e023c */
[----:B------:R-:W-:-:S02]  /*1490*/  LEA.HI.X R27, R2, UR21, R6, 0x1, P1 ;  /* 0x00000015021b7c11 */ /* 0x000fc400088f0c06 */
[----:B------:R-:W-:Y:S01]  /*14a0*/  LEA.HI.X R25, R4, UR23, R3, 0x1, P2 ;  /* 0x0000001704197c11 */ /* 0x000fe200090f0c03 */
[----:B-1----:R-:W-:Y:S01]  /*14b0*/  UIMAD.WIDE UR22, UR58, 0x4, UR62 ;  /* 0x000000043a1678a5 */ /* 0x002fe2000f8e023e */
[----:B------:R-:W-:Y:S02]  /*14c0*/  LEA.HI.X R243, R0, UR11, R7, 0x2, P0 ;  /* 0x0000000b00f37c11 */ /* 0x000fe400080f1407 */
[----:B------:R-:W-:Y:S01]  /*14d0*/  IADD3 R14, P0, PT, R19, 0x40, RZ ;  /* 0x00000040130e7810 */ /* 0x000fe20007f1e0ff */
[----:B------:R1:W-:Y:S01]  /*14e0*/  STL.64 [R1+0x20], R24 ;  /* 0x0000201801007387 */ /* 0x0003e20000100a00 */
[----:B------:R-:W-:-:S03]  /*14f0*/  LOP3.LUT R11, R8, 0x20, RZ, 0xfc, !PT ;  /* 0x00000020080b7812 */ /* 0x000fc600078efcff */
[----:B------:R1:W-:Y:S01]  /*1500*/  STL.64 [R1+0x18], R26 ;  /* 0x0000181a01007387 */ /* 0x0003e20000100a00 */
[----:B------:R-:W-:Y:S01]  /*1510*/  IMAD.X R15, RZ, RZ, RZ, P0 ;  /* 0x000000ffff0f7224 */ /* 0x000fe200000e06ff */
[----:B------:R-:W-:Y:S06]  /*1520*/  BRA.U UP0, `(.L_x_754) ;  /* 0x00000009000c7547 */ /* 0x000fec000b800000 */
        /* <DEDUP_REMOVED lines=11> */
[----:B------:R-:W-:Y:S05]  /*15e0*/  BRA `(.L_x_756) ;  /* 0x0000000000187947 */ /* 0x000fea0003800000 */
.L_x_755:
[----:B------:R-:W2:Y:S01]  /*15f0*/  LDCU.64 UR10, c[0x0][0x5c0] ;  /* 0x0000b800ff0a77ac */ /* 0x000ea20008000a00 */
[----:B------:R-:W-:-:S04]  /*1600*/  UIADD3 UR5, UPT, UPT, UR42, UR44, URZ ;  /* 0x0000002c2a057290 */ /* 0x000fc8000fffe0ff */
[----:B--2---:R-:W-:Y:S02]  /*1610*/  UIMAD.WIDE.U32 UR18, UR5, UR10, URZ ;  /* 0x0000000a051272a5 */ /* 0x004fe4000f8e00ff */
[----:B------:R-:W-:-:S04]  /*1620*/  UIMAD UR5, UR5, UR11, URZ ;  /* 0x0000000b050572a4 */ /* 0x000fc8000f8e02ff */
[----:B------:R-:W-:-:S06]  /*1630*/  UIADD3 UR5, UPT, UPT, UR19, UR5, URZ ;  /* 0x0000000513057290 */ /* 0x000fcc000fffe0ff */
[----:B------:R-:W-:Y:S02]  /*1640*/  MOV R0, UR5 ;  /* 0x0000000500007c02 */ /* 0x000fe40008000f00 */
.L_x_756:
        /* <DEDUP_REMOVED lines=12> */
.L_x_757:
[----:B------:R-:W2:Y:S01]  /*1710*/  LDCU.64 UR8, c[0x0][0x5c8] ;  /* 0x0000b900ff0877ac */ /* 0x000ea20008000a00 */
[----:B------:R-:W-:-:S04]  /*1720*/  UIADD3 UR42, UPT, UPT, UR42, UR44, URZ ;  /* 0x0000002c2a2a7290 */ /* 0x000fc8000fffe0ff */
[----:B--2---:R-:W-:Y:S02]  /*1730*/  UIMAD.WIDE.U32 UR16, UR42, UR8, URZ ;  /* 0x000000082a1072a5 */ /* 0x004fe4000f8e00ff */
[----:B------:R-:W-:-:S04]  /*1740*/  UIMAD UR42, UR42, UR9, URZ ;  /* 0x000000092a2a72a4 */ /* 0x000fc8000f8e02ff */
[----:B------:R-:W-:-:S06]  /*1750*/  UIADD3 UR42, UPT, UPT, UR17, UR42, URZ ;  /* 0x0000002a112a7290 */ /* 0x000fcc000fffe0ff */
[----:B------:R-:W-:Y:S02]  /*1760*/  MOV R10, UR42 ;  /* 0x0000002a000a7c02 */ /* 0x000fe40008000f00 */
.L_x_758:
        /* <DEDUP_REMOVED lines=30> */
.L_x_760:
[----:B------:R-:W-:Y:S05]  /*1950*/  BSYNC.RECONVERGENT B0 ;  /* 0x0000000000007941 */ /* 0x000fea0003800200 */
.L_x_759:
        /* <DEDUP_REMOVED lines=17> */
.L_x_762:
[----:B------:R-:W-:Y:S05]  /*1a70*/  BSYNC.RECONVERGENT B0 ;  /* 0x0000000000007941 */ /* 0x000fea0003800200 */
.L_x_761:
        /* <DEDUP_REMOVED lines=27> */
.L_x_764:
[----:B------:R-:W-:Y:S05]  /*1c30*/  BSYNC.RECONVERGENT B0 ;  /* 0x0000000000007941 */ /* 0x000fea0003800200 */
.L_x_763:
        /* <DEDUP_REMOVED lines=18> */
.L_x_754:
[----:B------:R-:W-:Y:S01]  /*1d60*/  IMAD.U32 R2, RZ, RZ, UR16 ;  /* 0x00000010ff027e24 */ /* 0x000fe2000f8e00ff */
[----:B------:R-:W-:Y:S01]  /*1d70*/  UIMAD UR10, UR48, UR16, URZ ;  /* 0x00000010300a72a4 */ /* 0x000fe2000f8e02ff */
[----:B------:R-:W-:Y:S01]  /*1d80*/  LOP3.LUT R4, R22, 0xd8, RZ, 0xc0, !PT ;  /* 0x000000d816047812 */ /* 0x000fe200078ec0ff */
[----:B------:R-:W2:Y:S01]  /*1d90*/  LDCU.64 UR8, c[0x0][0x3d8] ;  /* 0x00007b00ff0877ac */ /* 0x000ea20008000a00 */
        /* <DEDUP_REMOVED lines=12> */
[----:B--2---:R-:W-:Y:S01]  /*1e60*/  IMAD R0, R17, UR8, RZ ;  /* 0x0000000811007c24 */ /* 0x004fe2000f8e02ff */
[----:B------:R-:W-:Y:S01]  /*1e70*/  USEL UR20, URZ, 0x3000, UP0 ;  /* 0x00003000ff147887 */ /* 0x000fe20008000000 */
[----:B------:R-:W-:-:S04]  /*1e80*/  IMAD.WIDE.U32 R4, R13, UR8, R2 ;  /* 0x000000080d047c25 */ /* 0x000fc8000f8e0002 */
[----:B------:R-:W-:Y:S01]  /*1e90*/  IMAD R10, R13, UR9, R0 ;  /* 0x000000090d0a7c24 */ /* 0x000fe2000f8e0200 */
[----:B------:R-:W-:-:S03]  /*1ea0*/  LEA R0, R6, UR6, 0x1 ;  /* 0x0000000606007c11 */ /* 0x000fc6000f8e08ff */
[----:B------:R-:W-:Y:S02]  /*1eb0*/  IMAD.IADD R10, R5, 0x1, R10 ;  /* 0x00000001050a7824 */ /* 0x000fe400078e020a */
[----:B------:R-:W-:Y:S05]  /*1ec0*/  @P5 BRA `(.L_x_767) ;  /* 0x0000000000745947 */ /* 0x000fea0003800000 */
        /* <DEDUP_REMOVED lines=27> */
.L_x_768:
[----:B------:R3:W-:Y:S01]  /*2080*/  STS.128 [R0+0x13000], RZ ;  /* 0x013000ff00007388 */ /* 0x0007e20000000c00 */
[----:B------:R-:W-:Y:S05]  /*2090*/  BRA `(.L_x_769) ;  /* 0x00000000000c7947 */ /* 0x000fea0003800000 */
.L_x_767:
[----:B------:R2:W-:Y:S04]  /*20a0*/  STS.128 [R0+0xf000], RZ ;  /* 0x00f000ff00007388 */ /* 0x0005e80000000c00 */
[----:B------:R2:W-:Y:S04]  /*20b0*/  STS.128 [R0+0x11000], RZ ;  /* 0x011000ff00007388 */ /* 0x0005e80000000c00 */
[----:B------:R2:W-:Y:S02]  /*20c0*/  STS.128 [R0+0x13000], RZ ;  /* 0x013000ff00007388 */ /* 0x0005e40000000c00 */
.L_x_769:
[----:B------:R-:W-:Y:S05]  /*20d0*/  BSYNC.RECONVERGENT B0 ;  /* 0x0000000000007941 */ /* 0x000fea0003800200 */
.L_x_766:
        /* <DEDUP_REMOVED lines=34> */
.L_x_772:
[----:B------:R4:W-:Y:S02]  /*2300*/  STS.128 [R0+0x14000], RZ ;  /* 0x014000ff00007388 */ /* 0x0009e40000000c00 */
.L_x_771:
[----:B------:R-:W-:Y:S05]  /*2310*/  BSYNC.RECONVERGENT B0 ;  /* 0x0000000000007941 */ /* 0x000fea0003800200 */
.L_x_770:
        /* <DEDUP_REMOVED lines=25> */
.L_x_775:
[----:B------:R1:W-:Y:S01]  /*24b0*/  STS.128 [R0+0x8000], RZ ;  /* 0x008000ff00007388 */ /* 0x0003e20000000c00 */
[----:B------:R-:W-:Y:S05]  /*24c0*/  BRA `(.L_x_776) ;  /* 0x00000000000c7947 */ /* 0x000fea0003800000 */
.L_x_774:
[----:B------:R1:W-:Y:S04]  /*24d0*/  STS.128 [R0+0x6000], RZ ;  /* 0x006000ff00007388 */ /* 0x0003e80000000c00 */
[----:B------:R1:W-:Y:S04]  /*24e0*/  STS.128 [R0+0x7000], RZ ;  /* 0x007000ff00007388 */ /* 0x0003e80000000c00 */
[----:B------:R1:W-:Y:S02]  /*24f0*/  STS.128 [R0+0x8000], RZ ;  /* 0x008000ff00007388 */ /* 0x0003e40000000c00 */
.L_x_776:
[----:B------:R-:W-:Y:S05]  /*2500*/  BSYNC.RECONVERGENT B0 ;  /* 0x0000000000007941 */ /* 0x000fea0003800200 */
.L_x_773:
        /* <DEDUP_REMOVED lines=23> */
.L_x_779:
[----:B------:R1:W-:Y:S01]  /*2680*/  STS.128 [R234+0x2000], RZ ;  /* 0x002000ffea007388 */ /* 0x0003e20000000c00 */
[----:B------:R-:W-:Y:S05]  /*2690*/  BRA `(.L_x_780) ;  /* 0x00000000000c7947 */ /* 0x000fea0003800000 */
.L_x_778:
[----:B------:R1:W-:Y:S04]  /*26a0*/  STS.128 [R234], RZ ;  /* 0x000000ffea007388 */ /* 0x0003e80000000c00 */
[----:B------:R1:W-:Y:S04]  /*26b0*/  STS.128 [R234+0x1000], RZ ;  /* 0x001000ffea007388 */ /* 0x0003e80000000c00 */
[----:B------:R1:W-:Y:S02]  /*26c0*/  STS.128 [R234+0x2000], RZ ;  /* 0x002000ffea007388 */ /* 0x0003e40000000c00 */
.L_x_780:
[----:B------:R-:W-:Y:S05]  /*26d0*/  BSYNC.RECONVERGENT B0 ;  /* 0x0000000000007941 */ /* 0x000fea0003800200 */
.L_x_777:
        /* <DEDUP_REMOVED lines=11> */
[----:B------:R-:W-:Y:S01]  /*2790*/  ISETP.GE.AND P1, PT, R3, UR9, PT ;  /* 0x0000000903007c0c */ /* 0x000fe2000bf26270 */
[----:B------:R-:W-:Y:S01]  /*27a0*/  STL [R1+0x2c], R20 ;  /* 0x00002c1401007387 */ /* 0x000fe20000100800 */
        /* <DEDUP_REMOVED lines=11> */
[----:B--2---:R-:W-:Y:S02]  /*2860*/  IMAD R4, R17, UR8, RZ ;  /* 0x0000000811047c24 */ /* 0x004fe4000f8e02ff */
[----:B-1----:R-:W-:-:S04]  /*2870*/  IMAD.U32 R2, RZ, RZ, UR18 ;  /* 0x00000012ff027e24 */ /* 0x002fc8000f8e00ff */
[----:B------:R-:W-:-:S03]  /*2880*/  IMAD.WIDE.U32 R2, R2, UR33, R8 ;  /* 0x0000002102027c25 */ /* 0x000fc6000f8e0008 */
[----:B------:R-:W-:-:S04]  /*2890*/  IADD3 R2, P0, PT, R2, UR52, RZ ;  /* 0x0000003402027c10 */ /* 0x000fc8000ff1e0ff */
[----:B------:R-:W-:Y:S01]  /*28a0*/  IADD3.X R3, PT, PT, R18, UR10, R3, P0, !PT ;  /* 0x0000000a12037c10 */ /* 0x000fe200087fe403 */
[----:B------:R-:W-:Y:S01]  /*28b0*/  BSSY.RECONVERGENT B0, `(.L_x_781) ;  /* 0x0000029000007945 */ /* 0x000fe20003800200 */
[----:B----4-:R1:W-:Y:S04]  /*28c0*/  STL [R1+0x3c], R10 ;  /* 0x00003c0a01007387 */ /* 0x0103e80000100800 */
[----:B-----5:R2:W-:Y:S04]  /*28d0*/  STL [R1+0x30], R5 ;  /* 0x0000300501007387 */ /* 0x0205e80000100800 */
[----:B---3--:R3:W-:Y:S04]  /*28e0*/  STL [R1+0x34], R6 ;  /* 0x0000340601007387 */ /* 0x0087e80000100800 */
[----:B------:R3:W-:Y:S01]  /*28f0*/  STL [R1+0x38], R7 ;  /* 0x0000380701007387 */ /* 0x0007e20000100800 */
[----:B-1----:R-:W-:-:S02]  /*2900*/  IMAD R10, R13, UR9, R4 ;  /* 0x000000090d0a7c24 */ /* 0x002fc4000f8e0204 */
[----:B--2---:R-:W-:-:S05]  /*2910*/  IMAD.WIDE.U32 R4, R13, UR8, R2 ;  /* 0x000000080d047c25 */ /* 0x004fca000f8e0002 */
[----:B------:R-:W-:Y:S01]  /*2920*/  IADD3 R10, PT, PT, R5, R10, RZ ;  /* 0x0000000a050a7210 */ /* 0x000fe20007ffe0ff */
        /* <DEDUP_REMOVED lines=28> */
.L_x_783:
[----:B------:R4:W-:Y:S01]  /*2af0*/  STS.128 [R0+0xd000], RZ ;  /* 0x00d000ff00007388 */ /* 0x0009e20000000c00 */
[----:B------:R-:W-:Y:S05]  /*2b00*/  BRA `(.L_x_784) ;  /* 0x00000000000c7947 */ /* 0x000fea0003800000 */
.L_x_782:
[----:B------:R1:W-:Y:S04]  /*2b10*/  STS.128 [R0+0x9000], RZ ;  /* 0x009000ff00007388 */ /* 0x0003e80000000c00 */
[----:B------:R1:W-:Y:S04]  /*2b20*/  STS.128 [R0+0xb000], RZ ;  /* 0x00b000ff00007388 */ /* 0x0003e80000000c00 */
[----:B------:R1:W-:Y:S02]  /*2b30*/  STS.128 [R0+0xd000], RZ ;  /* 0x00d000ff00007388 */ /* 0x0003e40000000c00 */
.L_x_784:
[----:B------:R-:W-:Y:S05]  /*2b40*/  BSYNC.RECONVERGENT B0 ;  /* 0x0000000000007941 */ /* 0x000fea0003800200 */
.L_x_781:
        /* <DEDUP_REMOVED lines=33> */
.L_x_787:
[----:B------:R2:W-:Y:S02]  /*2d60*/  STS.128 [R0+0xe000], RZ ;  /* 0x00e000ff00007388 */ /* 0x0005e40000000c00 */
.L_x_786:
[----:B------:R-:W-:Y:S05]  /*2d70*/  BSYNC.RECONVERGENT B0 ;  /* 0x0000000000007941 */ /* 0x000fea0003800200 */
.L_x_785:
[----:B------:R-:W5:Y:S01]  /*2d80*/  LDCU.64 UR10, c[0x0][0x538] ;  /* 0x0000a700ff0a77ac */ /* 0x000f620008000a00 */
[----:B------:R-:W0:Y:S01]  /*2d90*/  LDGDEPBAR ;  /* 0x00000000000079af */ /* 0x000e220000000000 */
[----:B-----5:R-:W-:-:S04]  /*2da0*/  UISETP.NE.U32.AND UP0, UPT, UR10, URZ, UPT ;  /* 0x000000ff0a00728c */ /* 0x020fc8000bf05070 */
[----:B------:R-:W-:Y:S01]  /*2db0*/  UISETP.NE.AND.EX UP0, UPT, UR11, URZ, UPT, UP0 ;  /* 0x000000ff0b00728c */ /* 0x000fe2000bf05300 */
[----:B------:R-:W-:-:S05]  /*2dc0*/  DEPBAR.LE SB0, 0x1 ;  /* 0x000080400000791a */ /* 0x000fca0000000000 */
[----:B------:R-:W-:-:S05]  /*2dd0*/  PLOP3.LUT P1, PT, PT, PT, UP0, 0x80, 0x8 ;  /* 0x000000000008781c */ /* 0x000fca0003f2f008 */
[----:B------:R-:W5:Y:S01]  /*2de0*/  @UP0 LDCU.64 UR8, c[0x0][0x540] ;  /* 0x0000a800ff0807ac */ /* 0x000f620008000a00 */
[----:B------:R-:W-:Y:S01]  /*2df0*/  @UP0 UMOV UR16, UR30 ;  /* 0x0000001e00100c82 */ /* 0x000fe20008000000 */
[----:B------:R-:W-:Y:S02]  /*2e00*/  @UP0 UMOV UR17, URZ ;  /* 0x000000ff00110c82 */ /* 0x000fe40008000000 */
[----:B-----5:R-:W-:Y:S01]  /*2e10*/  @UP0 UIMAD.WIDE.U32 UR16, UR29, UR8, UR16 ;  /* 0x000000081d1002a5 */ /* 0x020fe2000f8e0010 */
[----:B------:R-:W5:Y:S01]  /*2e20*/  S2R R227, SR_TID.X ;  /* 0x0000000000e37919 */ /* 0x000f620000002100 */
[C---:B------:R-:W-:Y:S02]  /*2e30*/  IMAD.SHL.U32 R4, R21.reuse, 0x2, RZ ;  /* 0x0000000215047824 */ /* 0x040fe400078e00ff */
[C---:B------:R-:W-:Y:S01]  /*2e40*/  IMAD.SHL.U32 R12, R21.reuse, 0x20, RZ ;  /* 0x00000020150c7824 */ /* 0x040fe200078e00ff */
[----:B------:R-:W-:Y:S02]  /*2e50*/  @UP0 UIMAD UR9, UR29, UR9, UR17 ;  /* 0x000000091d0902a4 */ /* 0x000fe4000f8e0211 */
[----:B------:R-:W-:Y:S01]  /*2e60*/  @UP0 ULEA UR10, UP1, UR16, UR10, 0x2 ;  /* 0x0000000a100a0291 */ /* 0x000fe2000f8210ff */
[----:B---3--:R-:W-:-:S02]  /*2e70*/  IMAD.SHL.U32 R7, R21, 0x10, RZ ;  /* 0x0000001015077824 */ /* 0x008fc400078e00ff */
[----:B------:R-:W-:Y:S01]  /*2e80*/  IMAD.SHL.U32 R11, R21, 0x4, RZ ;  /* 0x00000004150b7824 */ /* 0x000fe200078e00ff */
[----:B------:R-:W-:Y:S02]  /*2e90*/  @UP0 ULEA.HI.X UR11, UR16, UR11, UR9, 0x2, UP1 ;  /* 0x0000000b100b0291 */ /* 0x000fe400088f1409 */
[----:B-12---:R-:W-:Y:S01]  /*2ea0*/  IMAD.U32 R2, RZ, RZ, UR10 ;  /* 0x0000000aff027e24 */ /* 0x006fe2000f8e00ff */
[----:B------:R-:W-:Y:S03]  /*2eb0*/  BAR.SYNC.DEFER_BLOCKING 0x0 ;  /* 0x0000000000007b1d */ /* 0x000fe60000010000 */
[----:B------:R-:W-:Y:S01]  /*2ec0*/  IMAD.U32 R3, RZ, RZ, UR11 ;  /* 0x0000000bff037e24 */ /* 0x000fe2000f8e00ff */
[----:B------:R-:W-:Y:S02]  /*2ed0*/  LOP3.LUT R4, R4, 0x6, RZ, 0xc0, !PT ;  /* 0x0000000604047812 */ /* 0x000fe400078ec0ff */
[C---:B------:R-:W-:Y:S01]  /*2ee0*/  LOP3.LUT R5, R12.reuse, 0x20, RZ, 0xc0, !PT ;  /* 0x000000200c057812 */ /* 0x040fe200078ec0ff */
[----:B----4-:R-:W-:Y:S01]  /*2ef0*/  IMAD.U32 R0, RZ, RZ, UR5 ;  /* 0x00000005ff007e24 */ /* 0x010fe2000f8e00ff */
[----:B------:R-:W-:Y:S01]  /*2f00*/  LOP3.LUT R11, R11, 0x18, RZ, 0xc0, !PT ;  /* 0x000000180b0b7812 */ /* 0x000fe200078ec0ff */
[----:B------:R-:W1:Y:S01]  /*2f10*/  @UP0 LDCU UR8, c[0x0][0x458] ;  /* 0x00008b00ff0807ac */ /* 0x000e620008000800 */
[----:B------:R-:W-:-:S02]  /*2f20*/  LOP3.LUT R8, R12, 0x120, RZ, 0xc0, !PT ;  /* 0x000001200c087812 */ /* 0x000fc400078ec0ff */
[----:B------:R-:W-:Y:S01]  /*2f30*/  LOP3.LUT P0, RZ, R21, 0x4, RZ, 0xc0, !PT ;  /* 0x0000000415ff7812 */ /* 0x000fe2000780c0ff */
[----:B------:R-:W2:Y:S01]  /*2f40*/  LDCU UR16, c[0x0][0x3b0] ;  /* 0x00007600ff1077ac */ /* 0x000ea20008000800 */
[----:B------:R-:W3:Y:S01]  /*2f50*/  LDCU UR17, c[0x0][0x590] ;  /* 0x0000b200ff1177ac */ /* 0x000ee20008000800 */
[C---:B-----5:R-:W-:Y:S02]  /*2f60*/  IMAD.SHL.U32 R13, R227.reuse, 0x20, RZ ;  /* 0x00000020e30d7824 */ /* 0x060fe400078e00ff */
[C---:B------:R-:W-:Y:S02]  /*2f70*/  IMAD.SHL.U32 R15, R227.reuse, 0x10, RZ ;  /* 0x00000010e30f7824 */ /* 0x040fe400078e00ff */
[----:B------:R-:W-:Y:S01]  /*2f80*/  IMAD.MOV.U32 R225, RZ, RZ, 0x20 ;  /* 0x00000020ffe17424 */ /* 0x000fe200078e00ff */
[----:B------:R4:W5:Y:S01]  /*2f90*/  @P1 LDG.E R10, desc[UR40][R2.64] ;  /* 0x00000028020a1981 */ /* 0x000962000c1e1900 */
[----:B------:R-:W-:Y:S01]  /*2fa0*/  LOP3.LUT R4, R4, 0x1e0, R16, 0xf8, !PT ;  /* 0x000001e004047812 */ /* 0x000fe200078ef810 */
[----:B------:R-:W-:Y:S01]  /*2fb0*/  IMAD.SHL.U32 R228, R227, 0x4, RZ ;  /* 0x00000004e3e47824 */ /* 0x000fe200078e00ff */
[--C-:B------:R-:W-:Y:S01]  /*2fc0*/  LOP3.LUT R5, R5, 0x3c00, R7.reuse, 0xf8, !PT ;  /* 0x00003c0005057812 */ /* 0x100fe200078ef807 */
[----:B------:R-:W-:Y:S01]  /*2fd0*/  IMAD.MOV.U32 R224, RZ, RZ, 0x20 ;  /* 0x00000020ffe07424 */ /* 0x000fe200078e00ff */
[----:B------:R-:W-:-:S02]  /*2fe0*/  LOP3.LUT R8, R8, 0x200, R7, 0xf8, !PT ;  /* 0x0000020008087812 */ /* 0x000fc400078ef807 */
[----:B------:R-:W-:Y:S02]  /*2ff0*/  CS2R R126, SRZ ;  /* 0x00000000007e7805 */ /* 0x000fe4000001ff00 */
[----:B------:R-:W-:Y:S02]  /*3000*/  LOP3.LUT R9, R13, 0x7400, RZ, 0xc0, !PT ;  /* 0x000074000d097812 */ /* 0x000fe400078ec0ff */
[----:B------:R-:W-:Y:S02]  /*3010*/  CS2R R124, SRZ ;  /* 0x00000000007c7805 */ /* 0x000fe4000001ff00 */
[----:B------:R-:W-:Y:S02]  /*3020*/  LOP3.LUT R14, R15, 0x1c0, RZ, 0xc0, !PT ;  /* 0x000001c00f0e7812 */ /* 0x000fe400078ec0ff */
[----:B------:R-:W-:Y:S02]  /*3030*/  CS2R R130, SRZ ;  /* 0x0000000000827805 */ /* 0x000fe4000001ff00 */
[----:B------:R-:W-:-:S02]  /*3040*/  SEL R225, R225, 0xffffffe0, !P0 ;  /* 0xffffffe0e1e17807 */ /* 0x000fc40004000000 */
[----:B------:R-:W-:Y:S02]  /*3050*/  CS2R R128, SRZ ;  /* 0x0000000000807805 */ /* 0x000fe4000001ff00 */
[----:B------:R-:W-:Y:S02]  /*3060*/  LOP3.LUT P2, RZ, R227, 0x4, RZ, 0xc0, !PT ;  /* 0x00000004e3ff7812 */ /* 0x000fe4000784c0ff */
        /* <DEDUP_REMOVED lines=11> */
[----:B----4-:R-:W-:Y:S01]  /*3120*/  IMAD.U32 R2, RZ, RZ, UR33 ;  /* 0x00000021ff027e24 */ /* 0x010fe2000f8e00ff */
[----:B------:R-:W-:Y:S01]  /*3130*/  UIADD3 UR33, UPT, UPT, UR33, 0x80, URZ ;  /* 0x0000008021217890 */ /* 0x000fe2000fffe0ff */
[----:B------:R-:W-:Y:S01]  /*3140*/  VIADD R3, R20, UR39 ;  /* 0x0000002714037c36 */ /* 0x000fe20008000000 */
[----:B------:R-:W-:Y:S02]  /*3150*/  CS2R R100, SRZ ;  /* 0x0000000000647805 */ /* 0x000fe4000001ff00 */
[----:B------:R-:W-:Y:S02]  /*3160*/  CS2R R94, SRZ ;  /* 0x00000000005e7805 */ /* 0x000fe4000001ff00 */
[----:B------:R-:W-:Y:S01]  /*3170*/  CS2R R92, SRZ ;  /* 0x00000000005c7805 */ /* 0x000fe2000001ff00 */
[----:B------:R-:W-:Y:S01]  /*3180*/  IMAD R6, R0, 0x40, R3 ;  /* 0x0000004000067824 */ /* 0x000fe200078e0203 */
[----:B------:R-:W-:-:S02]  /*3190*/  IADD3 R0, PT, PT, R4, UR43, R2 ;  /* 0x0000002b04007c10 */ /* 0x000fc4000fffe002 */
[----:B------:R-:W-:Y:S02]  /*31a0*/  CS2R R98, SRZ ;  /* 0x0000000000627805 */ /* 0x000fe4000001ff00 */
[----:B------:R-:W-:Y:S01]  /*31b0*/  LOP3.LUT R3, R5, 0x100, R7, 0xf8, !PT ;  /* 0x0000010005037812 */ /* 0x000fe200078ef807 */
[----:B------:R-:W-:Y:S01]  /*31c0*/  IMAD.SHL.U32 R7, R227, 0x2, RZ ;  /* 0x00000002e3077824 */ /* 0x000fe200078e00ff */
[----:B------:R-:W-:Y:S02]  /*31d0*/  SHF.R.U32.HI R4, RZ, 0x4, R21 ;  /* 0x00000004ff047819 */ /* 0x000fe40000011615 */
[----:B------:R-:W-:Y:S02]  /*31e0*/  CS2R R96, SRZ ;  /* 0x0000000000607805 */ /* 0x000fe4000001ff00 */
[----:B------:R-:W-:Y:S02]  /*31f0*/  LOP3.LUT R5, R11, 0xc0, R12, 0xf8, !PT ;  /* 0x000000c00b057812 */ /* 0x000fe400078ef80c */
[----:B------:R-:W-:-:S02]  /*3200*/  CS2R R90, SRZ ;  /* 0x00000000005a7805 */ /* 0x000fc4000001ff00 */
[----:B------:R-:W-:Y:S02]  /*3210*/  LOP3.LUT R4, R4, 0x8, RZ, 0xc0, !PT ;  /* 0x0000000804047812 */ /* 0x000fe400078ec0ff */
[----:B------:R-:W-:Y:S02]  /*3220*/  CS2R R88, SRZ ;  /* 0x0000000000587805 */ /* 0x000fe4000001ff00 */
[----:B------:R-:W-:Y:S02]  /*3230*/  LOP3.LUT R2, R5, 0x8, R21, 0x78, !PT ;  /* 0x0000000805027812 */ /* 0x000fe400078e7815 */
[----:B------:R-:W-:Y:S02]  /*3240*/  CS2R R86, SRZ ;  /* 0x0000000000567805 */ /* 0x000fe4000001ff00 */
[----:B------:R-:W-:Y:S02]  /*3250*/  IADD3 R229, PT, PT, R6, -0x29, -R0 ;  /* 0xffffffd706e57810 */ /* 0x000fe40007ffe800 */
[----:B------:R-:W-:-:S02]  /*3260*/  CS2R R84, SRZ ;  /* 0x0000000000547805 */ /* 0x000fc4000001ff00 */
[----:B------:R-:W-:Y:S01]  /*3270*/  LOP3.LUT R4, R4, 0x10, R21, 0xf8, !PT ;  /* 0x0000001004047812 */ /* 0x000fe200078ef815 */
[----:B-1----:R-:W5:Y:S01]  /*3280*/  @P1 MUFU.RCP R6, UR8 ;  /* 0x0000000800061d08 */ /* 0x002f620008001000 */
[----:B------:R-:W-:Y:S02]  /*3290*/  LOP3.LUT R0, R3, R2, RZ, 0xfc, !PT ;  /* 0x0000000203007212 */ /* 0x000fe400078efcff */
[----:B------:R-:W-:Y:S02]  /*32a0*/  CS2R R78, SRZ ;  /* 0x00000000004e7805 */ /* 0x000fe4000001ff00 */
[----:B------:R-:W-:Y:S02]  /*32b0*/  LOP3.LUT R2, R13, 0xc0, RZ, 0xc0, !PT ;  /* 0x000000c00d027812 */ /* 0x000fe400078ec0ff */
[----:B------:R-:W-:Y:S02]  /*32c0*/  CS2R R76, SRZ ;  /* 0x00000000004c7805 */ /* 0x000fe4000001ff00 */
        /* <DEDUP_REMOVED lines=8> */
[----:B------:R-:W-:Y:S02]  /*3350*/  SHF.R.U32.HI R4, RZ, 0x1, R227 ;  /* 0x00000001ff047819 */ /* 0x000fe400000116e3 */
[----:B------:R-:W-:Y:S02]  /*3360*/  CS2R R70, SRZ ;  /* 0x0000000000467805 */ /* 0x000fe4000001ff00 */
[----:B------:R-:W-:Y:S02]  /*3370*/  LOP3.LUT R2, R2, 0x18, R228, 0xf8, !PT ;  /* 0x0000001802027812 */ /* 0x000fe400078ef8e4 */
[----:B------:R-:W-:Y:S02]  /*3380*/  CS2R R68, SRZ ;  /* 0x0000000000447805 */ /* 0x000fe4000001ff00 */
[----:B------:R-:W-:-:S02]  /*3390*/  LEA R222, R0, UR6, 0x1 ;  /* 0x0000000600de7c11 */ /* 0x000fc4000f8e08ff */
[----:B------:R-:W-:Y:S02]  /*33a0*/  CS2R R62, SRZ ;  /* 0x00000000003e7805 */ /* 0x000fe4000001ff00 */
[----:B------:R-:W-:Y:S02]  /*33b0*/  LOP3.LUT R8, R8, R5, RZ, 0xfc, !PT ;  /* 0x0000000508087212 */ /* 0x000fe400078efcff */
[----:B------:R-:W-:Y:S02]  /*33c0*/  CS2R R60, SRZ ;  /* 0x00000000003c7805 */ /* 0x000fe4000001ff00 */
[--C-:B------:R-:W-:Y:S01]  /*33d0*/  LOP3.LUT R2, R2, 0x8, R4.reuse, 0x78, !PT ;  /* 0x0000000802027812 */ /* 0x100fe200078e7804 */
[C---:B------:R-:W-:Y:S01]  /*33e0*/  VIADD R216, R222.reuse, 0xf020 ;  /* 0x0000f020ded87836 */ /* 0x040fe20000000000 */
[----:B------:R-:W-:Y:S01]  /*33f0*/  LOP3.LUT R5, R7, 0x20, R4, 0x78, !PT ;  /* 0x0000002007057812 */ /* 0x000fe200078e7804 */
[----:B------:R-:W-:Y:S01]  /*3400*/  VIADD R4, R222, 0xf000 ;  /* 0x0000f000de047836 */ /* 0x000fe20000000000 */
[----:B------:R-:W1:Y:S01]  /*3410*/  LDSM.16.M88.4 R172, [R222+0xf000] ;  /* 0x00f00000deac783b */ /* 0x000e620000000200 */
[----:B------:R-:W-:-:S02]  /*3420*/  LOP3.LUT R13, R13, 0x120, RZ, 0xc0, !PT ;  /* 0x000001200d0d7812 */ /* 0x000fc400078ec0ff */
[----:B------:R-:W-:Y:S01]  /*3430*/  CS2R R66, SRZ ;  /* 0x0000000000427805 */ /* 0x000fe2000001ff00 */
[----:B------:R-:W-:Y:S01]  /*3440*/  @P0 VIADD R216, R4, 0xffffffe0 ;  /* 0xffffffe004d80836 */ /* 0x000fe20000000000 */
[----:B------:R-:W4:Y:S01]  /*3450*/  LDSM.16.M88.4 R176, [R222+0xf400] ;  /* 0x00f40000deb0783b */ /* 0x000f220000000200 */
[----:B------:R-:W-:Y:S02]  /*3460*/  LOP3.LUT R0, R13, 0x200, R15, 0xf8, !PT ;  /* 0x000002000d007812 */ /* 0x000fe400078ef80f */
[----:B------:R-:W-:Y:S02]  /*3470*/  CS2R R64, SRZ ;  /* 0x0000000000407805 */ /* 0x000fe4000001ff00 */
[----:B------:R-:W-:Y:S01]  /*3480*/  LOP3.LUT R3, R3, R11, RZ, 0x3c, !PT ;  /* 0x0000000b03037212 */ /* 0x000fe200078e3cff */
[----:B------:R-:W1:Y:S01]  /*3490*/  LDSM.16.M88.4 R180, [R216] ;  /* 0x00000000d8b4783b */ /* 0x000e620000000200 */
[----:B------:R-:W-:Y:S02]  /*34a0*/  LOP3.LUT R226, R0, R2, RZ, 0xfc, !PT ;  /* 0x0000000200e27212 */ /* 0x000fe400078efcff */
[----:B------:R-:W-:-:S02]  /*34b0*/  CS2R R58, SRZ ;  /* 0x00000000003a7805 */ /* 0x000fc4000001ff00 */
[----:B------:R-:W-:Y:S01]  /*34c0*/  LOP3.LUT R0, R9, R5, RZ, 0xfc, !PT ;  /* 0x0000000509007212 */ /* 0x000fe200078efcff */
[----:B------:R-:W1:Y:S01]  /*34d0*/  LDSM.16.M88.4 R184, [R216+0x400] ;  /* 0x00040000d8b8783b */ /* 0x000e620000000200 */
[----:B------:R-:W-:Y:S02]  /*34e0*/  LOP3.LUT R220, R3, 0x120, R12, 0xf8, !PT ;  /* 0x0000012003dc7812 */ /* 0x000fe400078ef80c */
[----:B------:R-:W-:Y:S02]  /*34f0*/  CS2R R56, SRZ ;  /* 0x0000000000387805 */ /* 0x000fe4000001ff00 */
[----:B------:R-:W-:Y:S01]  /*3500*/  LEA R221, R8, UR6, 0x1 ;  /* 0x0000000608dd7c11 */ /* 0x000fe2000f8e08ff */
[----:B------:R-:W1:Y:S01]  /*3510*/  LDSM.16.M88.4 R196, [R216+0x2000] ;  /* 0x00200000d8c4783b */ /* 0x000e620000000200 */
[----:B------:R-:W-:Y:S02]  /*3520*/  LEA R220, R220, UR6, 0x1 ;  /* 0x00000006dcdc7c11 */ /* 0x000fe4000f8e08ff */
[----:B------:R-:W-:-:S02]  /*3530*/  CS2R R54, SRZ ;  /* 0x0000000000367805 */ /* 0x000fc4000001ff00 */
[----:B------:R-:W-:Y:S01]  /*3540*/  LOP3.LUT P0, RZ, R227, 0x2, RZ, 0xc0, !PT ;  /* 0x00000002e3ff7812 */ /* 0x000fe2000780c0ff */
[----:B------:R-:W1:Y:S01]  /*3550*/  LDSM.16.M88.4 R200, [R216+0x2400] ;  /* 0x00240000d8c8783b */ /* 0x000e620000000200 */
[----:B------:R-:W-:Y:S02]  /*3560*/  CS2R R52, SRZ ;  /* 0x0000000000347805 */ /* 0x000fe4000001ff00 */
[----:B------:R-:W-:Y:S02]  /*3570*/  CS2R R46, SRZ ;  /* 0x00000000002e7805 */ /* 0x000fe4000001ff00 */
[----:B------:R-:W-:Y:S01]  /*3580*/  CS2R R44, SRZ ;  /* 0x00000000002c7805 */ /* 0x000fe2000001ff00 */
[----:B------:R-:W1:Y:S01]  /*3590*/  LDSM.16.M88.4 R212, [R216+0x4000] ;  /* 0x00400000d8d4783b */ /* 0x000e620000000200 */
[----:B------:R-:W-:Y:S02]  /*35a0*/  CS2R R50, SRZ ;  /* 0x0000000000327805 */ /* 0x000fe4000001ff00 */
[----:B------:R-:W-:-:S02]  /*35b0*/  CS2R R48, SRZ ;  /* 0x0000000000307805 */ /* 0x000fc4000001ff00 */
[----:B------:R-:W-:Y:S01]  /*35c0*/  CS2R R42, SRZ ;  /* 0x00000000002a7805 */ /* 0x000fe2000001ff00 */
[----:B------:R-:W1:Y:S01]  /*35d0*/  LDSM.16.M88.4 R188, [R222+0x11000] ;  /* 0x01100000debc783b */ /* 0x000e620000000200 */
[----:B------:R-:W-:Y:S02]  /*35e0*/  CS2R R40, SRZ ;  /* 0x0000000000287805 */ /* 0x000fe4000001ff00 */
[----:B------:R-:W-:Y:S02]  /*35f0*/  CS2R R38, SRZ ;  /* 0x0000000000267805 */ /* 0x000fe4000001ff00 */
[----:B------:R-:W-:Y:S01]  /*3600*/  CS2R R36, SRZ ;  /* 0x0000000000247805 */ /* 0x000fe2000001ff00 */
[----:B------:R-:W1:Y:S01]  /*3610*/  LDSM.16.M88.4 R192, [R222+0x11400] ;  /* 0x01140000dec0783b */ /* 0x000e620000000200 */
[----:B------:R-:W-:Y:S01]  /*3620*/  VIADD R221, R221, UR20 ;  /* 0x00000014dddd7c36 */ /* 0x000fe20008000000 */
[----:B------:R-:W-:Y:S01]  /*3630*/  SEL R224, R224, 0xffffffe0, !P0 ;  /* 0xffffffe0e0e07807 */ /* 0x000fe20004000000 */
[----:B------:R-:W-:Y:S01]  /*3640*/  VIADD R220, R220, UR20 ;  /* 0x00000014dcdc7c36 */ /* 0x000fe20008000000 */
[----:B------:R-:W1:Y:S01]  /*3650*/  LDSM.16.M88.4 R204, [R222+0x13000] ;  /* 0x01300000decc783b */ /* 0x000e620000000200 */
[----:B------:R-:W-:Y:S01]  /*3660*/  IMAD.IADD R223, R222, 0x1, R225 ;  /* 0x00000001dedf7824 */ /* 0x000fe200078e02e1 */
[----:B------:R-:W-:Y:S01]  /*3670*/  UMOV UR5, URZ ;  /* 0x000000ff00057c82 */ /* 0x000fe20008000000 */
[----:B------:R-:W-:Y:S01]  /*3680*/  USHF.L.U32 UR49, UR49, 0x3, URZ ;  /* 0x0000000331317899 */ /* 0x000fe200080006ff */
[----:B------:R-:W1:Y:S01]  /*3690*/  LDSM.16.M88.4 R208, [R222+0x13400] ;  /* 0x01340000ded0783b */ /* 0x000e620000000200 */
[----:B------:R-:W1:Y:S03]  /*36a0*/  LDCU UR8, c[0x0][0x440] ;  /* 0x00008800ff0877ac */ /* 0x000e660008000800 */
[----:B------:R-:W1:Y:S01]  /*36b0*/  LDSM.16.M88.4 R216, [R216+0x4400] ;  /* 0x00440000d8d8783b */ /* 0x000e620000000200 */
[----:B------:R-:W1:Y:S03]  /*36c0*/  LDCU UR9, c[0x0][0x3e0] ;  /* 0x00007c00ff0977ac */ /* 0x000e660008000800 */
[----:B------:R4:W-:Y:S01]  /*36d0*/  STL [R1+0x40], R0 ;  /* 0x0000400001007387 */ /* 0x0009e20000100800 */
[----:B------:R-:W1:Y:S03]  /*36e0*/  LDCU UR11, c[0x0][0x50c] ;  /* 0x0000a180ff0b77ac */ /* 0x000e660008000800 */
[----:B------:R1:W-:Y:S01]  /*36f0*/  STL [R1+0x28], R234 ;  /* 0x000028ea01007387 */ /* 0x0003e20000100800 */
[----:B------:R-:W1:Y:S01]  /*3700*/  LDCU UR10, c[0x0][0x45c] ;  /* 0x00008b80ff0a77ac */ /* 0x000e620008000800 */
[----:B------:R-:W-:-:S02]  /*3710*/  UISETP.GE.AND UP1, UPT, UR33, UR39, UPT ;  /* 0x000000272100728c */ /* 0x000fc4000bf26270 */
[----:B--2---:R-:W-:Y:S02]  /*3720*/  USHF.L.U32 UR16, UR16, 0x6, URZ ;  /* 0x0000000610107899 */ /* 0x004fe400080006ff */
[----:B---3--:R-:W-:Y:S01]  /*3730*/  USHF.L.U32 UR17, UR17, 0x6, URZ ;  /* 0x0000000611117899 */ /* 0x008fe200080006ff */
[----:B----4-:R-:W-:-:S05]  /*3740*/  IMAD.MOV.U32 R0, RZ, RZ, 0x10 ;  /* 0x00000010ff007424 */ /* 0x010fca00078e00ff */
[----:B------:R-:W-:Y:S01]  /*3750*/  SEL R0, R0, 0xfffffff0, !P2 ;  /* 0xfffffff000007807 */ /* 0x000fe20005000000 */
[----:B-----5:R-:W-:-:S05]  /*3760*/  @P1 FMUL.FTZ R3, R10, R6 ;  /* 0x000000060a031220 */ /* 0x020fca0000410000 */
[----:B------:R-:W-:Y:S02]  /*3770*/  @P1 R2UR UR18, R3 ;  /* 0x00000000031212ca */ /* 0x000fe400000e0000 */
[----:B------:R-:W-:-:S11]  /*3780*/  LOP3.LUT P1, RZ, R227, 0x8, RZ, 0xc0, !PT ;  /* 0x00000008e3ff7812 */ /* 0x000fd6000782c0ff */
[----:B-1----:R-:W-:-:S05]  /*3790*/  @UP0 UMOV UR5, UR18 ;  /* 0x0000001200050c82 */ /* 0x002fca0008000000 */
.L_x_790:
        /* <DEDUP_REMOVED lines=8> */
[----:B------:R-:W-:Y:S01]  /*3820*/  STL [R1+0x6c], R46 ;  /* 0x00006c2e01007387 */ /* 0x000fe20000100800 */
        /* <DEDUP_REMOVED lines=46> */
[----:B------:R-:W3:Y:S07]  /*3b10*/  LDSM.16.M88.4 R136, [R0+0x1800] ;  /* 0x001800000088783b */ /* 0x000eee0000000200 */
[-C--:B------:R-:W-:Y:S01]  /*3b20*/  HMMA.16816.F32 R4, R152, R156.reuse, R4 ;  /* 0x0000009c9804723c */ /* 0x080fe20000001804 */
[----:B------:R-:W2:Y:S07]  /*3b30*/  LDSM.16.M88.4 R148, [R221+0x2000] ;  /* 0x00200000dd94783b */ /* 0x000eae0000000200 */
        /* <DEDUP_REMOVED lines=12> */
[C---:B---3--:R-:W-:Y:S08]  /*3c00*/  HMMA.16816.F32 R8, R136.reuse, R164, R8 ;  /* 0x000000a48808723c */ /* 0x048ff00000001808 */
        /* <DEDUP_REMOVED lines=10> */
[C---:B----4-:R-:W-:Y:S01]  /*3cb0*/  HMMA.16816.F32 R8, R132.reuse, R168, R8 ;  /* 0x000000a88408723c */ /* 0x050fe20000001808 */
[----:B---3--:R-:W-:Y:S07]  /*3cc0*/  IMAD.U32 R0, RZ, RZ, UR45 ;  /* 0x0000002dff007e24 */ /* 0x008fee000f8e00ff */
        /* <DEDUP_REMOVED lines=29> */
[----:B------:R2:W-:Y:S10]  /*3ea0*/  MUFU.TANH R228, R15 ;  /* 0x0000000f00e47308 */ /* 0x0005f40000002400 */
[----:B------:R-:W3:Y:S01]  /*3eb0*/  MUFU.TANH R233, R9 ;  /* 0x0000000900e97308 */ /* 0x000ee20000002400 */
[----:B-1----:R-:W-:Y:S01]  /*3ec0*/  STL [R1], R238 ;  /* 0x000000ee01007387 */ /* 0x002fe20000100800 */
[----:B------:R-:W-:Y:S08]  /*3ed0*/  FMUL.FTZ R8, R3, 1.4426950216293334961 ;  /* 0x3fb8aa3b03087820 */ /* 0x000ff00000410000 */
[----:B------:R-:W-:Y:S01]  /*3ee0*/  MUFU.TANH R42, R16 ;  /* 0x00000010002a7308 */ /* 0x000fe20000002400 */
[----:B--2---:R-:W-:Y:S04]  /*3ef0*/  IABS R15, R229 ;  /* 0x000000e5000f7213 */ /* 0x004fe80000000000 */
[----:B------:R-:W-:Y:S05]  /*3f00*/  I2FP.F32.S32 R15, R15 ;  /* 0x0000000f000f7245 */ /* 0x000fea0000201400 */
[----:B------:R-:W1:Y:S01]  /*3f10*/  MUFU.TANH R230, R10 ;  /* 0x0000000a00e67308 */ /* 0x000e620000002400 */
[----:B---3--:R-:W-:Y:S01]  /*3f20*/  STL [R1+0x4], R233 ;  /* 0x000004e901007387 */ /* 0x008fe20000100800 */
[----:B------:R-:W-:Y:S02]  /*3f30*/  @P5 LOP3.LUT R9, R2, 0x6, RZ, 0xc0, !PT ;  /* 0x0000000602095812 */ /* 0x000fe400078ec0ff */
[----:B------:R-:W-:Y:S02]  /*3f40*/  SHF.R.U32.HI R2, RZ, 0x1, R227 ;  /* 0x00000001ff027819 */ /* 0x000fe400000116e3 */
[----:B------:R-:W-:Y:S04]  /*3f50*/  PLOP3.LUT P5, PT, PT, PT, UP1, 0x80, 0x8 ;  /* 0x000000000008781c */ /* 0x000fe80003faf018 */
[----:B------:R-:W2:Y:S01]  /*3f60*/  MUFU.TANH R232, R11 ;  /* 0x0000000b00e87308 */ /* 0x000ea20000002400 */
[----:B------:R-:W-:Y:S01]  /*3f70*/  @P4 LOP3.LUT R9, R9, 0x1e0, R2, 0xf8, !PT ;  /* 0x000001e009094812 */ /* 0x000fe200078ef802 */
[----:B------:R-:W-:Y:S01]  /*3f80*/  VIADD R2, R229, 0xffffffe8 ;  /* 0xffffffe8e5027836 */ /* 0x000fe20000000000 */
[----:B------:R-:W-:Y:S01]  /*3f90*/  FSETP.NEU.FTZ.AND P4, PT, R3, -INF , PT ;  /* 0xff8000000300780b */ /* 0x000fe20003f9d000 */
[C---:B------:R-:W-:Y:S02]  /*3fa0*/  VIADD R3, R229.reuse, 0xfffffff0 ;  /* 0xfffffff0e5037836 */ /* 0x040fe40000000000 */
[----:B------:R-:W-:Y:S01]  /*3fb0*/  @P3 IMAD R9, R0, 0x80, R9 ;  /* 0x0000008000093824 */ /* 0x000fe200078e0209 */
[----:B------:R-:W-:Y:S03]  /*3fc0*/  FSEL R8, R8, RZ, P4 ;  /* 0x000000ff08087208 */ /* 0x000fe60002000000 */
[----:B------:R-:W3:Y:S01]  /*3fd0*/  MUFU.TANH R231, R14 ;  /* 0x0000000e00e77308 */ /* 0x000ee20000002400 */
[----:B-1----:R-:W-:Y:S01]  /*3fe0*/  STL [R1+0x14], R230 ;  /* 0x000014e601007387 */ /* 0x002fe20000100800 */
[----:B------:R-:W-:Y:S01]  /*3ff0*/  VIADD R10, R229, 0xfffffff1 ;  /* 0xfffffff1e50a7836 */ /* 0x000fe20000000000 */
[----:B------:R-:W-:Y:S02]  /*4000*/  IABS R2, R2 ;  /* 0x0000000200027213 */ /* 0x000fe40000000000 */
[----:B------:R-:W-:Y:S02]  /*4010*/  PLOP3.LUT P3, PT, PT, PT, UP1, 0x80, 0x8 ;  /* 0x000000000008781c */ /* 0x000fe40003f6f018 */
[----:B------:R-:W-:Y:S03]  /*4020*/  IABS R10, R10 ;  /* 0x0000000a000a7213 */ /* 0x000fe60000000000 */
[----:B------:R1:W-:Y:S01]  /*4030*/  MUFU.TANH R252, R12 ;  /* 0x0000000c00fc7308 */ /* 0x0003e20000002400 */
[----:B--2---:R-:W-:Y:S01]  /*4040*/  STL [R1+0x10], R232 ;  /* 0x000010e801007387 */ /* 0x004fe20000100800 */
[----:B------:R-:W-:Y:S02]  /*4050*/  I2FP.F32.S32 R16, R2 ;  /* 0x0000000200107245 */ /* 0x000fe40000201400 */
[----:B------:R-:W-:Y:S02]  /*4060*/  IABS R2, R3 ;  /* 0x0000000300027213 */ /* 0x000fe40000000000 */
[----:B------:R-:W-:Y:S01]  /*4070*/  MOV R3, R10 ;  /* 0x0000000a00037202 */ /* 0x000fe20000000f00 */
[----:B------:R-:W-:Y:S03]  /*4080*/  FFMA.FTZ R10, R16, -UR5, R145 ;  /* 0x80000005100a7c23 */ /* 0x000fe60008010091 */
[----:B------:R2:W-:Y:S01]  /*4090*/  MUFU.TANH R251, R13 ;  /* 0x0000000d00fb7308 */ /* 0x0005e20000002400 */
[----:B---3--:R-:W-:Y:S01]  /*40a0*/  STL [R1+0xc], R231 ;  /* 0x00000ce701007387 */ /* 0x008fe20000100800 */
[C---:B------:R-:W-:Y:S02]  /*40b0*/  @P0 IADD3 R0, PT, PT, R9.reuse, 0x1, RZ ;  /* 0x0000000109000810 */ /* 0x040fe40007ffe0ff */
[----:B------:R-:W-:Y:S01]  /*40c0*/  @P5 ISETP.GE.AND P5, PT, R9, UR39, PT ;  /* 0x0000002709005c0c */ /* 0x000fe2000bfa6270 */
[----:B------:R-:W-:Y:S01]  /*40d0*/  STL [R1+0x8], R228 ;  /* 0x000008e401007387 */ /* 0x000fe20000100800 */
[----:B------:R-:W-:Y:S01]  /*40e0*/  @P6 ISETP.GE.AND P6, PT, R0, UR39, PT ;  /* 0x0000002700006c0c */ /* 0x000fe2000bfc6270 */
[----:B------:R-:W-:Y:S03]  /*40f0*/  VIADD R0, R229, 0xffffffe9 ;  /* 0xffffffe9e5007836 */ /* 0x000fe60000000000 */
[----:B------:R-:W3:Y:S01]  /*4100*/  MUFU.TANH R248, R6 ;  /* 0x0000000600f87308 */ /* 0x000ee20000002400 */
[----:B-1----:R-:W4:Y:S01]  /*4110*/  LDL R12, [R1+0x38] ;  /* 0x00003800010c7983 */ /* 0x002f220000100800 */
[----:B------:R-:W-:Y:S02]  /*4120*/  PLOP3.LUT P0, PT, PT, PT, UP1, 0x80, 0x8 ;  /* 0x000000000008781c */ /* 0x000fe40003f0f018 */
[----:B------:R-:W-:Y:S01]  /*4130*/  IABS R0, R0 ;  /* 0x0000000000007213 */ /* 0x000fe20000000000 */
[----:B------:R-:W4:Y:S05]  /*4140*/  LDL R11, [R1+0x34] ;  /* 0x00003400010b7983 */ /* 0x000f2a0000100800 */
[----:B------:R1:W3:Y:S01]  /*4150*/  MUFU.TANH R247, R7 ;  /* 0x0000000700f77308 */ /* 0x0002e20000002400 */
[----:B------:R-:W4:Y:S01]  /*4160*/  LDL R14, [R1+0x30] ;  /* 0x00003000010e7983 */ /* 0x000f220000100800 */
[----:B--2---:R-:W-:Y:S05]  /*4170*/  I2FP.F32.S32 R13, R0 ;  /* 0x00000000000d7245 */ /* 0x004fea0000201400 */
[----:B------:R-:W-:Y:S03]  /*4180*/  FFMA.FTZ R0, R13, -UR5, R148 ;  /* 0x800000050d007c23 */ /* 0x000fe60008010094 */
[----:B------:R2:W3:Y:S01]  /*4190*/  MUFU.TANH R240, R18 ;  /* 0x0000001200f07308 */ /* 0x0004e20000002400 */
[----:B------:R-:W-:Y:S02]  /*41a0*/  @P0 FSEL R10, R10, -INF , !P6 ;  /* 0xff8000000a0a0808 */ /* 0x000fe40007000000 */
[----:B------:R-:W-:Y:S02]  /*41b0*/  PLOP3.LUT P0, PT, PT, PT, UP1, 0x80, 0x8 ;  /* 0x000000000008781c */ /* 0x000fe40003f0f018 */
[----:B------:R-:W-:Y:S01]  /*41c0*/  @P3 FSEL R0, R0, -INF , !P5 ;  /* 0xff80000000003808 */ /* 0x000fe20006800000 */
[--C-:B------:R-:W-:Y:S01]  /*41d0*/  FFMA.FTZ R10, R10, UR10, -R8.reuse ;  /* 0x0000000a0a0a7c23 */ /* 0x100fe20008010808 */
[----:B------:R-:W-:Y:S03]  /*41e0*/  PLOP3.LUT P3, PT, PT, PT, UP1, 0x80, 0x8 ;  /* 0x000000000008781c */ /* 0x000fe60003f6f018 */
[----:B------:R3:W4:Y:S01]  /*41f0*/  MUFU.TANH R41, R17 ;  /* 0x0000001100297308 */ /* 0x0007220000002400 */
[----:B-1----:R-:W1:Y:S01]  /*4200*/  LDSM.16.M88.4 R4, [R223+0xd400] ;  /* 0x00d40000df04783b */ /* 0x002e620000000200 */
[----:B------:R-:W-:Y:S08]  /*4210*/  FFMA.FTZ R0, R0, UR10, -R8 ;  /* 0x0000000a00007c23 */ /* 0x000ff00008010808 */
[----:B------:R3:W-:Y:S01]  /*4220*/  MUFU.EX2 R150, R0 ;  /* 0x0000000000967308 */ /* 0x0007e20000000800 */
[----:B--2---:R-:W-:Y:S09]  /*4230*/  I2FP.F32.S32 R18, R2 ;  /* 0x0000000200127245 */ /* 0x004ff20000201400 */
[----:B------:R2:W4:Y:S01]  /*4240*/  MUFU.TANH R237, R19 ;  /* 0x0000001300ed7308 */ /* 0x0005220000002400 */
[----:B---3--:R-:W-:Y:S05]  /*4250*/  I2FP.F32.S32 R17, R3 ;  /* 0x0000000300117245 */ /* 0x008fea0000201400 */
[----:B------:R-:W-:Y:S04]  /*4260*/  FFMA.FTZ R2, R17, -UR5, R248 ;  /* 0x8000000511027c23 */ /* 0x000fe800080100f8 */
[----:B------:R3:W-:Y:S01]  /*4270*/  MUFU.EX2 R163, R10 ;  /* 0x0000000a00a37308 */ /* 0x0007e20000000800 */
[----:B------:R-:W-:Y:S01]  /*4280*/  FFMA.FTZ R0, R18, -UR5, R247 ;  /* 0x8000000512007c23 */ /* 0x000fe200080100f7 */
[----:B------:R-:W-:Y:S02]  /*4290*/  @P3 FSEL R2, R2, -INF , !P5 ;  /* 0xff80000002023808 */ /* 0x000fe40006800000 */
[----:B------:R-:W-:Y:S02]  /*42a0*/  PLOP3.LUT P3, PT, PT, PT, UP1, 0x80, 0x8 ;  /* 0x000000000008781c */ /* 0x000fe40003f6f018 */
[----:B------:R-:W-:Y:S01]  /*42b0*/  @P0 FSEL R0, R0, -INF , !P6 ;  /* 0xff80000000000808 */ /* 0x000fe20007000000 */
[----:B--2---:R-:W2:Y:S01]  /*42c0*/  LDL R19, [R1+0x40] ;  /* 0x0000400001137983 */ /* 0x004ea20000100800 */
[----:B------:R-:W-:Y:S01]  /*42d0*/  PLOP3.LUT P0, PT, PT, PT, UP1, 0x80, 0x8 ;  /* 0x000000000008781c */ /* 0x000fe20003f0f018 */
[-C--:B-1----:R-:W-:Y:S03]  /*42e0*/  HMMA.16816.F32 R20, R156, R4.reuse, R20 ;  /* 0x000000049c14723c */ /* 0x082fe60000001814 */
[C---:B---3--:R-:W-:Y:S05]  /*42f0*/  VIADD R10, R229.reuse, 0x10 ;  /* 0x00000010e50a7836 */ /* 0x048fea0000000000 */
[C---:B------:R-:W-:Y:S04]  /*4300*/  HMMA.16816.F32 R24, R136.reuse, R4, R24 ;  /* 0x000000048818723c */ /* 0x040fe80000001818 */
[----:B------:R-:W-:Y:S04]  /*4310*/  VIADD R5, R229, 0x11 ;  /* 0x00000011e5057836 */ /* 0x000fe80000000000 */
[-C--:B------:R-:W-:Y:S03]  /*4320*/  HMMA.16816.F32 R28, R136, R6.reuse, R28 ;  /* 0x00000006881c723c */ /* 0x080fe6000000181c */
[----:B------:R-:W-:Y:S01]  /*4330*/  IABS R5, R5 ;  /* 0x0000000500057213 */ /* 0x000fe20000000000 */
[----:B------:R-:W-:Y:S01]  /*4340*/  FMUL.FTZ R20, R20, UR11 ;  /* 0x0000000b14147c20 */ /* 0x000fe20008410000 */
[----:B------:R-:W-:Y:S01]  /*4350*/  FMUL.FTZ R21, R21, UR11 ;  /* 0x0000000b15157c20 */ /* 0x000fe20008410000 */
[----:B------:R-:W-:Y:S01]  /*4360*/  FMUL.FTZ R22, R22, UR11 ;  /* 0x0000000b16167c20 */ /* 0x000fe20008410000 */
[----:B------:R-:W-:Y:S01]  /*4370*/  I2FP.F32.S32 R5, R5 ;  /* 0x0000000500057245 */ /* 0x000fe20000201400 */
[----:B------:R-:W-:Y:S01]  /*4380*/  HMMA.16816.F32 R32, R156, R6, R32 ;  /* 0x000000069c20723c */ /* 0x000fe20000001820 */
[----:B------:R-:W-:Y:S03]  /*4390*/  MUFU.TANH R40, R20 ;  /* 0x0000001400287308 */ /* 0x000fe60000002400 */
[----:B------:R-:W-:Y:S01]  /*43a0*/  FFMA.FTZ R5, R5, -UR5, R230 ;  /* 0x8000000505057c23 */ /* 0x000fe200080100e6 */
[----:B------:R-:W-:Y:S01]  /*43b0*/  FFMA.FTZ R6, R13, -UR5, R240 ;  /* 0x800000050d067c23 */ /* 0x000fe200080100f0 */
[----:B------:R-:W-:Y:S02]  /*43c0*/  VIADD R13, R229, 0xffffffd8 ;  /* 0xffffffd8e50d7836 */ /* 0x000fe40000000000 */
[----:B------:R-:W-:Y:S01]  /*43d0*/  FMUL.FTZ R23, R23, UR11 ;  /* 0x0000000b17177c20 */ /* 0x000fe20008410000 */
[----:B------:R-:W-:Y:S02]  /*43e0*/  FMUL.FTZ R24, R24, UR11 ;  /* 0x0000000b18187c20 */ /* 0x000fe40008410000 */
[----:B------:R-:W1:Y:S01]  /*43f0*/  MUFU.TANH R39, R21 ;  /* 0x0000001500277308 */ /* 0x000e620000002400 */
[----:B------:R-:W-:Y:S01]  /*4400*/  FMUL.FTZ R26, R26, UR11 ;  /* 0x0000000b1a1a7c20 */ /* 0x000fe20008410000 */
[----:B------:R-:W-:Y:S01]  /*4410*/  IABS R13, R13 ;  /* 0x0000000d000d7213 */ /* 0x000fe20000000000 */
[----:B------:R-:W-:Y:S01]  /*4420*/  FMUL.FTZ R25, R25, UR11 ;  /* 0x0000000b19197c20 */ /* 0x000fe20008410000 */
[----:B------:R-:W-:Y:S01]  /*4430*/  FMUL.FTZ R27, R27, UR11 ;  /* 0x0000000b1b1b7c20 */ /* 0x000fe20008410000 */
[----:B------:R-:W-:Y:S01]  /*4440*/  FMUL.FTZ R28, R28, UR11 ;  /* 0x0000000b1c1c7c20 */ /* 0x000fe20008410000 */
[----:B------:R-:W-:Y:S01]  /*4450*/  I2FP.F32.S32 R13, R13 ;  /* 0x0000000d000d7245 */ /* 0x000fe20000201400 */
[----:B------:R-:W-:Y:S03]  /*4460*/  FMUL.FTZ R29, R29, UR11 ;  /* 0x0000000b1d1d7c20 */ /* 0x000fe60008410000 */
[----:B------:R-:W3:Y:S01]  /*4470*/  MUFU.TANH R236, R22 ;  /* 0x0000001600ec7308 */ /* 0x000ee20000002400 */
[----:B------:R-:W-:Y:S01]  /*4480*/  FMUL.FTZ R30, R30, UR11 ;  /* 0x0000000b1e1e7c20 */ /* 0x000fe20008410000 */
[----:B------:R-:W-:Y:S01]  /*4490*/  FMUL.FTZ R32, R32, UR11 ;  /* 0x0000000b20207c20 */ /* 0x000fe20008410000 */
[----:B------:R-:W-:Y:S01]  /*44a0*/  FMUL.FTZ R33, R33, UR11 ;  /* 0x0000000b21217c20 */ /* 0x000fe20008410000 */
[----:B------:R-:W-:Y:S01]  /*44b0*/  FMUL.FTZ R34, R34, UR11 ;  /* 0x0000000b22227c20 */ /* 0x000fe20008410000 */
[----:B------:R-:W-:Y:S01]  /*44c0*/  FMUL.FTZ R35, R35, UR11 ;  /* 0x0000000b23237c20 */ /* 0x000fe20008410000 */
[----:B------:R-:W-:Y:S04]  /*44d0*/  FMUL.FTZ R31, R31, UR11 ;  /* 0x0000000b1f1f7c20 */ /* 0x000fe80008410000 */
[----:B------:R-:W3:Y:S10]  /*44e0*/  MUFU.TANH R235, R23 ;  /* 0x0000001700eb7308 */ /* 0x000ef40000002400 */
[----:B------:R-:W-:Y:S10]  /*44f0*/  MUFU.TANH R245, R24 ;  /* 0x0000001800f57308 */ /* 0x000ff40000002400 */
[----:B------:R-:W3:Y:S10]  /*4500*/  MUFU.TANH R250, R26 ;  /* 0x0000001a00fa7308 */ /* 0x000ef40000002400 */
[----:B------:R-:W3:Y:S10]  /*4510*/  MUFU.TANH R241, R25 ;  /* 0x0000001900f17308 */ /* 0x000ef40000002400 */
[----:B------:R-:W-:Y:S10]  /*4520*/  MUFU.TANH R249, R27 ;  /* 0x0000001b00f97308 */ /* 0x000ff40000002400 */
[----:B------:R-:W-:Y:S10]  /*4530*/  MUFU.TANH R38, R32 ;  /* 0x0000002000267308 */ /* 0x000ff40000002400 */
[----:B------:R-:W-:Y:S10]  /*4540*/  MUFU.TANH R37, R33 ;  /* 0x0000002100257308 */ /* 0x000ff40000002400 */
[----:B------:R-:W-:Y:S10]  /*4550*/  MUFU.TANH R162, R34 ;  /* 0x0000002200a27308 */ /* 0x000ff40000002400 */
[----:B------:R-:W-:Y:S10]  /*4560*/  MUFU.TANH R246, R30 ;  /* 0x0000001e00f67308 */ /* 0x000ff40000002400 */
[----:B------:R-:W-:Y:S10]  /*4570*/  MUFU.TANH R160, R35 ;  /* 0x0000002300a07308 */ /* 0x000ff40000002400 */
[----:B------:R-:W-:Y:S01]  /*4580*/  MUFU.TANH R244, R31 ;  /* 0x0000001f00f47308 */ /* 0x000fe20000002400 */
[C---:B----4-:R-:W-:Y:S01]  /*4590*/  FMUL.FTZ R3, R12.reuse, 1.4426950216293334961 ;  /* 0x3fb8aa3b0c037820 */ /* 0x050fe20000410000 */
[----:B------:R-:W-:Y:S01]  /*45a0*/  FSETP.NEU.FTZ.AND P4, PT, R12, -INF , PT ;  /* 0xff8000000c00780b */ /* 0x000fe20003f9d000 */
[----:B------:R-:W-:Y:S03]  /*45b0*/  FMUL.FTZ R4, R11, 1.4426950216293334961 ;  /* 0x3fb8aa3b0b047820 */ /* 0x000fe60000410000 */
[----:B------:R-:W-:Y:S02]  /*45c0*/  FSEL R3, R3, RZ, P4 ;  /* 0x000000ff03037208 */ /* 0x000fe40002000000 */
[----:B------:R-:W-:Y:S03]  /*45d0*/  FSETP.NEU.FTZ.AND P4, PT, R11, -INF , PT ;  /* 0xff8000000b00780b */ /* 0x000fe60003f9d000 */
[--C-:B------:R-:W-:Y:S01]  /*45e0*/  FFMA.FTZ R0, R0, UR10, -R3.reuse ;  /* 0x0000000a00007c23 */ /* 0x100fe20008010803 */
[----:B------:R-:W-:Y:S03]  /*45f0*/  FFMA.FTZ R2, R2, UR10, -R3 ;  /* 0x0000000a02027c23 */ /* 0x000fe60008010803 */
[----:B------:R4:W-:Y:S10]  /*4600*/  MUFU.EX2 R168, R0 ;  /* 0x0000000000a87308 */ /* 0x0009f40000000800 */
[----:B------:R1:W-:Y:S01]  /*4610*/  MUFU.EX2 R169, R2 ;  /* 0x0000000200a97308 */ /* 0x0003e20000000800 */
[C---:B----4-:R-:W-:Y:S05]  /*4620*/  VIADD R0, R229.reuse, 0x9 ;  /* 0x00000009e5007836 */ /* 0x050fea0000000000 */
[----:B------:R-:W-:Y:S01]  /*4630*/  IABS R0, R0 ;  /* 0x0000000000007213 */ /* 0x000fe20000000000 */
[----:B-1----:R-:W-:Y:S03]  /*4640*/  VIADD R2, R229, 0x8 ;  /* 0x00000008e5027836 */ /* 0x002fe60000000000 */
[----:B------:R-:W-:Y:S02]  /*4650*/  I2FP.F32.S32 R11, R0 ;  /* 0x00000000000b7245 */ /* 0x000fe40000201400 */
[----:B------:R-:W-:Y:S03]  /*4660*/  IABS R2, R2 ;  /* 0x0000000200027213 */ /* 0x000fe60000000000 */
[----:B------:R-:W-:Y:S01]  /*4670*/  FFMA.FTZ R0, R11, -UR5, R238 ;  /* 0x800000050b007c23 */ /* 0x000fe200080100ee */
[----:B------:R-:W-:Y:S02]  /*4680*/  MOV R12, R2 ;  /* 0x00000002000c7202 */ /* 0x000fe40000000f00 */
[----:B------:R-:W-:Y:S02]  /*4690*/  FSEL R2, R4, RZ, P4 ;  /* 0x000000ff04027208 */ /* 0x000fe40002000000 */
[----:B------:R-:W-:Y:S02]  /*46a0*/  @P3 FSEL R0, R0, -INF , !P5 ;  /* 0xff80000000003808 */ /* 0x000fe40006800000 */
[----:B------:R-:W-:Y:S02]  /*46b0*/  I2FP.F32.S32 R12, R12 ;  /* 0x0000000c000c7245 */ /* 0x000fe40000201400 */
[----:B------:R-:W-:Y:S01]  /*46c0*/  IABS R4, R10 ;  /* 0x0000000a00047213 */ /* 0x000fe20000000000 */
[----:B------:R-:W-:Y:S01]  /*46d0*/  FFMA.FTZ R0, R0, UR10, -R2 ;  /* 0x0000000a00007c23 */ /* 0x000fe20008010802 */
[----:B------:R-:W-:Y:S01]  /*46e0*/  FSETP.NEU.FTZ.AND P4, PT, R14, -INF , PT ;  /* 0xff8000000e00780b */ /* 0x000fe20003f9d000 */
[----:B------:R-:W-:Y:S01]  /*46f0*/  FFMA.FTZ R10, R12, -UR5, R233 ;  /* 0x800000050c0a7c23 */ /* 0x000fe200080100e9 */
[----:B------:R-:W-:Y:S01]  /*4700*/  I2FP.F32.S32 R4, R4 ;  /* 0x0000000400047245 */ /* 0x000fe20000201400 */
[----:B------:R1:W-:Y:S01]  /*4710*/  MUFU.EX2 R230, R0 ;  /* 0x0000000000e67308 */ /* 0x0003e20000000800 */
[----:B------:R-:W-:Y:S01]  /*4720*/  FMUL.FTZ R14, R14, 1.4426950216293334961 ;  /* 0x3fb8aa3b0e0e7820 */ /* 0x000fe20000410000 */
[----:B------:R-:W-:Y:S02]  /*4730*/  PLOP3.LUT P3, PT, PT, PT, UP1, 0x80, 0x8 ;  /* 0x000000000008781c */ /* 0x000fe40003f6f018 */
[----:B------:R-:W-:Y:S01]  /*4740*/  @P0 FSEL R10, R10, -INF , !P6 ;  /* 0xff8000000a0a0808 */ /* 0x000fe20007000000 */
[----:B------:R-:W-:Y:S01]  /*4750*/  FFMA.FTZ R4, R4, -UR5, R232 ;  /* 0x8000000504047c23 */ /* 0x000fe200080100e8 */
[----:B------:R-:W-:Y:S04]  /*4760*/  PLOP3.LUT P0, PT, PT, PT, UP1, 0x80, 0x8 ;  /* 0x000000000008781c */ /* 0x000fe80003f0f018 */
[----:B------:R-:W4:Y:S01]  /*4770*/  MUFU.TANH R233, R28 ;  /* 0x0000001c00e97308 */ /* 0x000f220000002400 */
[----:B------:R-:W-:Y:S01]  /*4780*/  FFMA.FTZ R10, R10, UR10, -R2 ;  /* 0x0000000a0a0a7c23 */ /* 0x000fe20008010802 */
[----:B--2---:R-:W-:Y:S01]  /*4790*/  LEA R142, R19, UR4, 0x1 ;  /* 0x00000004138e7c11 */ /* 0x004fe2000f8e08ff */
[----:B------:R-:W-:Y:S02]  /*47a0*/  IMAD.MOV.U32 R19, RZ, RZ, 0x10 ;  /* 0x00000010ff137424 */ /* 0x000fe400078e00ff */
[----:B------:R-:W-:Y:S05]  /*47b0*/  @P3 FSEL R5, R5, -INF , !P5 ;  /* 0xff80000005053808 */ /* 0x000fea0006800000 */
[----:B------:R2:W-:Y:S01]  /*47c0*/  MUFU.EX2 R170, R10 ;  /* 0x0000000a00aa7308 */ /* 0x0005e20000000800 */
[----:B-1----:R-:W-:Y:S01]  /*47d0*/  FSEL R0, R14, RZ, P4 ;  /* 0x000000ff0e007208 */ /* 0x002fe20002000000 */
[----:B------:R-:W-:Y:S01]  /*47e0*/  VIADD R146, R142, 0x13000 ;  /* 0x000130008e927836 */ /* 0x000fe20000000000 */
[----:B------:R-:W-:Y:S01]  /*47f0*/  @P0 FSEL R4, R4, -INF , !P6 ;  /* 0xff80000004040808 */ /* 0x000fe20007000000 */
[----:B------:R-:W-:Y:S01]  /*4800*/  VIADD R143, R142, 0x13020 ;  /* 0x000130208e8f7836 */ /* 0x000fe20000000000 */
[----:B------:R-:W-:Y:S01]  /*4810*/  PLOP3.LUT P0, PT, PT, PT, UP1, 0x80, 0x8 ;  /* 0x000000000008781c */ /* 0x000fe20003f0f018 */
[--C-:B------:R-:W-:Y:S01]  /*4820*/  FFMA.FTZ R5, R5, UR10, -R0.reuse ;  /* 0x0000000a05057c23 */ /* 0x100fe20008010800 */
[----:B------:R-:W-:Y:S01]  /*4830*/  PLOP3.LUT P6, PT, PT, PT, UP1, 0x80, 0x8 ;  /* 0x000000000008781c */ /* 0x000fe20003fcf018 */
[----:B------:R-:W-:Y:S01]  /*4840*/  FFMA.FTZ R4, R4, UR10, -R0 ;  /* 0x0000000a04047c23 */ /* 0x000fe20008010800 */
[----:B------:R-:W-:Y:S01]  /*4850*/  PLOP3.LUT P4, PT, PT, PT, UP1, 0x80, 0x8 ;  /* 0x000000000008781c */ /* 0x000fe20003f8f018 */
[----:B------:R-:W-:Y:S01]  /*4860*/  MUFU.EX2 R239, R5 ;  /* 0x0000000500ef7308 */ /* 0x000fe20000000800 */
[----:B------:R-:W-:Y:S02]  /*4870*/  PLOP3.LUT P3, PT, PT, PT, UP1, 0x80, 0x8 ;  /* 0x000000000008781c */ /* 0x000fe40003f6f018 */
[----:B------:R-:W-:Y:S02]  /*4880*/  PLOP3.LUT P5, PT, PT, PT, UP1, 0x80, 0x8 ;  /* 0x000000000008781c */ /* 0x000fe40003faf018 */
[----:B------:R-:W-:Y:S05]  /*4890*/  SEL R19, R19, 0xfffffff0, !P2 ;  /* 0xfffffff013137807 */ /* 0x000fea0005000000 */
[----:B------:R1:W-:Y:S01]  /*48a0*/  MUFU.EX2 R238, R4 ;  /* 0x0000000400ee7308 */ /* 0x0003e20000000800 */
[----:B--2---:R-:W-:Y:S02]  /*48b0*/  @P6 IADD3 R10, PT, PT, R9, 0x9, RZ ;  /* 0x00000009090a6810 */ /* 0x004fe40007ffe0ff */
[----:B------:R-:W-:Y:S02]  /*48c0*/  PLOP3.LUT P6, PT, PT, PT, UP1, 0x80, 0x8 ;  /* 0x000000000008781c */ /* 0x000fe40003fcf018 */
[----:B------:R-:W-:Y:S05]  /*48d0*/  @P3 ISETP.GE.AND P3, PT, R10, UR39, PT ;  /* 0x000000270a003c0c */ /* 0x000fea000bf66270 */
[----:B------:R-:W2:Y:S01]  /*48e0*/  MUFU.TANH R232, R29 ;  /* 0x0000001d00e87308 */ /* 0x000ea20000002400 */
[----:B-1----:R-:W-:Y:S05]  /*48f0*/  VIADD R4, R229, 0x1 ;  /* 0x00000001e5047836 */ /* 0x002fea0000000000 */
[C---:B------:R-:W-:Y:S01]  /*4900*/  @P6 VIADD R7, R9.reuse, 0x10 ;  /* 0x0000001009076836 */ /* 0x040fe20000000000 */
[----:B------:R-:W-:Y:S02]  /*4910*/  PLOP3.LUT P6, PT, PT, PT, UP1, 0x80, 0x8 ;  /* 0x000000000008781c */ /* 0x000fe40003fcf018 */
[----:B------:R-:W-:Y:S04]  /*4920*/  IABS R4, R4 ;  /* 0x0000000400047213 */ /* 0x000fe80000000000 */
[----:B------:R-:W-:Y:S01]  /*4930*/  I2FP.F32.S32 R14, R4 ;  /* 0x00000004000e7245 */ /* 0x000fe20000201400 */
[----:B------:R-:W-:Y:S01]  /*4940*/  @P0 VIADD R4, R9, 0x8 ;  /* 0x0000000809040836 */ /* 0x000fe20000000000 */
[----:B------:R-:W-:Y:S03]  /*4950*/  PLOP3.LUT P0, PT, PT, PT, UP1, 0x80, 0x8 ;  /* 0x000000000008781c */ /* 0x000fe60003f0f018 */
[----:B------:R-:W-:Y:S01]  /*4960*/  FFMA.FTZ R5, R14, -UR5, R252 ;  /* 0x800000050e057c23 */ /* 0x000fe200080100fc */
[----:B------:R-:W-:Y:S01]  /*4970*/  @P4 ISETP.GE.AND P4, PT, R4, UR39, PT ;  /* 0x0000002704004c0c */ /* 0x000fe2000bf86270 */
[----:B------:R-:W-:Y:S03]  /*4980*/  FFMA.FTZ R4, R15, -UR5, R251 ;  /* 0x800000050f047c23 */ /* 0x000fe600080100fb */
[----:B------:R-:W-:Y:S02]  /*4990*/  @P5 FSEL R5, R5, -INF , !P4 ;  /* 0xff80000005055808 */ /* 0x000fe40006000000 */
[----:B------:R-:W-:Y:S03]  /*49a0*/  PLOP3.LUT P5, PT, PT, PT, UP1, 0x80, 0x8 ;  /* 0x000000000008781c */ /* 0x000fe60003faf018 */
[----:B------:R-:W-:Y:S01]  /*49b0*/  @P0 FSEL R4, R4, -INF , !P3 ;  /* 0xff80000004040808 */ /* 0x000fe20005800000 */
[--C-:B------:R-:W-:Y:S01]  /*49c0*/  FFMA.FTZ R5, R5, UR10, -R2.reuse ;  /* 0x0000000a05057c23 */ /* 0x100fe20008010802 */
[----:B------:R-:W-:Y:S03]  /*49d0*/  PLOP3.LUT P0, PT, PT, PT, UP1, 0x80, 0x8 ;  /* 0x000000000008781c */ /* 0x000fe60003f0f018 */
[----:B------:R-:W-:Y:S01]  /*49e0*/  FFMA.FTZ R4, R4, UR10, -R2 ;  /* 0x0000000a04047c23 */ /* 0x000fe20008010802 */
[----:B------:R1:W-:Y:S10]  /*49f0*/  MUFU.EX2 R167, R5 ;  /* 0x0000000500a77308 */ /* 0x0003f40000000800 */
[----:B------:R3:W-:Y:S01]  /*4a00*/  MUFU.EX2 R166, R4 ;  /* 0x0000000400a67308 */ /* 0x0007e20000000800 */
[----:B-1----:R-:W-:Y:S01]  /*4a10*/  FFMA.FTZ R5, R11, -UR5, R231 ;  /* 0x800000050b057c23 */ /* 0x002fe200080100e7 */
[----:B------:R-:W-:Y:S04]  /*4a20*/  VIADD R11, R229, 0xffffffe1 ;  /* 0xffffffe1e50b7836 */ /* 0x000fe80000000000 */
[----:B------:R-:W-:Y:S02]  /*4a30*/  @P5 FSEL R5, R5, -INF , !P4 ;  /* 0xff80000005055808 */ /* 0x000fe40006000000 */
[----:B------:R-:W-:Y:S01]  /*4a40*/  IABS R11, R11 ;  /* 0x0000000b000b7213 */ /* 0x000fe20000000000 */
[----:B---3--:R-:W-:Y:S01]  /*4a50*/  FFMA.FTZ R4, R12, -UR5, R228 ;  /* 0x800000050c047c23 */ /* 0x008fe200080100e4 */
[----:B------:R-:W-:Y:S01]  /*4a60*/  PLOP3.LUT P5, PT, PT, PT, UP1, 0x80, 0x8 ;  /* 0x000000000008781c */ /* 0x000fe20003faf018 */
[--C-:B------:R-:W-:Y:S01]  /*4a70*/  FFMA.FTZ R5, R5, UR10, -R0.reuse ;  /* 0x0000000a05057c23 */ /* 0x100fe20008010800 */
[----:B------:R-:W-:Y:S01]  /*4a80*/  I2FP.F32.S32 R11, R11 ;  /* 0x0000000b000b7245 */ /* 0x000fe20000201400 */
[----:B------:R-:W-:Y:S01]  /*4a90*/  VIADD R12, R229, 0xffffffd9 ;  /* 0xffffffd9e50c7836 */ /* 0x000fe20000000000 */
[----:B------:R-:W-:Y:S01]  /*4aa0*/  @P0 FSEL R4, R4, -INF , !P3 ;  /* 0xff80000004040808 */ /* 0x000fe20005800000 */
[----:B------:R1:W-:Y:S01]  /*4ab0*/  MUFU.EX2 R231, R5 ;  /* 0x0000000500e77308 */ /* 0x0003e20000000800 */
[----:B------:R-:W-:Y:S02]  /*4ac0*/  PLOP3.LUT P0, PT, PT, PT, UP1, 0x80, 0x8 ;  /* 0x000000000008781c */ /* 0x000fe40003f0f018 */
[----:B------:R-:W-:Y:S01]  /*4ad0*/  IABS R12, R12 ;  /* 0x0000000c000c7213 */ /* 0x000fe20000000000 */
[----:B------:R-:W-:Y:S03]  /*4ae0*/  FFMA.FTZ R4, R4, UR10, -R0 ;  /* 0x0000000a04047c23 */ /* 0x000fe60008010800 */
[----:B------:R-:W-:Y:S03]  /*4af0*/  I2FP.F32.S32 R12, R12 ;  /* 0x0000000c000c7245 */ /* 0x000fe60000201400 */
[----:B------:R3:W-:Y:S04]  /*4b00*/  MUFU.EX2 R171, R4 ;  /* 0x0000000400ab7308 */ /* 0x0007e80000000800 */
[----:B------:R-:W-:Y:S02]  /*4b10*/  @P0 FSEL R6, R6, -INF , !P4 ;  /* 0xff80000006060808 */ /* 0x000fe40006000000 */
[----:B------:R-:W-:Y:S01]  /*4b20*/  PLOP3.LUT P0, PT, PT, PT, UP1, 0x80, 0x8 ;  /* 0x000000000008781c */ /* 0x000fe20003f0f018 */
[----:B-1----:R-:W-:Y:S02]  /*4b30*/  FFMA.FTZ R5, R11, -UR5, R42 ;  /* 0x800000050b057c23 */ /* 0x002fe4000801002a */
[----:B------:R-:W-:Y:S03]  /*4b40*/  FFMA.FTZ R6, R6, UR10, -R3 ;  /* 0x0000000a06067c23 */ /* 0x000fe60008010803 */
[----:B------:R-:W-:Y:S01]  /*4b50*/  @P5 FSEL R5, R5, -INF , !P4 ;  /* 0xff80000005055808 */ /* 0x000fe20006000000 */
[----:B------:R-:W-:Y:S01]  /*4b60*/  MUFU.EX2 R154, R6 ;  /* 0x00000006009a7308 */ /* 0x000fe20000000800 */
[----:B------:R-:W-:Y:S01]  /*4b70*/  PLOP3.LUT P5, PT, PT, PT, UP1, 0x80, 0x8 ;  /* 0x000000000008781c */ /* 0x000fe20003faf018 */
[----:B---3--:R-:W-:Y:S01]  /*4b80*/  VIADD R4, R229, 0xffffffe0 ;  /* 0xffffffe0e5047836 */ /* 0x008fe20000000000 */
[----:B------:R-:W-:Y:S01]  /*4b90*/  PLOP3.LUT P4, PT, PT, PT, UP1, 0x80, 0x8 ;  /* 0x000000000008781c */ /* 0x000fe20003f8f018 */
[--C-:B------:R-:W-:Y:S03]  /*4ba0*/  FFMA.FTZ R5, R5, UR10, -R8.reuse ;  /* 0x0000000a05057c23 */ /* 0x100fe60008010808 */
[----:B------:R-:W-:Y:S03]  /*4bb0*/  IABS R4, R4 ;  /* 0x0000000400047213 */ /* 0x000fe60000000000 */
[----:B------:R1:W-:Y:S01]  /*4bc0*/  MUFU.EX2 R46, R5 ;  /* 0x00000005002e7308 */ /* 0x0003e20000000800 */
[----:B------:R-:W-:Y:S03]  /*4bd0*/  I2FP.F32.S32 R10, R4 ;  /* 0x00000004000a7245 */ /* 0x000fe60000201400 */
[----:B------:R-:W-:Y:S02]  /*4be0*/  @P5 ISETP.GE.AND P5, PT, R7, UR39, PT ;  /* 0x0000002707005c0c */ /* 0x000fe4000bfa6270 */
[----:B------:R-:W-:Y:S01]  /*4bf0*/  FFMA.FTZ R4, R10, -UR5, R41 ;  /* 0x800000050a047c23 */ /* 0x000fe20008010029 */
[----:B------:R-:W-:Y:S02]  /*4c00*/  @P0 IADD3 R7, PT, PT, R9, 0x11, RZ ;  /* 0x0000001109070810 */ /* 0x000fe40007ffe0ff */
[----:B------:R-:W-:Y:S02]  /*4c10*/  PLOP3.LUT P0, PT, PT, PT, UP1, 0x80, 0x8 ;  /* 0x000000000008781c */ /* 0x000fe40003f0f018 */
[----:B------:R-:W-:Y:S02]  /*4c20*/  @P6 FSEL R4, R4, -INF , !P3 ;  /* 0xff80000004046808 */ /* 0x000fe40005800000 */
[----:B------:R-:W-:Y:S01]  /*4c30*/  PLOP3.LUT P6, PT, PT, PT, UP1, 0x80, 0x8 ;  /* 0x000000000008781c */ /* 0x000fe20003fcf018 */
[----:B-1----:R-:W-:Y:S02]  /*4c40*/  FFMA.FTZ R5, R16, -UR5, R237 ;  /* 0x8000000510057c23 */ /* 0x002fe400080100ed */
[----:B------:R-:W-:Y:S01]  /*4c50*/  FFMA.FTZ R4, R4, UR10, -R8 ;  /* 0x0000000a04047c23 */ /* 0x000fe20008010808 */
[----:B------:R-:W-:Y:S01]  /*4c60*/  @P4 ISETP.GE.AND P4, PT, R7, UR39, PT ;  /* 0x0000002707004c0c */ /* 0x000fe2000bf86270 */
[----:B------:R-:W-:Y:S02]  /*4c70*/  VIADD R7, R229, 0xfffffff9 ;  /* 0xfffffff9e5077836 */ /* 0x000fe40000000000 */
[----:B------:R1:W3:Y:S02]  /*4c80*/  MUFU.EX2 R45, R4 ;  /* 0x00000004002d7308 */ /* 0x0002e40000000800 */
[----:B------:R-:W-:Y:S02]  /*4c90*/  @P0 FSEL R5, R5, -INF , !P3 ;  /* 0xff80000005050808 */ /* 0x000fe40005800000 */
[----:B------:R-:W-:Y:S02]  /*4ca0*/  PLOP3.LUT P3, PT, PT, PT, UP1, 0x80, 0x8 ;  /* 0x000000000008781c */ /* 0x000fe40003f6f018 */
[----:B------:R-:W-:Y:S01]  /*4cb0*/  IABS R6, R7 ;  /* 0x0000000700067213 */ /* 0x000fe20000000000 */
[----:B------:R-:W-:Y:S01]  /*4cc0*/  FFMA.FTZ R7, R13, -UR5, R39 ;  /* 0x800000050d077c23 */ /* 0x000fe20008010027 */
[----:B------:R-:W-:Y:S01]  /*4cd0*/  FFMA.FTZ R16, R5, UR10, -R3 ;  /* 0x0000000a05107c23 */ /* 0x000fe20008010803 */
[----:B------:R-:W-:Y:S02]  /*4ce0*/  PLOP3.LUT P0, PT, PT, PT, UP1, 0x80, 0x8 ;  /* 0x000000000008781c */ /* 0x000fe40003f0f018 */
[----:B------:R-:W-:Y:S01]  /*4cf0*/  MOV R5, R6 ;  /* 0x0000000600057202 */ /* 0x000fe20000000f00 */
[----:B------:R4:W3:Y:S01]  /*4d00*/  MUFU.EX2 R153, R16 ;  /* 0x0000001000997308 */ /* 0x0008e20000000800 */
[----:B------:R-:W-:Y:S02]  /*4d10*/  FFMA.FTZ R6, R11, -UR5, R236 ;  /* 0x800000050b067c23 */ /* 0x000fe400080100ec */
[----:B------:R-:W-:Y:S01]  /*4d20*/  I2FP.F32.S32 R11, R5 ;  /* 0x00000005000b7245 */ /* 0x000fe20000201400 */
[----:B------:R-:W-:Y:S01]  /*4d30*/  FFMA.FTZ R5, R10, -UR5, R235 ;  /* 0x800000050a057c23 */ /* 0x000fe200080100eb */
[----:B-1----:R-:W-:Y:S01]  /*4d40*/  FFMA.FTZ R4, R12, -UR5, R40 ;  /* 0x800000050c047c23 */ /* 0x002fe20008010028 */
[----:B------:R-:W-:Y:S02]  /*4d50*/  @P3 FSEL R7, R7, -INF , !P4 ;  /* 0xff80000007073808 */ /* 0x000fe40006000000 */
[----:B------:R-:W-:Y:S02]  /*4d60*/  PLOP3.LUT P3, PT, PT, PT, UP1, 0x80, 0x8 ;  /* 0x000000000008781c */ /* 0x000fe40003f6f018 */
[----:B------:R-:W-:Y:S01]  /*4d70*/  @P6 FSEL R4, R4, -INF , !P5 ;  /* 0xff80000004046808 */ /* 0x000fe20006800000 */
[--C-:B------:R-:W-:Y:S01]  /*4d80*/  FFMA.FTZ R10, R7, UR10, -R8.reuse ;  /* 0x0000000a070a7c23 */ /* 0x100fe20008010808 */
[----:B------:R-:W-:Y:S02]  /*4d90*/  @P0 FSEL R6, R6, -INF , !P5 ;  /* 0xff80000006060808 */ /* 0x000fe40006800000 */
[----:B------:R-:W-:Y:S01]  /*4da0*/  PLOP3.LUT P0, PT, PT, PT, UP1, 0x80, 0x8 ;  /* 0x000000000008781c */ /* 0x000fe20003f0f018 */
[----:B------:R-:W-:Y:S01]  /*4db0*/  FFMA.FTZ R4, R4, UR10, -R8 ;  /* 0x0000000a04047c23 */ /* 0x000fe20008010808 */
[----:B------:R1:W-:Y:S01]  /*4dc0*/  MUFU.EX2 R43, R10 ;  /* 0x0000000a002b7308 */ /* 0x0003e20000000800 */
[----:B------:R-:W-:Y:S01]  /*4dd0*/  FFMA.FTZ R6, R6, UR10, -R3 ;  /* 0x0000000a06067c23 */ /* 0x000fe20008010803 */
[----:B----4-:R-:W-:Y:S01]  /*4de0*/  VIADD R16, R229, 0xfffffff8 ;  /* 0xfffffff8e5107836 */ /* 0x010fe20000000000 */
[----:B------:R-:W-:Y:S04]  /*4df0*/  PLOP3.LUT P6, PT, PT, PT, UP1, 0x80, 0x8 ;  /* 0x000000000008781c */ /* 0x000fe80003fcf018 */
[----:B------:R-:W-:Y:S03]  /*4e00*/  IABS R7, R16 ;  /* 0x0000001000077213 */ /* 0x000fe60000000000 */
[----:B------:R4:W3:Y:S10]  /*4e10*/  MUFU.EX2 R44, R4 ;  /* 0x00000004002c7308 */ /* 0x0008f40000000800 */
[----:B------:R2:W-:Y:S01]  /*4e20*/  MUFU.EX2 R152, R6 ;  /* 0x0000000600987308 */ /* 0x0005e20000000800 */
[----:B-1----:R-:W-:Y:S02]  /*4e30*/  IMAD.MOV.U32 R10, RZ, RZ, R7 ;  /* 0x000000ffff0a7224 */ /* 0x002fe400078e0007 */
[----:B------:R-:W-:Y:S01]  /*4e40*/  FFMA.FTZ R7, R14, -UR5, R250 ;  /* 0x800000050e077c23 */ /* 0x000fe200080100fa */
[----:B------:R-:W-:Y:S02]  /*4e50*/  @P6 FSEL R5, R5, -INF , !P4 ;  /* 0xff80000005056808 */ /* 0x000fe40006000000 */
[----:B------:R-:W-:Y:S02]  /*4e60*/  PLOP3.LUT P6, PT, PT, PT, UP1, 0x80, 0x8 ;  /* 0x000000000008781c */ /* 0x000fe40003fcf018 */
[----:B------:R-:W-:Y:S01]  /*4e70*/  I2FP.F32.S32 R10, R10 ;  /* 0x0000000a000a7245 */ /* 0x000fe20000201400 */
[----:B------:R-:W-:Y:S01]  /*4e80*/  FFMA.FTZ R5, R5, UR10, -R3 ;  /* 0x0000000a05057c23 */ /* 0x000fe20008010803 */
[----:B----4-:R-:W-:Y:S01]  /*4e90*/  FFMA.FTZ R4, R11, -UR5, R245 ;  /* 0x800000050b047c23 */ /* 0x010fe200080100f5 */
[----:B------:R-:W-:Y:S02]  /*4ea0*/  @P0 FSEL R7, R7, -INF , !P5 ;  /* 0xff80000007070808 */ /* 0x000fe40006800000 */
[----:B------:R-:W-:Y:S01]  /*4eb0*/  PLOP3.LUT P0, PT, PT, PT, UP1, 0x80, 0x8 ;  /* 0x000000000008781c */ /* 0x000fe20003f0f018 */
[----:B------:R1:W-:Y:S01]  /*4ec0*/  MUFU.EX2 R151, R5 ;  /* 0x0000000500977308 */ /* 0x0003e20000000800 */
[----:B------:R-:W-:Y:S01]  /*4ed0*/  @P3 FSEL R4, R4, -INF , !P5 ;  /* 0xff80000004043808 */ /* 0x000fe20006800000 */
[----:B------:R-:W-:Y:S01]  /*4ee0*/  FFMA.FTZ R7, R7, UR10, -R0 ;  /* 0x0000000a07077c23 */ /* 0x000fe20008010800 */
[----:B------:R-:W-:Y:S01]  /*4ef0*/  PLOP3.LUT P3, PT, PT, PT, UP1, 0x80, 0x8 ;  /* 0x000000000008781c */ /* 0x000fe20003f6f018 */
[----:B--2---:R-:W-:Y:S01]  /*4f00*/  FFMA.FTZ R6, R10, -UR5, R241 ;  /* 0x800000050a067c23 */ /* 0x004fe200080100f1 */
[C---:B------:R-:W-:Y:S02]  /*4f10*/  @P6 VIADD R14, R9.reuse, 0x18 ;  /* 0x00000018090e6836 */ /* 0x040fe40000000000 */
[--C-:B------:R-:W-:Y:S01]  /*4f20*/  FFMA.FTZ R4, R4, UR10, -R2.reuse ;  /* 0x0000000a04047c23 */ /* 0x100fe20008010802 */
[----:B------:R-:W-:Y:S02]  /*4f30*/  PLOP3.LUT P5, PT, PT, PT, UP1, 0x80, 0x8 ;  /* 0x000000000008781c */ /* 0x000fe40003faf018 */
[----:B------:R-:W-:Y:S01]  /*4f40*/  MUFU.EX2 R165, R7 ;  /* 0x0000000700a57308 */ /* 0x000fe20000000800 */
[----:B------:R-:W-:Y:S02]  /*4f50*/  PLOP3.LUT P6, PT, PT, PT, UP1, 0x80, 0x8 ;  /* 0x000000000008781c */ /* 0x000fe40003fcf018 */
[----:B------:R-:W-:Y:S02]  /*4f60*/  @P0 IADD3 R9, PT, PT, R9, 0x19, RZ ;  /* 0x0000001909090810 */ /* 0x000fe40007ffe0ff */
[----:B------:R-:W-:Y:S05]  /*4f70*/  PLOP3.LUT P0, PT, PT, PT, UP1, 0x80, 0x8 ;  /* 0x000000000008781c */ /* 0x000fea0003f0f018 */
[----:B------:R2:W-:Y:S01]  /*4f80*/  MUFU.EX2 R161, R4 ;  /* 0x0000000400a17308 */ /* 0x0005e20000000800 */
[----:B------:R-:W-:Y:S01]  /*4f90*/  @P3 FSEL R6, R6, -INF , !P4 ;  /* 0xff80000006063808 */ /* 0x000fe20006000000 */
[----:B-1----:R-:W-:Y:S01]  /*4fa0*/  FFMA.FTZ R5, R17, -UR5, R233 ;  /* 0x8000000511057c23 */ /* 0x002fe200080100e9 */
[----:B------:R-:W-:Y:S02]  /*4fb0*/  PLOP3.LUT P3, PT, PT, PT, UP1, 0x80, 0x8 ;  /* 0x000000000008781c */ /* 0x000fe40003f6f018 */
[----:B------:R-:W-:Y:S01]  /*4fc0*/  @P5 ISETP.GE.AND P5, PT, R14, UR39, PT ;  /* 0x000000270e005c0c */ /* 0x000fe2000bfa6270 */
[----:B------:R-:W-:Y:S01]  /*4fd0*/  FFMA.FTZ R6, R6, UR10, -R2 ;  /* 0x0000000a06067c23 */ /* 0x000fe20008010802 */
[----:B------:R-:W-:Y:S01]  /*4fe0*/  @P6 ISETP.GE.AND P6, PT, R9, UR39, PT ;  /* 0x0000002709006c0c */ /* 0x000fe2000bfc6270 */
[----:B------:R-:W-:Y:S02]  /*4ff0*/  VIADD R9, R229, 0xffffffd1 ;  /* 0xffffffd1e5097836 */ /* 0x000fe40000000000 */
[----:B------:R1:W-:Y:S01]  /*5000*/  MUFU.EX2 R157, R6 ;  /* 0x00000006009d7308 */ /* 0x0003e20000000800 */
[----:B------:R-:W-:Y:S02]  /*5010*/  @P0 FSEL R5, R5, -INF , !P5 ;  /* 0xff80000005050808 */ /* 0x000fe40006800000 */
[----:B------:R-:W-:Y:S02]  /*5020*/  IABS R9, R9 ;  /* 0x0000000900097213 */ /* 0x000fe40000000000 */
[----:B------:R-:W-:Y:S01]  /*5030*/  PLOP3.LUT P0, PT, PT, PT, UP1, 0x80, 0x8 ;  /* 0x000000000008781c */ /* 0x000fe20003f0f018 */
[----:B--2---:R-:W-:Y:S01]  /*5040*/  FFMA.FTZ R4, R15, -UR5, R249 ;  /* 0x800000050f047c23 */ /* 0x004fe200080100f9 */
[----:B------:R-:W-:Y:S04]  /*5050*/  I2FP.F32.S32 R9, R9 ;  /* 0x0000000900097245 */ /* 0x000fe80000201400 */
[----:B------:R-:W-:Y:S02]  /*5060*/  @P3 FSEL R4, R4, -INF , !P4 ;  /* 0xff80000004043808 */ /* 0x000fe40006000000 */
[----:B------:R-:W-:Y:S02]  /*5070*/  PLOP3.LUT P3, PT, PT, PT, UP1, 0x80, 0x8 ;  /* 0x000000000008781c */ /* 0x000fe40003f6f018 */
[----:B------:R-:W-:Y:S01]  /*5080*/  PLOP3.LUT P4, PT, PT, PT, UP1, 0x80, 0x8 ;  /* 0x000000000008781c */ /* 0x000fe20003f8f018 */
[----:B------:R-:W-:Y:S01]  /*5090*/  FFMA.FTZ R7, R4, UR10, -R0 ;  /* 0x0000000a04077c23 */ /* 0x000fe20008010800 */
[----:B------:R-:W-:Y:S01]  /*50a0*/  FFMA.FTZ R4, R18, -UR5, R232 ;  /* 0x8000000512047c23 */ /* 0x000fe200080100e8 */
[----:B-1----:R-:W-:Y:S02]  /*50b0*/  VIADD R6, R229, 0xffffffd0 ;  /* 0xffffffd0e5067836 */ /* 0x002fe40000000000 */
[----:B------:R1:W-:Y:S03]  /*50c0*/  MUFU.EX2 R164, R7 ;  /* 0x0000000700a47308 */ /* 0x0003e60000000800 */
[----:B------:R-:W-:Y:S03]  /*50d0*/  IABS R6, R6 ;  /* 0x0000000600067213 */ /* 0x000fe60000000000 */
[----:B------:R-:W-:Y:S02]  /*50e0*/  @P3 FSEL R4, R4, -INF , !P6 ;  /* 0xff80000004043808 */ /* 0x000fe40007000000 */
[----:B------:R-:W-:Y:S02]  /*50f0*/  I2FP.F32.S32 R6, R6 ;  /* 0x0000000600067245 */ /* 0x000fe40000201400 */
[----:B------:R-:W-:Y:S01]  /*5100*/  PLOP3.LUT P3, PT, PT, PT, UP1, 0x80, 0x8 ;  /* 0x000000000008781c */ /* 0x000fe20003f6f018 */
[--C-:B-1----:R-:W-:Y:S01]  /*5110*/  FFMA.FTZ R7, R5, UR10, -R2.reuse ;  /* 0x0000000a05077c23 */ /* 0x102fe20008010802 */
[----:B------:R-:W-:Y:S01]  /*5120*/  FFMA.FTZ R2, R4, UR10, -R2 ;  /* 0x0000000a04027c23 */ /* 0x000fe20008010802 */
[----:B------:R-:W-:Y:S01]  /*5130*/  FFMA.FTZ R5, R9, -UR5, R38 ;  /* 0x8000000509057c23 */ /* 0x000fe20008010026 */
[----:B------:R-:W-:Y:S01]  /*5140*/  FFMA.FTZ R4, R6, -UR5, R37 ;  /* 0x8000000506047c23 */ /* 0x000fe20008010025 */
[----:B------:R-:W-:Y:S01]  /*5150*/  FFMA.FTZ R6, R11, -UR5, R246 ;  /* 0x800000050b067c23 */ /* 0x000fe200080100f6 */
[----:B------:R1:W-:Y:S02]  /*5160*/  MUFU.EX2 R155, R2 ;  /* 0x00000002009b7308 */ /* 0x0003e40000000800 */
[----:B------:R-:W-:Y:S02]  /*5170*/  @P4 FSEL R5, R5, -INF , !P5 ;  /* 0xff80000005054808 */ /* 0x000fe40006800000 */
[----:B------:R-:W-:Y:S02]  /*5180*/  @P0 FSEL R4, R4, -INF , !P6 ;  /* 0xff80000004040808 */ /* 0x000fe40007000000 */
[----:B------:R-:W-:Y:S02]  /*5190*/  PLOP3.LUT P4, PT, PT, PT, UP1, 0x80, 0x8 ;  /* 0x000000000008781c */ /* 0x000fe40003f8f018 */
[----:B------:R-:W-:Y:S02]  /*51a0*/  PLOP3.LUT P0, PT, PT, PT, UP1, 0x80, 0x8 ;  /* 0x000000000008781c */ /* 0x000fe40003f0f018 */
[----:B------:R3:W-:Y:S01]  /*51b0*/  MUFU.EX2 R156, R7 ;  /* 0x00000007009c7308 */ /* 0x0007e20000000800 */
[----:B-1----:R-:W-:Y:S01]  /*51c0*/  FFMA.FTZ R2, R5, UR10, -R8 ;  /* 0x0000000a05027c23 */ /* 0x002fe20008010808 */
[----:B------:R-:W-:Y:S01]  /*51d0*/  FFMA.FTZ R5, R12, -UR5, R162 ;  /* 0x800000050c057c23 */ /* 0x000fe200080100a2 */
[----:B------:R-:W-:Y:S01]  /*51e0*/  FFMA.FTZ R8, R4, UR10, -R8 ;  /* 0x0000000a04087c23 */ /* 0x000fe20008010808 */
[----:B------:R-:W-:Y:S06]  /*51f0*/  F2FP.F16.F32.PACK_AB R4, R163, R150 ;  /* 0x00000096a304723e */ /* 0x000fec00000000ff */
[----:B------:R1:W-:Y:S01]  /*5200*/  MUFU.EX2 R36, R2 ;  /* 0x0000000200247308 */ /* 0x0003e20000000800 */
[----:B------:R-:W-:Y:S02]  /*5210*/  @P4 FSEL R6, R6, -INF , !P5 ;  /* 0xff80000006064808 */ /* 0x000fe40006800000 */
[----:B------:R-:W-:Y:S01]  /*5220*/  @P3 FSEL R5, R5, -INF , !P5 ;  /* 0xff80000005053808 */ /* 0x000fe20006800000 */
[----:B------:R2:W-:Y:S01]  /*5230*/  STS [R142+0x13000], R4 ;  /* 0x013000048e007388 */ /* 0x0005e20000000800 */
[----:B------:R-:W-:Y:S01]  /*5240*/  PLOP3.LUT P3, PT, PT, PT, UP1, 0x80, 0x8 ;  /* 0x000000000008781c */ /* 0x000fe20003f6f018 */
[----:B------:R-:W-:Y:S01]  /*5250*/  FFMA.FTZ R6, R6, UR10, -R0 ;  /* 0x0000000a06067c23 */ /* 0x000fe20008010800 */
[----:B---3--:R-:W-:Y:S01]  /*5260*/  F2FP.F16.F32.PACK_AB R7, R45, R46 ;  /* 0x0000002e2d07723e */ /* 0x008fe200000000ff */
[--C-:B------:R-:W-:Y:S02]  /*5270*/  FFMA.FTZ R5, R5, UR10, -R3.reuse ;  /* 0x0000000a05057c23 */ /* 0x100fe40008010803 */
[----:B------:R3:W-:Y:S10]  /*5280*/  MUFU.EX2 R228, R8 ;  /* 0x0000000800e47308 */ /* 0x0007f40000000800 */
[----:B------:R4:W-:Y:S01]  /*5290*/  MUFU.EX2 R149, R5 ;  /* 0x0000000500957308 */ /* 0x0009e20000000800 */
[----:B-1----:R-:W-:Y:S05]  /*52a0*/  FFMA.FTZ R2, R13, -UR5, R160 ;  /* 0x800000050d027c23 */ /* 0x002fea00080100a0 */
[----:B------:R-:W-:Y:S04]  /*52b0*/  @P0 FSEL R2, R2, -INF , !P6 ;  /* 0xff80000002020808 */ /* 0x000fe80007000000 */
[----:B------:R1:W-:Y:S01]  /*52c0*/  MUFU.EX2 R159, R6 ;  /* 0x00000006009f7308 */ /* 0x0003e20000000800 */
[----:B---3--:R-:W-:Y:S01]  /*52d0*/  F2FP.F16.F32.PACK_AB R8, R168, R169 ;  /* 0x000000a9a808723e */ /* 0x008fe200000000ff */
[----:B------:R-:W-:Y:S01]  /*52e0*/  FFMA.FTZ R3, R2, UR10, -R3 ;  /* 0x0000000a02037c23 */ /* 0x000fe20008010803 */
[----:B--2---:R-:W-:Y:S02]  /*52f0*/  IADD3 R4, PT, PT, R19, R142, RZ ;  /* 0x0000008e13047210 */ /* 0x004fe40007ffe0ff */
[----:B------:R-:W-:Y:S01]  /*5300*/  F2FP.F16.F32.PACK_AB R2, R153, R154 ;  /* 0x0000009a9902723e */ /* 0x000fe200000000ff */
[----:B------:R2:W-:Y:S04]  /*5310*/  STS [R142+0x13400], R8 ;  /* 0x013400088e007388 */ /* 0x0005e80000000800 */
[----:B------:R3:W2:Y:S01]  /*5320*/  MUFU.EX2 R147, R3 ;  /* 0x0000000300937308 */ /* 0x0006a20000000800 */
[----:B----4-:R-:W-:Y:S01]  /*5330*/  FFMA.FTZ R5, R10, -UR5, R244 ;  /* 0x800000050a057c23 */ /* 0x010fe200080100f4 */
[----:B------:R4:W-:Y:S04]  /*5340*/  STS [R4+0x13000], R7 ;  /* 0x0130000704007388 */ /* 0x0009e80000000800 */
[----:B------:R-:W-:Y:S01]  /*5350*/  @P3 FSEL R5, R5, -INF , !P6 ;  /* 0xff80000005053808 */ /* 0x000fe20007000000 */
[----:B------:R4:W-:Y:S01]  /*5360*/  STS [R4+0x13400], R2 ;  /* 0x0134000204007388 */ /* 0x0009e20000000800 */
[----:B-1----:R-:W-:Y:S03]  /*5370*/  F2FP.F16.F32.PACK_AB R6, R170, R230 ;  /* 0x000000e6aa06723e */ /* 0x002fe600000000ff */
[----:B------:R-:W-:Y:S01]  /*5380*/  FFMA.FTZ R0, R5, UR10, -R0 ;  /* 0x0000000a05007c23 */ /* 0x000fe20008010800 */
[----:B------:R-:W-:Y:S01]  /*5390*/  F2FP.F16.F32.PACK_AB R5, R238, R239 ;  /* 0x000000efee05723e */ /* 0x000fe200000000ff */
[----:B------:R1:W-:Y:S02]  /*53a0*/  STS [R142+0x14000], R6 ;  /* 0x014000068e007388 */ /* 0x0003e40000000800 */
[----:B------:R1:W1:Y:S01]  /*53b0*/  MUFU.EX2 R158, R0 ;  /* 0x00000000009e7308 */ /* 0x0002620000000800 */
[----:B---3--:R-:W-:Y:S01]  /*53c0*/  F2FP.F16.F32.PACK_AB R3, R166, R167 ;  /* 0x000000a7a603723e */ /* 0x008fe200000000ff */
[----:B------:R3:W-:Y:S04]  /*53d0*/  STS [R142+0x14400], R5 ;  /* 0x014400058e007388 */ /* 0x0007e80000000800 */
[----:B------:R3:W-:Y:S01]  /*53e0*/  STS [R4+0x14000], R3 ;  /* 0x0140000304007388 */ /* 0x0007e20000000800 */
[----:B--2---:R-:W-:Y:S02]  /*53f0*/  F2FP.F16.F32.PACK_AB R8, R171, R231 ;  /* 0x000000e7ab08723e */ /* 0x004fe400000000ff */
[----:B----4-:R-:W-:Y:S03]  /*5400*/  F2FP.F16.F32.PACK_AB R7, R43, R44 ;  /* 0x0000002c2b07723e */ /* 0x010fe600000000ff */
[----:B------:R2:W-:Y:S01]  /*5410*/  STS [R4+0x14400], R8 ;  /* 0x0144000804007388 */ /* 0x0005e20000000800 */
[----:B------:R-:W-:Y:S01]  /*5420*/  IMAD.MOV.U32 R2, RZ, RZ, R143 ;  /* 0x000000ffff027224 */ /* 0x000fe200078e008f */
[----:B------:R-:W-:Y:S02]  /*5430*/  @P1 IADD3 R2, PT, PT, R146, -0x20, RZ ;  /* 0xffffffe092021810 */ /* 0x000fe40007ffe0ff */
[----:B-1----:R-:W-:Y:S03]  /*5440*/  F2FP.F16.F32.PACK_AB R0, R147, R149 ;  /* 0x000000959300723e */ /* 0x002fe600000000ff */
[----:B------:R1:W-:Y:S01]  /*5450*/  STS [R2], R7 ;  /* 0x0000000702007388 */ /* 0x0003e20000000800 */
[----:B------:R-:W-:Y:S02]  /*5460*/  F2FP.F16.F32.PACK_AB R6, R151, R152 ;  /* 0x000000989706723e */ /* 0x000fe400000000ff */
[----:B---3--:R-:W-:Y:S03]  /*5470*/  F2FP.F16.F32.PACK_AB R5, R228, R36 ;  /* 0x00000024e405723e */ /* 0x008fe600000000ff */
[----:B------:R3:W-:Y:S01]  /*5480*/  STS [R2+0x400], R6 ;  /* 0x0004000602007388 */ /* 0x0007e20000000800 */
[----:B------:R-:W-:Y:S05]  /*5490*/  IMAD.IADD R3, R19, 0x1, R2 ;  /* 0x0000000113037824 */ /* 0x000fea00078e0202 */
[----:B------:R4:W-:Y:S01]  /*54a0*/  STS [R3], R5 ;  /* 0x0000000503007388 */ /* 0x0009e20000000800 */
[----:B--2---:R-:W-:Y:S03]  /*54b0*/  F2FP.F16.F32.PACK_AB R4, R158, R159 ;  /* 0x0000009f9e04723e */ /* 0x004fe600000000ff */
[----:B------:R2:W-:Y:S01]  /*54c0*/  STS [R3+0x400], R0 ;  /* 0x0004000003007388 */ /* 0x0005e20000000800 */
[----:B-1----:R-:W-:Y:S05]  /*54d0*/  F2FP.F16.F32.PACK_AB R7, R157, R161 ;  /* 0x000000a19d07723e */ /* 0x002fea00000000ff */
[----:B------:R-:W-:Y:S01]  /*54e0*/  STS [R2+0x1000], R7 ;  /* 0x0010000702007388 */ /* 0x000fe20000000800 */
[----:B---3--:R-:W-:Y:S05]  /*54f0*/  F2FP.F16.F32.PACK_AB R6, R164, R165 ;  /* 0x000000a5a406723e */ /* 0x008fea00000000ff */
[----:B------:R1:W-:Y:S01]  /*5500*/  STS [R2+0x1400], R6 ;  /* 0x0014000602007388 */ /* 0x0003e20000000800 */
[----:B----4-:R-:W-:Y:S03]  /*5510*/  F2FP.F16.F32.PACK_AB R5, R155, R156 ;  /* 0x0000009c9b05723e */ /* 0x010fe600000000ff */
[----:B------:R-:W-:Y:S01]  /*5520*/  STS [R3+0x1400], R4 ;  /* 0x0014000403007388 */ /* 0x000fe20000000800 */
[----:B--2---:R-:W-:Y:S03]  /*5530*/  LEA R0, R226, UR4, 0x1 ;  /* 0x00000004e2007c11 */ /* 0x004fe6000f8e08ff */
[----:B------:R2:W-:Y:S04]  /*5540*/  STS [R3+0x1000], R5 ;  /* 0x0010000503007388 */ /* 0x0005e80000000800 */
[----:B------:R-:W3:Y:S08]  /*5550*/  LDSM.16.M88.4 R32, [R0+0x6000] ;  /* 0x006000000020783b */ /* 0x000ef00000000200 */
[----:B------:R-:W4:Y:S01]  /*5560*/  LDSM.16.M88.4 R28, [R0+0x6800] ;  /* 0x00680000001c783b */ /* 0x000f220000000200 */
[C---:B-1----:R-:W-:Y:S02]  /*5570*/  VIADD R2, R0.reuse, 0x6020 ;  /* 0x0000602000027836 */ /* 0x042fe40000000000 */
[----:B--2---:R-:W-:Y:S05]  /*5580*/  VIADD R3, R0, 0x6000 ;  /* 0x0000600000037836 */ /* 0x004fea0000000000 */
[----:B------:R-:W-:Y:S01]  /*5590*/  @P2 IADD3 R2, PT, PT, R3, -0x20, RZ ;  /* 0xffffffe003022810 */ /* 0x000fe20007ffe0ff */
[----:B------:R-:W-:Y:S04]  /*55a0*/  IMAD.MOV.U32 R3, RZ, RZ, R145 ;  /* 0x000000ffff037224 */ /* 0x000fe800078e0091 */
        /* <DEDUP_REMOVED lines=40> */
[----:B--2---:R-:W2:Y:S01]  /*5830*/  LDL R0, [R1+0x2c] ;  /* 0x00002c0001007983 */ /* 0x004ea20000100800 */
        /* <DEDUP_REMOVED lines=9> */
[----:B------:R-:W3:Y:S07]  /*58d0*/  LDSM.16.M88.4 R136, [R2+0x2800] ;  /* 0x002800000288783b */ /* 0x000eee0000000200 */
[-C--:B-1----:R-:W-:Y:S08]  /*58e0*/  HMMA.16816.F32 R4, R132, R212.reuse, R4 ;  /* 0x000000d48404723c */ /* 0x082ff00000001804 */
[C---:B---3--:R-:W-:Y:S08]  /*58f0*/  HMMA.16816.F32 R8, R136.reuse, R212, R8 ;  /* 0x000000d48808723c */ /* 0x048ff00000001808 */
[-C--:B------:R-:W-:Y:S08]  /*5900*/  HMMA.16816.F32 R12, R136, R214.reuse, R12 ;  /* 0x000000d6880c723c */ /* 0x080ff0000000180c */
[C---:B------:R-:W-:Y:S08]  /*5910*/  HMMA.16816.F32 R16, R132.reuse, R214, R16 ;  /* 0x000000d68410723c */ /* 0x040ff00000001810 */
[-C--:B------:R-:W-:Y:S08]  /*5920*/  HMMA.16816.F32 R20, R132, R216.reuse, R20 ;  /* 0x000000d88414723c */ /* 0x080ff00000001814 */
[C---:B------:R-:W-:Y:S08]  /*5930*/  HMMA.16816.F32 R24, R136.reuse, R216, R24 ;  /* 0x000000d88818723c */ /* 0x040ff00000001818 */
[-C--:B------:R-:W-:Y:S03]  /*5940*/  HMMA.16816.F32 R28, R136, R218.reuse, R28 ;  /* 0x000000da881c723c */ /* 0x080fe6000000181c */
[----:B------:R-:W-:Y:S01]  /*5950*/  MOV R139, R3 ;  /* 0x00000003008b7202 */ /* 0x000fe20000000f00 */
[----:B------:R-:W-:Y:S01]  /*5960*/  FFMA.FTZ R137, -R148, R148, 1 ;  /* 0x3f80000094897423 */ /* 0x000fe20000010194 */
[C---:B------:R-:W-:Y:S01]  /*5970*/  LOP3.LUT R3, R227.reuse, 0x8, RZ, 0xc0, !PT ;  /* 0x00000008e3037812 */ /* 0x040fe200078ec0ff */
[----:B------:R-:W-:Y:S02]  /*5980*/  IMAD.SHL.U32 R148, R227, 0x40, RZ ;  /* 0x00000040e3947824 */ /* 0x000fe400078e00ff */
[----:B------:R-:W-:Y:S04]  /*5990*/  HMMA.16816.F32 R32, R132, R218, R32 ;  /* 0x000000da8420723c */ /* 0x000fe80000001820 */
[----:B------:R-:W-:Y:S01]  /*59a0*/  FMUL.FTZ R137, R137, UR11 ;  /* 0x0000000b89897c20 */ /* 0x000fe20008410000 */
[----:B------:R-:W-:Y:S01]  /*59b0*/  FFMA.FTZ R136, -R139, R139, 1 ;  /* 0x3f8000008b887423 */ /* 0x000fe2000001018b */
[----:B------:R-:W-:Y:S03]  /*59c0*/  LOP3.LUT R139, R227, 0x4, RZ, 0xc0, !PT ;  /* 0x00000004e38b7812 */ /* 0x000fe600078ec0ff */
[----:B------:R-:W-:Y:S01]  /*59d0*/  FMUL.FTZ R136, R136, UR11 ;  /* 0x0000000b88887c20 */ /* 0x000fe20008410000 */
[----:B------:R-:W-:Y:S02]  /*59e0*/  ISETP.NE.AND P6, PT, R139, RZ, PT ;  /* 0x000000ff8b00720c */ /* 0x000fe40003fc5270 */
[C---:B--2---:R-:W-:Y:S04]  /*59f0*/  LEA R144, P0, R0.reuse, R140, 0x2 ;  /* 0x0000008c00907211 */ /* 0x044fe800078010ff */
[----:B------:R-:W-:Y:S02]  /*5a00*/  LEA.HI.X R145, R0, R141, RZ, 0x2, P0 ;  /* 0x0000008d00917211 */ /* 0x000fe400000f14ff */
[----:B------:R-:W-:Y:S03]  /*5a10*/  ISETP.NE.AND P0, PT, R3, RZ, PT ;  /* 0x000000ff0300720c */ /* 0x000fe60003f05270 */
[----:B------:R-:W2:Y:S04]  /*5a20*/  LDG.E R141, desc[UR40][R144.64] ;  /* 0x00000028908d7981 */ /* 0x000ea8000c1e1900 */
[----:B------:R1:W5:Y:S04]  /*5a30*/  LDG.E R140, desc[UR40][R144.64+0x20] ;  /* 0x00002028908c7981 */ /* 0x000368000c1e1900 */
[----:B------:R1:W5:Y:S01]  /*5a40*/  LDG.E R2, desc[UR40][R144.64+0xa0] ;  /* 0x0000a02890027981 */ /* 0x000362000c1e1900 */
[C---:B--2---:R-:W-:Y:S01]  /*5a50*/  FADD.FTZ R0, -R141.reuse, R4 ;  /* 0x000000048d007221 */ /* 0x044fe20000010100 */
[C---:B------:R-:W-:Y:S02]  /*5a60*/  FADD.FTZ R16, -R141.reuse, R16 ;  /* 0x000000108d107221 */ /* 0x040fe40000010100 */
[----:B------:R1:W5:Y:S01]  /*5a70*/  LDG.E R4, desc[UR40][R144.64+0x80] ;  /* 0x0000802890047981 */ /* 0x000362000c1e1900 */
[C---:B------:R-:W-:Y:S01]  /*5a80*/  FADD.FTZ R135, -R141.reuse, R21 ;  /* 0x000000158d877221 */ /* 0x040fe20000010100 */
[----:B------:R-:W-:Y:S01]  /*5a90*/  FMUL.FTZ R0, R150, R0 ;  /* 0x0000000096007220 */ /* 0x000fe20000410000 */
[----:B------:R-:W-:Y:S01]  /*5aa0*/  SHF.R.U32.HI R150, RZ, 0x1, R227 ;  /* 0x00000001ff967819 */ /* 0x000fe200000116e3 */
[----:B------:R-:W-:Y:S01]  /*5ab0*/  FMUL.FTZ R21, R46, R16 ;  /* 0x000000102e157220 */ /* 0x000fe20000410000 */
[C---:B------:R-:W-:Y:S01]  /*5ac0*/  FADD.FTZ R17, -R141.reuse, R17 ;  /* 0x000000118d117221 */ /* 0x040fe20000010100 */
[----:B------:R1:W5:Y:S01]  /*5ad0*/  LDL.LU R46, [R1+0x6c] ;  /* 0x00006c00012e7983 */ /* 0x0003620000300800 */
[----:B------:R-:W-:Y:S01]  /*5ae0*/  FADD.FTZ R5, -R141, R5 ;  /* 0x000000058d057221 */ /* 0x000fe20000010100 */
[----:B------:R-:W-:Y:S01]  /*5af0*/  LOP3.LUT R3, R3, 0x30, R150, 0xf8, !PT ;  /* 0x0000003003037812 */ /* 0x000fe200078ef896 */
[----:B------:R-:W-:Y:S01]  /*5b00*/  FMUL.FTZ R133, R45, R17 ;  /* 0x000000112d857220 */ /* 0x000fe20000410000 */
[----:B------:R-:W-:Y:S01]  /*5b10*/  FADD.FTZ R20, -R141, R20 ;  /* 0x000000148d147221 */ /* 0x000fe20000010100 */
[----:B------:R1:W5:Y:S01]  /*5b20*/  LDL.LU R45, [R1+0x68] ;  /* 0x00006800012d7983 */ /* 0x0003620000300800 */
[----:B------:R-:W-:Y:S01]  /*5b30*/  FMUL.FTZ R138, R163, R5 ;  /* 0x00000005a38a7220 */ /* 0x000fe20000410000 */
[----:B------:R-:W-:Y:S01]  /*5b40*/  IMAD.SHL.U32 R163, R227, 0x8, RZ ;  /* 0x00000008e3a37824 */ /* 0x000fe200078e00ff */
[----:B------:R-:W-:Y:S01]  /*5b50*/  LOP3.LUT R3, R3, 0x1c0, R148, 0xf8, !PT ;  /* 0x000001c003037812 */ /* 0x000fe200078ef894 */
[----:B------:R-:W-:Y:S01]  /*5b60*/  FMUL.FTZ R134, R44, R20 ;  /* 0x000000142c867220 */ /* 0x000fe20000410000 */
[----:B------:R-:W-:Y:S01]  /*5b70*/  FMUL.FTZ R137, R137, R0 ;  /* 0x0000000089897220 */ /* 0x000fe20000410000 */
[----:B------:R1:W5:Y:S01]  /*5b80*/  LDL.LU R44, [R1+0x64] ;  /* 0x00006400012c7983 */ /* 0x0003620000300800 */
[----:B------:R-:W-:Y:S01]  /*5b90*/  LOP3.LUT R0, R148, 0x400, RZ, 0xc0, !PT ;  /* 0x0000040094007812 */ /* 0x000fe200078ec0ff */
[----:B------:R-:W-:Y:S01]  /*5ba0*/  FMUL.FTZ R135, R43, R135 ;  /* 0x000000872b877220 */ /* 0x000fe20000410000 */
[----:B------:R-:W-:Y:S01]  /*5bb0*/  LOP3.LUT R3, R3, 0x38, R163, 0x78, !PT ;  /* 0x0000003803037812 */ /* 0x000fe200078e78a3 */
[----:B------:R1:W5:Y:S01]  /*5bc0*/  LDL.LU R43, [R1+0x60] ;  /* 0x00006000012b7983 */ /* 0x0003620000300800 */
[----:B------:R-:W-:Y:S01]  /*5bd0*/  FFMA.FTZ R16, -R41, R41, 1 ;  /* 0x3f80000029107423 */ /* 0x000fe20000010129 */
[----:B------:R-:W-:Y:S01]  /*5be0*/  FFMA.FTZ R17, -R40, R40, 1 ;  /* 0x3f80000028117423 */ /* 0x000fe20000010128 */
[----:B------:R-:W-:Y:S01]  /*5bf0*/  FFMA.FTZ R20, -R39, R39, 1 ;  /* 0x3f80000027147423 */ /* 0x000fe20000010127 */
[----:B------:R-:W-:Y:S02]  /*5c00*/  IMAD R3, R3, 0x2, R0 ;  /* 0x0000000203037824 */ /* 0x000fe400078e0200 */
[----:B------:R-:W-:Y:S01]  /*5c10*/  FFMA.FTZ R0, -R42, R42, 1 ;  /* 0x3f8000002a007423 */ /* 0x000fe2000001012a */
[----:B------:R-:W-:Y:S01]  /*5c20*/  FMUL.FTZ R17, R17, UR11 ;  /* 0x0000000b11117c20 */ /* 0x000fe20008410000 */
        /* <DEDUP_REMOVED lines=9> */
[----:B------:R-:W-:Y:S01]  /*5cc0*/  FFMA.FTZ R21, -R37, R37, 1 ;  /* 0x3f80000025157423 */ /* 0x000fe20000010125 */
[----:B------:R-:W-:Y:S01]  /*5cd0*/  FMUL.FTZ R16, R16, R133 ;  /* 0x0000008510107220 */ /* 0x000fe20000410000 */
[----:B------:R-:W-:Y:S01]  /*5ce0*/  FADD.FTZ R133, -R141, R33 ;  /* 0x000000218d857221 */ /* 0x000fe20000010100 */
[----:B------:R1:W5:Y:S01]  /*5cf0*/  LDL.LU R39, [R1+0x50] ;  /* 0x0000500001277983 */ /* 0x0003620000300800 */
[----:B------:R-:W-:Y:S01]  /*5d00*/  FMUL.FTZ R33, R36, R134 ;  /* 0x0000008624217220 */ /* 0x000fe20000410000 */
[----:B------:R-:W-:Y:S01]  /*5d10*/  FMUL.FTZ R20, R20, UR11 ;  /* 0x0000000b14147c20 */ /* 0x000fe20008410000 */
[----:B------:R-:W-:Y:S01]  /*5d20*/  FMUL.FTZ R136, R136, R138 ;  /* 0x0000008a88887220 */ /* 0x000fe20000410000 */
[----:B------:R1:W5:Y:S01]  /*5d30*/  LDL.LU R38, [R1+0x4c] ;  /* 0x00004c0001267983 */ /* 0x0003620000300800 */
[----:B------:R-:W-:Y:S01]  /*5d40*/  FMUL.FTZ R133, R228, R133 ;  /* 0x00000085e4857220 */ /* 0x000fe20000410000 */
[----:B------:R-:W-:Y:S01]  /*5d50*/  FMUL.FTZ R20, R20, R135 ;  /* 0x0000008714147220 */ /* 0x000fe20000410000 */
[----:B------:R-:W-:Y:S01]  /*5d60*/  FMUL.FTZ R32, R32, UR11 ;  /* 0x0000000b20207c20 */ /* 0x000fe20008410000 */
[----:B------:R1:W5:Y:S01]  /*5d70*/  LDL.LU R37, [R1+0x48] ;  /* 0x0000480001257983 */ /* 0x0003620000300800 */
[----:B------:R-:W-:Y:S01]  /*5d80*/  F2FP.F16.F32.PACK_AB R132, R136, R137 ;  /* 0x000000898884723e */ /* 0x000fe200000000ff */
[----:B------:R-:W-:Y:S01]  /*5d90*/  FMUL.FTZ R21, R21, UR11 ;  /* 0x0000000b15157c20 */ /* 0x000fe20008410000 */
[----:B------:R-:W-:Y:S01]  /*5da0*/  F2FP.F16.F32.PACK_AB R16, R16, R0 ;  /* 0x000000001010723e */ /* 0x000fe200000000ff */
[----:B------:R1:W5:Y:S01]  /*5db0*/  LDL.LU R36, [R1+0x44] ;  /* 0x0000440001247983 */ /* 0x0003620000300800 */
[----:B------:R-:W-:Y:S01]  /*5dc0*/  F2FP.F16.F32.PACK_AB R20, R20, R17 ;  /* 0x000000111414723e */ /* 0x000fe200000000ff */
[----:B------:R-:W-:Y:S01]  /*5dd0*/  IMAD.MOV.U32 R5, RZ, RZ, R143 ;  /* 0x000000ffff057224 */ /* 0x000fe200078e008f */
[----:B------:R-:W-:Y:S01]  /*5de0*/  @P0 IADD3 R5, PT, PT, R146, -0x20, RZ ;  /* 0xffffffe092050810 */ /* 0x000fe20007ffe0ff */
[----:B------:R-:W-:Y:S02]  /*5df0*/  IMAD.SHL.U32 R228, R227, 0x4, RZ ;  /* 0x00000004e3e47824 */ /* 0x000fe400078e00ff */
[----:B------:R-:W-:Y:S01]  /*5e00*/  FMUL.FTZ R32, R32, R33 ;  /* 0x0000002120207220 */ /* 0x000fe20000410000 */
[----:B------:R-:W-:Y:S01]  /*5e10*/  FMUL.FTZ R21, R21, R133 ;  /* 0x0000008515157220 */ /* 0x000fe20000410000 */
[----:B------:R-:W-:Y:S06]  /*5e20*/  BRA.U !UP2, `(.L_x_788) ;  /* 0x000000010aac7547 */ /* 0x000fec000b800000 */
[----:B------:R-:W2:Y:S01]  /*5e30*/  LDL.LU.64 R138, [R1+0x20] ;  /* 0x00002000018a7983 */ /* 0x000ea20000300a00 */
[----:B------:R-:W-:Y:S01]  /*5e40*/  IMAD.SHL.U32 R17, R227, 0x8, RZ ;  /* 0x00000008e3117824 */ /* 0x000fe200078e00ff */
[----:B------:R-:W-:Y:S02]  /*5e50*/  ULOP3.LUT UR18, UR50, 0x1, URZ, 0xc0, !UPT ;  /* 0x0000000132127892 */ /* 0x000fe4000f8ec0ff */
[----:B------:R-:W3:Y:S02]  /*5e60*/  LDL.LU R136, [R1+0x28] ;  /* 0x0000280001887983 */ /* 0x000ee40000300800 */
[----:B------:R-:W-:Y:S01]  /*5e70*/  LOP3.LUT R17, R17, 0x18, RZ, 0xc0, !PT ;  /* 0x0000001811117812 */ /* 0x000fe200078ec0ff */
[----:B------:R-:W-:Y:S03]  /*5e80*/  UISETP.NE.U32.AND UP0, UPT, UR18, 0x1, UPT ;  /* 0x000000011200788c */ /* 0x000fe6000bf05070 */
[C---:B------:R-:W-:Y:S01]  /*5e90*/  LOP3.LUT R0, R17.reuse, 0x20, RZ, 0xfc, !PT ;  /* 0x0000002011007812 */ /* 0x040fe200078efcff */
[----:B------:R-:W-:Y:S01]  /*5ea0*/  USEL UR18, UR36, 0x3000, !UP0 ;  /* 0x0000300024127887 */ /* 0x000fe2000c000000 */
[C---:B------:R-:W-:Y:S02]  /*5eb0*/  ISETP.GE.AND P4, PT, R17.reuse, UR8, PT ;  /* 0x0000000811007c0c */ /* 0x040fe4000bf86270 */
[----:B------:R-:W-:Y:S02]  /*5ec0*/  ISETP.GE.AND P3, PT, R0, UR8, PT ;  /* 0x0000000800007c0c */ /* 0x000fe4000bf66270 */
[----:B------:R-:W-:Y:S01]  /*5ed0*/  LOP3.LUT R0, R17, 0x40, RZ, 0xfc, !PT ;  /* 0x0000004011007812 */ /* 0x000fe200078efcff */
[----:B------:R-:W-:Y:S01]  /*5ee0*/  VIADD R234, R234, UR18 ;  /* 0x00000012eaea7c36 */ /* 0x000fe20008000000 */
[----:B------:R-:W-:Y:S01]  /*5ef0*/  IADD3 R17, P5, PT, RZ, -UR37, RZ ;  /* 0x80000025ff117c10 */ /* 0x000fe2000ffbe0ff */
[----:B------:R-:W-:Y:S01]  /*5f00*/  VIADD R221, R221, UR18 ;  /* 0x00000012dddd7c36 */ /* 0x000fe20008000000 */
[----:B------:R-:W-:Y:S03]  /*5f10*/  ISETP.GE.AND P0, PT, R0, UR8, PT ;  /* 0x0000000800007c0c */ /* 0x000fe6000bf06270 */
[----:B------:R-:W-:Y:S05]  /*5f20*/  IMAD.X R0, RZ, RZ, ~UR16, P5 ;  /* 0x80000010ff007e24 */ /* 0x000fea000a8e06ff */
[----:B------:R-:W-:Y:S01]  /*5f30*/  SHF.R.S64 R17, R17, 0x1f, R0 ;  /* 0x0000001f11117819 */ /* 0x000fe20000001000 */
[----:B---3--:R-:W-:Y:S03]  /*5f40*/  VIADD R136, R136, UR18 ;  /* 0x0000001288887c36 */ /* 0x008fe60008000000 */
[----:B--2---:R-:W-:Y:S02]  /*5f50*/  IADD3 R17, P5, PT, R138, R17, RZ ;  /* 0x000000118a117210 */ /* 0x004fe40007fbe0ff */
[----:B------:R2:W-:Y:S02]  /*5f60*/  STL [R1+0x28], R136 ;  /* 0x0000288801007387 */ /* 0x0005e40000100800 */
        /* <DEDUP_REMOVED lines=23> */
.L_x_788:
[----:B--2---:R-:W2:Y:S01]  /*60e0*/  LDL.LU R134, [R1] ;  /* 0x0000000001867983 */ /* 0x004ea20000300800 */
[C---:B-----5:R-:W-:Y:S01]  /*60f0*/  FADD.FTZ R6, -R140.reuse, R6 ;  /* 0x000000068c067221 */ /* 0x060fe20000010100 */
[----:B------:R-:W-:Y:S01]  /*6100*/  FADD.FTZ R7, -R140, R7 ;  /* 0x000000078c077221 */ /* 0x000fe20000010100 */
[----:B------:R-:W-:Y:S02]  /*6110*/  FFMA.FTZ R17, -R248, R248, 1 ;  /* 0x3f800000f8117423 */ /* 0x000fe400000101f8 */
[----:B------:R-:W3:Y:S01]  /*6120*/  LDL.LU R133, [R1+0x4] ;  /* 0x0000040001857983 */ /* 0x000ee20000300800 */
[----:B------:R-:W-:Y:S01]  /*6130*/  FFMA.FTZ R0, -R247, R247, 1 ;  /* 0x3f800000f7007423 */ /* 0x000fe200000101f7 */
[----:B------:R-:W-:Y:S01]  /*6140*/  FMUL.FTZ R6, R169, R6 ;  /* 0x00000006a9067220 */ /* 0x000fe20000410000 */
[----:B------:R-:W-:Y:S02]  /*6150*/  FMUL.FTZ R7, R168, R7 ;  /* 0x00000007a8077220 */ /* 0x000fe40000410000 */
[----:B------:R4:W-:Y:S01]  /*6160*/  STS [R142+0xf000], R132 ;  /* 0x00f000848e007388 */ /* 0x0009e20000000800 */
[----:B------:R-:W-:Y:S01]  /*6170*/  FMUL.FTZ R17, R17, UR11 ;  /* 0x0000000b11117c20 */ /* 0x000fe20008410000 */
        /* <DEDUP_REMOVED lines=8> */
[----:B------:R-:W-:Y:S01]  /*6200*/  FMUL.FTZ R22, R152, R22 ;  /* 0x0000001698167220 */ /* 0x000fe20000410000 */
[----:B------:R-:W-:Y:S01]  /*6210*/  FMUL.FTZ R7, R0, UR11 ;  /* 0x0000000b00077c20 */ /* 0x000fe20008410000 */
[----:B------:R-:W-:Y:S01]  /*6220*/  FFMA.FTZ R0, -R235, R235, 1 ;  /* 0x3f800000eb007423 */ /* 0x000fe200000101eb */
[----:B------:R-:W3:Y:S01]  /*6230*/  LDL.LU R136, [R1+0x14] ;  /* 0x0000140001887983 */ /* 0x000ee20000300800 */
[----:B------:R-:W-:Y:S01]  /*6240*/  FADD.FTZ R34, -R140, R34 ;  /* 0x000000228c227221 */ /* 0x000fe20000010100 */
[----:B------:R-:W-:Y:S01]  /*6250*/  FMUL.FTZ R7, R7, R19 ;  /* 0x0000001307077220 */ /* 0x000fe20000410000 */
[----:B------:R-:W-:Y:S02]  /*6260*/  FADD.FTZ R8, -R4, R8 ;  /* 0x0000000804087221 */ /* 0x000fe40000010100 */
[----:B------:R-:W3:Y:S01]  /*6270*/  LDL.LU R135, [R1+0x10] ;  /* 0x0000100001877983 */ /* 0x000ee20000300800 */
[----:B------:R-:W-:Y:S01]  /*6280*/  FMUL.FTZ R34, R149, R34 ;  /* 0x0000002295227220 */ /* 0x000fe20000410000 */
[----:B------:R-:W-:Y:S01]  /*6290*/  FADD.FTZ R23, -R140, R23 ;  /* 0x000000178c177221 */ /* 0x000fe20000010100 */
[----:B------:R-:W-:Y:S01]  /*62a0*/  FMUL.FTZ R8, R230, R8 ;  /* 0x00000008e6087220 */ /* 0x000fe20000410000 */
[----:B------:R-:W-:Y:S01]  /*62b0*/  FADD.FTZ R35, -R140, R35 ;  /* 0x000000238c237221 */ /* 0x000fe20000010100 */
[C---:B------:R-:W-:Y:S01]  /*62c0*/  FADD.FTZ R12, -R4.reuse, R12 ;  /* 0x0000000c040c7221 */ /* 0x040fe20000010100 */
[----:B------:R-:W-:Y:S01]  /*62d0*/  FMUL.FTZ R23, R151, R23 ;  /* 0x0000001797177220 */ /* 0x000fe20000410000 */
[----:B------:R-:W-:Y:S01]  /*62e0*/  FADD.FTZ R13, -R4, R13 ;  /* 0x0000000d040d7221 */ /* 0x000fe20000010100 */
[----:B----4-:R-:W-:Y:S01]  /*62f0*/  FMUL.FTZ R132, R17, R6 ;  /* 0x0000000611847220 */ /* 0x010fe20000410000 */
[----:B------:R-:W-:Y:S01]  /*6300*/  FFMA.FTZ R6, -R240, R240, 1 ;  /* 0x3f800000f0067423 */ /* 0x000fe200000101f0 */
[----:B------:R-:W-:Y:S01]  /*6310*/  FMUL.FTZ R35, R147, R35 ;  /* 0x0000002393237220 */ /* 0x000fe20000410000 */
        /* <DEDUP_REMOVED lines=10> */
[----:B------:R-:W-:Y:S01]  /*63c0*/  FADD.FTZ R24, -R4, R24 ;  /* 0x0000001804187221 */ /* 0x000fe20000010100 */
[----:B------:R-:W-:Y:S01]  /*63d0*/  F2FP.F16.F32.PACK_AB R7, R7, R17 ;  /* 0x000000110707723e */ /* 0x000fe200000000ff */
[----:B------:R-:W-:Y:S01]  /*63e0*/  FFMA.FTZ R17, -R162, R162, 1 ;  /* 0x3f800000a2117423 */ /* 0x000fe200000101a2 */
[----:B------:R-:W-:Y:S01]  /*63f0*/  FMUL.FTZ R22, R19, R22 ;  /* 0x0000001613167220 */ /* 0x000fe20000410000 */
[----:B------:R2:W-:Y:S01]  /*6400*/  STS [R142+0xf400], R0 ;  /* 0x00f400008e007388 */ /* 0x0005e20000000800 */
[----:B------:R-:W-:Y:S01]  /*6410*/  FMUL.FTZ R23, R6, R23 ;  /* 0x0000001706177220 */ /* 0x000fe20000410000 */
[----:B------:R-:W-:Y:S01]  /*6420*/  FMUL.FTZ R19, R17, UR11 ;  /* 0x0000000b11137c20 */ /* 0x000fe20008410000 */
[----:B------:R-:W-:Y:S01]  /*6430*/  FFMA.FTZ R6, -R160, R160, 1 ;  /* 0x3f800000a0067423 */ /* 0x000fe200000101a0 */
[----:B------:R-:W-:Y:S01]  /*6440*/  F2FP.F16.F32.PACK_AB R18, R21, R32 ;  /* 0x000000201512723e */ /* 0x000fe200000000ff */
[----:B------:R-:W-:Y:S01]  /*6450*/  FADD.FTZ R25, -R4, R25 ;  /* 0x0000001904197221 */ /* 0x000fe20000010100 */
[----:B------:R-:W-:Y:S01]  /*6460*/  FMUL.FTZ R34, R19, R34 ;  /* 0x0000002213227220 */ /* 0x000fe20000410000 */
[----:B------:R-:W-:Y:S01]  /*6470*/  FMUL.FTZ R6, R6, UR11 ;  /* 0x0000000b06067c20 */ /* 0x000fe20008410000 */
[----:B------:R-:W-:Y:S01]  /*6480*/  F2FP.F16.F32.PACK_AB R17, R23, R22 ;  /* 0x000000161711723e */ /* 0x000fe200000000ff */
[----:B------:R-:W-:Y:S01]  /*6490*/  FADD.FTZ R28, -R4, R28 ;  /* 0x0000001c041c7221 */ /* 0x000fe20000010100 */
[----:B------:R-:W-:Y:S01]  /*64a0*/  MOV R23, 0x10 ;  /* 0x0000001000177802 */ /* 0x000fe20000000f00 */
[----:B------:R-:W-:Y:S01]  /*64b0*/  FMUL.FTZ R35, R6, R35 ;  /* 0x0000002306237220 */ /* 0x000fe20000410000 */
[----:B------:R-:W-:Y:S01]  /*64c0*/  FFMA.FTZ R6, -R252, R252, 1 ;  /* 0x3f800000fc067423 */ /* 0x000fe200000101fc */
[----:B------:R-:W-:Y:S01]  /*64d0*/  FADD.FTZ R29, -R4, R29 ;  /* 0x0000001d041d7221 */ /* 0x000fe20000010100 */
[----:B------:R-:W-:Y:S01]  /*64e0*/  SEL R23, R23, 0xfffffff0, !P6 ;  /* 0xfffffff017177807 */ /* 0x000fe20007000000 */
[----:B------:R-:W-:Y:S01]  /*64f0*/  FFMA.FTZ R4, -R241, R241, 1 ;  /* 0x3f800000f1047423 */ /* 0x000fe200000101f1 */
[----:B------:R-:W-:Y:S01]  /*6500*/  FMUL.FTZ R25, R157, R25 ;  /* 0x000000199d197220 */ /* 0x000fe20000410000 */
[----:B------:R-:W-:Y:S01]  /*6510*/  FMUL.FTZ R28, R156, R28 ;  /* 0x0000001c9c1c7220 */ /* 0x000fe20000410000 */
[----:B------:R-:W-:Y:S01]  /*6520*/  FMUL.FTZ R29, R155, R29 ;  /* 0x0000001d9b1d7220 */ /* 0x000fe20000410000 */
[----:B------:R-:W-:Y:S01]  /*6530*/  FMUL.FTZ R24, R161, R24 ;  /* 0x00000018a1187220 */ /* 0x000fe20000410000 */
[C---:B------:R-:W-:Y:S01]  /*6540*/  FADD.FTZ R15, -R2.reuse, R15 ;  /* 0x0000000f020f7221 */ /* 0x040fe20000010100 */
[C---:B------:R-:W-:Y:S01]  /*6550*/  FADD.FTZ R14, -R2.reuse, R14 ;  /* 0x0000000e020e7221 */ /* 0x040fe20000010100 */
        /* <DEDUP_REMOVED lines=8> */
[----:B------:R-:W-:Y:S01]  /*65e0*/  SHF.L.U32 R149, R227, 0x5, RZ ;  /* 0x00000005e3957819 */ /* 0x000fe200000006ff */
[----:B------:R-:W4:Y:S01]  /*65f0*/  LDC R151, c[0x0][0x44c] ;  /* 0x00011300ff977b82 */ /* 0x000f220000000800 */
[----:B------:R-:W-:Y:S01]  /*6600*/  FMUL.FTZ R27, R164, R27 ;  /* 0x0000001ba41b7220 */ /* 0x000fe20000410000 */
[----:B------:R-:W-:Y:S01]  /*6610*/  FMUL.FTZ R30, R159, R30 ;  /* 0x0000001e9f1e7220 */ /* 0x000fe20000410000 */
[----:B--2---:R-:W-:Y:S02]  /*6620*/  FFMA.FTZ R0, -R134, R134, 1 ;  /* 0x3f80000086007423 */ /* 0x004fe40000010186 */
[----:B------:R-:W2:Y:S02]  /*6630*/  LDL.LU R134, [R1+0xc] ;  /* 0x00000c0001867983 */ /* 0x000ea40000300800 */
[----:B------:R-:W-:Y:S04]  /*6640*/  FMUL.FTZ R0, R0, UR11 ;  /* 0x0000000b00007c20 */ /* 0x000fe80008410000 */
[----:B------:R-:W-:Y:S01]  /*6650*/  FMUL.FTZ R19, R0, R8 ;  /* 0x0000000800137220 */ /* 0x000fe20000410000 */
[----:B---3--:R-:W-:Y:S01]  /*6660*/  FFMA.FTZ R8, -R133, R133, 1 ;  /* 0x3f80000085087423 */ /* 0x008fe20000010185 */
[----:B------:R-:W-:Y:S01]  /*6670*/  FFMA.FTZ R0, -R251, R251, 1 ;  /* 0x3f800000fb007423 */ /* 0x000fe200000101fb */
[----:B------:R-:W3:Y:S02]  /*6680*/  LDL.LU R133, [R1+0x8] ;  /* 0x0000080001857983 */ /* 0x000ee40000300800 */
[----:B------:R-:W-:Y:S01]  /*6690*/  FMUL.FTZ R22, R8, UR11 ;  /* 0x0000000b08167c20 */ /* 0x000fe20008410000 */
[----:B------:R-:W-:Y:S01]  /*66a0*/  FMUL.FTZ R8, R6, UR11 ;  /* 0x0000000b06087c20 */ /* 0x000fe20008410000 */
[----:B------:R-:W-:Y:S01]  /*66b0*/  IADD3 R6, PT, PT, R142, R23, RZ ;  /* 0x000000178e067210 */ /* 0x000fe20007ffe0ff */
[----:B------:R-:W-:Y:S01]  /*66c0*/  FMUL.FTZ R21, R0, UR11 ;  /* 0x0000000b00157c20 */ /* 0x000fe20008410000 */
[----:B------:R-:W-:Y:S01]  /*66d0*/  FMUL.FTZ R0, R22, R9 ;  /* 0x0000000916007220 */ /* 0x000fe20000410000 */
[----:B------:R-:W-:Y:S02]  /*66e0*/  FMUL.FTZ R8, R8, R12 ;  /* 0x0000000c08087220 */ /* 0x000fe40000410000 */
[----:B------:R1:W-:Y:S01]  /*66f0*/  STS [R6+0xf400], R7 ;  /* 0x00f4000706007388 */ /* 0x0003e20000000800 */
[----:B------:R-:W-:Y:S01]  /*6700*/  FMUL.FTZ R12, R21, R13 ;  /* 0x0000000d150c7220 */ /* 0x000fe20000410000 */
[----:B------:R-:W-:Y:S03]  /*6710*/  F2FP.F16.F32.PACK_AB R0, R0, R19 ;  /* 0x000000130000723e */ /* 0x000fe600000000ff */
[----:B------:R4:W-:Y:S01]  /*6720*/  STS [R6+0xf000], R16 ;  /* 0x00f0001006007388 */ /* 0x0009e20000000800 */
[----:B------:R-:W-:Y:S02]  /*6730*/  F2FP.F16.F32.PACK_AB R13, R35, R34 ;  /* 0x00000022230d723e */ /* 0x000fe400000000ff */
[----:B------:R-:W-:Y:S01]  /*6740*/  F2FP.F16.F32.PACK_AB R12, R12, R8 ;  /* 0x000000080c0c723e */ /* 0x000fe200000000ff */
[----:B------:R-:W-:Y:S01]  /*6750*/  FFMA.FTZ R8, -R245, R245, 1 ;  /* 0x3f800000f5087423 */ /* 0x000fe200000101f5 */
[----:B------:R4:W-:Y:S03]  /*6760*/  STS [R142+0x10000], R0 ;  /* 0x010000008e007388 */ /* 0x0009e60000000800 */
[----:B------:R-:W-:Y:S01]  /*6770*/  FMUL.FTZ R9, R8, UR11 ;  /* 0x0000000b08097c20 */ /* 0x000fe20008410000 */
[----:B------:R-:W-:Y:S01]  /*6780*/  FMUL.FTZ R8, R4, UR11 ;  /* 0x0000000b04087c20 */ /* 0x000fe20008410000 */
[----:B------:R-:W-:Y:S02]  /*6790*/  FFMA.FTZ R4, -R232, R232, 1 ;  /* 0x3f800000e8047423 */ /* 0x000fe400000101e8 */
[----:B------:R-:W-:Y:S01]  /*67a0*/  FMUL.FTZ R24, R9, R24 ;  /* 0x0000001809187220 */ /* 0x000fe20000410000 */
[----:B------:R-:W-:Y:S01]  /*67b0*/  FMUL.FTZ R25, R8, R25 ;  /* 0x0000001908197220 */ /* 0x000fe20000410000 */
[----:B-1----:R-:W-:Y:S04]  /*67c0*/  FFMA.FTZ R7, -R233, R233, 1 ;  /* 0x3f800000e9077423 */ /* 0x002fe800000101e9 */
[----:B----4-:R-:W-:Y:S01]  /*67d0*/  FMUL.FTZ R16, R7, UR11 ;  /* 0x0000000b07107c20 */ /* 0x010fe20008410000 */
[----:B------:R-:W-:Y:S01]  /*67e0*/  FMUL.FTZ R7, R4, UR11 ;  /* 0x0000000b04077c20 */ /* 0x000fe20008410000 */
[----:B------:R-:W-:Y:S01]  /*67f0*/  FADD.FTZ R4, -R2, R11 ;  /* 0x0000000b02047221 */ /* 0x000fe20000010100 */
[----:B------:R-:W-:Y:S01]  /*6800*/  F2FP.F16.F32.PACK_AB R11, R25, R24 ;  /* 0x00000018190b723e */ /* 0x000fe200000000ff */
[----:B------:R-:W-:Y:S01]  /*6810*/  FMUL.FTZ R28, R16, R28 ;  /* 0x0000001c101c7220 */ /* 0x000fe20000410000 */
[----:B------:R-:W-:Y:S01]  /*6820*/  FMUL.FTZ R29, R7, R29 ;  /* 0x0000001d071d7220 */ /* 0x000fe20000410000 */
[----:B------:R-:W-:Y:S01]  /*6830*/  FMUL.FTZ R8, R238, R4 ;  /* 0x00000004ee087220 */ /* 0x000fe20000410000 */
[----:B------:R-:W-:Y:S01]  /*6840*/  FFMA.FTZ R4, -R135, R135, 1 ;  /* 0x3f80000087047423 */ /* 0x000fe20000010187 */
[----:B------:R-:W-:Y:S01]  /*6850*/  FFMA.FTZ R7, -R136, R136, 1 ;  /* 0x3f80000088077423 */ /* 0x000fe20000010188 */
[----:B------:R-:W-:Y:S02]  /*6860*/  FFMA.FTZ R0, -R250, R250, 1 ;  /* 0x3f800000fa007423 */ /* 0x000fe400000101fa */
[----:B------:R-:W-:Y:S01]  /*6870*/  FMUL.FTZ R16, R4, UR11 ;  /* 0x0000000b04107c20 */ /* 0x000fe20008410000 */
[----:B------:R-:W-:Y:S03]  /*6880*/  FMUL.FTZ R9, R7, UR11 ;  /* 0x0000000b07097c20 */ /* 0x000fe60008410000 */
[----:B------:R-:W-:Y:S01]  /*6890*/  FMUL.FTZ R8, R16, R8 ;  /* 0x0000000810087220 */ /* 0x000fe20000410000 */
[----:B------:R-:W-:Y:S01]  /*68a0*/  FMUL.FTZ R9, R9, R10 ;  /* 0x0000000a09097220 */ /* 0x000fe20000410000 */
[----:B------:R-:W-:Y:S04]  /*68b0*/  F2FP.F16.F32.PACK_AB R10, R29, R28 ;  /* 0x0000001c1d0a723e */ /* 0x000fe800000000ff */
[----:B------:R-:W-:Y:S05]  /*68c0*/  F2FP.F16.F32.PACK_AB R9, R8, R9 ;  /* 0x000000090809723e */ /* 0x000fea00000000ff */
[----:B------:R-:W-:Y:S05]  /*68d0*/  STS [R142+0x10400], R9 ;  /* 0x010400098e007388 */ /* 0x000fea0000000800 */
[----:B------:R-:W-:Y:S01]  /*68e0*/  STS [R6+0x10000], R12 ;  /* 0x0100000c06007388 */ /* 0x000fe20000000800 */
[----:B--2---:R-:W-:Y:S04]  /*68f0*/  FFMA.FTZ R7, -R134, R134, 1 ;  /* 0x3f80000086077423 */ /* 0x004fe80000010186 */
[----:B------:R-:W-:Y:S04]  /*6900*/  FMUL.FTZ R7, R7, UR11 ;  /* 0x0000000b07077c20 */ /* 0x000fe80008410000 */
[----:B------:R-:W-:Y:S01]  /*6910*/  FMUL.FTZ R16, R7, R14 ;  /* 0x0000000e07107220 */ /* 0x000fe20000410000 */
[----:B---3--:R-:W-:Y:S01]  /*6920*/  FFMA.FTZ R4, -R133, R133, 1 ;  /* 0x3f80000085047423 */ /* 0x008fe20000010185 */
[----:B------:R-:W-:Y:S01]  /*6930*/  FMUL.FTZ R14, R0, UR11 ;  /* 0x0000000b000e7c20 */ /* 0x000fe20008410000 */
[----:B------:R-:W-:Y:S02]  /*6940*/  FFMA.FTZ R0, -R246, R246, 1 ;  /* 0x3f800000f6007423 */ /* 0x000fe400000101f6 */
[----:B------:R-:W-:Y:S04]  /*6950*/  FMUL.FTZ R4, R4, UR11 ;  /* 0x0000000b04047c20 */ /* 0x000fe80008410000 */
[----:B------:R-:W-:Y:S01]  /*6960*/  FMUL.FTZ R15, R4, R15 ;  /* 0x0000000f040f7220 */ /* 0x000fe20000410000 */
[----:B------:R-:W-:Y:S01]  /*6970*/  FADD.FTZ R4, -R2, R26 ;  /* 0x0000001a02047221 */ /* 0x000fe20000010100 */
[----:B------:R-:W-:Y:S03]  /*6980*/  FFMA.FTZ R2, -R249, R249, 1 ;  /* 0x3f800000f9027423 */ /* 0x000fe600000101f9 */
[----:B------:R-:W-:Y:S01]  /*6990*/  FMUL.FTZ R4, R165, R4 ;  /* 0x00000004a5047220 */ /* 0x000fe20000410000 */
[----:B------:R-:W-:Y:S01]  /*69a0*/  FMUL.FTZ R7, R2, UR11 ;  /* 0x0000000b02077c20 */ /* 0x000fe20008410000 */
[----:B------:R-:W-:Y:S01]  /*69b0*/  FMUL.FTZ R2, R0, UR11 ;  /* 0x0000000b00027c20 */ /* 0x000fe20008410000 */
[--C-:B------:R-:W-:Y:S01]  /*69c0*/  SHF.R.U32.HI R0, RZ, 0x4, R227.reuse ;  /* 0x00000004ff007819 */ /* 0x100fe200000116e3 */
[----:B------:R-:W-:Y:S01]  /*69d0*/  FMUL.FTZ R14, R14, R4 ;  /* 0x000000040e0e7220 */ /* 0x000fe20000410000 */
[----:B------:R-:W-:Y:S01]  /*69e0*/  FFMA.FTZ R4, -R244, R244, 1 ;  /* 0x3f800000f4047423 */ /* 0x000fe200000101f4 */
[----:B------:R-:W-:Y:S01]  /*69f0*/  FMUL.FTZ R7, R7, R27 ;  /* 0x0000001b07077220 */ /* 0x000fe20000410000 */
[----:B------:R-:W-:Y:S01]  /*6a00*/  FMUL.FTZ R30, R2, R30 ;  /* 0x0000001e021e7220 */ /* 0x000fe20000410000 */
[----:B------:R-:W-:Y:S01]  /*6a10*/  IADD3 R2, PT, PT, R23, R5, RZ ;  /* 0x0000000517027210 */ /* 0x000fe20007ffe0ff */
[----:B------:R-:W-:Y:S01]  /*6a20*/  FMUL.FTZ R4, R4, UR11 ;  /* 0x0000000b04047c20 */ /* 0x000fe20008410000 */
[----:B------:R-:W-:Y:S01]  /*6a30*/  LOP3.LUT R164, R0, 0x8, RZ, 0xc0, !PT ;  /* 0x0000000800a47812 */ /* 0x000fe200078ec0ff */
[----:B------:R-:W-:Y:S01]  /*6a40*/  IMAD R165, R151, UR9, RZ ;  /* 0x0000000997a57c24 */ /* 0x000fe2000f8e02ff */
[----:B------:R-:W-:Y:S01]  /*6a50*/  F2FP.F16.F32.PACK_AB R7, R7, R14 ;  /* 0x0000000e0707723e */ /* 0x000fe200000000ff */
[----:B------:R-:W-:Y:S01]  /*6a60*/  FMUL.FTZ R8, R4, R31 ;  /* 0x0000001f04087220 */ /* 0x000fe20000410000 */
[----:B------:R-:W-:Y:S02]  /*6a70*/  F2FP.F16.F32.PACK_AB R4, R15, R16 ;  /* 0x000000100f04723e */ /* 0x000fe400000000ff */
[----:B------:R-:W-:Y:S02]  /*6a80*/  LOP3.LUT R0, R164, 0x10, R227, 0xf8, !PT ;  /* 0x00000010a4007812 */ /* 0x000fe400078ef8e3 */
[----:B------:R-:W-:Y:S01]  /*6a90*/  F2FP.F16.F32.PACK_AB R8, R8, R30 ;  /* 0x0000001e0808723e */ /* 0x000fe200000000ff */
[----:B------:R-:W-:Y:S01]  /*6aa0*/  STS [R6+0x10400], R4 ;  /* 0x0104000406007388 */ /* 0x000fe20000000800 */
[--C-:B------:R-:W-:Y:S04]  /*6ab0*/  LOP3.LUT R0, R0, 0xc0, R149.reuse, 0xf8, !PT ;  /* 0x000000c000007812 */ /* 0x100fe800078ef895 */
[----:B------:R-:W-:Y:S01]  /*6ac0*/  STS [R5+-0x4000], R20 ;  /* 0xffc0001405007388 */ /* 0x000fe20000000800 */
[----:B------:R-:W-:Y:S04]  /*6ad0*/  LOP3.LUT R0, R0, 0x18, R228, 0x78, !PT ;  /* 0x0000001800007812 */ /* 0x000fe800078e78e4 */
[----:B------:R-:W-:Y:S01]  /*6ae0*/  STS [R5+-0x3c00], R17 ;  /* 0xffc4001105007388 */ /* 0x000fe20000000800 */
[----:B------:R-:W-:Y:S04]  /*6af0*/  LOP3.LUT R0, R0, 0x120, R149, 0xf8, !PT ;  /* 0x0000012000007812 */ /* 0x000fe800078ef895 */
[----:B------:R-:W-:Y:S01]  /*6b00*/  STS [R2+-0x4000], R18 ;  /* 0xffc0001202007388 */ /* 0x000fe20000000800 */
[----:B------:R-:W-:Y:S04]  /*6b10*/  LEA R0, R0, UR4, 0x1 ;  /* 0x0000000400007c11 */ /* 0x000fe8000f8e08ff */
[----:B------:R-:W-:Y:S05]  /*6b20*/  STS [R2+-0x3c00], R13 ;  /* 0xffc4000d02007388 */ /* 0x000fea0000000800 */
[----:B------:R-:W-:Y:S05]  /*6b30*/  STS [R5+-0x3000], R11 ;  /* 0xffd0000b05007388 */ /* 0x000fea0000000800 */
[----:B------:R-:W-:Y:S05]  /*6b40*/  STS [R5+-0x2c00], R7 ;  /* 0xffd4000705007388 */ /* 0x000fea0000000800 */
[----:B------:R-:W-:Y:S05]  /*6b50*/  STS [R2+-0x3000], R10 ;  /* 0xffd0000a02007388 */ /* 0x000fea0000000800 */
[----:B------:R1:W-:Y:S01]  /*6b60*/  STS [R2+-0x2c00], R8 ;  /* 0xffd4000802007388 */ /* 0x0003e20000000800 */
[----:B------:R-:W-:Y:S01]  /*6b70*/  BAR.SYNC.DEFER_BLOCKING 0x0 ;  /* 0x0000000000007b1d */ /* 0x000fe20000010000 */
[----:B-1----:R-:W-:Y:S05]  /*6b80*/  LEA R2, -R165, RZ, 0x6 ;  /* 0x000000ffa5027211 */ /* 0x002fea00078e31ff */
        /* <DEDUP_REMOVED lines=111> */
.L_x_789:
        /* <DEDUP_REMOVED lines=9> */
[----:B------:R-:W-:Y:S01]  /*7310*/  VIADD R229, R229, 0xffffffc0 ;  /* 0xffffffc0e5e57836 */ /* 0x000fe20000000000 */
[----:B------:R-:W-:Y:S01]  /*7320*/  LEA R170, P4, R170, R242, 0x2 ;  /* 0x000000f2aaaa7211 */ /* 0x000fe200078810ff */
[----:B------:R-:W-:Y:S01]  /*7330*/  @UP2 UIADD3.X UR19, UPT, UPT, UR23, -0x1, URZ, UP0, !UPT ;  /* 0xffffffff17132890 */ /* 0x000fe200087fe4ff */
[----:B------:R-:W-:Y:S01]  /*7340*/  LDSM.16.MT88.4 R28, [R0+0xd000] ;  /* 0x00d00000001c783b */ /* 0x000fe20000004200 */
[----:B------:R-:W-:Y:S01]  /*7350*/  @UP2 UIADD3 UR14, UP0, UPT, UR14, -0x100, URZ ;  /* 0xffffff000e0e2890 */ /* 0x000fe2000ff1e0ff */
[----:B------:R-:W-:Y:S01]  /*7360*/  @P3 LOP3.LUT R4, R150, 0x10, RZ, 0xc0, !PT ;  /* 0x0000001096043812 */ /* 0x000fe200078ec0ff */
[----:B------:R-:W-:Y:S01]  /*7370*/  ULOP3.LUT UR18, UR50, 0x1, URZ, 0xc0, !UPT ;  /* 0x0000000132127892 */ /* 0x000fe2000f8ec0ff */
        /* <DEDUP_REMOVED lines=26> */
[----:B------:R2:W2:Y:S01]  /*7520*/  LDL R238, [R1+0x3c] ;  /* 0x00003c0001ee7983 */ /* 0x0004a20000100800 */
[C---:B------:R-:W-:Y:S03]  /*7530*/  VIADD R160, R2.reuse, 0xf040 ;  /* 0x0000f04002a07836 */ /* 0x040fe60000000000 */
[----:B------:R-:W1:Y:S04]  /*7540*/  LDSM.16.M88.4 R24, [R2+0xf000] ;  /* 0x00f000000218783b */ /* 0x000e680000000200 */
        /* <DEDUP_REMOVED lines=61> */
[----:B---3--:R-:W3:Y:S07]  /*7920*/  @P3 LDG.E R235, desc[UR40][R232.64+-0x60] ;  /* 0xffffa028e8eb3981 */ /* 0x008eee000c1e1900 */
[C---:B------:R-:W-:Y:S01]  /*7930*/  HMMA.16816.F32 R8, R32.reuse, R134, R8 ;  /* 0x000000862008723c */ /* 0x040fe20000001808 */
[----:B----4-:R-:W4:Y:S04]  /*7940*/  @P3 LDG.E R236, desc[UR40][R232.64+-0x80] ;  /* 0xffff8028e8ec3981 */ /* 0x010f28000c1e1900 */
[----:B-----5:R-:W5:Y:S03]  /*7950*/  @P3 LDG.E R237, desc[UR40][R232.64+-0xe0] ;  /* 0xffff2028e8ed3981 */ /* 0x020f66000c1e1900 */
[C---:B------:R-:W-:Y:S01]  /*7960*/  HMMA.16816.F32 R12, R32.reuse, R136, R12 ;  /* 0x00000088200c723c */ /* 0x040fe2000000180c */
[----:B--2---:R-:W2:Y:S04]  /*7970*/  @P3 LDG.E R238, desc[UR40][R232.64+-0x100] ;  /* 0xffff0028e8ee3981 */ /* 0x004ea8000c1e1900 */
        /* <DEDUP_REMOVED lines=75> */
[----:B---3--:R-:W-:Y:S04]  /*7e30*/  @P3 STL [R1+0x30], R235 ;  /* 0x000030eb01003387 */ /* 0x008fe80000100800 */
[----:B----4-:R-:W-:Y:S04]  /*7e40*/  @P3 STL [R1+0x34], R236 ;  /* 0x000034ec01003387 */ /* 0x010fe80000100800 */
[----:B-----5:R-:W-:Y:S04]  /*7e50*/  @P3 STL [R1+0x38], R237 ;  /* 0x000038ed01003387 */ /* 0x020fe80000100800 */
[----:B--2---:R-:W-:Y:S01]  /*7e60*/  @P3 STL [R1+0x3c], R238 ;  /* 0x00003cee01003387 */ /* 0x004fe20000100800 */
        /* <DEDUP_REMOVED lines=243> */
.L_x_791:
[----:B------:R-:W2:Y:S01]  /*8da0*/  LDCU.64 UR10, c[0x0][0x5c0] ;  /* 0x0000b800ff0a77ac */ /* 0x000ea20008000a00 */
[----:B------:R-:W-:-:S04]  /*8db0*/  UIADD3 UR5, UPT, UPT, UR42, UR44, URZ ;  /* 0x0000002c2a057290 */ /* 0x000fc8000fffe0ff */
[----:B--2---:R-:W-:Y:S02]  /*8dc0*/  UIMAD.WIDE.U32 UR18, UR5, UR10, URZ ;  /* 0x0000000a051272a5 */ /* 0x004fe4000f8e00ff */
[----:B------:R-:W-:-:S04]  /*8dd0*/  UIMAD UR5, UR5, UR11, URZ ;  /* 0x0000000b050572a4 */ /* 0x000fc8000f8e02ff */
[----:B------:R-:W-:-:S06]  /*8de0*/  UIADD3 UR5, UPT, UPT, UR19, UR5, URZ ;  /* 0x0000000513057290 */ /* 0x000fcc000fffe0ff */
[----:B-1----:R-:W-:Y:S02]  /*8df0*/  MOV R4, UR5 ;  /* 0x0000000500047c02 */ /* 0x002fe40008000f00 */
.L_x_792:
        /* <DEDUP_REMOVED lines=12> */
.L_x_793:
[----:B------:R-:W1:Y:S01]  /*8ec0*/  LDCU.64 UR8, c[0x0][0x5c8] ;  /* 0x0000b900ff0877ac */ /* 0x000e620008000a00 */
[----:B------:R-:W-:-:S04]  /*8ed0*/  UIADD3 UR5, UPT, UPT, UR42, UR44, URZ ;  /* 0x0000002c2a057290 */ /* 0x000fc8000fffe0ff */
[----:B-1----:R-:W-:Y:S02]  /*8ee0*/  UIMAD.WIDE.U32 UR20, UR5, UR8, URZ ;  /* 0x00000008051472a5 */ /* 0x002fe4000f8e00ff */
[----:B------:R-:W-:-:S04]  /*8ef0*/  UIMAD UR5, UR5, UR9, URZ ;  /* 0x00000009050572a4 */ /* 0x000fc8000f8e02ff */
[----:B------:R-:W-:-:S06]  /*8f00*/  UIADD3 UR5, UPT, UPT, UR21, UR5, URZ ;  /* 0x0000000515057290 */ /* 0x000fcc000fffe0ff */
[----:B------:R-:W-:-:S07]  /*8f10*/  MOV R23, UR5 ;  /* 0x0000000500177c02 */ /* 0x000fce0008000f00 */
.L_x_794:
        /* <DEDUP_REMOVED lines=59> */
.L_x_796:
[----:B------:R-:W-:Y:S05]  /*92d0*/  BSYNC.RECONVERGENT B0 ;  /* 0x0000000000007941 */ /* 0x000fea0003800200 */
.L_x_795:
        /* <DEDUP_REMOVED lines=19> */
.L_x_798:
[----:B------:R-:W-:Y:S05]  /*9410*/  BSYNC.RECONVERGENT B0 ;  /* 0x0000000000007941 */ /* 0x000fea0003800200 */
.L_x_797:
        /* <DEDUP_REMOVED lines=25> */
.L_x_800:
[----:B------:R-:W-:Y:S05]  /*95b0*/  BSYNC.RECONVERGENT B0 ;  /* 0x0000000000007941 */ /* 0x000fea0003800200 */
.L_x_799:
        /* <DEDUP_REMOVED lines=17> */
.L_x_765:
[----:B------:R-:W-:Y:S05]  /*96d0*/  BSYNC.RECONVERGENT B1 ;  /* 0x0000000000017941 */ /* 0x000fea0003800200 */
.L_x_743:
        /* <DEDUP_REMOVED lines=11> */
.L_x_802:
        /* <DEDUP_REMOVED lines=15> */
.L_x_1725:


//--------------------- .text._ZN5flash44flash_bwd_dq_dk_dv_loop_seqk_parallel_kernelI23Flash_bwd_kernel_traitsILi96ELi64ELi128ELi8ELi2ELi4ELi4ELb1ELb0EN7cutlass6half_tE19Flash_kernel_traitsILi96ELi64ELi128ELi8ES3_EELb1ELb0ELb1ELb0ELb0ELb1ELb0EEEvNS_16Flash_bwd_paramsE --------------------------
	.section	.text._ZN5flash44flash_bwd_dq_dk_dv_loop_seqk_parallel_kernelI23Flash_bwd_kernel_traitsILi96ELi64ELi128ELi8ELi2ELi4ELi4ELb1ELb0EN7cutlass6half_tE19Flash_kernel_traitsILi96ELi64ELi128ELi8ES3_EELb1ELb0ELb1ELb0ELb0ELb1ELb0EEEvNS_16Flash_bwd_paramsE,"ax",@progbits
	.align	128
        .global         _ZN5flash44flash_bwd_dq_dk_dv_loop_seqk_parallel_kernelI23Flash_bwd_kernel_traitsILi96ELi64ELi128ELi8ELi2ELi4ELi4ELb1ELb0EN7cutlass6half_tE19Flash_kernel_traitsILi96ELi64ELi128ELi8ES3_EELb1ELb0ELb1ELb0ELb0ELb1ELb0EEEvNS_16Flash_bwd_paramsE
        .type           _ZN5flash44flash_bwd_dq_dk_dv_loop_seqk_parallel_kernelI23Flash_bwd_kernel_traitsILi96ELi64ELi128ELi8ELi2ELi4ELi4ELb1ELb0EN7cutlass6half_tE19Flash_kernel_traitsILi96ELi64ELi128ELi8ES3_EELb1ELb0ELb1ELb0ELb0ELb1ELb0EEEvNS_16Flash_bwd_paramsE,@function
        .size           _ZN5flash44flash_bwd_dq_dk_dv_loop_seqk_parallel_kernelI23Flash_bwd_kernel_traitsILi96ELi64ELi128ELi8ELi2ELi4ELi4ELb1ELb0EN7cutlass6half_tE19Flash_kernel_traitsILi96ELi64ELi128ELi8ES3_EELb1ELb0ELb1ELb0ELb0ELb1ELb0EEEvNS_16Flash_bwd_paramsE,(.L_x_1726 - _ZN5flash44flash_bwd_dq_dk_dv_loop_seqk_parallel_kernelI23Flash_bwd_kernel_traitsILi96ELi64ELi128ELi8ELi2ELi4ELi4ELb1ELb0EN7cutlass6half_tE19Flash_kernel_traitsILi96ELi64ELi128ELi8ES3_EELb1ELb0ELb1ELb0ELb0ELb1ELb0EEEvNS_16Flash_bwd_paramsE)
        .other          _ZN5flash44flash_bwd_dq_dk_dv_loop_seqk_parallel_kernelI23Flash_bwd_kernel_traitsILi96ELi64ELi128ELi8ELi2ELi4ELi4ELb1ELb0EN7cutlass6half_tE19Flash_kernel_traitsILi96ELi64ELi128ELi8ES3_EELb1ELb0ELb1ELb0ELb0ELb1ELb0EEEvNS_16Flash_bwd_paramsE,@"STO_CUDA_ENTRY STV_DEFAULT"
_ZN5flash44flash_bwd_dq_dk_dv_loop_seqk_parallel_kernelI23Flash_bwd_kernel_traitsILi96ELi64ELi128ELi8ELi2ELi4ELi4ELb1ELb0EN7cutlass6half_tE19Flash_kernel_traitsILi96ELi64ELi128ELi8ES3_EELb1ELb0ELb1ELb0ELb0ELb1ELb0EEEvNS_16Flash_bwd_paramsE:
.text._ZN5flash44flash_bwd_dq_dk_dv_loop_seqk_parallel_kernelI23Flash_bwd_kernel_traitsILi96ELi64ELi128ELi8ELi2ELi4ELi4ELb1ELb0EN7cutlass6half_tE19Flash_kernel_traitsILi96ELi64ELi128ELi8ES3_EELb1ELb0ELb1ELb0ELb0ELb1ELb0EEEvNS_16Flash_bwd_paramsE:
        /* <DEDUP_REMOVED lines=51> */
.L_x_841:
[----:B--2---:R-:W2:Y:S01]  /*0330*/  LDCU.64 UR8, c[0x0][0x478] ;  /* 0x00008f00ff0877ac */ /* 0x004ea20008000a00 */
[----:B------:R-:W-:Y:S02]  /*0340*/  PLOP3.LUT P1, PT, PT, PT, UP3, 0x80, 0x8 ;  /* 0x000000000008781c */ /* 0x000fe40003f2f038 */
[----:B------:R-:W-:Y:S01]  /*0350*/  PLOP3.LUT P4, PT, PT, PT, UP5, 0x80, 0x8 ;  /* 0x000000000008781c */ /* 0x000fe20003f8f058 */
[----:B------:R-:W-:Y:S01]  /*0360*/  @UP3 ULEA UR12, UP0, UR30, UR6, 0x2 ;  /* 0x000000061e0c3291 */ /* 0x000fe2000f8010ff */
[----:B------:R-:W-:Y:S01]  /*0370*/  PLOP3.LUT P2, PT, PT, PT, UP4, 0x80, 0x8 ;  /* 0x000000000008781c */ /* 0x000fe20003f4f048 */
[----:B------:R-:W-:Y:S02]  /*0380*/  UISETP.NE.AND UP2, UPT, UR32, URZ, UPT ;  /* 0x000000ff2000728c */ /* 0x000fe4000bf45270 */
[----:B------:R-:W-:Y:S02]  /*0390*/  @UP3 ULEA.HI.X UR13, UR30, UR7, URZ, 0x2, UP0 ;  /* 0x000000071e0d3291 */ /* 0x000fe400080f14ff */
[----:B-1----:R-:W-:-:S02]  /*03a0*/  IMAD.U32 R10, RZ, RZ, UR12 ;  /* 0x0000000cff0a7e24 */ /* 0x002fc4000f8e00ff */
[----:B------:R-:W-:Y:S02]  /*03b0*/  PLOP3.LUT P3, PT, PT, PT, UP2, 0x80, 0x8 ;  /* 0x000000000008781c */ /* 0x000fe40003f6f028 */
[----:B------:R-:W-:Y:S01]  /*03c0*/  IMAD.U32 R11, RZ, RZ, UR13 ;  /* 0x0000000dff0b7e24 */ /* 0x000fe2000f8e00ff */
[----:B------:R-:W-:Y:S02]  /*03d0*/  UIMAD.WIDE.U32 UR12, UR30, 0x4, UR34 ;  /* 0x000000041e0c78a5 */ /* 0x000fe4000f8e0022 */
[----:B--2---:R-:W-:Y:S02]  /*03e0*/  UISETP.NE.U32.AND UP0, UPT, UR8, URZ, UPT ;  /* 0x000000ff0800728c */ /* 0x004fe4000bf05070 */
[----:B------:R-:W2:Y:S02]  /*03f0*/  @P1 LDG.E R3, desc[UR40][R10.64] ;  /* 0x000000280a031981 */ /* 0x000ea4000c1e1900 */
[----:B------:R-:W-:-:S04]  /*0400*/  UISETP.NE.AND.EX UP0, UPT, UR9, URZ, UPT, UP0 ;  /* 0x000000ff0900728c */ /* 0x000fc8000bf05300 */
[----:B-----5:R-:W5:Y:S02]  /*0410*/  @!P3 LDG.E R4, desc[UR40][R244.64] ;  /* 0x00000028f404b981 */ /* 0x020f64000c1e1900 */
        /* <DEDUP_REMOVED lines=33> */
.L_x_803:
        /* <DEDUP_REMOVED lines=43> */
.L_x_805:
[----:B------:R-:W1:Y:S01]  /*08e0*/  LDCU.64 UR16, c[0x0][0x3b8] ;  /* 0x00007700ff1077ac */ /* 0x000e620008000a00 */
[----:B------:R-:W-:-:S04]  /*08f0*/  UIADD3 UR8, UPT, UPT, UR44, UR46, URZ ;  /* 0x0000002e2c087290 */ /* 0x000fc8000fffe0ff */
[----:B-1----:R-:W-:Y:S02]  /*0900*/  UIMAD.WIDE.U32 UR50, UR8, UR16, URZ ;  /* 0x00000010083272a5 */ /* 0x002fe4000f8e00ff */
[----:B------:R-:W-:-:S04]  /*0910*/  UIMAD UR8, UR8, UR17, URZ ;  /* 0x00000011080872a4 */ /* 0x000fc8000f8e02ff */
[----:B------:R-:W-:-:S06]  /*0920*/  UIADD3 UR8, UPT, UPT, UR51, UR8, URZ ;  /* 0x0000000833087290 */ /* 0x000fcc000fffe0ff */
[----:B------:R-:W-:Y:S02]  /*0930*/  MOV R0, UR8 ;  /* 0x0000000800007c02 */ /* 0x000fe40008000f00 */
.L_x_806:
        /* <DEDUP_REMOVED lines=12> */
[----:B------:R-:W-:-:S06]  /*0a00*/  IMAD.HI.U32 R4, R7, R4, R6 ;  /* 0x0000000407047227 */ /* 0x000fcc00078e0006 */
[----:B------:R-:W-:-:S04]  /*0a10*/  IMAD.HI.U32 R22, R4, R3, RZ ;  /* 0x0000000304167227 */ /* 0x000fc800078e00ff */
[----:B------:R-:W-:-:S04]  /*0a20*/  IMAD.MOV R4, RZ, RZ, -R22 ;  /* 0x000000ffff047224 */ /* 0x000fc800078e0a16 */
[----:B------:R-:W-:Y:S01]  /*0a30*/  IMAD R4, R5, R4, R3 ;  /* 0x0000000405047224 */ /* 0x000fe200078e0203 */
[----:B------:R-:W-:-:S04]  /*0a40*/  LOP3.LUT R3, R2, UR29, RZ, 0x3c, !PT ;  /* 0x0000001d02037c12 */ /* 0x000fc8000f8e3cff */
[----:B------:R-:W-:Y:S02]  /*0a50*/  ISETP.GT.U32.AND P1, PT, R5, R4, PT ;  /* 0x000000040500720c */ /* 0x000fe40003f24070 */
[----:B------:R-:W-:-:S11]  /*0a60*/  ISETP.GE.AND P0, PT, R3, RZ, PT ;  /* 0x000000ff0300720c */ /* 0x000fd60003f06270 */
[----:B------:R-:W-:Y:S01]  /*0a70*/  @!P1 IMAD.IADD R4, R4, 0x1, -R5 ;  /* 0x0000000104049824 */ /* 0x000fe200078e0a05 */
[----:B------:R-:W-:Y:S02]  /*0a80*/  @!P1 IADD3 R22, PT, PT, R22, 0x1, RZ ;  /* 0x0000000116169810 */ /* 0x000fe40007ffe0ff */
[----:B------:R-:W-:Y:S02]  /*0a90*/  ISETP.NE.AND P1, PT, R2, RZ, PT ;  /* 0x000000ff0200720c */ /* 0x000fe40003f25270 */
[----:B------:R-:W-:-:S13]  /*0aa0*/  ISETP.GE.U32.AND P2, PT, R4, R5, PT ;  /* 0x000000050400720c */ /* 0x000fda0003f46070 */
[----:B------:R-:W-:-:S05]  /*0ab0*/  @P2 VIADD R22, R22, 0x1 ;  /* 0x0000000116162836 */ /* 0x000fca0000000000 */
        /* <DEDUP_REMOVED lines=16> */
.L_x_807:
[----:B------:R-:W1:Y:S01]  /*0bc0*/  LDCU.64 UR14, c[0x0][0x3c0] ;  /* 0x00007800ff0e77ac */ /* 0x000e620008000a00 */
[----:B------:R-:W-:-:S04]  /*0bd0*/  UIADD3 UR8, UPT, UPT, UR44, UR46, URZ ;  /* 0x0000002e2c087290 */ /* 0x000fc8000fffe0ff */
[----:B-1----:R-:W-:Y:S02]  /*0be0*/  UIMAD.WIDE.U32 UR52, UR8, UR14, URZ ;  /* 0x0000000e083472a5 */ /* 0x002fe4000f8e00ff */
[----:B------:R-:W-:-:S04]  /*0bf0*/  UIMAD UR8, UR8, UR15, URZ ;  /* 0x0000000f080872a4 */ /* 0x000fc8000f8e02ff */
[----:B------:R-:W-:-:S06]  /*0c00*/  UIADD3 UR8, UPT, UPT, UR53, UR8, URZ ;  /* 0x0000000835087290 */ /* 0x000fcc000fffe0ff */
[----:B------:R-:W-:-:S07]  /*0c10*/  MOV R2, UR8 ;  /* 0x0000000800027c02 */ /* 0x000fce0008000f00 */
.L_x_808:
        /* <DEDUP_REMOVED lines=28> */
.L_x_809:
[----:B------:R-:W-:Y:S02]  /*0de0*/  UIMAD.WIDE.U32 UR10, UR54, UR13, URZ ;  /* 0x0000000d360a72a5 */ /* 0x000fe4000f8e00ff */
[----:B------:R-:W-:-:S04]  /*0df0*/  UIMAD UR8, UR55, UR13, URZ ;  /* 0x0000000d370872a4 */ /* 0x000fc8000f8e02ff */
[----:B------:R-:W-:-:S12]  /*0e00*/  UIADD3 UR8, UPT, UPT, UR11, UR8, URZ ;  /* 0x000000080b087290 */ /* 0x000fd8000fffe0ff */
.L_x_810:
        /* <DEDUP_REMOVED lines=20> */
.L_x_811:
[----:B------:R-:W1:Y:S01]  /*0f50*/  LDCU UR59, c[0x0][0x434] ;  /* 0x00008680ff3b77ac */ /* 0x000e620008000800 */
[----:B------:R-:W-:-:S04]  /*0f60*/  UIMAD UR9, UR30, UR51, UR29 ;  /* 0x000000331e0972a4 */ /* 0x000fc8000f8e021d */
[----:B-1----:R-:W-:Y:S02]  /*0f70*/  UIMAD UR59, UR9, UR59, URZ ;  /* 0x0000003b093b72a4 */ /* 0x002fe4000f8e02ff */
.L_x_812:
        /* <DEDUP_REMOVED lines=11> */
.L_x_813:
[----:B------:R-:W1:Y:S01]  /*1030*/  LDCU UR58, c[0x0][0x444] ;  /* 0x00008880ff3a77ac */ /* 0x000e620008000800 */
[----:B------:R-:W-:-:S04]  /*1040*/  UIMAD UR9, UR30, UR51, UR29 ;  /* 0x000000331e0972a4 */ /* 0x000fc8000f8e021d */
[----:B-1----:R-:W-:-:S12]  /*1050*/  UIMAD UR58, UR9, UR58, URZ ;  /* 0x0000003a093a72a4 */ /* 0x002fd8000f8e02ff */
.L_x_814:
[----:B------:R-:W1:Y:S01]  /*1060*/  LDCU UR55, c[0x0][0x508] ;  /* 0x0000a100ff3777ac */ /* 0x000e620008000800 */
[----:B------:R-:W2:Y:S01]  /*1070*/  S2R R10, SR_TID.X ;  /* 0x00000000000a7919 */ /* 0x000ea20000002100 */
[----:B------:R-:W-:Y:S01]  /*1080*/  IMAD.MOV.U32 R9, RZ, RZ, RZ ;  /* 0x000000ffff097224 */ /* 0x000fe200078e00ff */
[----:B------:R-:W3:Y:S01]  /*1090*/  LDC.64 R6, c[0x0][0x5f8] ;  /* 0x00017e00ff067b82 */ /* 0x000ee20000000a00 */
[----:B------:R-:W-:Y:S01]  /*10a0*/  USHF.R.S32.HI UR9, URZ, 0x1f, UR57 ;  /* 0x0000001fff097899 */ /* 0x000fe20008011439 */
[----:B------:R-:W-:Y:S01]  /*10b0*/  BSSY.RECONVERGENT B1, `(.L_x_804) ;  /* 0x00007be000017945 */ /* 0x000fe20003800200 */
[----:B------:R-:W-:Y:S01]  /*10c0*/  UIADD3 UR57, UP1, UP0, UR66, UR10, UR57 ;  /* 0x0000000a42397290 */ /* 0x000fe2000f83e039 */
[----:B------:R-:W4:Y:S03]  /*10d0*/  LDCU.64 UR18, c[0x0][0x3c8] ;  /* 0x00007900ff1277ac */ /* 0x000f260008000a00 */
[----:B------:R-:W-:-:S02]  /*10e0*/  UIADD3.X UR56, UPT, UPT, UR56, UR8, UR9, UP1, UP0 ;  /* 0x0000000838387290 */ /* 0x000fc40008fe0409 */
[----:B------:R-:W-:Y:S02]  /*10f0*/  UIMAD UR60, UR51, UR60, URZ ;  /* 0x0000003c333c72a4 */ /* 0x000fe4000f8e02ff */
[----:B------:R-:W-:Y:S02]  /*1100*/  ULEA UR58, UR54, UR58, 0x6 ;  /* 0x0000003a363a7291 */ /* 0x000fe4000f8e30ff */
[----:B-1----:R-:W-:Y:S02]  /*1110*/  UIADD3 UR8, UPT, UPT, UR43, UR55, URZ ;  /* 0x000000372b087290 */ /* 0x002fe4000fffe0ff */
[----:B------:R-:W-:Y:S02]  /*1120*/  ULEA UR59, UR54, UR59, 0x6 ;  /* 0x0000003b363b7291 */ /* 0x000fe4000f8e30ff */
[----:B------:R-:W-:-:S04]  /*1130*/  UIADD3 UR12, UPT, UPT, UR12, -0x80, -UR8 ;  /* 0xffffff800c0c7890 */ /* 0x000fc8000fffe808 */
[----:B------:R-:W-:Y:S01]  /*1140*/  USHF.R.S32.HI UR8, URZ, 0x1f, UR12 ;  /* 0x0000001fff087899 */ /* 0x000fe2000801140c */
[----:B----4-:R-:W-:-:S03]  /*1150*/  MOV R16, UR19 ;  /* 0x0000001300107c02 */ /* 0x010fc60008000f00 */
        /* <DEDUP_REMOVED lines=11> */
[----:B------:R-:W-:Y:S01]  /*1210*/  ISETP.NE.AND P0, PT, RZ, UR61, PT ;  /* 0x0000003dff007c0c */ /* 0x000fe2000bf05270 */
[----:B-1----:R-:W-:Y:S01]  /*1220*/  UIMAD UR63, UR23, UR12, URZ ;  /* 0x0000000c173f72a4 */ /* 0x002fe2000f8e02ff */
[----:B------:R-:W-:Y:S01]  /*1230*/  IMAD.U32 R13, RZ, RZ, UR12 ;  /* 0x0000000cff0d7e24 */ /* 0x000fe2000f8e00ff */
[----:B------:R-:W-:-:S02]  /*1240*/  USEL UR53, URZ, UR53, !UP0 ;  /* 0x00000035ff357287 */ /* 0x000fc4000c000000 */
[----:B------:R-:W-:Y:S01]  /*1250*/  UIMAD UR63, UR20, UR13, UR63 ;  /* 0x0000000d143f72a4 */ /* 0x000fe2000f8e023f */
[----:B------:R-:W-:Y:S01]  /*1260*/  IMAD.WIDE.U32 R12, R13, UR20, R8 ;  /* 0x000000140d0c7c25 */ /* 0x000fe2000f8e0008 */
[----:B------:R-:W-:Y:S02]  /*1270*/  UISETP.GT.AND UP0, UPT, UR48, UR53, UPT ;  /* 0x000000353000728c */ /* 0x000fe4000bf04270 */
[----:B--2---:R-:W-:Y:S01]  /*1280*/  UIMAD UR23, UR23, UR8, URZ ;  /* 0x00000008171772a4 */ /* 0x004fe2000f8e02ff */
[----:B------:R-:W-:Y:S01]  /*1290*/  IMAD.U32 R11, RZ, RZ, UR8 ;  /* 0x00000008ff0b7e24 */ /* 0x000fe2000f8e00ff */
[----:B------:R-:W-:Y:S01]  /*12a0*/  MOV R4, UR63 ;  /* 0x0000003f00047c02 */ /* 0x000fe20008000f00 */
[----:B------:R-:W-:Y:S01]  /*12b0*/  IMAD.U32 R14, RZ, RZ, UR10 ;  /* 0x0000000aff0e7e24 */ /* 0x000fe2000f8e00ff */
[----:B------:R-:W-:Y:S01]  /*12c0*/  IADD3 R12, P1, PT, R12, UR22, RZ ;  /* 0x000000160c0c7c10 */ /* 0x000fe2000ff3e0ff */
[----:B------:R-:W-:Y:S01]  /*12d0*/  IMAD.WIDE.U32 R18, R11, UR20, R18 ;  /* 0x000000140b127c25 */ /* 0x000fe2000f8e0012 */
[----:B------:R-:W-:Y:S01]  /*12e0*/  SHF.R.U32.HI R11, RZ, 0x5, R10 ;  /* 0x00000005ff0b7819 */ /* 0x000fe2000001160a */
[----:B------:R-:W-:Y:S01]  /*12f0*/  USHF.L.U32 UR10, UR60, 0x6, URZ ;  /* 0x000000063c0a7899 */ /* 0x000fe200080006ff */
[----:B------:R-:W-:Y:S01]  /*1300*/  IADD3.X R13, PT, PT, R13, UR21, R4, P1, !PT ;  /* 0x000000150d0d7c10 */ /* 0x000fe20008ffe404 */
[----:B------:R-:W-:Y:S01]  /*1310*/  IMAD.U32 R4, RZ, RZ, UR18 ;  /* 0x00000012ff047e24 */ /* 0x000fe2000f8e00ff */
[----:B------:R-:W-:Y:S01]  /*1320*/  UIMAD UR18, UR20, UR9, UR23 ;  /* 0x00000009141272a4 */ /* 0x000fe2000f8e0217 */
[----:B------:R-:W1:Y:S02]  /*1330*/  LDCU.64 UR20, c[0x0][0x550] ;  /* 0x0000aa00ff1477ac */ /* 0x000e640008000a00 */
[----:B------:R-:W-:Y:S01]  /*1340*/  IMAD.WIDE.U32 R12, R4, UR29, R12 ;  /* 0x0000001d040c7c25 */ /* 0x000fe2000f8e000c */
[----:B------:R-:W2:Y:S03]  /*1350*/  LDCU.64 UR22, c[0x0][0x380] ;  /* 0x00007000ff1677ac */ /* 0x000ea60008000a00 */
[----:B------:R-:W-:Y:S01]  /*1360*/  IMAD R17, R16, UR29, R13 ;  /* 0x0000001d10117c24 */ /* 0x000fe2000f8e020d */
[----:B------:R-:W-:Y:S01]  /*1370*/  MOV R16, R12 ;  /* 0x0000000c00107202 */ /* 0x000fe20000000f00 */
[----:B---3--:R-:W-:Y:S01]  /*1380*/  IMAD.WIDE.U32 R12, R6, UR27, RZ ;  /* 0x0000001b060c7c25 */ /* 0x008fe2000f8e00ff */
[----:B------:R-:W3:Y:S03]  /*1390*/  LDCU.64 UR62, c[0x0][0x5e8] ;  /* 0x0000bd00ff3e77ac */ /* 0x000ee60008000a00 */
[----:B------:R-:W-:Y:S01]  /*13a0*/  VIADD R19, R19, UR18 ;  /* 0x0000001213137c36 */ /* 0x000fe20008000000 */
[----:B------:R-:W5:Y:S01]  /*13b0*/  LDCU.64 UR18, c[0x0][0x570] ;  /* 0x0000ae00ff1277ac */ /* 0x000f620008000a00 */
[----:B------:R-:W-:Y:S01]  /*13c0*/  IMAD R4, R11, UR60, R236 ;  /* 0x0000003c0b047c24 */ /* 0x000fe2000f8e02ec */
[----:B------:R-:W-:Y:S01]  /*13d0*/  SEL R11, R12, RZ, P0 ;  /* 0x000000ff0c0b7207 */ /* 0x000fe20000000000 */
[----:B------:R-:W-:Y:S01]  /*13e0*/  IMAD R7, R7, UR27, R13 ;  /* 0x0000001b07077c24 */ /* 0x000fe2000f8e020d */
[----:B------:R-:W-:Y:S01]  /*13f0*/  SHF.R.U32.HI R13, RZ, 0x2, R10 ;  /* 0x00000002ff0d7819 */ /* 0x000fe2000001160a */
[----:B------:R-:W-:Y:S01]  /*1400*/  IMAD.WIDE.U32 R14, R14, UR29, R18 ;  /* 0x0000001d0e0e7c25 */ /* 0x000fe2000f8e0012 */
[----:B------:R-:W-:-:S02]  /*1410*/  IADD3 R12, P2, P1, R4, UR57, R11 ;  /* 0x00000039040c7c10 */ /* 0x000fc4000f95e00b */
[----:B------:R-:W-:Y:S01]  /*1420*/  SHF.R.S32.HI R4, RZ, 0x1f, R4 ;  /* 0x0000001fff047819 */ /* 0x000fe20000011404 */
[----:B------:R-:W-:Y:S01]  /*1430*/  IMAD.U32 R6, RZ, RZ, UR11 ;  /* 0x0000000bff067e24 */ /* 0x000fe2000f8e00ff */
[----:B------:R-:W-:Y:S01]  /*1440*/  SEL R7, R7, RZ, P0 ;  /* 0x000000ff07077207 */ /* 0x000fe20000000000 */
[----:B------:R-:W-:-:S03]  /*1450*/  IMAD.WIDE.U32 R16, R13, UR12, R16 ;  /* 0x0000000c0d107c25 */ /* 0x000fc6000f8e0010 */
[----:B------:R-:W-:Y:S01]  /*1460*/  IADD3.X R4, PT, PT, R4, UR56, R7, P2, P1 ;  /* 0x0000003804047c10 */ /* 0x000fe200097e2407 */
[----:B------:R-:W-:Y:S01]  /*1470*/  IMAD R15, R6, UR29, R15 ;  /* 0x0000001d060f7c24 */ /* 0x000fe2000f8e020f */
[----:B------:R-:W-:Y:S01]  /*1480*/  IADD3 R12, P1, PT, R12, UR10, RZ ;  /* 0x0000000a0c0c7c10 */ /* 0x000fe2000ff3e0ff */
[----:B------:R-:W-:Y:S01]  /*1490*/  IMAD.U32 R7, RZ, RZ, UR10 ;  /* 0x0000000aff077e24 */ /* 0x000fe2000f8e00ff */
[----:B--2---:R-:W-:Y:S01]  /*14a0*/  LEA R242, P3, R16, UR22, 0x1 ;  /* 0x0000001610f27c11 */ /* 0x004fe2000f8608ff */
[----:B------:R-:W-:-:S03]  /*14b0*/  IMAD.WIDE.U32 R14, R13, UR8, R14 ;  /* 0x000000080d0e7c25 */ /* 0x000fc6000f8e000e */
[----:B------:R-:W-:Y:S01]  /*14c0*/  LEA.HI.X.SX32 R7, R7, R4, 0x1, P1 ;  /* 0x0000000407077211 */ /* 0x000fe200008f0eff */
[C---:B------:R-:W-:Y:S01]  /*14d0*/  IMAD R6, R13.reuse, UR9, R15 ;  /* 0x000000090d067c24 */ /* 0x040fe2000f8e020f */
[----:B-1----:R-:W-:Y:S01]  /*14e0*/  LEA R240, P2, R14, UR20, 0x1 ;  /* 0x000000140ef07c11 */ /* 0x002fe2000f8408ff */
[C---:B------:R-:W-:Y:S01]  /*14f0*/  IMAD R4, R13.reuse, UR13, R17 ;  /* 0x0000000d0d047c24 */ /* 0x040fe2000f8e0211 */
[----:B-----5:R-:W-:Y:S01]  /*1500*/  LEA R238, P1, R12, UR18, 0x2 ;  /* 0x000000120cee7c11 */ /* 0x020fe2000f8210ff */
[----:B---3--:R-:W-:Y:S01]  /*1510*/  UIMAD.WIDE UR12, UR58, 0x4, UR62 ;  /* 0x000000043a0c78a5 */ /* 0x008fe2000f8e023e */
[----:B------:R-:W-:Y:S02]  /*1520*/  LEA.HI.X R241, R14, UR21, R6, 0x1, P2 ;  /* 0x000000150ef17c11 */ /* 0x000fe400090f0c06 */
[----:B------:R-:W-:Y:S01]  /*1530*/  LEA.HI.X R239, R12, UR19, R7, 0x2, P1 ;  /* 0x000000130cef7c11 */ /* 0x000fe200088f1407 */
[----:B----4-:R-:W-:Y:S01]  /*1540*/  UIMAD.WIDE UR18, UR59, 0x4, UR64 ;  /* 0x000000043b1278a5 */ /* 0x010fe2000f8e0240 */
[----:B------:R-:W-:-:S02]  /*1550*/  IADD3 R14, P1, PT, R13, 0x40, RZ ;  /* 0x000000400d0e7810 */ /* 0x000fc40007f3e0ff */
[----:B------:R-:W-:Y:S02]  /*1560*/  LEA.HI.X R243, R16, UR23, R4, 0x1, P3 ;  /* 0x0000001710f37c11 */ /* 0x000fe400098f0c04 */
[----:B------:R-:W-:Y:S01]  /*1570*/  IADD3 R4, PT, PT, R13, 0x40, RZ ;  /* 0x000000400d047810 */ /* 0x000fe20007ffe0ff */
[----:B------:R-:W-:Y:S01]  /*1580*/  IMAD.X R15, RZ, RZ, RZ, P1 ;  /* 0x000000ffff0f7224 */ /* 0x000fe200008e06ff */
[----:B------:R-:W-:Y:S07]  /*1590*/  BRA.U UP0, `(.L_x_815) ;  /* 0x0000000500d07547 */ /* 0x000fee000b800000 */
        /* <DEDUP_REMOVED lines=13> */
.L_x_816:
[----:B------:R-:W1:Y:S01]  /*1670*/  LDCU.64 UR10, c[0x0][0x5c0] ;  /* 0x0000b800ff0a77ac */ /* 0x000e620008000a00 */
[----:B------:R-:W-:-:S04]  /*1680*/  UIADD3 UR8, UPT, UPT, UR44, UR46, URZ ;  /* 0x0000002e2c087290 */ /* 0x000fc8000fffe0ff */
[----:B-1----:R-:W-:Y:S02]  /*1690*/  UIMAD.WIDE.U32 UR16, UR8, UR10, URZ ;  /* 0x0000000a081072a5 */ /* 0x002fe4000f8e00ff */
[----:B------:R-:W-:-:S04]  /*16a0*/  UIMAD UR8, UR8, UR11, URZ ;  /* 0x0000000b080872a4 */ /* 0x000fc8000f8e02ff */
[----:B------:R-:W-:-:S06]  /*16b0*/  UIADD3 UR8, UPT, UPT, UR17, UR8, URZ ;  /* 0x0000000811087290 */ /* 0x000fcc000fffe0ff */
[----:B------:R-:W-:Y:S02]  /*16c0*/  MOV R0, UR8 ;  /* 0x0000000800007c02 */ /* 0x000fe40008000f00 */
.L_x_817:
        /* <DEDUP_REMOVED lines=13> */
.L_x_818:
[----:B------:R-:W1:Y:S01]  /*17a0*/  LDCU.64 UR8, c[0x0][0x5c8] ;  /* 0x0000b900ff0877ac */ /* 0x000e620008000a00 */
[----:B------:R-:W-:-:S04]  /*17b0*/  UIADD3 UR44, UPT, UPT, UR44, UR46, URZ ;  /* 0x0000002e2c2c7290 */ /* 0x000fc8000fffe0ff */
[----:B-1----:R-:W-:Y:S02]  /*17c0*/  UIMAD.WIDE.U32 UR14, UR44, UR8, URZ ;  /* 0x000000082c0e72a5 */ /* 0x002fe4000f8e00ff */
[----:B------:R-:W-:-:S04]  /*17d0*/  UIMAD UR44, UR44, UR9, URZ ;  /* 0x000000092c2c72a4 */ /* 0x000fc8000f8e02ff */
[----:B------:R-:W-:-:S06]  /*17e0*/  UIADD3 UR44, UPT, UPT, UR15, UR44, URZ ;  /* 0x0000002c0f2c7290 */ /* 0x000fcc000fffe0ff */
[----:B------:R-:W-:-:S07]  /*17f0*/  MOV R2, UR44 ;  /* 0x0000002c00027c02 */ /* 0x000fce0008000f00 */
.L_x_819:
        /* <DEDUP_REMOVED lines=26> */
.L_x_821:
[----:B------:R-:W-:Y:S05]  /*19a0*/  BSYNC.RECONVERGENT B0 ;  /* 0x0000000000007941 */ /* 0x000fea0003800200 */
.L_x_820:
[----:B------:R-:W-:Y:S04]  /*19b0*/  BSSY.RECONVERGENT B0, `(.L_x_822) ;  /* 0x000000e000007945 */ /* 0x000fe80003800200 */
[----:B------:R-:W-:Y:S05]  /*19c0*/  @P1 BRA `(.L_x_823) ;  /* 0x0000000000301947 */ /* 0x000fea0003800000 */
[----:B------:R-:W2:Y:S01]  /*19d0*/  LDCU.64 UR12, c[0x0][0x560] ;  /* 0x0000ac00ff0c77ac */ /* 0x000ea20008000a00 */
[----:B------:R-:W-:Y:S01]  /*19e0*/  MOV R6, R4 ;  /* 0x0000000400067202 */ /* 0x000fe20000000f00 */
[----:B------:R-:W-:Y:S01]  /*19f0*/  IMAD R5, R15, UR10, RZ ;  /* 0x0000000a0f057c24 */ /* 0x000fe2000f8e02ff */
[----:B------:R-:W-:-:S03]  /*1a00*/  MOV R7, R3 ;  /* 0x0000000300077202 */ /* 0x000fc60000000f00 */
[C---:B------:R-:W-:Y:S02]  /*1a10*/  IMAD R5, R14.reuse, UR11, R5 ;  /* 0x0000000b0e057c24 */ /* 0x040fe4000f8e0205 */
[----:B------:R-:W-:-:S05]  /*1a20*/  IMAD.WIDE.U32 R6, R14, UR10, R6 ;  /* 0x0000000a0e067c25 */ /* 0x000fca000f8e0006 */
[----:B------:R-:W-:Y:S02]  /*1a30*/  IADD3 R5, PT, PT, R7, R5, RZ ;  /* 0x0000000507057210 */ /* 0x000fe40007ffe0ff */
[----:B--2---:R-:W-:-:S04]  /*1a40*/  LEA R4, P0, R6, UR12, 0x1 ;  /* 0x0000000c06047c11 */ /* 0x004fc8000f8008ff */
[----:B------:R-:W-:-:S05]  /*1a50*/  LEA.HI.X R5, R6, UR13, R5, 0x1, P0 ;  /* 0x0000000d06057c11 */ /* 0x000fca00080f0c05 */
[----:B------:R2:W-:Y:S04]  /*1a60*/  STG.E.128 desc[UR40][R4.64], RZ ;  /* 0x000000ff04007986 */ /* 0x0005e8000c101d28 */
[----:B------:R2:W-:Y:S04]  /*1a70*/  STG.E.128 desc[UR40][R4.64+0x40], RZ ;  /* 0x000040ff04007986 */ /* 0x0005e8000c101d28 */
[----:B------:R2:W-:Y:S02]  /*1a80*/  STG.E.128 desc[UR40][R4.64+0x80], RZ ;  /* 0x000080ff04007986 */ /* 0x0005e4000c101d28 */
.L_x_823:
[----:B------:R-:W-:Y:S05]  /*1a90*/  BSYNC.RECONVERGENT B0 ;  /* 0x0000000000007941 */ /* 0x000fea0003800200 */
.L_x_822:
[----:B------:R-:W2:Y:S01]  /*1aa0*/  LDCU.64 UR10, c[0x0][0x5e0] ;  /* 0x0000bc00ff0a77ac */ /* 0x000ea20008000a00 */
[----:B------:R-:W-:Y:S01]  /*1ab0*/  MOV R3, UR8 ;  /* 0x0000000800037c02 */ /* 0x000fe20008000f00 */
[----:B------:R-:W-:Y:S01]  /*1ac0*/  BSSY.RECONVERGENT B0, `(.L_x_824) ;  /* 0x0000014000007945 */ /* 0x000fe20003800200 */
[----:B------:R-:W-:-:S03]  /*1ad0*/  UIMAD UR49, UR49, UR8, URZ ;  /* 0x00000008313172a4 */ /* 0x000fc6000f8e02ff */
[----:B------:R-:W-:Y:S01]  /*1ae0*/  IMAD.WIDE.U32 R8, R3, UR36, R8 ;  /* 0x0000002403087c25 */ /* 0x000fe2000f8e0008 */
[----:B------:R-:W-:Y:S02]  /*1af0*/  UIMAD UR49, UR36, UR9, UR49 ;  /* 0x00000009243172a4 */ /* 0x000fe4000f8e0231 */
[----:B------:R-:W-:-:S04]  /*1b00*/  IADD3 R6, P0, PT, R8, UR14, RZ ;  /* 0x0000000e08067c10 */ /* 0x000fc8000ff1e0ff */
[----:B------:R-:W-:Y:S02]  /*1b10*/  IADD3.X R7, PT, PT, R2, UR49, R9, P0, !PT ;  /* 0x0000003102077c10 */ /* 0x000fe400087fe409 */
[----:B--2---:R-:W-:Y:S02]  /*1b20*/  MOV R4, UR10 ;  /* 0x0000000a00047c02 */ /* 0x004fe40008000f00 */
[----:B------:R-:W-:-:S03]  /*1b30*/  MOV R0, UR11 ;  /* 0x0000000b00007c02 */ /* 0x000fc60008000f00 */
[----:B------:R-:W-:-:S04]  /*1b40*/  IMAD.WIDE.U32 R4, R4, UR29, R6 ;  /* 0x0000001d04047c25 */ /* 0x000fc8000f8e0006 */
[----:B------:R-:W-:Y:S01]  /*1b50*/  IMAD R3, R0, UR29, R5 ;  /* 0x0000001d00037c24 */ /* 0x000fe2000f8e0205 */
[----:B------:R-:W-:Y:S06]  /*1b60*/  @P2 BRA `(.L_x_825) ;  /* 0x0000000000242947 */ /* 0x000fec0003800000 */
[----:B------:R-:W2:Y:S01]  /*1b70*/  LDCU.64 UR10, c[0x0][0x568] ;  /* 0x0000ad00ff0a77ac */ /* 0x000ea20008000a00 */
[----:B------:R-:W-:-:S05]  /*1b80*/  MOV R2, R4 ;  /* 0x0000000400027202 */ /* 0x000fca0000000f00 */
[----:B------:R-:W-:-:S04]  /*1b90*/  IMAD.WIDE.U32 R6, R13, UR8, R2 ;  /* 0x000000080d067c25 */ /* 0x000fc8000f8e0002 */
[----:B------:R-:W-:Y:S01]  /*1ba0*/  IMAD R13, R13, UR9, R7 ;  /* 0x000000090d0d7c24 */ /* 0x000fe2000f8e0207 */
[----:B--2---:R-:W-:-:S04]  /*1bb0*/  LEA R8, P0, R6, UR10, 0x1 ;  /* 0x0000000a06087c11 */ /* 0x004fc8000f8008ff */
[----:B------:R-:W-:-:S05]  /*1bc0*/  LEA.HI.X R9, R6, UR11, R13, 0x1, P0 ;  /* 0x0000000b06097c11 */ /* 0x000fca00080f0c0d */
[----:B------:R2:W-:Y:S04]  /*1bd0*/  STG.E.128 desc[UR40][R8.64], RZ ;  /* 0x000000ff08007986 */ /* 0x0005e8000c101d28 */
[----:B------:R2:W-:Y:S04]  /*1be0*/  STG.E.128 desc[UR40][R8.64+0x40], RZ ;  /* 0x000040ff08007986 */ /* 0x0005e8000c101d28 */
[----:B------:R2:W-:Y:S02]  /*1bf0*/  STG.E.128 desc[UR40][R8.64+0x80], RZ ;  /* 0x000080ff08007986 */ /* 0x0005e4000c101d28 */
.L_x_825:
[----:B------:R-:W-:Y:S05]  /*1c00*/  BSYNC.RECONVERGENT B0 ;  /* 0x0000000000007941 */ /* 0x000fea0003800200 */
.L_x_824:
[----:B------:R-:W-:Y:S05]  /*1c10*/  @P1 BRA `(.L_x_826) ;  /* 0x00000070001c1947 */ /* 0x000fea0003800000 */
[----:B------:R-:W3:Y:S01]  /*1c20*/  LDCU.64 UR10, c[0x0][0x568] ;  /* 0x0000ad00ff0a77ac */ /* 0x000ee20008000a00 */
[----:B------:R-:W-:Y:S01]  /*1c30*/  MOV R2, R4 ;  /* 0x0000000400027202 */ /* 0x000fe20000000f00 */
[----:B------:R-:W-:-:S04]  /*1c40*/  IMAD R15, R15, UR8, RZ ;  /* 0x000000080f0f7c24 */ /* 0x000fc8000f8e02ff */
        /* <DEDUP_REMOVED lines=9> */
.L_x_815:
[----:B------:R-:W1:Y:S01]  /*1ce0*/  LDCU.64 UR10, c[0x0][0x3d8] ;  /* 0x00007b00ff0a77ac */ /* 0x000e620008000a00 */
[----:B------:R-:W-:Y:S02]  /*1cf0*/  IMAD.U32 R7, RZ, RZ, UR14 ;  /* 0x0000000eff077e24 */ /* 0x000fe4000f8e00ff */
[----:B------:R-:W-:Y:S01]  /*1d00*/  IMAD.U32 R6, RZ, RZ, UR16 ;  /* 0x00000010ff067e24 */ /* 0x000fe2000f8e00ff */
[----:B------:R-:W-:Y:S01]  /*1d10*/  UIADD3 UR20, UPT, UPT, -UR36, UR43, URZ ;  /* 0x0000002b24147290 */ /* 0x000fe2000fffe1ff */
[--C-:B------:R-:W-:Y:S01]  /*1d20*/  IMAD.WIDE.U32 R16, R7, UR36, R8.reuse ;  /* 0x0000002407107c25 */ /* 0x100fe2000f8e0008 */
[----:B------:R-:W-:Y:S02]  /*1d30*/  UIMAD UR21, UR49, UR14, URZ ;  /* 0x0000000e311572a4 */ /* 0x000fe4000f8e02ff */
[----:B------:R-:W-:Y:S01]  /*1d40*/  UIMAD UR49, UR49, UR16, URZ ;  /* 0x00000010313172a4 */ /* 0x000fe2000f8e02ff */
[----:B------:R-:W-:Y:S01]  /*1d50*/  IMAD.WIDE.U32 R8, R6, UR36, R8 ;  /* 0x0000002406087c25 */ /* 0x000fe2000f8e0008 */
[----:B------:R-:W-:Y:S01]  /*1d60*/  ISETP.GE.AND P4, PT, R13, UR20, PT ;  /* 0x000000140d007c0c */ /* 0x000fe2000bf86270 */
[----:B------:R-:W-:Y:S01]  /*1d70*/  UIMAD UR21, UR36, UR15, UR21 ;  /* 0x0000000f241572a4 */ /* 0x000fe2000f8e0215 */
[----:B------:R-:W-:Y:S01]  /*1d80*/  ISETP.GE.AND P3, PT, R4, UR20, PT ;  /* 0x0000001404007c0c */ /* 0x000fe2000bf66270 */
[----:B------:R-:W2:Y:S01]  /*1d90*/  LDCU.64 UR8, c[0x0][0x3d0] ;  /* 0x00007a00ff0877ac */ /* 0x000ea20008000a00 */
[----:B------:R-:W-:Y:S01]  /*1da0*/  IADD3 R18, P2, PT, R16, UR52, RZ ;  /* 0x0000003410127c10 */ /* 0x000fe2000ff5e0ff */
[----:B------:R-:W-:Y:S01]  /*1db0*/  IMAD.MOV.U32 R231, RZ, RZ, 0x7f800000 ;  /* 0x7f800000ffe77424 */ /* 0x000fe200078e00ff */
[----:B------:R-:W-:Y:S01]  /*1dc0*/  IADD3 R16, P1, PT, R8, UR50, RZ ;  /* 0x0000003208107c10 */ /* 0x000fe2000ff3e0ff */
[----:B------:R-:W-:Y:S01]  /*1dd0*/  UIMAD UR49, UR36, UR17, UR49 ;  /* 0x00000011243172a4 */ /* 0x000fe2000f8e0231 */
[----:B-1----:R-:W-:Y:S01]  /*1de0*/  IMAD R7, R3, UR10, RZ ;  /* 0x0000000a03077c24 */ /* 0x002fe2000f8e02ff */
[----:B------:R-:W-:Y:S01]  /*1df0*/  IADD3.X R19, PT, PT, R2, UR21, R17, P2, !PT ;  /* 0x0000001502137c10 */ /* 0x000fe200097fe411 */
[----:B------:R-:W-:-:S02]  /*1e00*/  IMAD.MOV.U32 R230, RZ, RZ, 0x7f800000 ;  /* 0x7f800000ffe67424 */ /* 0x000fc400078e00ff */
[C---:B------:R-:W-:Y:S01]  /*1e10*/  IMAD R24, R22.reuse, UR11, R7 ;  /* 0x0000000b16187c24 */ /* 0x040fe2000f8e0207 */
[----:B------:R-:W-:Y:S01]  /*1e20*/  LOP3.LUT R7, R5, 0xd8, RZ, 0xc0, !PT ;  /* 0x000000d805077812 */ /* 0x000fe200078ec0ff */
[----:B------:R-:W-:Y:S01]  /*1e30*/  IMAD.WIDE.U32 R18, R22, UR10, R18 ;  /* 0x0000000a16127c25 */ /* 0x000fe2000f8e0012 */
[----:B------:R-:W-:-:S03]  /*1e40*/  IADD3.X R17, PT, PT, R0, UR49, R9, P1, !PT ;  /* 0x0000003100117c10 */ /* 0x000fc60008ffe409 */
[----:B------:R-:W-:Y:S01]  /*1e50*/  IMAD.MOV.U32 R229, RZ, RZ, 0x7f800000 ;  /* 0x7f800000ffe57424 */ /* 0x000fe200078e00ff */
[----:B------:R-:W1:Y:S01]  /*1e60*/  @!P4 LDC.64 R8, c[0x0][0x390] ;  /* 0x0000e400ff08cb82 */ /* 0x000e620000000a00 */
[--C-:B------:R-:W-:Y:S01]  /*1e70*/  LOP3.LUT R12, R7, 0x18, R10.reuse, 0x78, !PT ;  /* 0x00000018070c7812 */ /* 0x100fe200078e780a */
[----:B--2---:R-:W-:Y:S01]  /*1e80*/  IMAD R3, R3, UR8, RZ ;  /* 0x0000000803037c24 */ /* 0x004fe2000f8e02ff */
[----:B------:R-:W-:Y:S01]  /*1e90*/  SHF.R.U32.HI R0, RZ, 0x1, R10 ;  /* 0x00000001ff007819 */ /* 0x000fe2000001160a */
[----:B------:R-:W-:Y:S01]  /*1ea0*/  IMAD.IADD R25, R19, 0x1, R24 ;  /* 0x0000000113197824 */ /* 0x000fe200078e0218 */
[----:B------:R-:W-:Y:S01]  /*1eb0*/  LOP3.LUT R12, R12, 0x1f20, R5, 0xf8, !PT ;  /* 0x00001f200c0c7812 */ /* 0x000fe200078ef805 */
[----:B------:R-:W-:Y:S01]  /*1ec0*/  IMAD R3, R22, UR9, R3 ;  /* 0x0000000916037c24 */ /* 0x000fe2000f8e0203 */
[----:B------:R-:W-:Y:S01]  /*1ed0*/  UIMAD UR9, UR54, -0x40, UR45 ;  /* 0xffffffc0360978a4 */ /* 0x000fe2000f8e022d */
[----:B------:R-:W2:Y:S01]  /*1ee0*/  @!P3 LDC.64 R4, c[0x0][0x390] ;  /* 0x0000e400ff04bb82 */ /* 0x000ea20000000a00 */
[----:B------:R-:W-:Y:S01]  /*1ef0*/  @!P4 IMAD.MOV.U32 R24, RZ, RZ, R18 ;  /* 0x000000ffff18c224 */ /* 0x000fe200078e0012 */
[----:B------:R-:W-:Y:S01]  /*1f00*/  LOP3.LUT R232, R0, 0x10, RZ, 0xc0, !PT ;  /* 0x0000001000e87812 */ /* 0x000fe200078ec0ff */
[----:B------:R-:W-:Y:S01]  /*1f10*/  IMAD.WIDE.U32 R22, R22, UR8, R16 ;  /* 0x0000000816167c25 */ /* 0x000fe2000f8e0010 */
[----:B------:R-:W-:Y:S01]  /*1f20*/  ULOP3.LUT UR8, UR54, 0x80000001, URZ, 0xc0, !UPT ;  /* 0x8000000136087892 */ /* 0x000fe2000f8ec0ff */
[----:B------:R-:W-:-:S02]  /*1f30*/  ISETP.GE.AND P2, PT, R13, UR9, PT ;  /* 0x000000090d007c0c */ /* 0x000fc4000bf46270 */
[----:B------:R-:W-:Y:S01]  /*1f40*/  IMAD.MOV.U32 R228, RZ, RZ, 0x7f800000 ;  /* 0x7f800000ffe47424 */ /* 0x000fe200078e00ff */
[----:B------:R-:W3:Y:S01]  /*1f50*/  @!P4 LDC.64 R6, c[0x0][0x388] ;  /* 0x0000e200ff06cb82 */ /* 0x000ee20000000a00 */
[--C-:B------:R-:W-:Y:S01]  /*1f60*/  @!P3 IMAD.MOV.U32 R19, RZ, RZ, R25.reuse ;  /* 0x000000ffff13b224 */ /* 0x100fe200078e0019 */
[----:B------:R-:W-:Y:S01]  /*1f70*/  UISETP.NE.AND UP0, UPT, UR8, 0x1, UPT ;  /* 0x000000010800788c */ /* 0x000fe2000bf05270 */
[----:B------:R-:W-:Y:S01]  /*1f80*/  @!P4 IMAD.WIDE.U32 R24, R13, UR14, R24 ;  /* 0x0000000e0d18cc25 */ /* 0x000fe2000f8e0018 */
[----:B------:R-:W-:-:S04]  /*1f90*/  LOP3.LUT R232, R232, 0x7, R13, 0xf8, !PT ;  /* 0x00000007e8e87812 */ /* 0x000fc800078ef80d */
[----:B------:R-:W-:Y:S01]  /*1fa0*/  @P0 BAR.SYNC.DEFER_BLOCKING 0x0 ;  /* 0x0000000000000b1d */ /* 0x000fe20000010000 */
[----:B------:R-:W-:Y:S01]  /*1fb0*/  USEL UR8, URZ, 0x3000, UP0 ;  /* 0x00003000ff087887 */ /* 0x000fe20008000000 */
[----:B------:R-:W-:Y:S01]  /*1fc0*/  IMAD.IADD R23, R23, 0x1, R3 ;  /* 0x0000000117177824 */ /* 0x000fe200078e0203 */
[----:B-1----:R-:W-:Y:S01]  /*1fd0*/  @!P4 LEA R26, P1, R24, R8, 0x1 ;  /* 0x00000008181ac211 */ /* 0x002fe200078208ff */
[----:B------:R-:W-:-:S04]  /*1fe0*/  @!P3 IMAD R11, R15, UR14, RZ ;  /* 0x0000000e0f0bbc24 */ /* 0x000fc8000f8e02ff */
[----:B------:R-:W1:Y:S01]  /*1ff0*/  @!P3 LDC.64 R2, c[0x0][0x388] ;  /* 0x0000e200ff02bb82 */ /* 0x000e620000000a00 */
[----:B------:R-:W-:Y:S02]  /*2000*/  @!P4 IMAD R16, R13, UR15, R25 ;  /* 0x0000000f0d10cc24 */ /* 0x000fe4000f8e0219 */
[----:B------:R-:W-:Y:S01]  /*2010*/  IMAD.SHL.U32 R220, R10, 0x20, RZ ;  /* 0x000000200adc7824 */ /* 0x000fe200078e00ff */
[----:B------:R-:W-:Y:S01]  /*2020*/  UIMAD UR51, UR30, UR51, UR29 ;  /* 0x000000331e3372a4 */ /* 0x000fe2000f8e021d */
[----:B------:R-:W-:Y:S01]  /*2030*/  @!P3 IMAD R11, R14, UR15, R11 ;  /* 0x0000000f0e0bbc24 */ /* 0x000fe2000f8e020b */
[----:B------:R-:W-:Y:S01]  /*2040*/  @!P4 LEA.HI.X R27, R24, R9, R16, 0x1, P1 ;  /* 0x00000009181bc211 */ /* 0x000fe200008f0c10 */
[----:B------:R-:W-:Y:S01]  /*2050*/  @!P3 IMAD.WIDE.U32 R18, R14, UR14, R18 ;  /* 0x0000000e0e12bc25 */ /* 0x000fe2000f8e0012 */
[----:B------:R-:W-:Y:S02]  /*2060*/  LEA R9, R12, UR5, 0x1 ;  /* 0x000000050c097c11 */ /* 0x000fe4000f8e08ff */
[----:B------:R-:W-:-:S02]  /*2070*/  CS2R R158, SRZ ;  /* 0x00000000009e7805 */ /* 0x000fc4000001ff00 */
[----:B------:R-:W-:Y:S01]  /*2080*/  CS2R R156, SRZ ;  /* 0x00000000009c7805 */ /* 0x000fe2000001ff00 */
[----:B------:R-:W-:Y:S01]  /*2090*/  @!P3 IMAD.IADD R11, R19, 0x1, R11 ;  /* 0x00000001130bb824 */ /* 0x000fe200078e020b */
[C---:B--2---:R-:W-:Y:S01]  /*20a0*/  @!P3 LEA R4, P1, R18.reuse, R4, 0x1 ;  /* 0x000000041204b211 */ /* 0x044fe200078208ff */
[--C-:B------:R-:W-:Y:S01]  /*20b0*/  @!P3 IMAD.MOV.U32 R20, RZ, RZ, R22.reuse ;  /* 0x000000ffff14b224 */ /* 0x100fe200078e0016 */
[----:B------:R-:W-:Y:S01]  /*20c0*/  CS2R R162, SRZ ;  /* 0x0000000000a27805 */ /* 0x000fe2000001ff00 */
[----:B------:R-:W-:Y:S01]  /*20d0*/  @!P3 IMAD.MOV.U32 R21, RZ, RZ, R23 ;  /* 0x000000ffff15b224 */ /* 0x000fe200078e0017 */
[----:B------:R-:W-:Y:S01]  /*20e0*/  @!P3 LEA.HI.X R5, R18, R5, R11, 0x1, P1 ;  /* 0x000000051205b211 */ /* 0x000fe200008f0c0b */
[----:B------:R-:W-:Y:S01]  /*20f0*/  @!P3 IMAD R15, R15, UR16, RZ ;  /* 0x000000100f0fbc24 */ /* 0x000fe2000f8e02ff */
[----:B------:R-:W-:Y:S01]  /*2100*/  @!PT LDS RZ, [RZ] ;  /* 0x00000000fffff984 */ /* 0x000fe20000000800 */
[----:B------:R-:W-:Y:S01]  /*2110*/  @!PT LDS RZ, [RZ] ;  /* 0x00000000fffff984 */ /* 0x000fe20000000800 */
[----:B------:R-:W-:Y:S01]  /*2120*/  @!PT LDS RZ, [RZ] ;  /* 0x00000000fffff984 */ /* 0x000fe20000000800 */
[----:B------:R-:W-:Y:S01]  /*2130*/  @!P4 LDGSTS.E.BYPASS.LTC128B.128 [R9+0xf000], desc[UR40][R26.64] ;  /* 0x0f0000001a09cfae */ /* 0x000fe2000b981a28 */
[----:B------:R-:W-:Y:S01]  /*2140*/  @!P4 IMAD.WIDE.U32 R22, R13, UR16, R22 ;  /* 0x000000100d16cc25 */ /* 0x000fe2000f8e0016 */
[----:B------:R-:W-:-:S02]  /*2150*/  USHF.L.U32 UR51, UR51, 0x5, URZ ;  /* 0x0000000533337899 */ /* 0x000fc400080006ff */
[----:B------:R-:W-:Y:S01]  /*2160*/  @!P4 LDGSTS.E.BYPASS.LTC128B.128 [R9+0x11000], desc[UR40][R26.64+0x40] ;  /* 0x110000401a09cfae */ /* 0x000fe2000b981a28 */
[----:B------:R-:W-:Y:S01]  /*2170*/  @!P3 IMAD R8, R14, UR17, R15 ;  /* 0x000000110e08bc24 */ /* 0x000fe2000f8e020f */
[----:B---3--:R-:W-:Y:S01]  /*2180*/  @!P4 LEA R6, P0, R22, R6, 0x1 ;  /* 0x000000061606c211 */ /* 0x008fe200078008ff */
[----:B------:R-:W-:Y:S01]  /*2190*/  @!P3 IMAD.WIDE.U32 R20, R14, UR16, R20 ;  /* 0x000000100e14bc25 */ /* 0x000fe2000f8e0014 */
[----:B------:R-:W-:Y:S01]  /*21a0*/  @!P4 LDGSTS.E.BYPASS.LTC128B.128 [R9+0x13000], desc[UR40][R26.64+0x80] ;  /* 0x130000801a09cfae */ /* 0x000fe2000b981a28 */
[----:B------:R-:W-:Y:S02]  /*21b0*/  CS2R R160, SRZ ;  /* 0x0000000000a07805 */ /* 0x000fe4000001ff00 */
[----:B------:R-:W-:Y:S01]  /*21c0*/  CS2R R154, SRZ ;  /* 0x00000000009a7805 */ /* 0x000fe2000001ff00 */
[----:B------:R-:W-:Y:S01]  /*21d0*/  @!P4 IMAD R14, R13, UR17, R23 ;  /* 0x000000110d0ecc24 */ /* 0x000fe2000f8e0217 */
[----:B------:R-:W-:Y:S01]  /*21e0*/  @P4 STS.128 [R9+0xf000], RZ ;  /* 0x00f000ff09004388 */ /* 0x000fe20000000c00 */
[----:B------:R-:W-:Y:S01]  /*21f0*/  VIADD R233, R9, UR8 ;  /* 0x0000000809e97c36 */ /* 0x000fe20008000000 */
[----:B------:R-:W2:Y:S01]  /*2200*/  LDC.64 R12, c[0x0][0x528] ;  /* 0x00014a00ff0c7b82 */ /* 0x000ea20000000a00 */
[----:B------:R-:W-:Y:S01]  /*2210*/  @!P3 IMAD.IADD R8, R21, 0x1, R8 ;  /* 0x000000011508b824 */ /* 0x000fe200078e0208 */
[----:B------:R-:W-:Y:S01]  /*2220*/  @P4 STS.128 [R9+0x11000], RZ ;  /* 0x011000ff09004388 */ /* 0x000fe20000000c00 */
[----:B------:R-:W-:-:S02]  /*2230*/  @!P4 LEA.HI.X R7, R22, R7, R14, 0x1, P0 ;  /* 0x000000071607c211 */ /* 0x000fc400000f0c0e */
[----:B------:R-:W-:Y:S02]  /*2240*/  CS2R R152, SRZ ;  /* 0x0000000000987805 */ /* 0x000fe4000001ff00 */
[----:B-1----:R-:W-:Y:S01]  /*2250*/  @!P3 LEA R14, P0, R20, R2, 0x1 ;  /* 0x00000002140eb211 */ /* 0x002fe200078008ff */
[----:B------:R-:W-:Y:S01]  /*2260*/  @P4 STS.128 [R9+0x13000], RZ ;  /* 0x013000ff09004388 */ /* 0x000fe20000000c00 */
[----:B------:R-:W-:Y:S01]  /*2270*/  VIADD R2, R232, 0x8 ;  /* 0x00000008e8027836 */ /* 0x000fe20000000000 */
[----:B------:R-:W-:Y:S01]  /*2280*/  LOP3.LUT R11, R220, 0x20, RZ, 0xc0, !PT ;  /* 0x00000020dc0b7812 */ /* 0x000fe200078ec0ff */
[----:B------:R-:W-:Y:S01]  /*2290*/  USHF.R.S32.HI UR20, URZ, 0x1f, UR51 ;  /* 0x0000001fff147899 */ /* 0x000fe20008011433 */
[----:B------:R-:W-:Y:S01]  /*22a0*/  @P3 STS.128 [R9+0x10000], RZ ;  /* 0x010000ff09003388 */ /* 0x000fe20000000c00 */
[----:B------:R-:W-:Y:S01]  /*22b0*/  @!P3 LEA.HI.X R15, R20, R3, R8, 0x1, P0 ;  /* 0x00000003140fb211 */ /* 0x000fe200000f0c08 */
[----:B------:R-:W-:Y:S01]  /*22c0*/  VIADD R3, R232, 0x28 ;  /* 0x00000028e8037836 */ /* 0x000fe20000000000 */
[----:B------:R-:W1:Y:S01]  /*22d0*/  LDCU UR17, c[0x0][0x3b0] ;  /* 0x00007600ff1177ac */ /* 0x000e620008000800 */
[----:B------:R-:W-:Y:S03]  /*22e0*/  @P3 STS.128 [R9+0x12000], RZ ;  /* 0x012000ff09003388 */ /* 0x000fe60000000c00 */
[----:B------:R-:W-:Y:S01]  /*22f0*/  ISETP.GE.AND P0, PT, R3, UR9, PT ;  /* 0x0000000903007c0c */ /* 0x000fe2000bf06270 */
[----:B------:R-:W-:Y:S01]  /*2300*/  @P3 STS.128 [R9+0x14000], RZ ;  /* 0x014000ff09003388 */ /* 0x000fe20000000c00 */
[----:B------:R-:W-:Y:S01]  /*2310*/  IMAD.MOV.U32 R3, RZ, RZ, 0x4 ;  /* 0x00000004ff037424 */ /* 0x000fe200078e00ff */
[----:B------:R-:W-:-:S02]  /*2320*/  UIADD3 UR14, UPT, UPT, UR33, -UR55, -UR43 ;  /* 0x80000037210e7290 */ /* 0x000fc4000fffe82b */
        /* <DEDUP_REMOVED lines=9> */
[----:B------:R-:W-:Y:S02]  /*23c0*/  CS2R R146, SRZ ;  /* 0x0000000000927805 */ /* 0x000fe4000001ff00 */
[----:B------:R-:W-:Y:S01]  /*23d0*/  CS2R R144, SRZ ;  /* 0x0000000000907805 */ /* 0x000fe2000001ff00 */
[----:B------:R3:W-:Y:S01]  /*23e0*/  @!P3 LDGSTS.E.BYPASS.LTC128B.128 [R9+0x14000], desc[UR40][R4.64+0x80] ;  /* 0x140000800409bfae */ /* 0x0007e2000b981a28 */
        /* <DEDUP_REMOVED lines=26> */
[----:B---3--:R-:W-:Y:S01]  /*2590*/  LOP3.LUT R4, R232, 0x20, RZ, 0xfc, !PT ;  /* 0x00000020e8047812 */ /* 0x008fe200078efcff */
[----:B------:R-:W-:Y:S01]  /*25a0*/  @P2 STS.128 [R9+0x8000], RZ ;  /* 0x008000ff09002388 */ /* 0x000fe20000000c00 */
[----:B------:R-:W-:Y:S02]  /*25b0*/  CS2R R94, SRZ ;  /* 0x00000000005e7805 */ /* 0x000fe4000001ff00 */
[----:B------:R-:W-:Y:S02]  /*25c0*/  CS2R R92, SRZ ;  /* 0x00000000005c7805 */ /* 0x000fe4000001ff00 */
[----:B------:R-:W-:Y:S01]  /*25d0*/  ISETP.GE.AND P1, PT, R4, UR9, PT ;  /* 0x0000000904007c0c */ /* 0x000fe2000bf26270 */
[----:B------:R-:W-:Y:S01]  /*25e0*/  @!PT LDS RZ, [RZ] ;  /* 0x00000000fffff984 */ /* 0x000fe20000000800 */
[----:B------:R-:W-:Y:S01]  /*25f0*/  @!PT LDS RZ, [RZ] ;  /* 0x00000000fffff984 */ /* 0x000fe20000000800 */
[----:B------:R-:W-:Y:S01]  /*2600*/  @!PT LDS RZ, [RZ] ;  /* 0x00000000fffff984 */ /* 0x000fe20000000800 */
[----:B------:R-:W-:Y:S01]  /*2610*/  @!P2 LDGSTS.E.BYPASS.LTC128B.128 [R233], desc[UR40][R242.64] ;  /* 0x00000000f2e9afae */ /* 0x000fe2000b981a28 */
        /* <DEDUP_REMOVED lines=11> */
[----:B------:R-:W-:Y:S01]  /*26d0*/  @P2 STS.128 [R233], RZ ;  /* 0x000000ffe9002388 */ /* 0x000fe20000000c00 */
[----:B------:R-:W-:Y:S02]  /*26e0*/  CS2R R80, SRZ ;  /* 0x0000000000507805 */ /* 0x000fe4000001ff00 */
[----:B------:R-:W-:Y:S02]  /*26f0*/  CS2R R74, SRZ ;  /* 0x00000000004a7805 */ /* 0x000fe4000001ff00 */
[----:B------:R-:W-:Y:S01]  /*2700*/  CS2R R72, SRZ ;  /* 0x0000000000487805 */ /* 0x000fe2000001ff00 */
[----:B------:R-:W-:Y:S01]  /*2710*/  @P2 STS.128 [R233+0x1000], RZ ;  /* 0x001000ffe9002388 */ /* 0x000fe20000000c00 */
[----:B------:R-:W-:-:S02]  /*2720*/  CS2R R70, SRZ ;  /* 0x0000000000467805 */ /* 0x000fc4000001ff00 */
[----:B------:R-:W-:Y:S01]  /*2730*/  CS2R R68, SRZ ;  /* 0x0000000000447805 */ /* 0x000fe2000001ff00 */
[----:B------:R-:W-:Y:S01]  /*2740*/  USHF.L.U32 UR60, UR60, 0x3, URZ ;  /* 0x000000033c3c7899 */ /* 0x000fe200080006ff */
[----:B------:R-:W-:Y:S01]  /*2750*/  @P2 STS.128 [R233+0x2000], RZ ;  /* 0x002000ffe9002388 */ /* 0x000fe20000000c00 */
[----:B------:R-:W-:Y:S01]  /*2760*/  ISETP.GE.AND P2, PT, R2, UR9, PT ;  /* 0x0000000902007c0c */ /* 0x000fe2000bf46270 */
[----:B------:R-:W3:Y:S02]  /*2770*/  LDCU UR11, c[0x0][0x504] ;  /* 0x0000a080ff0b77ac */ /* 0x000ee40008000800 */
[----:B------:R-:W-:Y:S01]  /*2780*/  @!PT LDS RZ, [RZ] ;  /* 0x00000000fffff984 */ /* 0x000fe20000000800 */
[----:B------:R-:W-:Y:S01]  /*2790*/  @!PT LDS RZ, [RZ] ;  /* 0x00000000fffff984 */ /* 0x000fe20000000800 */
[----:B------:R-:W-:Y:S01]  /*27a0*/  @!PT LDS RZ, [RZ] ;  /* 0x00000000fffff984 */ /* 0x000fe20000000800 */
[----:B------:R-:W-:Y:S01]  /*27b0*/  @!P4 LDGSTS.E.BYPASS.LTC128B.128 [R9+0x9000], desc[UR40][R6.64] ;  /* 0x090000000609cfae */ /* 0x000fe2000b981a28 */
[----:B------:R-:W4:Y:S03]  /*27c0*/  LDCU UR10, c[0x0][0x508] ;  /* 0x0000a100ff0a77ac */ /* 0x000f260008000800 */
[----:B------:R-:W-:Y:S01]  /*27d0*/  @!P4 LDGSTS.E.BYPASS.LTC128B.128 [R9+0xb000], desc[UR40][R6.64+0x40] ;  /* 0x0b0000400609cfae */ /* 0x000fe2000b981a28 */
[----:B------:R-:W1:Y:S03]  /*27e0*/  LDCU UR16, c[0x0][0x45c] ;  /* 0x00008b80ff1077ac */ /* 0x000e660008000800 */
[----:B------:R2:W-:Y:S01]  /*27f0*/  @!P4 LDGSTS.E.BYPASS.LTC128B.128 [R9+0xd000], desc[UR40][R6.64+0x80] ;  /* 0x0d0000800609cfae */ /* 0x0005e2000b981a28 */
[----:B------:R-:W1:Y:S03]  /*2800*/  LDCU.U8 UR15, c[0x0][0x4f8] ;  /* 0x00009f00ff0f77ac */ /* 0x000e660008000000 */
[----:B------:R-:W-:Y:S04]  /*2810*/  @P4 STS.128 [R9+0x9000], RZ ;  /* 0x009000ff09004388 */ /* 0x000fe80000000c00 */
[----:B------:R-:W-:Y:S04]  /*2820*/  @P4 STS.128 [R9+0xb000], RZ ;  /* 0x00b000ff09004388 */ /* 0x000fe80000000c00 */
[----:B------:R-:W-:Y:S04]  /*2830*/  @P4 STS.128 [R9+0xd000], RZ ;  /* 0x00d000ff09004388 */ /* 0x000fe80000000c00 */
[----:B------:R-:W-:Y:S04]  /*2840*/  @P3 STS.128 [R9+0xa000], RZ ;  /* 0x00a000ff09003388 */ /* 0x000fe80000000c00 */
[----:B------:R-:W-:Y:S04]  /*2850*/  @P3 STS.128 [R9+0xc000], RZ ;  /* 0x00c000ff09003388 */ /* 0x000fe80000000c00 */
[----:B------:R3:W-:Y:S01]  /*2860*/  @P3 STS.128 [R9+0xe000], RZ ;  /* 0x00e000ff09003388 */ /* 0x0007e20000000c00 */
[----:B--2---:R-:W-:-:S03]  /*2870*/  IMAD.WIDE.U32 R6, R232, R3, UR18 ;  /* 0x00000012e8067e25 */ /* 0x004fc6000f8e0003 */
[----:B------:R-:W-:Y:S01]  /*2880*/  @!PT LDS RZ, [RZ] ;  /* 0x00000000fffff984 */ /* 0x000fe20000000800 */
[----:B------:R-:W-:Y:S01]  /*2890*/  @!PT LDS RZ, [RZ] ;  /* 0x00000000fffff984 */ /* 0x000fe20000000800 */
[----:B------:R-:W-:Y:S01]  /*28a0*/  @!PT LDS RZ, [RZ] ;  /* 0x00000000fffff984 */ /* 0x000fe20000000800 */
[----:B------:R-:W-:Y:S04]  /*28b0*/  @!P3 LDGSTS.E.BYPASS.LTC128B.128 [R9+0xa000], desc[UR40][R14.64] ;  /* 0x0a0000000e09bfae */ /* 0x000fe8000b981a28 */
[----:B------:R-:W-:Y:S04]  /*28c0*/  @!P3 LDGSTS.E.BYPASS.LTC128B.128 [R9+0xc000], desc[UR40][R14.64+0x40] ;  /* 0x0c0000400e09bfae */ /* 0x000fe8000b981a28 */
[----:B------:R-:W-:Y:S01]  /*28d0*/  @!P3 LDGSTS.E.BYPASS.LTC128B.128 [R9+0xe000], desc[UR40][R14.64+0x80] ;  /* 0x0e0000800e09bfae */ /* 0x000fe2000b981a28 */
[----:B------:R-:W-:Y:S01]  /*28e0*/  ISETP.GE.AND P3, PT, R232, UR9, PT ;  /* 0x00000009e8007c0c */ /* 0x000fe2000bf66270 */
[----:B------:R-:W-:Y:S01]  /*28f0*/  IMAD.SHL.U32 R5, R10, 0x4, RZ ;  /* 0x000000040a057824 */ /* 0x000fe200078e00ff */
[----:B------:R-:W2:Y:S01]  /*2900*/  LDCU UR9, c[0x0][0x3e0] ;  /* 0x00007c00ff0977ac */ /* 0x000ea20008000800 */
[----:B------:R-:W0:Y:S04]  /*2910*/  LDGDEPBAR ;  /* 0x00000000000079af */ /* 0x000e280000000000 */
[----:B------:R-:W5:Y:S04]  /*2920*/  @!P2 LDG.E R230, desc[UR40][R6.64+0x20] ;  /* 0x0000202806e6a981 */ /* 0x000f68000c1e1900 */
[----:B------:R-:W5:Y:S04]  /*2930*/  @!P1 LDG.E R229, desc[UR40][R6.64+0x80] ;  /* 0x0000802806e59981 */ /* 0x000f68000c1e1900 */
[----:B------:R-:W5:Y:S04]  /*2940*/  @!P3 LDG.E R231, desc[UR40][R6.64] ;  /* 0x0000002806e7b981 */ /* 0x000f68000c1e1900 */
[----:B------:R4:W5:Y:S01]  /*2950*/  @!P0 LDG.E R228, desc[UR40][R6.64+0xa0] ;  /* 0x0000a02806e48981 */ /* 0x000962000c1e1900 */
[----:B------:R-:W-:-:S04]  /*2960*/  DEPBAR.LE SB0, 0x1 ;  /* 0x000080400000791a */ /* 0x000fc80000000000 */
[----:B------:R-:W-:Y:S06]  /*2970*/  BAR.SYNC.DEFER_BLOCKING 0x0 ;  /* 0x0000000000007b1d */ /* 0x000fec0000010000 */
[----:B------:R-:W2:Y:S04]  /*2980*/  LDG.E.64 R234, desc[UR40][R12.64+0x8] ;  /* 0x000008280cea7981 */ /* 0x000ea8000c1e1b00 */
[----:B------:R1:W2:Y:S01]  /*2990*/  LDG.E.64 R2, desc[UR40][R12.64] ;  /* 0x000000280c027981 */ /* 0x0002a2000c1e1b00 */
[----:B------:R-:W-:Y:S01]  /*29a0*/  IMAD.SHL.U32 R4, R10, 0x10, RZ ;  /* 0x000000100a047824 */ /* 0x000fe200078e00ff */
[----:B------:R-:W-:-:S04]  /*29b0*/  LOP3.LUT R5, R5, 0x18, RZ, 0xc0, !PT ;  /* 0x0000001805057812 */ /* 0x000fc800078ec0ff */
[----:B------:R-:W-:Y:S02]  /*29c0*/  LOP3.LUT R11, R11, 0x3c00, R4, 0xf8, !PT ;  /* 0x00003c000b0b7812 */ /* 0x000fe400078ef804 */
[----:B----4-:R-:W-:Y:S02]  /*29d0*/  LOP3.LUT R7, R5, 0xc0, R220, 0xf8, !PT ;  /* 0x000000c005077812 */ /* 0x010fe400078ef8dc */
[----:B------:R-:W-:Y:S02]  /*29e0*/  LOP3.LUT R11, R11, 0x100, R4, 0xf8, !PT ;  /* 0x000001000b0b7812 */ /* 0x000fe400078ef804 */
[----:B------:R-:W-:-:S04]  /*29f0*/  LOP3.LUT R224, R7, 0x8, R10, 0x78, !PT ;  /* 0x0000000807e07812 */ /* 0x000fc800078e780a */
[----:B------:R-:W-:-:S04]  /*2a00*/  LOP3.LUT R224, R11, R224, RZ, 0xfc, !PT ;  /* 0x000000e00be07212 */ /* 0x000fc800078efcff */
[----:B------:R-:W-:-:S05]  /*2a10*/  LEA R224, R224, UR5, 0x1 ;  /* 0x00000005e0e07c11 */ /* 0x000fca000f8e08ff */
[----:B------:R-:W4:Y:S04]  /*2a20*/  LDSM.16.M88.4 R172, [R224+0xf000] ;  /* 0x00f00000e0ac783b */ /* 0x000f280000000200 */
[----:B------:R-:W2:Y:S04]  /*2a30*/  LDSM.16.M88.4 R176, [R224+0xf400] ;  /* 0x00f40000e0b0783b */ /* 0x000ea80000000200 */
[----:B------:R-:W2:Y:S04]  /*2a40*/  LDSM.16.M88.4 R188, [R224+0x11000] ;  /* 0x01100000e0bc783b */ /* 0x000ea80000000200 */
[----:B------:R-:W2:Y:S04]  /*2a50*/  LDSM.16.M88.4 R192, [R224+0x11400] ;  /* 0x01140000e0c0783b */ /* 0x000ea80000000200 */
[----:B------:R-:W2:Y:S04]  /*2a60*/  LDSM.16.M88.4 R204, [R224+0x13000] ;  /* 0x01300000e0cc783b */ /* 0x000ea80000000200 */
[----:B------:R-:W2:Y:S01]  /*2a70*/  LDSM.16.M88.4 R208, [R224+0x13400] ;  /* 0x01340000e0d0783b */ /* 0x000ea20000000200 */
[----:B---3--:R-:W-:-:S04]  /*2a80*/  SHF.R.U32.HI R9, RZ, 0x4, R10 ;  /* 0x00000004ff097819 */ /* 0x008fc8000001160a */
[----:B------:R-:W-:Y:S02]  /*2a90*/  LOP3.LUT R9, R9, 0x8, RZ, 0xc0, !PT ;  /* 0x0000000809097812 */ /* 0x000fe400078ec0ff */
[----:B------:R-:W-:Y:S02]  /*2aa0*/  LOP3.LUT P0, RZ, R10, 0x4, RZ, 0xc0, !PT ;  /* 0x000000040aff7812 */ /* 0x000fe4000780c0ff */
[----:B------:R-:W-:Y:S02]  /*2ab0*/  LOP3.LUT R9, R9, 0x10, R10, 0xf8, !PT ;  /* 0x0000001009097812 */ /* 0x000fe400078ef80a */
[----:B------:R-:W-:Y:S02]  /*2ac0*/  LOP3.LUT R7, R7, 0x8, R0, 0x78, !PT ;  /* 0x0000000807077812 */ /* 0x000fe400078e7800 */
[----:B-1----:R-:W-:Y:S02]  /*2ad0*/  LOP3.LUT R13, R220, 0x120, RZ, 0xc0, !PT ;  /* 0x00000120dc0d7812 */ /* 0x002fe400078ec0ff */
[----:B------:R-:W-:-:S02]  /*2ae0*/  LOP3.LUT R0, R9, 0xc0, R220, 0xf8, !PT ;  /* 0x000000c009007812 */ /* 0x000fc400078ef8dc */
[----:B------:R-:W-:Y:S02]  /*2af0*/  LOP3.LUT R222, R13, 0x200, R4, 0xf8, !PT ;  /* 0x000002000dde7812 */ /* 0x000fe400078ef804 */
[----:B------:R-:W-:Y:S01]  /*2b00*/  LOP3.LUT R5, R0, R5, RZ, 0x3c, !PT ;  /* 0x0000000500057212 */ /* 0x000fe200078e3cff */
[----:B------:R-:W-:Y:S01]  /*2b10*/  VIADD R4, R224, 0xf000 ;  /* 0x0000f000e0047836 */ /* 0x000fe20000000000 */
[----:B------:R-:W-:Y:S02]  /*2b20*/  LOP3.LUT R222, R222, R7, RZ, 0xfc, !PT ;  /* 0x00000007dede7212 */ /* 0x000fe400078efcff */
[----:B------:R-:W-:Y:S01]  /*2b30*/  LOP3.LUT R220, R5, 0x120, R220, 0xf8, !PT ;  /* 0x0000012005dc7812 */ /* 0x000fe200078ef8dc */
[----:B------:R-:W-:Y:S01]  /*2b40*/  VIADD R0, R224, 0xf020 ;  /* 0x0000f020e0007836 */ /* 0x000fe20000000000 */
[----:B------:R-:W-:Y:S01]  /*2b50*/  LEA R222, R222, UR5, 0x1 ;  /* 0x00000005dede7c11 */ /* 0x000fe2000f8e08ff */
[----:B------:R-:W-:Y:S01]  /*2b60*/  @P0 VIADD R0, R4, 0xffffffe0 ;  /* 0xffffffe004000836 */ /* 0x000fe20000000000 */
[----:B------:R-:W-:-:S03]  /*2b70*/  LEA R220, R220, UR5, 0x1 ;  /* 0x00000005dcdc7c11 */ /* 0x000fc6000f8e08ff */
[----:B------:R-:W-:Y:S01]  /*2b80*/  VIADD R222, R222, UR8 ;  /* 0x00000008dede7c36 */ /* 0x000fe20008000000 */
[----:B------:R-:W1:Y:S01]  /*2b90*/  LDSM.16.M88.4 R180, [R0] ;  /* 0x0000000000b4783b */ /* 0x000e620000000200 */
[----:B------:R-:W-:-:S03]  /*2ba0*/  VIADD R220, R220, UR8 ;  /* 0x00000008dcdc7c36 */ /* 0x000fc60008000000 */
[----:B------:R-:W3:Y:S04]  /*2bb0*/  LDSM.16.M88.4 R184, [R0+0x400] ;  /* 0x0004000000b8783b */ /* 0x000ee80000000200 */
[----:B------:R-:W1:Y:S04]  /*2bc0*/  LDSM.16.M88.4 R196, [R0+0x2000] ;  /* 0x0020000000c4783b */ /* 0x000e680000000200 */
[----:B------:R-:W1:Y:S04]  /*2bd0*/  LDSM.16.M88.4 R200, [R0+0x2400] ;  /* 0x0024000000c8783b */ /* 0x000e680000000200 */
[----:B------:R-:W1:Y:S04]  /*2be0*/  LDSM.16.M88.4 R212, [R0+0x4000] ;  /* 0x0040000000d4783b */ /* 0x000e680000000200 */
[----:B------:R4:W1:Y:S01]  /*2bf0*/  LDSM.16.M88.4 R216, [R0+0x4400] ;  /* 0x0044000000d8783b */ /* 0x0008620000000200 */
[----:B------:R-:W-:-:S02]  /*2c00*/  UIADD3 UR14, UPT, UPT, UR14, 0x80, URZ ;  /* 0x000000800e0e7890 */ /* 0x000fc4000fffe0ff */
[----:B------:R-:W-:Y:S01]  /*2c10*/  USHF.L.U32 UR17, UR17, 0x6, URZ ;  /* 0x0000000611117899 */ /* 0x000fe200080006ff */
[----:B--2---:R-:W-:-:S04]  /*2c20*/  IADD3 R236, P2, P1, R234, UR51, R236 ;  /* 0x00000033eaec7c10 */ /* 0x004fc8000f95e0ec */
[----:B------:R-:W-:Y:S01]  /*2c30*/  IADD3.X R234, PT, PT, R235, UR20, RZ, P2, P1 ;  /* 0x00000014ebea7c10 */ /* 0x000fe200097e24ff */
[----:B------:R-:W2:Y:S01]  /*2c40*/  LDCU UR20, c[0x0][0x590] ;  /* 0x0000b200ff1477ac */ /* 0x000ea20008000800 */
[----:B------:R-:W-:Y:S01]  /*2c50*/  R2UR UR56, R3 ;  /* 0x00000000033872ca */ /* 0x000fe200000e0000 */
[----:B------:R-:W-:Y:S01]  /*2c60*/  IMAD.MOV.U32 R3, RZ, RZ, 0x20 ;  /* 0x00000020ff037424 */ /* 0x000fe200078e00ff */
[----:B------:R-:W-:-:S04]  /*2c70*/  R2UR UR57, R2 ;  /* 0x00000000023972ca */ /* 0x000fc800000e0000 */
[----:B------:R-:W-:Y:S01]  /*2c80*/  SEL R3, R3, 0xffffffe0, !P0 ;  /* 0xffffffe003037807 */ /* 0x000fe20004000000 */
[----:B------:R-:W-:Y:S02]  /*2c90*/  IMAD.MOV.U32 R2, RZ, RZ, 0x20 ;  /* 0x00000020ff027424 */ /* 0x000fe400078e00ff */
[----:B------:R-:W-:Y:S02]  /*2ca0*/  IMAD.MOV.U32 R235, RZ, RZ, 0x4 ;  /* 0x00000004ffeb7424 */ /* 0x000fe400078e00ff */
[----:B----4-:R-:W-:Y:S02]  /*2cb0*/  IMAD.IADD R0, R224, 0x1, R3 ;  /* 0x00000001e0007824 */ /* 0x010fe400078e0203 */
[----:B------:R-:W-:Y:S02]  /*2cc0*/  UIADD3 UR52, UPT, UPT, UR56, -0x4498517b, URZ ;  /* 0xbb67ae8538347890 */ /* 0x000fe4000fffe0ff */
[----:B------:R-:W-:Y:S02]  /*2cd0*/  UIADD3 UR55, UPT, UPT, UR57, -0x61c88647, URZ ;  /* 0x9e3779b939377890 */ /* 0x000fe4000fffe0ff */
[----:B--2---:R-:W-:-:S02]  /*2ce0*/  USHF.L.U32 UR20, UR20, 0x6, URZ ;  /* 0x0000000614147899 */ /* 0x004fc400080006ff */
[----:B------:R-:W-:Y:S02]  /*2cf0*/  UIADD3 UR51, UPT, UPT, UR57, 0x3c6ef372, URZ ;  /* 0x3c6ef37239337890 */ /* 0x000fe4000fffe0ff */
[----:B------:R-:W-:Y:S02]  /*2d00*/  UIADD3 UR50, UPT, UPT, UR56, 0x76cf5d0a, URZ ;  /* 0x76cf5d0a38327890 */ /* 0x000fe4000fffe0ff */
[----:B------:R-:W-:Y:S02]  /*2d10*/  UIADD3 UR49, UPT, UPT, UR57, -0x255992d5, URZ ;  /* 0xdaa66d2b39317890 */ /* 0x000fe4000fffe0ff */
[----:B------:R-:W-:Y:S02]  /*2d20*/  UIADD3 UR48, UPT, UPT, UR56, 0x32370b8f, URZ ;  /* 0x32370b8f38307890 */ /* 0x000fe4000fffe0ff */
[----:B------:R-:W-:Y:S02]  /*2d30*/  UIADD3 UR36, UPT, UPT, UR57, 0x78dde6e4, URZ ;  /* 0x78dde6e439247890 */ /* 0x000fe4000fffe0ff */
[----:B------:R-:W-:-:S02]  /*2d40*/  UIADD3 UR33, UPT, UPT, UR56, -0x126145ec, URZ ;  /* 0xed9eba1438217890 */ /* 0x000fc4000fffe0ff */
[----:B------:R-:W-:Y:S02]  /*2d50*/  UIADD3 UR30, UPT, UPT, UR57, 0x1715609d, URZ ;  /* 0x1715609d391e7890 */ /* 0x000fe4000fffe0ff */
[----:B------:R-:W-:Y:S02]  /*2d60*/  UIADD3 UR23, UPT, UPT, UR56, -0x56f99767, URZ ;  /* 0xa906689938177890 */ /* 0x000fe4000fffe0ff */
[----:B------:R-:W-:Y:S02]  /*2d70*/  UIADD3 UR22, UPT, UPT, UR57, -0x4ab325aa, URZ ;  /* 0xb54cda5639167890 */ /* 0x000fe4000fffe0ff */
[----:B-1-3--:R-:W-:-:S12]  /*2d80*/  UIADD3 UR21, UPT, UPT, UR56, 0x646e171e, URZ ;  /* 0x646e171e38157890 */ /* 0x00afd8000fffe0ff */
.L_x_831:
        /* <DEDUP_REMOVED lines=99> */
.L_x_827:
        /* <DEDUP_REMOVED lines=159> */
.L_x_828:
[----:B------:R-:W-:Y:S01]  /*3db0*/  FSETP.NEU.FTZ.AND P0, PT, R231, -INF , PT ;  /* 0xff800000e700780b */ /* 0x000fe20003f1d000 */
[----:B------:R-:W1:Y:S01]  /*3dc0*/  S2R R221, SR_TID.X ;  /* 0x0000000000dd7919 */ /* 0x000e620000002100 */
[----:B------:R-:W-:Y:S01]  /*3dd0*/  FSETP.NEU.FTZ.AND P1, PT, R229, -INF , PT ;  /* 0xff800000e500780b */ /* 0x000fe20003f3d000 */
[----:B------:R-:W-:Y:S01]  /*3de0*/  FMUL.FTZ R37, R231, 1.4426950216293334961 ;  /* 0x3fb8aa3be7257820 */ /* 0x000fe20000410000 */
[----:B------:R-:W-:Y:S01]  /*3df0*/  FMUL.FTZ R40, R229, 1.4426950216293334961 ;  /* 0x3fb8aa3be5287820 */ /* 0x000fe20000410000 */
[----:B------:R-:W-:Y:S01]  /*3e00*/  FMUL.FTZ R36, R230, 1.4426950216293334961 ;  /* 0x3fb8aa3be6247820 */ /* 0x000fe20000410000 */
[----:B------:R-:W-:Y:S02]  /*3e10*/  IMAD.U32 R44, RZ, RZ, UR47 ;  /* 0x0000002fff2c7e24 */ /* 0x000fe4000f8e00ff */
[----:B------:R-:W-:Y:S01]  /*3e20*/  FMUL.FTZ R48, R228, 1.4426950216293334961 ;  /* 0x3fb8aa3be4307820 */ /* 0x000fe20000410000 */
[----:B------:R-:W-:Y:S01]  /*3e30*/  FSEL R37, R37, RZ, P0 ;  /* 0x000000ff25257208 */ /* 0x000fe20000000000 */
[----:B------:R-:W-:Y:S01]  /*3e40*/  IMAD.U32 R66, RZ, RZ, UR54 ;  /* 0x00000036ff427e24 */ /* 0x000fe2000f8e00ff */
[----:B------:R-:W-:Y:S01]  /*3e50*/  FSETP.NEU.FTZ.AND P0, PT, R230, -INF , PT ;  /* 0xff800000e600780b */ /* 0x000fe20003f1d000 */
[----:B------:R-:W-:Y:S01]  /*3e60*/  UISETP.GT.AND UP0, UPT, UR54, UR53, UPT ;  /* 0x000000353600728c */ /* 0x000fe2000bf04270 */
[----:B------:R-:W-:Y:S01]  /*3e70*/  FSEL R40, R40, RZ, P1 ;  /* 0x000000ff28287208 */ /* 0x000fe20000800000 */
[--C-:B------:R-:W-:Y:S01]  /*3e80*/  FFMA.FTZ R59, R17, UR16, -R37.reuse ;  /* 0x00000010113b7c23 */ /* 0x100fe20008010825 */
[----:B------:R-:W-:Y:S01]  /*3e90*/  FSEL R36, R36, RZ, P0 ;  /* 0x000000ff24247208 */ /* 0x000fe20000000000 */
[--C-:B------:R-:W-:Y:S01]  /*3ea0*/  FFMA.FTZ R38, R21, UR16, -R37.reuse ;  /* 0x0000001015267c23 */ /* 0x100fe20008010825 */
[----:B------:R-:W-:Y:S01]  /*3eb0*/  FSETP.NEU.FTZ.AND P0, PT, R228, -INF , PT ;  /* 0xff800000e400780b */ /* 0x000fe20003f1d000 */
[--C-:B------:R-:W-:Y:S01]  /*3ec0*/  FFMA.FTZ R41, R9, UR16, -R40.reuse ;  /* 0x0000001009297c23 */ /* 0x100fe20008010828 */
[--C-:B------:R-:W-:Y:S01]  /*3ed0*/  FFMA.FTZ R54, R13, UR16, -R40.reuse ;  /* 0x000000100d367c23 */ /* 0x100fe20008010828 */
[--C-:B------:R-:W-:Y:S01]  /*3ee0*/  FFMA.FTZ R45, R8, UR16, -R40.reuse ;  /* 0x00000010082d7c23 */ /* 0x100fe20008010828 */
[----:B------:R-:W-:Y:S01]  /*3ef0*/  FSEL R48, R48, RZ, P0 ;  /* 0x000000ff30307208 */ /* 0x000fe20000000000 */
[--C-:B------:R-:W-:Y:S01]  /*3f00*/  FFMA.FTZ R64, R28, UR16, -R40.reuse ;  /* 0x000000101c407c23 */ /* 0x100fe20008010828 */
[----:B------:R-:W-:Y:S01]  /*3f10*/  FFMA.FTZ R61, R29, UR16, -R40 ;  /* 0x000000101d3d7c23 */ /* 0x000fe20008010828 */
[----:B------:R-:W-:Y:S01]  /*3f20*/  MUFU.EX2 R8, R45 ;  /* 0x0000002d00087308 */ /* 0x000fe20000000800 */
[----:B------:R-:W-:Y:S01]  /*3f30*/  FFMA.FTZ R49, R23, UR16, -R36 ;  /* 0x0000001017317c23 */ /* 0x000fe20008010824 */
[--C-:B------:R-:W-:Y:S01]  /*3f40*/  FFMA.FTZ R53, R11, UR16, -R48.reuse ;  /* 0x000000100b357c23 */ /* 0x100fe20008010830 */
[--C-:B------:R-:W-:Y:S01]  /*3f50*/  FFMA.FTZ R52, R10, UR16, -R48.reuse ;  /* 0x000000100a347c23 */ /* 0x100fe20008010830 */
[----:B------:R-:W-:Y:S01]  /*3f60*/  FFMA.FTZ R47, R4, UR16, -R37 ;  /* 0x00000010042f7c23 */ /* 0x000fe20008010825 */
[----:B------:R-:W-:Y:S01]  /*3f70*/  FFMA.FTZ R56, R15, UR16, -R48 ;  /* 0x000000100f387c23 */ /* 0x000fe20008010830 */
[--C-:B------:R-:W-:Y:S01]  /*3f80*/  FFMA.FTZ R46, R18, UR16, -R36.reuse ;  /* 0x00000010122e7c23 */ /* 0x100fe20008010824 */
[--C-:B------:R-:W-:Y:S03]  /*3f90*/  FFMA.FTZ R43, R19, UR16, -R36.reuse ;  /* 0x00000010132b7c23 */ /* 0x100fe60008010824 */
[----:B------:R-:W-:Y:S01]  /*3fa0*/  MUFU.EX2 R29, R54 ;  /* 0x00000036001d7308 */ /* 0x000fe20000000800 */
[--C-:B------:R-:W-:Y:S01]  /*3fb0*/  FFMA.FTZ R42, R22, UR16, -R36.reuse ;  /* 0x00000010162a7c23 */ /* 0x100fe20008010824 */
[--C-:B-1----:R-:W-:Y:S01]  /*3fc0*/  SHF.R.U32.HI R39, RZ, 0x6, R221.reuse ;  /* 0x00000006ff277819 */ /* 0x102fe200000116dd */
[C---:B------:R-:W-:Y:S01]  /*3fd0*/  IMAD.SHL.U32 R167, R221.reuse, 0x20, RZ ;  /* 0x00000020dda77824 */ /* 0x040fe200078e00ff */
[----:B------:R-:W-:Y:S01]  /*3fe0*/  SHF.R.U32.HI R63, RZ, 0x5, R221 ;  /* 0x00000005ff3f7819 */ /* 0x000fe200000116dd */
[C---:B------:R-:W-:Y:S01]  /*3ff0*/  IMAD.SHL.U32 R166, R221.reuse, 0x10, RZ ;  /* 0x00000010dda67824 */ /* 0x040fe200078e00ff */
[----:B------:R-:W-:Y:S01]  /*4000*/  LOP3.LUT P0, RZ, R221, 0x8, RZ, 0xc0, !PT ;  /* 0x00000008ddff7812 */ /* 0x000fe2000780c0ff */
[----:B------:R-:W-:Y:S01]  /*4010*/  IMAD R44, R44, 0x4, R39 ;  /* 0x000000042c2c7824 */ /* 0x000fe200078e0227 */
[----:B------:R-:W-:Y:S01]  /*4020*/  LOP3.LUT R63, R63, 0x1, RZ, 0xc0, !PT ;  /* 0x000000013f3f7812 */ /* 0x000fe200078ec0ff */
[----:B------:R-:W-:Y:S01]  /*4030*/  FFMA.FTZ R39, R7, UR16, -R36 ;  /* 0x0000001007277c23 */ /* 0x000fe20008010824 */
[----:B------:R-:W-:Y:S01]  /*4040*/  LOP3.LUT R67, R166, 0x1c0, RZ, 0xc0, !PT ;  /* 0x000001c0a6437812 */ /* 0x000fe200078ec0ff */
[----:B------:R1:W-:Y:S01]  /*4050*/  MUFU.EX2 R7, R64 ;  /* 0x0000004000077308 */ /* 0x0003e20000000800 */
[C---:B------:R-:W-:Y:S01]  /*4060*/  LOP3.LUT R65, R167.reuse, 0x7400, RZ, 0xc0, !PT ;  /* 0x00007400a7417812 */ /* 0x040fe200078ec0ff */
[----:B------:R-:W-:Y:S01]  /*4070*/  FFMA.FTZ R60, R16, UR16, -R37 ;  /* 0x00000010103c7c23 */ /* 0x000fe20008010825 */
[C---:B------:R-:W-:Y:S01]  /*4080*/  LOP3.LUT R165, R167.reuse, 0xc0, RZ, 0xc0, !PT ;  /* 0x000000c0a7a57812 */ /* 0x040fe200078ec0ff */
[----:B------:R-:W-:Y:S01]  /*4090*/  IMAD R66, R66, 0x4, R63 ;  /* 0x0000000442427824 */ /* 0x000fe200078e023f */
[----:B------:R-:W-:Y:S01]  /*40a0*/  LOP3.LUT R167, R167, 0x120, RZ, 0xc0, !PT ;  /* 0x00000120a7a77812 */ /* 0x000fe200078ec0ff */
[----:B------:R-:W-:Y:S04]  /*40b0*/  IMAD.WIDE.U32 R62, R236, -0x2daee0ad, RZ ;  /* 0xd2511f53ec3e7825 */ /* 0x000fe800078e00ff */
[----:B------:R-:W-:Y:S01]  /*40c0*/  FFMA.FTZ R249, R32, UR16, -R37 ;  /* 0x0000001020f97c23 */ /* 0x000fe20008010825 */
[----:B------:R2:W-:Y:S01]  /*40d0*/  MUFU.EX2 R9, R61 ;  /* 0x0000003d00097308 */ /* 0x0005e20000000800 */
[----:B------:R-:W-:Y:S01]  /*40e0*/  LOP3.LUT R166, R167, 0x200, R166, 0xf8, !PT ;  /* 0x00000200a7a67812 */ /* 0x000fe200078ef8a6 */
[----:B------:R-:W-:Y:S02]  /*40f0*/  IMAD.SHL.U32 R164, R221, 0x4, RZ ;  /* 0x00000004dda47824 */ /* 0x000fe400078e00ff */
[----:B------:R-:W-:Y:S01]  /*4100*/  FFMA.FTZ R57, R14, UR16, -R48 ;  /* 0x000000100e397c23 */ /* 0x000fe20008010830 */
[--C-:B------:R-:W-:Y:S01]  /*4110*/  FFMA.FTZ R58, R24, UR16, -R40.reuse ;  /* 0x00000010183a7c23 */ /* 0x100fe20008010828 */
[--C-:B------:R-:W-:Y:S01]  /*4120*/  FFMA.FTZ R55, R12, UR16, -R40.reuse ;  /* 0x000000100c377c23 */ /* 0x100fe20008010828 */
[----:B------:R-:W-:Y:S01]  /*4130*/  FFMA.FTZ R40, R25, UR16, -R40 ;  /* 0x0000001019287c23 */ /* 0x000fe20008010828 */
[----:B------:R-:W-:Y:S02]  /*4140*/  LOP3.LUT R164, R165, 0x18, R164, 0xf8, !PT ;  /* 0x00000018a5a47812 */ /* 0x000fe400078ef8a4 */
[----:B------:R3:W-:Y:S01]  /*4150*/  MUFU.EX2 R10, R60 ;  /* 0x0000003c000a7308 */ /* 0x0007e20000000800 */
[----:B------:R-:W-:Y:S01]  /*4160*/  SHF.R.U32.HI R165, RZ, 0x1, R221 ;  /* 0x00000001ffa57819 */ /* 0x000fe200000116dd */
[----:B-1----:R-:W-:Y:S02]  /*4170*/  IMAD.SHL.U32 R64, R221, 0x2, RZ ;  /* 0x00000002dd407824 */ /* 0x002fe400078e00ff */
[----:B------:R-:W-:Y:S01]  /*4180*/  FFMA.FTZ R51, R27, UR16, -R48 ;  /* 0x000000101b337c23 */ /* 0x000fe20008010830 */
[--C-:B------:R-:W-:Y:S01]  /*4190*/  FFMA.FTZ R250, R33, UR16, -R37.reuse ;  /* 0x0000001021fa7c23 */ /* 0x100fe20008010825 */
[--C-:B------:R-:W-:Y:S01]  /*41a0*/  FFMA.FTZ R50, R20, UR16, -R37.reuse ;  /* 0x0000001014327c23 */ /* 0x100fe20008010825 */
[----:B------:R-:W-:Y:S01]  /*41b0*/  FFMA.FTZ R37, R5, UR16, -R37 ;  /* 0x0000001005257c23 */ /* 0x000fe20008010825 */
[--C-:B------:R-:W-:Y:S02]  /*41c0*/  LOP3.LUT R168, R67, 0x38, R64.reuse, 0xf8, !PT ;  /* 0x0000003843a87812 */ /* 0x100fe400078ef840 */
[----:B------:R-:W-:Y:S01]  /*41d0*/  MUFU.EX2 R12, R39 ;  /* 0x00000027000c7308 */ /* 0x000fe20000000800 */
[----:B--2---:R-:W-:Y:S01]  /*41e0*/  LOP3.LUT R61, R44, UR56, R63, 0x96, !PT ;  /* 0x000000382c3d7c12 */ /* 0x004fe2000f8e963f */
[----:B------:R-:W-:Y:S01]  /*41f0*/  IMAD.WIDE.U32 R170, R66, -0x326172a9, RZ ;  /* 0xcd9e8d5742aa7825 */ /* 0x000fe200078e00ff */
[----:B------:R-:W-:Y:S03]  /*4200*/  LOP3.LUT R44, R65, 0x6, R64, 0xf8, !PT ;  /* 0x00000006412c7812 */ /* 0x000fe600078ef840 */
[--C-:B------:R-:W-:Y:S01]  /*4210*/  FFMA.FTZ R251, R34, UR16, -R36.reuse ;  /* 0x0000001022fb7c23 */ /* 0x100fe20008010824 */
[----:B------:R-:W-:Y:S01]  /*4220*/  IMAD.WIDE.U32 R64, R61, -0x326172a9, RZ ;  /* 0xcd9e8d573d407825 */ /* 0x000fe200078e00ff */
[----:B------:R-:W-:Y:S02]  /*4230*/  LOP3.LUT R63, R234, UR57, R171, 0x96, !PT ;  /* 0x00000039ea3f7c12 */ /* 0x000fe4000f8e96ab */
[----:B------:R1:W-:Y:S01]  /*4240*/  MUFU.EX2 R15, R59 ;  /* 0x0000003b000f7308 */ /* 0x0003e20000000800 */
[----:B------:R-:W-:Y:S01]  /*4250*/  LOP3.LUT R61, R168, 0x20, R165, 0x78, !PT ;  /* 0x00000020a83d7812 */ /* 0x000fe200078e78a5 */
[--C-:B------:R-:W-:Y:S01]  /*4260*/  FFMA.FTZ R252, R35, UR16, -R36.reuse ;  /* 0x0000001023fc7c23 */ /* 0x100fe20008010824 */
[----:B---3--:R-:W-:Y:S01]  /*4270*/  LOP3.LUT R60, R170, UR55, R65, 0x96, !PT ;  /* 0x00000037aa3c7c12 */ /* 0x008fe2000f8e9641 */
[----:B------:R-:W-:Y:S01]  /*4280*/  VIADD R66, R66, 0x2 ;  /* 0x0000000242427836 */ /* 0x000fe20000000000 */
[----:B------:R-:W-:Y:S01]  /*4290*/  LOP3.LUT R13, R44, R61, RZ, 0xfc, !PT ;  /* 0x0000003d2c0d7212 */ /* 0x000fe200078efcff */
[----:B------:R-:W-:Y:S01]  /*42a0*/  IMAD.WIDE.U32 R170, R63, -0x2daee0ad, RZ ;  /* 0xd2511f533faa7825 */ /* 0x000fe200078e00ff */
[----:B------:R-:W-:Y:S03]  /*42b0*/  LOP3.LUT R165, R164, 0x8, R165, 0x78, !PT ;  /* 0x00000008a4a57812 */ /* 0x000fe600078e78a5 */
[----:B------:R2:W-:Y:S01]  /*42c0*/  MUFU.EX2 R5, R49 ;  /* 0x0000003100057308 */ /* 0x0005e20000000800 */
[----:B------:R-:W-:Y:S01]  /*42d0*/  LEA R11, R13, UR4, 0x1 ;  /* 0x000000040d0b7c11 */ /* 0x000fe2000f8e08ff */
[----:B------:R-:W-:Y:S01]  /*42e0*/  IMAD.WIDE.U32 R66, R66, -0x326172a9, RZ ;  /* 0xcd9e8d5742427825 */ /* 0x000fe200078e00ff */
[----:B------:R-:W-:Y:S03]  /*42f0*/  LOP3.LUT R165, R166, R165, RZ, 0xfc, !PT ;  /* 0x000000a5a6a57212 */ /* 0x000fe600078efcff */
[----:B------:R-:W-:Y:S01]  /*4300*/  FFMA.FTZ R36, R6, UR16, -R36 ;  /* 0x0000001006247c23 */ /* 0x000fe20008010824 */
[----:B------:R-:W-:Y:S01]  /*4310*/  IMAD.WIDE.U32 R18, R60, -0x2daee0ad, RZ ;  /* 0xd2511f533c127825 */ /* 0x000fe200078e00ff */
[----:B------:R-:W-:Y:S02]  /*4320*/  LOP3.LUT R60, R234, UR57, R67, 0x96, !PT ;  /* 0x00000039ea3c7c12 */ /* 0x000fe4000f8e9643 */
[----:B------:R-:W-:Y:S01]  /*4330*/  MUFU.EX2 R4, R41 ;  /* 0x0000002900047308 */ /* 0x000fe20000000800 */
[----:B-1----:R-:W-:Y:S02]  /*4340*/  LOP3.LUT R59, R62, UR52, R171, 0x96, !PT ;  /* 0x000000343e3b7c12 */ /* 0x002fe4000f8e96ab */
[----:B------:R-:W-:Y:S01]  /*4350*/  LOP3.LUT R226, R66, UR55, R65, 0x96, !PT ;  /* 0x0000003742e27c12 */ /* 0x000fe2000f8e9641 */
[----:B------:R-:W-:Y:S01]  /*4360*/  IMAD.WIDE.U32 R66, R60, -0x2daee0ad, RZ ;  /* 0xd2511f533c427825 */ /* 0x000fe200078e00ff */
[----:B------:R-:W-:Y:S02]  /*4370*/  LOP3.LUT R170, R170, UR50, R19, 0x96, !PT ;  /* 0x00000032aaaa7c12 */ /* 0x000fe4000f8e9613 */
[----:B------:R-:W-:Y:S03]  /*4380*/  LEA R223, R165, UR4, 0x1 ;  /* 0x00000004a5df7c11 */ /* 0x000fe6000f8e08ff */
[----:B------:R1:W-:Y:S01]  /*4390*/  MUFU.EX2 R6, R50 ;  /* 0x0000003200067308 */ /* 0x0003e20000000800 */
[----:B------:R-:W-:Y:S01]  /*43a0*/  LOP3.LUT R63, R62, UR52, R67, 0x96, !PT ;  /* 0x000000343e3f7c12 */ /* 0x000fe2000f8e9643 */
[--C-:B--2---:R-:W-:Y:S01]  /*43b0*/  FFMA.FTZ R49, R30, UR16, -R48.reuse ;  /* 0x000000101e317c23 */ /* 0x104fe20008010830 */
[----:B------:R-:W-:Y:S04]  /*43c0*/  IMAD.WIDE.U32 R168, R59, -0x326172a9, RZ ;  /* 0xcd9e8d573ba87825 */ /* 0x000fe800078e00ff */
[----:B------:R-:W-:Y:S03]  /*43d0*/  IMAD.WIDE.U32 R170, R170, -0x326172a9, RZ ;  /* 0xcd9e8d57aaaa7825 */ /* 0x000fe600078e00ff */
[----:B------:R2:W-:Y:S01]  /*43e0*/  MUFU.EX2 R30, R43 ;  /* 0x0000002b001e7308 */ /* 0x0005e20000000800 */
[----:B------:R-:W-:Y:S01]  /*43f0*/  LOP3.LUT R44, R64, UR51, R169, 0x96, !PT ;  /* 0x00000033402c7c12 */ /* 0x000fe2000f8e96a9 */
[----:B------:R-:W-:Y:S01]  /*4400*/  IMAD.WIDE.U32 R226, R226, -0x2daee0ad, RZ ;  /* 0xd2511f53e2e27825 */ /* 0x000fe200078e00ff */
[----:B------:R-:W-:Y:S03]  /*4410*/  LOP3.LUT R62, R168, UR49, R171, 0x96, !PT ;  /* 0x00000031a83e7c12 */ /* 0x000fe6000f8e96ab */
[----:B------:R-:W-:Y:S04]  /*4420*/  IMAD.WIDE.U32 R168, R63, -0x326172a9, RZ ;  /* 0xcd9e8d573fa87825 */ /* 0x000fe800078e00ff */
[----:B------:R3:W-:Y:S01]  /*4430*/  MUFU.EX2 R14, R42 ;  /* 0x0000002a000e7308 */ /* 0x0007e20000000800 */
[----:B------:R-:W-:Y:S01]  /*4440*/  LOP3.LUT R66, R66, UR50, R227, 0x96, !PT ;  /* 0x0000003242427c12 */ /* 0x000fe2000f8e96e3 */
[----:B------:R-:W-:Y:S04]  /*4450*/  IMAD.WIDE.U32 R60, R44, -0x2daee0ad, RZ ;  /* 0xd2511f532c3c7825 */ /* 0x000fe800078e00ff */
[--C-:B-1----:R-:W-:Y:S01]  /*4460*/  FFMA.FTZ R50, R26, UR16, -R48.reuse ;  /* 0x000000101a327c23 */ /* 0x102fe20008010830 */
[----:B------:R-:W-:Y:S01]  /*4470*/  LOP3.LUT R65, R64, UR51, R169, 0x96, !PT ;  /* 0x0000003340417c12 */ /* 0x000fe2000f8e96a9 */
[----:B------:R-:W-:Y:S02]  /*4480*/  IMAD.WIDE.U32 R62, R62, -0x2daee0ad, RZ ;  /* 0xd2511f533e3e7825 */ /* 0x000fe400078e00ff */
[----:B------:R1:W-:Y:S01]  /*4490*/  MUFU.EX2 R23, R46 ;  /* 0x0000002e00177308 */ /* 0x0003e20000000800 */
[----:B--2---:R-:W-:Y:S01]  /*44a0*/  LOP3.LUT R43, R18, UR48, R61, 0x96, !PT ;  /* 0x00000030122b7c12 */ /* 0x004fe2000f8e963d */
[----:B------:R-:W-:Y:S01]  /*44b0*/  IMAD.WIDE.U32 R66, R66, -0x326172a9, RZ ;  /* 0xcd9e8d5742427825 */ /* 0x000fe200078e00ff */
[----:B------:R-:W-:Y:S03]  /*44c0*/  LOP3.LUT R64, R60, UR33, R63, 0x96, !PT ;  /* 0x000000213c407c12 */ /* 0x000fe6000f8e963f */
[----:B------:R-:W-:Y:S01]  /*44d0*/  FFMA.FTZ R48, R31, UR16, -R48 ;  /* 0x000000101f307c23 */ /* 0x000fe20008010830 */
[----:B------:R-:W-:Y:S03]  /*44e0*/  IMAD.WIDE.U32 R18, R65, -0x2daee0ad, RZ ;  /* 0xd2511f5341127825 */ /* 0x000fe600078e00ff */
[----:B------:R2:W-:Y:S01]  /*44f0*/  MUFU.EX2 R26, R58 ;  /* 0x0000003a001a7308 */ /* 0x0005e20000000800 */
[----:B------:R-:W-:Y:S01]  /*4500*/  LOP3.LUT R168, R168, UR49, R67, 0x96, !PT ;  /* 0x00000031a8a87c12 */ /* 0x000fe2000f8e9643 */
[----:B---3--:R-:W-:Y:S01]  /*4510*/  IMAD.WIDE.U32 R42, R43, -0x326172a9, RZ ;  /* 0xcd9e8d572b2a7825 */ /* 0x008fe200078e00ff */
[----:B------:R-:W-:Y:S03]  /*4520*/  LOP3.LUT R60, R226, UR48, R19, 0x96, !PT ;  /* 0x00000030e23c7c12 */ /* 0x000fe6000f8e9613 */
[----:B------:R-:W-:Y:S04]  /*4530*/  IMAD.WIDE.U32 R168, R168, -0x2daee0ad, RZ ;  /* 0xd2511f53a8a87825 */ /* 0x000fe800078e00ff */
[----:B------:R-:W3:Y:S01]  /*4540*/  MUFU.EX2 R249, R249 ;  /* 0x000000f900f97308 */ /* 0x000ee20000000800 */
[----:B-1----:R-:W-:Y:S01]  /*4550*/  LOP3.LUT R46, R170, UR36, R43, 0x96, !PT ;  /* 0x00000024aa2e7c12 */ /* 0x002fe2000f8e962b */
[----:B------:R-:W-:Y:S01]  /*4560*/  IMAD.WIDE.U32 R64, R64, -0x326172a9, RZ ;  /* 0xcd9e8d5740407825 */ /* 0x000fe200078e00ff */
[----:B------:R-:W-:Y:S03]  /*4570*/  LOP3.LUT R59, R18, UR33, R169, 0x96, !PT ;  /* 0x00000021123b7c12 */ /* 0x000fe6000f8e96a9 */
[----:B------:R-:W-:Y:S01]  /*4580*/  IMAD.WIDE.U32 R18, R46, -0x2daee0ad, RZ ;  /* 0xd2511f532e127825 */ /* 0x000fe200078e00ff */
[----:B------:R-:W-:Y:S03]  /*4590*/  LOP3.LUT R44, R42, UR30, R65, 0x96, !PT ;  /* 0x0000001e2a2c7c12 */ /* 0x000fe6000f8e9641 */
[----:B------:R-:W-:Y:S01]  /*45a0*/  MUFU.EX2 R24, R47 ;  /* 0x0000002f00187308 */ /* 0x000fe20000000800 */
[----:B--2---:R-:W-:Y:S04]  /*45b0*/  IMAD.WIDE.U32 R58, R59, -0x326172a9, RZ ;  /* 0xcd9e8d573b3a7825 */ /* 0x004fe800078e00ff */
[----:B------:R-:W-:Y:S01]  /*45c0*/  IMAD.WIDE.U32 R170, R44, -0x2daee0ad, RZ ;  /* 0xd2511f532caa7825 */ /* 0x000fe200078e00ff */
[----:B------:R-:W-:Y:S04]  /*45d0*/  LOP3.LUT R44, R62, UR23, R19, 0x96, !PT ;  /* 0x000000173e2c7c12 */ /* 0x000fe8000f8e9613 */
[----:B------:R1:W-:Y:S01]  /*45e0*/  MUFU.EX2 R31, R55 ;  /* 0x00000037001f7308 */ /* 0x0003e20000000800 */
[----:B------:R-:W-:Y:S01]  /*45f0*/  IMAD.WIDE.U32 R226, R60, -0x326172a9, RZ ;  /* 0xcd9e8d573ce27825 */ /* 0x000fe200078e00ff */
[C---:B------:R-:W-:Y:S02]  /*4600*/  PRMT R62, R170.reuse, 0x7770, RZ ;  /* 0x00007770aa3e7816 */ /* 0x040fe400000000ff */
[----:B------:R-:W-:Y:S01]  /*4610*/  PRMT R39, R170, 0x7773, RZ ;  /* 0x00007773aa277816 */ /* 0x000fe200000000ff */
[C---:B------:R-:W-:Y:S01]  /*4620*/  VIADD R43, R11.reuse, 0x13000 ;  /* 0x000130000b2b7836 */ /* 0x040fe20000000000 */
[----:B------:R-:W-:Y:S01]  /*4630*/  LOP3.LUT R60, R66, UR36, R227, 0x96, !PT ;  /* 0x00000024423c7c12 */ /* 0x000fe2000f8e96e3 */
[----:B------:R-:W-:Y:S01]  /*4640*/  VIADD R42, R11, 0x13020 ;  /* 0x000130200b2a7836 */ /* 0x000fe20000000000 */
[----:B------:R-:W-:Y:S01]  /*4650*/  LOP3.LUT R46, R226, UR30, R59, 0x96, !PT ;  /* 0x0000001ee22e7c12 */ /* 0x000fe2000f8e963b */
[----:B------:R-:W-:Y:S01]  /*4660*/  @P0 VIADD R42, R43, 0xffffffe0 ;  /* 0xffffffe02b2a0836 */ /* 0x000fe20000000000 */
[----:B------:R-:W-:Y:S01]  /*4670*/  ISETP.LE.U32.AND P4, PT, R62, UR15, PT ;  /* 0x0000000f3e007c0c */ /* 0x000fe2000bf83070 */
[----:B------:R-:W-:Y:S01]  /*4680*/  IMAD.WIDE.U32 R62, R60, -0x2daee0ad, RZ ;  /* 0xd2511f533c3e7825 */ /* 0x000fe200078e00ff */
[----:B------:R-:W-:Y:S01]  /*4690*/  LOP3.LUT R43, R18, UR21, R171, 0x96, !PT ;  /* 0x00000015122b7c12 */ /* 0x000fe2000f8e96ab */
[----:B------:R-:W2:Y:S01]  /*46a0*/  MUFU.EX2 R250, R250 ;  /* 0x000000fa00fa7308 */ /* 0x000ea20000000800 */
[----:B------:R-:W-:Y:S01]  /*46b0*/  PRMT R61, R170, 0x7771, RZ ;  /* 0x00007771aa3d7816 */ /* 0x000fe200000000ff */
[----:B------:R-:W-:Y:S01]  /*46c0*/  IMAD.WIDE.U32 R66, R46, -0x2daee0ad, RZ ;  /* 0xd2511f532e427825 */ /* 0x000fe200078e00ff */
[----:B------:R-:W-:Y:S02]  /*46d0*/  ISETP.GT.U32.AND P5, PT, R39, UR15, PT ;  /* 0x0000000f27007c0c */ /* 0x000fe4000bfa4070 */
[----:B------:R-:W-:Y:S01]  /*46e0*/  PRMT R59, R170, 0x7772, RZ ;  /* 0x00007772aa3b7816 */ /* 0x000fe200000000ff */
[----:B------:R-:W-:Y:S01]  /*46f0*/  VIADD R225, R223, 0x6020 ;  /* 0x00006020dfe17836 */ /* 0x000fe20000000000 */
[----:B------:R-:W-:Y:S03]  /*4700*/  LOP3.LUT R39, R62, UR21, R67, 0x96, !PT ;  /* 0x000000153e277c12 */ /* 0x000fe6000f8e9643 */
[----:B------:R-:W4:Y:S01]  /*4710*/  MUFU.EX2 R251, R251 ;  /* 0x000000fb00fb7308 */ /* 0x000f220000000800 */
[----:B------:R-:W-:Y:S01]  /*4720*/  LOP3.LUT R62, R43, 0xff, RZ, 0xc0, !PT ;  /* 0x000000ff2b3e7812 */ /* 0x000fe200078ec0ff */
[----:B---3--:R-:W-:Y:S01]  /*4730*/  @!P4 FADD.FTZ R249, -R249, -RZ ;  /* 0x800000fff9f9c221 */ /* 0x008fe20000010100 */
[----:B------:R-:W-:Y:S01]  /*4740*/  ISETP.GT.U32.AND P1, PT, R61, UR15, PT ;  /* 0x0000000f3d007c0c */ /* 0x000fe2000bf24070 */
[----:B------:R-:W-:Y:S01]  /*4750*/  IMAD.SHL.U32 R227, R221, 0x40, RZ ;  /* 0x00000040dde37824 */ /* 0x000fe200078e00ff */
[----:B------:R-:W-:Y:S02]  /*4760*/  ISETP.LE.U32.AND P2, PT, R62, UR15, PT ;  /* 0x0000000f3e007c0c */ /* 0x000fe4000bf43070 */
[----:B------:R-:W-:Y:S03]  /*4770*/  ISETP.GT.U32.AND P6, PT, R59, UR15, PT ;  /* 0x0000000f3b007c0c */ /* 0x000fe6000bfc4070 */
[----:B------:R-:W-:Y:S01]  /*4780*/  MUFU.EX2 R34, R57 ;  /* 0x0000003900227308 */ /* 0x000fe20000000800 */
[----:B------:R-:W-:Y:S02]  /*4790*/  SHF.R.U32.HI R61, RZ, 0x18, R43 ;  /* 0x00000018ff3d7819 */ /* 0x000fe4000001162b */
[C---:B------:R-:W-:Y:S02]  /*47a0*/  PRMT R59, R66.reuse, 0x7770, RZ ;  /* 0x00007770423b7816 */ /* 0x040fe400000000ff */
[C---:B------:R-:W-:Y:S02]  /*47b0*/  PRMT R60, R66.reuse, 0x7771, RZ ;  /* 0x00007771423c7816 */ /* 0x040fe400000000ff */
[----:B-1----:R-:W-:Y:S01]  /*47c0*/  PRMT R55, R66, 0x7772, RZ ;  /* 0x0000777242377816 */ /* 0x002fe200000000ff */
[----:B--2---:R-:W-:Y:S01]  /*47d0*/  @P1 FADD.FTZ R250, -R250, -RZ ;  /* 0x800000fffafa1221 */ /* 0x004fe20000010100 */
[----:B------:R-:W-:Y:S01]  /*47e0*/  PRMT R47, R66, 0x7773, RZ ;  /* 0x00007773422f7816 */ /* 0x000fe200000000ff */
[----:B------:R-:W-:Y:S01]  /*47f0*/  IMAD.WIDE.U32 R66, R44, -0x326172a9, RZ ;  /* 0xcd9e8d572c427825 */ /* 0x000fe200078e00ff */
[----:B------:R-:W-:Y:S01]  /*4800*/  ISETP.LE.U32.AND P3, PT, R61, UR15, PT ;  /* 0x0000000f3d007c0c */ /* 0x000fe2000bf63070 */
[----:B------:R1:W-:Y:S01]  /*4810*/  MUFU.EX2 R27, R56 ;  /* 0x00000038001b7308 */ /* 0x0003e20000000800 */
[----:B------:R-:W-:Y:S01]  /*4820*/  ISETP.LE.U32.AND P4, PT, R59, UR15, PT ;  /* 0x0000000f3b007c0c */ /* 0x000fe2000bf83070 */
[----:B------:R-:W-:Y:S01]  /*4830*/  @!P2 FADD.FTZ R6, -R6, -RZ ;  /* 0x800000ff0606a221 */ /* 0x000fe20000010100 */
[----:B------:R-:W-:Y:S01]  /*4840*/  PRMT R61, R66, 0x7771, RZ ;  /* 0x00007771423d7816 */ /* 0x000fe200000000ff */
[----:B----4-:R-:W-:Y:S01]  /*4850*/  @P6 FADD.FTZ R251, -R251, -RZ ;  /* 0x800000fffbfb6221 */ /* 0x010fe20000010100 */
[----:B------:R-:W-:Y:S02]  /*4860*/  ISETP.GT.U32.AND P1, PT, R60, UR15, PT ;  /* 0x0000000f3c007c0c */ /* 0x000fe4000bf24070 */
[----:B------:R-:W-:Y:S03]  /*4870*/  ISETP.GT.U32.AND P2, PT, R61, UR15, PT ;  /* 0x0000000f3d007c0c */ /* 0x000fe6000bf44070 */
[----:B------:R2:W-:Y:S01]  /*4880*/  MUFU.EX2 R25, R38 ;  /* 0x0000002600197308 */ /* 0x0005e20000000800 */
[C---:B------:R-:W-:Y:S02]  /*4890*/  PRMT R59, R66.reuse, 0x7772, RZ ;  /* 0x00007772423b7816 */ /* 0x040fe400000000ff */
[----:B------:R-:W-:Y:S01]  /*48a0*/  PRMT R54, R66, 0x7773, RZ ;  /* 0x0000777342367816 */ /* 0x000fe200000000ff */
[----:B------:R-:W-:Y:S01]  /*48b0*/  @!P3 FADD.FTZ R5, -R5, -RZ ;  /* 0x800000ff0505b221 */ /* 0x000fe20000010100 */
[----:B------:R-:W-:Y:S01]  /*48c0*/  ISETP.GT.U32.AND P6, PT, R55, UR15, PT ;  /* 0x0000000f37007c0c */ /* 0x000fe2000bfc4070 */
[----:B------:R-:W-:Y:S01]  /*48d0*/  @!P4 FADD.FTZ R7, -R7, -RZ ;  /* 0x800000ff0707c221 */ /* 0x000fe20000010100 */
[----:B------:R-:W-:Y:S03]  /*48e0*/  PRMT R55, R43, 0x7632, R55 ;  /* 0x000076322b377816 */ /* 0x000fe60000000037 */
[----:B------:R3:W-:Y:S01]  /*48f0*/  MUFU.EX2 R16, R36 ;  /* 0x0000002400107308 */ /* 0x0007e20000000800 */
[----:B------:R-:W-:Y:S01]  /*4900*/  ISETP.GT.U32.AND P3, PT, R59, UR15, PT ;  /* 0x0000000f3b007c0c */ /* 0x000fe2000bf64070 */
[----:B------:R-:W-:Y:S01]  /*4910*/  @P1 FADD.FTZ R9, -R9, -RZ ;  /* 0x800000ff09091221 */ /* 0x000fe20000010100 */
[----:B------:R-:W-:Y:S01]  /*4920*/  ISETP.GT.U32.AND P4, PT, R54, UR15, PT ;  /* 0x0000000f36007c0c */ /* 0x000fe2000bf84070 */
[----:B------:R-:W-:Y:S01]  /*4930*/  @P2 FADD.FTZ R15, -R15, -RZ ;  /* 0x800000ff0f0f2221 */ /* 0x000fe20000010100 */
[----:B------:R-:W-:Y:S02]  /*4940*/  LOP3.LUT R55, R55, 0xff, RZ, 0xc0, !PT ;  /* 0x000000ff37377812 */ /* 0x000fe400078ec0ff */
[----:B------:R-:W-:Y:S03]  /*4950*/  LOP3.LUT R46, R168, UR23, R63, 0x96, !PT ;  /* 0x00000017a82e7c12 */ /* 0x000fe6000f8e963f */
[----:B------:R-:W-:Y:S01]  /*4960*/  MUFU.EX2 R20, R37 ;  /* 0x0000002500147308 */ /* 0x000fe20000000800 */
[----:B------:R-:W-:Y:S02]  /*4970*/  LOP3.LUT R54, R39, 0xff, RZ, 0xc0, !PT ;  /* 0x000000ff27367812 */ /* 0x000fe400078ec0ff */
[----:B------:R-:W-:Y:S01]  /*4980*/  LOP3.LUT R44, R64, UR22, R67, 0x96, !PT ;  /* 0x00000016402c7c12 */ /* 0x000fe2000f8e9643 */
[----:B-1----:R-:W-:Y:S01]  /*4990*/  IMAD.WIDE.U32 R56, R46, -0x326172a9, RZ ;  /* 0xcd9e8d572e387825 */ /* 0x002fe200078e00ff */
[----:B------:R-:W-:Y:S02]  /*49a0*/  ISETP.LE.U32.AND P1, PT, R55, UR15, PT ;  /* 0x0000000f37007c0c */ /* 0x000fe4000bf23070 */
[----:B------:R-:W-:Y:S01]  /*49b0*/  ISETP.LE.U32.AND P2, PT, R54, UR15, PT ;  /* 0x0000000f36007c0c */ /* 0x000fe2000bf43070 */
[----:B------:R-:W-:Y:S01]  /*49c0*/  @P3 FADD.FTZ R23, -R23, -RZ ;  /* 0x800000ff17173221 */ /* 0x000fe20000010100 */
[----:B------:R-:W-:Y:S01]  /*49d0*/  LOP3.LUT R46, R44, 0xff, RZ, 0xc0, !PT ;  /* 0x000000ff2c2e7812 */ /* 0x000fe200078ec0ff */
[----:B------:R-:W-:Y:S01]  /*49e0*/  @P4 FADD.FTZ R30, -R30, -RZ ;  /* 0x800000ff1e1e4221 */ /* 0x000fe20000010100 */
[----:B--2---:R-:W-:Y:S01]  /*49f0*/  SHF.R.U32.HI R38, RZ, 0x18, R44 ;  /* 0x00000018ff267819 */ /* 0x004fe2000001162c */
[----:B------:R-:W1:Y:S01]  /*4a00*/  MUFU.EX2 R252, R252 ;  /* 0x000000fc00fc7308 */ /* 0x000e620000000800 */
[----:B------:R-:W-:Y:S02]  /*4a10*/  ISETP.LE.U32.AND P4, PT, R46, UR15, PT ;  /* 0x0000000f2e007c0c */ /* 0x000fe4000bf83070 */
[----:B------:R-:W-:Y:S02]  /*4a20*/  ISETP.LE.U32.AND P3, PT, R38, UR15, PT ;  /* 0x0000000f26007c0c */ /* 0x000fe4000bf63070 */
[----:B---3--:R-:W-:Y:S01]  /*4a30*/  PRMT R36, R56, 0x7770, RZ ;  /* 0x0000777038247816 */ /* 0x008fe200000000ff */
[----:B------:R-:W-:Y:S01]  /*4a40*/  @!P1 FADD.FTZ R14, -R14, -RZ ;  /* 0x800000ff0e0e9221 */ /* 0x000fe20000010100 */
[----:B------:R-:W-:Y:S01]  /*4a50*/  PRMT R38, R56, 0x7771, RZ ;  /* 0x0000777138267816 */ /* 0x000fe200000000ff */
[----:B------:R-:W-:Y:S01]  /*4a60*/  @!P2 FADD.FTZ R26, -R26, -RZ ;  /* 0x800000ff1a1aa221 */ /* 0x000fe20000010100 */
[----:B------:R-:W-:Y:S01]  /*4a70*/  ISETP.LE.U32.AND P1, PT, R36, UR15, PT ;  /* 0x0000000f24007c0c */ /* 0x000fe2000bf23070 */
[----:B------:R-:W-:Y:S01]  /*4a80*/  MUFU.EX2 R33, R53 ;  /* 0x0000003500217308 */ /* 0x000fe20000000800 */
[----:B------:R-:W-:Y:S02]  /*4a90*/  LOP3.LUT R43, R43, 0xffff, RZ, 0xc0, !PT ;  /* 0x0000ffff2b2b7812 */ /* 0x000fe400078ec0ff */
[----:B------:R-:W-:Y:S01]  /*4aa0*/  ISETP.GT.U32.AND P2, PT, R38, UR15, PT ;  /* 0x0000000f26007c0c */ /* 0x000fe2000bf44070 */
[----:B------:R-:W-:Y:S01]  /*4ab0*/  @!P4 FADD.FTZ R24, -R24, -RZ ;  /* 0x800000ff1818c221 */ /* 0x000fe20000010100 */
[----:B------:R-:W-:Y:S01]  /*4ac0*/  PRMT R36, R56, 0x7772, RZ ;  /* 0x0000777238247816 */ /* 0x000fe200000000ff */
[----:B------:R-:W-:Y:S01]  /*4ad0*/  @!P3 FADD.FTZ R12, -R12, -RZ ;  /* 0x800000ff0c0cb221 */ /* 0x000fe20000010100 */
[----:B------:R-:W-:Y:S01]  /*4ae0*/  PRMT R56, R56, 0x7773, RZ ;  /* 0x0000777338387816 */ /* 0x000fe200000000ff */
[----:B-1----:R-:W-:Y:S01]  /*4af0*/  @P5 FADD.FTZ R252, -R252, -RZ ;  /* 0x800000fffcfc5221 */ /* 0x002fe20000010100 */
[----:B------:R-:W-:Y:S01]  /*4b00*/  SHF.R.U32.HI R43, RZ, 0x8, R43 ;  /* 0x00000008ff2b7819 */ /* 0x000fe2000001162b */
[----:B------:R-:W-:Y:S01]  /*4b10*/  MUFU.EX2 R35, R52 ;  /* 0x0000003400237308 */ /* 0x000fe20000000800 */
[----:B------:R-:W-:Y:S01]  /*4b20*/  ISETP.GT.U32.AND P3, PT, R36, UR15, PT ;  /* 0x0000000f24007c0c */ /* 0x000fe2000bf64070 */
[----:B------:R-:W-:Y:S01]  /*4b30*/  @!P1 FADD.FTZ R31, -R31, -RZ ;  /* 0x800000ff1f1f9221 */ /* 0x000fe20000010100 */
[----:B------:R-:W-:Y:S02]  /*4b40*/  ISETP.GT.U32.AND P4, PT, R56, UR15, PT ;  /* 0x0000000f38007c0c */ /* 0x000fe4000bf84070 */
[----:B------:R-:W-:Y:S01]  /*4b50*/  PRMT R36, R44, 0x7632, R36 ;  /* 0x000076322c247816 */ /* 0x000fe20000000024 */
[----:B------:R-:W-:Y:S01]  /*4b60*/  @P2 FADD.FTZ R29, -R29, -RZ ;  /* 0x800000ff1d1d2221 */ /* 0x000fe20000010100 */
[----:B------:R-:W-:Y:S03]  /*4b70*/  LOP3.LUT R43, R43, 0xffff, RZ, 0xc0, !PT ;  /* 0x0000ffff2b2b7812 */ /* 0x000fe600078ec0ff */
[----:B------:R-:W-:Y:S01]  /*4b80*/  MUFU.EX2 R21, R40 ;  /* 0x0000002800157308 */ /* 0x000fe20000000800 */
[----:B------:R-:W-:Y:S02]  /*4b90*/  LOP3.LUT R36, R36, 0xff, RZ, 0xc0, !PT ;  /* 0x000000ff24247812 */ /* 0x000fe400078ec0ff */
[----:B------:R-:W-:Y:S02]  /*4ba0*/  ISETP.LE.U32.AND P1, PT, R43, UR15, PT ;  /* 0x0000000f2b007c0c */ /* 0x000fe4000bf23070 */
[----:B------:R-:W-:Y:S01]  /*4bb0*/  LOP3.LUT R58, R58, UR22, R57, 0x96, !PT ;  /* 0x000000163a3a7c12 */ /* 0x000fe2000f8e9639 */
[----:B------:R-:W-:Y:S01]  /*4bc0*/  @P3 FADD.FTZ R34, -R34, -RZ ;  /* 0x800000ff22223221 */ /* 0x000fe20000010100 */
[----:B------:R-:W-:Y:S01]  /*4bd0*/  LOP3.LUT R44, R44, 0xffff, RZ, 0xc0, !PT ;  /* 0x0000ffff2c2c7812 */ /* 0x000fe200078ec0ff */
[----:B------:R-:W-:Y:S01]  /*4be0*/  @P4 FADD.FTZ R27, -R27, -RZ ;  /* 0x800000ff1b1b4221 */ /* 0x000fe20000010100 */
[----:B------:R-:W-:Y:S01]  /*4bf0*/  ISETP.LE.U32.AND P2, PT, R36, UR15, PT ;  /* 0x0000000f24007c0c */ /* 0x000fe2000bf43070 */
[----:B------:R-:W1:Y:S01]  /*4c00*/  MUFU.EX2 R17, R49 ;  /* 0x0000003100117308 */ /* 0x000e620000000800 */
[----:B------:R-:W-:Y:S02]  /*4c10*/  SHF.R.U32.HI R36, RZ, 0x18, R58 ;  /* 0x00000018ff247819 */ /* 0x000fe4000001163a */
[----:B------:R-:W-:Y:S02]  /*4c20*/  LOP3.LUT R37, R58, 0xff, RZ, 0xc0, !PT ;  /* 0x000000ff3a257812 */ /* 0x000fe400078ec0ff */
[----:B------:R-:W-:Y:S01]  /*4c30*/  SHF.R.U32.HI R44, RZ, 0x8, R44 ;  /* 0x00000008ff2c7819 */ /* 0x000fe2000001162c */
[----:B------:R-:W-:Y:S01]  /*4c40*/  @!P1 FADD.FTZ R25, -R25, -RZ ;  /* 0x800000ff19199221 */ /* 0x000fe20000010100 */
[----:B------:R-:W-:Y:S03]  /*4c50*/  ISETP.LE.U32.AND P4, PT, R36, UR15, PT ;  /* 0x0000000f24007c0c */ /* 0x000fe6000bf83070 */
[----:B------:R-:W2:Y:S01]  /*4c60*/  MUFU.EX2 R19, R51 ;  /* 0x0000003300137308 */ /* 0x000ea20000000800 */
[----:B------:R-:W-:Y:S02]  /*4c70*/  ISETP.LE.U32.AND P3, PT, R37, UR15, PT ;  /* 0x0000000f25007c0c */ /* 0x000fe4000bf63070 */
[----:B------:R-:W-:Y:S01]  /*4c80*/  PRMT R36, R58, 0x7632, R36 ;  /* 0x000076323a247816 */ /* 0x000fe20000000024 */
[----:B------:R-:W-:Y:S01]  /*4c90*/  @!P2 FADD.FTZ R16, -R16, -RZ ;  /* 0x800000ff1010a221 */ /* 0x000fe20000010100 */
[----:B------:R-:W-:Y:S02]  /*4ca0*/  LOP3.LUT R44, R44, 0xffff, RZ, 0xc0, !PT ;  /* 0x0000ffff2c2c7812 */ /* 0x000fe400078ec0ff */
[----:B------:R-:W-:Y:S03]  /*4cb0*/  LOP3.LUT R58, R58, 0xffff, RZ, 0xc0, !PT ;  /* 0x0000ffff3a3a7812 */ /* 0x000fe600078ec0ff */
[----:B------:R-:W-:Y:S01]  /*4cc0*/  MUFU.EX2 R22, R50 ;  /* 0x0000003200167308 */ /* 0x000fe20000000800 */
[----:B------:R-:W-:Y:S01]  /*4cd0*/  SHF.R.U32.HI R37, RZ, 0x18, R39 ;  /* 0x00000018ff257819 */ /* 0x000fe20000011627 */
[----:B-1----:R-:W-:Y:S01]  /*4ce0*/  @P6 FADD.FTZ R17, -R17, -RZ ;  /* 0x800000ff11116221 */ /* 0x002fe20000010100 */
[----:B------:R-:W-:Y:S01]  /*4cf0*/  ISETP.LE.U32.AND P1, PT, R44, UR15, PT ;  /* 0x0000000f2c007c0c */ /* 0x000fe2000bf23070 */
[----:B------:R-:W-:Y:S01]  /*4d00*/  @!P4 FADD.FTZ R33, -R33, -RZ ;  /* 0x800000ff2121c221 */ /* 0x000fe20000010100 */
[----:B------:R-:W-:Y:S01]  /*4d10*/  SHF.R.U32.HI R58, RZ, 0x8, R58 ;  /* 0x00000008ff3a7819 */ /* 0x000fe2000001163a */
[----:B------:R-:W-:Y:S01]  /*4d20*/  @!P3 FADD.FTZ R8, -R8, -RZ ;  /* 0x800000ff0808b221 */ /* 0x000fe20000010100 */
[----:B------:R-:W-:Y:S03]  /*4d30*/  PRMT R62, R66, 0x7770, RZ ;  /* 0x00007770423e7816 */ /* 0x000fe600000000ff */
[----:B------:R-:W1:Y:S01]  /*4d40*/  MUFU.EX2 R18, R48 ;  /* 0x0000003000127308 */ /* 0x000e620000000800 */
[----:B------:R-:W-:Y:S02]  /*4d50*/  ISETP.LE.U32.AND P2, PT, R37, UR15, PT ;  /* 0x0000000f25007c0c */ /* 0x000fe4000bf43070 */
        /* <DEDUP_REMOVED lines=18> */
[----:B------:R-:W-:Y:S01]  /*4e80*/  IMAD.IADD R49, R37, 0x1, R42 ;  /* 0x0000000125317824 */ /* 0x000fe200078e022a */
[----:B------:R-:W-:Y:S01]  /*4e90*/  ISETP.GT.U32.AND P5, PT, R47, UR15, PT ;  /* 0x0000000f2f007c0c */ /* 0x000fe2000bfa4070 */
[----:B------:R-:W-:Y:S01]  /*4ea0*/  STS [R11+0x13400], R46 ;  /* 0x0134002e0b007388 */ /* 0x000fe20000000800 */
[----:B------:R-:W-:Y:S01]  /*4eb0*/  ISETP.LE.U32.AND P4, PT, R36, UR15, PT ;  /* 0x0000000f24007c0c */ /* 0x000fe2000bf83070 */
[----:B------:R-:W-:Y:S01]  /*4ec0*/  IMAD.IADD R36, R37, 0x1, R11 ;  /* 0x0000000125247824 */ /* 0x000fe200078e020b */
[----:B------:R-:W-:Y:S01]  /*4ed0*/  F2FP.RELU.F16.F32.PACK_AB R47, R15, R10 ;  /* 0x0000000a0f2f723e */ /* 0x000fe200000008ff */
[----:B------:R2:W-:Y:S01]  /*4ee0*/  STS [R11+0x13000], R38 ;  /* 0x013000260b007388 */ /* 0x0005e20000000800 */
        /* <DEDUP_REMOVED lines=8> */
[----:B------:R-:W-:Y:S01]  /*4f70*/  PRMT R39, R39, 0x7632, R39 ;  /* 0x0000763227277816 */ /* 0x000fe20000000027 */
[----:B------:R3:W-:Y:S01]  /*4f80*/  STS [R11+0x14000], R44 ;  /* 0x0140002c0b007388 */ /* 0x0007e20000000800 */
[----:B------:R-:W-:Y:S01]  /*4f90*/  F2FP.RELU.F16.F32.PACK_AB R37, R5, R14 ;  /* 0x0000000e0525723e */ /* 0x000fe200000008ff */
[----:B-1----:R-:W-:Y:S01]  /*4fa0*/  @P5 FADD.FTZ R18, -R18, -RZ ;  /* 0x800000ff12125221 */ /* 0x002fe20000010100 */
[----:B------:R-:W-:Y:S01]  /*4fb0*/  LOP3.LUT R39, R39, 0xff, RZ, 0xc0, !PT ;  /* 0x000000ff27277812 */ /* 0x000fe200078ec0ff */
[----:B------:R1:W-:Y:S01]  /*4fc0*/  STS [R11+0x14400], R40 ;  /* 0x014400280b007388 */ /* 0x0003e20000000800 */
[----:B------:R-:W-:Y:S02]  /*4fd0*/  SHF.R.U32.HI R226, RZ, 0x1, R221 ;  /* 0x00000001ffe27819 */ /* 0x000fe400000116dd */
[----:B------:R-:W-:Y:S01]  /*4fe0*/  ISETP.LE.U32.AND P3, PT, R39, UR15, PT ;  /* 0x0000000f27007c0c */ /* 0x000fe2000bf63070 */
[----:B------:R4:W-:Y:S01]  /*4ff0*/  STS [R36+0x14000], R43 ;  /* 0x0140002b24007388 */ /* 0x0009e20000000800 */
[----:B------:R-:W-:Y:S02]  /*5000*/  F2FP.RELU.F16.F32.PACK_AB R39, R25, R6 ;  /* 0x000000061927723e */ /* 0x000fe400000008ff */
[----:B------:R-:W-:Y:S01]  /*5010*/  F2FP.RELU.F16.F32.PACK_AB R48, R18, R17 ;  /* 0x000000111230723e */ /* 0x000fe200000008ff */
[----:B------:R4:W-:Y:S01]  /*5020*/  STS [R36+0x14400], R41 ;  /* 0x0144002924007388 */ /* 0x0009e20000000800 */
[----:B--2---:R-:W-:Y:S02]  /*5030*/  F2FP.RELU.F16.F32.PACK_AB R38, R250, R249 ;  /* 0x000000f9fa26723e */ /* 0x004fe400000008ff */
[----:B------:R-:W-:Y:S01]  /*5040*/  FSETP.GE.FTZ.AND P2, PT, R24, RZ, PT ;  /* 0x000000ff1800720b */ /* 0x000fe20003f56000 */
[----:B------:R-:W-:Y:S01]  /*5050*/  STS [R42], R39 ;  /* 0x000000272a007388 */ /* 0x000fe20000000800 */
[----:B------:R-:W-:Y:S02]  /*5060*/  FSETP.GE.FTZ.AND P4, PT, R20, RZ, PT ;  /* 0x000000ff1400720b */ /* 0x000fe40003f96000 */
[----:B------:R-:W-:Y:S01]  /*5070*/  FSETP.GE.FTZ.AND P5, PT, R8, RZ, PT ;  /* 0x000000ff0800720b */ /* 0x000fe20003fb6000 */
[----:B------:R-:W-:Y:S01]  /*5080*/  @!P3 FADD.FTZ R22, -R22, -RZ ;  /* 0x800000ff1616b221 */ /* 0x000fe20000010100 */
[----:B------:R-:W-:Y:S01]  /*5090*/  STS [R42+0x400], R37 ;  /* 0x000400252a007388 */ /* 0x000fe20000000800 */
[----:B------:R-:W-:Y:S02]  /*50a0*/  FSETP.GE.FTZ.AND P3, PT, R16, RZ, PT ;  /* 0x000000ff1000720b */ /* 0x000fe40003f76000 */
[----:B------:R-:W-:Y:S01]  /*50b0*/  FSETP.GE.FTZ.AND P6, PT, R250, RZ, PT ;  /* 0x000000fffa00720b */ /* 0x000fe20003fd6000 */
[----:B------:R-:W-:Y:S01]  /*50c0*/  STS [R49], R38 ;  /* 0x0000002631007388 */ /* 0x000fe20000000800 */
[----:B---3--:R-:W-:Y:S02]  /*50d0*/  F2FP.RELU.F16.F32.PACK_AB R44, R9, R7 ;  /* 0x00000007092c723e */ /* 0x008fe400000008ff */
[----:B-1----:R-:W-:Y:S02]  /*50e0*/  F2FP.RELU.F16.F32.PACK_AB R40, R252, R251 ;  /* 0x000000fbfc28723e */ /* 0x002fe400000008ff */
[----:B----4-:R-:W-:Y:S03]  /*50f0*/  F2FP.RELU.F16.F32.PACK_AB R43, R21, R26 ;  /* 0x0000001a152b723e */ /* 0x010fe600000008ff */
[----:B------:R-:W-:Y:S01]  /*5100*/  STS [R49+0x400], R40 ;  /* 0x0004002831007388 */ /* 0x000fe20000000800 */
[----:B------:R-:W-:Y:S03]  /*5110*/  F2FP.RELU.F16.F32.PACK_AB R41, R19, R22 ;  /* 0x000000161329723e */ /* 0x000fe600000008ff */
[----:B------:R-:W-:Y:S01]  /*5120*/  STS [R42+0x1000], R43 ;  /* 0x0010002b2a007388 */ /* 0x000fe20000000800 */
[----:B------:R-:W-:Y:S03]  /*5130*/  VIADD R36, R223, 0x6000 ;  /* 0x00006000df247836 */ /* 0x000fe60000000000 */
[----:B------:R-:W-:Y:S01]  /*5140*/  STS [R42+0x1400], R41 ;  /* 0x001400292a007388 */ /* 0x000fe20000000800 */
[----:B------:R-:W-:Y:S03]  /*5150*/  @P1 VIADD R225, R36, 0xffffffe0 ;  /* 0xffffffe024e11836 */ /* 0x000fe60000000000 */
        /* <DEDUP_REMOVED lines=58> */
[----:B-----5:R-:W-:Y:S01]  /*5500*/  FADD.FTZ R223, -R248, R36 ;  /* 0x00000024f8df7221 */ /* 0x020fe20000010100 */
[----:B------:R-:W-:Y:S01]  /*5510*/  LOP3.LUT R36, R226, 0x30, RZ, 0xc0, !PT ;  /* 0x00000030e2247812 */ /* 0x000fe200078ec0ff */
[----:B------:R-:W-:Y:S01]  /*5520*/  FADD.FTZ R38, -R247, R38 ;  /* 0x00000026f7267221 */ /* 0x000fe20000010100 */
[----:B------:R-:W-:Y:S02]  /*5530*/  FADD.FTZ R37, -R248, R37 ;  /* 0x00000025f8257221 */ /* 0x000fe40000010100 */
[-C--:B------:R-:W-:Y:S01]  /*5540*/  FSEL R223, R223, R248.reuse, P2 ;  /* 0x000000f8dfdf7208 */ /* 0x080fe20001000000 */
[C---:B------:R-:W-:Y:S04]  /*5550*/  HMMA.16816.F32 R48, R164.reuse, R214, R48 ;  /* 0x000000d6a430723c */ /* 0x040fe80000001830 */
[----:B------:R-:W-:Y:S01]  /*5560*/  LOP3.LUT R36, R36, 0x8, R221, 0xf8, !PT ;  /* 0x0000000824247812 */ /* 0x000fe200078ef8dd */
[----:B------:R-:W-:Y:S01]  /*5570*/  FMUL.FTZ R24, R24, R223 ;  /* 0x000000df18187220 */ /* 0x000fe20000410000 */
[----:B------:R-:W-:Y:S01]  /*5580*/  FSETP.GE.FTZ.AND P2, PT, R12, RZ, PT ;  /* 0x000000ff0c00720b */ /* 0x000fe20003f56000 */
[----:B------:R-:W-:Y:S01]  /*5590*/  IMAD.SHL.U32 R223, R221, 0x8, RZ ;  /* 0x00000008dddf7824 */ /* 0x000fe200078e00ff */
[----:B------:R-:W-:Y:S01]  /*55a0*/  LOP3.LUT R36, R36, 0x1c0, R227, 0xf8, !PT ;  /* 0x000001c024247812 */ /* 0x000fe200078ef8e3 */
[-C--:B------:R-:W-:Y:S03]  /*55b0*/  HMMA.16816.F32 R52, R164, R216.reuse, R52 ;  /* 0x000000d8a434723c */ /* 0x080fe60000001834 */
[----:B------:R-:W-:Y:S01]  /*55c0*/  LOP3.LUT R36, R36, 0x38, R223, 0x78, !PT ;  /* 0x0000003824247812 */ /* 0x000fe200078e78df */
[C---:B------:R-:W-:Y:S01]  /*55d0*/  FADD.FTZ R40, -R246.reuse, R40 ;  /* 0x00000028f6287221 */ /* 0x040fe20000010100 */
[----:B------:R-:W-:Y:S01]  /*55e0*/  FSEL R37, R37, R248, P4 ;  /* 0x000000f825257208 */ /* 0x000fe20002000000 */
[----:B------:R-:W-:Y:S01]  /*55f0*/  FADD.FTZ R41, -R246, R41 ;  /* 0x00000029f6297221 */ /* 0x000fe20000010100 */
[----:B------:R-:W-:Y:S01]  /*5600*/  FSETP.GE.FTZ.AND P4, PT, R4, RZ, PT ;  /* 0x000000ff0400720b */ /* 0x000fe20003f96000 */
[----:B------:R-:W-:Y:S02]  /*5610*/  IMAD R225, R36, 0x2, R225 ;  /* 0x0000000224e17824 */ /* 0x000fe400078e02e1 */
[----:B------:R-:W-:Y:S01]  /*5620*/  FADD.FTZ R36, -R247, R39 ;  /* 0x00000027f7247221 */ /* 0x000fe20000010100 */
[-C--:B------:R-:W-:Y:S01]  /*5630*/  FSEL R39, R38, R247.reuse, P3 ;  /* 0x000000f726277208 */ /* 0x080fe20001800000 */
[----:B------:R-:W-:Y:S01]  /*5640*/  FADD.FTZ R38, -R237, R43 ;  /* 0x0000002bed267221 */ /* 0x000fe20000010100 */
[----:B------:R-:W-:Y:S01]  /*5650*/  FSETP.GE.FTZ.AND P3, PT, R35, RZ, PT ;  /* 0x000000ff2300720b */ /* 0x000fe20003f76000 */
[----:B------:R-:W-:Y:S01]  /*5660*/  FADD.FTZ R42, -R237, R42 ;  /* 0x0000002aed2a7221 */ /* 0x000fe20000010100 */
[----:B------:R-:W-:Y:S01]  /*5670*/  FSEL R36, R36, R247, P2 ;  /* 0x000000f724247208 */ /* 0x000fe20001000000 */
[C---:B------:R-:W-:Y:S04]  /*5680*/  HMMA.16816.F32 R56, R168.reuse, R216, R56 ;  /* 0x000000d8a838723c */ /* 0x040fe80000001838 */
[----:B------:R-:W-:Y:S01]  /*5690*/  FSETP.GE.FTZ.AND P2, PT, R33, RZ, PT ;  /* 0x000000ff2100720b */ /* 0x000fe20003f56000 */
[----:B------:R-:W-:Y:S01]  /*56a0*/  FMUL.FTZ R37, R20, R37 ;  /* 0x0000002514257220 */ /* 0x000fe20000410000 */
[-C--:B------:R-:W-:Y:S01]  /*56b0*/  FSEL R43, R40, R246.reuse, P5 ;  /* 0x000000f6282b7208 */ /* 0x080fe20002800000 */
[----:B------:R-:W-:Y:S01]  /*56c0*/  FADD.FTZ R45, -R246, R45 ;  /* 0x0000002df62d7221 */ /* 0x000fe20000010100 */
[-C--:B------:R-:W-:Y:S01]  /*56d0*/  FSEL R38, R38, R237.reuse, P2 ;  /* 0x000000ed26267208 */ /* 0x080fe20001000000 */
[----:B------:R-:W-:Y:S01]  /*56e0*/  FADD.FTZ R46, -R237, R46 ;  /* 0x0000002eed2e7221 */ /* 0x000fe20000010100 */
[----:B------:R-:W-:Y:S01]  /*56f0*/  FSEL R40, R41, R246, P4 ;  /* 0x000000f629287208 */ /* 0x000fe20002000000 */
[----:B------:R-:W-:Y:S01]  /*5700*/  FADD.FTZ R41, -R246, R44 ;  /* 0x0000002cf6297221 */ /* 0x000fe20000010100 */
[----:B------:R-:W-:Y:S01]  /*5710*/  FSEL R42, R42, R237, P3 ;  /* 0x000000ed2a2a7208 */ /* 0x000fe20001800000 */
[----:B------:R-:W-:Y:S01]  /*5720*/  FADD.FTZ R44, -R237, R47 ;  /* 0x0000002fed2c7221 */ /* 0x000fe20000010100 */
[----:B------:R-:W-:Y:S01]  /*5730*/  FSETP.GE.FTZ.AND P5, PT, R31, RZ, PT ;  /* 0x000000ff1f00720b */ /* 0x000fe20003fb6000 */
[----:B------:R-:W-:Y:S01]  /*5740*/  FMUL.FTZ R47, R33, R38 ;  /* 0x00000026212f7220 */ /* 0x000fe20000410000 */
[----:B------:R-:W-:Y:S01]  /*5750*/  FSETP.GE.FTZ.AND P4, PT, R29, RZ, PT ;  /* 0x000000ff1d00720b */ /* 0x000fe20003f96000 */
[----:B------:R-:W-:Y:S01]  /*5760*/  FMUL.FTZ R39, R16, R39 ;  /* 0x0000002710277220 */ /* 0x000fe20000410000 */
[----:B------:R-:W-:Y:S01]  /*5770*/  FSETP.GE.FTZ.AND P3, PT, R34, RZ, PT ;  /* 0x000000ff2200720b */ /* 0x000fe20003f76000 */
[----:B------:R-:W-:Y:S01]  /*5780*/  FMUL.FTZ R36, R12, R36 ;  /* 0x000000240c247220 */ /* 0x000fe20000410000 */
[----:B------:R-:W-:Y:S01]  /*5790*/  FSETP.GE.FTZ.AND P2, PT, R27, RZ, PT ;  /* 0x000000ff1b00720b */ /* 0x000fe20003f56000 */
[----:B------:R-:W-:Y:S01]  /*57a0*/  FMUL.FTZ R43, R8, R43 ;  /* 0x0000002b082b7220 */ /* 0x000fe20000410000 */
[----:B------:R-:W-:Y:S01]  /*57b0*/  F2FP.F16.F32.PACK_AB R38, R37, R24 ;  /* 0x000000182526723e */ /* 0x000fe200000000ff */
[----:B------:R-:W-:Y:S01]  /*57c0*/  FMUL.FTZ R40, R4, R40 ;  /* 0x0000002804287220 */ /* 0x000fe20000410000 */
[----:B------:R-:W-:Y:S01]  /*57d0*/  FSEL R37, R41, R246, P5 ;  /* 0x000000f629257208 */ /* 0x000fe20002800000 */
[----:B------:R-:W-:Y:S01]  /*57e0*/  FMUL.FTZ R42, R35, R42 ;  /* 0x0000002a232a7220 */ /* 0x000fe20000410000 */
[----:B------:R-:W-:Y:S01]  /*57f0*/  FSEL R33, R45, R246, P4 ;  /* 0x000000f62d217208 */ /* 0x000fe20002000000 */
[----:B------:R-:W-:Y:S01]  /*5800*/  FADD.FTZ R49, -R248, R49 ;  /* 0x00000031f8317221 */ /* 0x000fe20000010100 */
[-C--:B------:R-:W-:Y:S01]  /*5810*/  FSEL R41, R46, R237.reuse, P3 ;  /* 0x000000ed2e297208 */ /* 0x080fe20001800000 */
[----:B------:R-:W-:Y:S01]  /*5820*/  FADD.FTZ R46, -R247, R51 ;  /* 0x00000033f72e7221 */ /* 0x000fe20000010100 */
[----:B------:R-:W-:Y:S01]  /*5830*/  FSEL R45, R44, R237, P2 ;  /* 0x000000ed2c2d7208 */ /* 0x000fe20001000000 */
[-C--:B------:R-:W-:Y:S03]  /*5840*/  HMMA.16816.F32 R60, R168, R218.reuse, R60 ;  /* 0x000000daa83c723c */ /* 0x080fe6000000183c */
[----:B------:R-:W-:Y:S01]  /*5850*/  FSETP.GE.FTZ.AND P2, PT, R30, RZ, PT ;  /* 0x000000ff1e00720b */ /* 0x000fe20003f56000 */
[----:B------:R-:W-:Y:S01]  /*5860*/  FMUL.FTZ R37, R31, R37 ;  /* 0x000000251f257220 */ /* 0x000fe20000410000 */
[----:B------:R-:W-:Y:S01]  /*5870*/  F2FP.F16.F32.PACK_AB R36, R36, R39 ;  /* 0x000000272424723e */ /* 0x000fe200000000ff */
[----:B------:R-:W-:Y:S01]  /*5880*/  FADD.FTZ R39, -R248, R48 ;  /* 0x00000030f8277221 */ /* 0x000fe20000010100 */
[----:B------:R-:W-:Y:S01]  /*5890*/  F2FP.F16.F32.PACK_AB R40, R40, R43 ;  /* 0x0000002b2828723e */ /* 0x000fe200000000ff */
[----:B------:R-:W-:Y:S01]  /*58a0*/  FMUL.FTZ R48, R27, R45 ;  /* 0x0000002d1b307220 */ /* 0x000fe20000410000 */
        /* <DEDUP_REMOVED lines=8> */
[----:B------:R-:W-:Y:S01]  /*5930*/  F2FP.F16.F32.PACK_AB R42, R47, R42 ;  /* 0x0000002a2f2a723e */ /* 0x000fe200000000ff */
[----:B------:R-:W-:Y:S01]  /*5940*/  FADD.FTZ R50, -R247, R50 ;  /* 0x00000032f7327221 */ /* 0x000fe20000010100 */
[-C--:B------:R-:W-:Y:S01]  /*5950*/  FSEL R39, R39, R248.reuse, P5 ;  /* 0x000000f827277208 */ /* 0x080fe20002800000 */
[----:B------:R-:W-:Y:S01]  /*5960*/  FADD.FTZ R53, -R248, R53 ;  /* 0x00000035f8357221 */ /* 0x000fe20000010100 */
[-C--:B------:R-:W-:Y:S01]  /*5970*/  FSEL R49, R49, R248.reuse, P4 ;  /* 0x000000f831317208 */ /* 0x080fe20002000000 */
[----:B------:R-:W-:Y:S01]  /*5980*/  FADD.FTZ R47, -R246, R56 ;  /* 0x00000038f62f7221 */ /* 0x000fe20000010100 */
[----:B------:R-:W-:Y:S01]  /*5990*/  FSEL R52, R52, R247, P2 ;  /* 0x000000f734347208 */ /* 0x000fe20001000000 */
[----:B------:R-:W-:Y:S01]  /*59a0*/  FMUL.FTZ R39, R10, R39 ;  /* 0x000000270a277220 */ /* 0x000fe20000410000 */
[----:B------:R-:W-:Y:S01]  /*59b0*/  FSETP.GE.FTZ.AND P3, PT, R23, RZ, PT ;  /* 0x000000ff1700720b */ /* 0x000fe20003f76000 */
[----:B------:R-:W-:Y:S01]  /*59c0*/  FMUL.FTZ R46, R15, R49 ;  /* 0x000000310f2e7220 */ /* 0x000fe20000410000 */
[----:B------:R-:W-:Y:S01]  /*59d0*/  FSETP.GE.FTZ.AND P4, PT, R25, RZ, PT ;  /* 0x000000ff1900720b */ /* 0x000fe20003f96000 */
[----:B------:R-:W-:Y:S01]  /*59e0*/  FADD.FTZ R54, -R247, R54 ;  /* 0x00000036f7367221 */ /* 0x000fe20000010100 */
[----:B------:R-:W-:Y:S01]  /*59f0*/  FSETP.GE.FTZ.AND P2, PT, R26, RZ, PT ;  /* 0x000000ff1a00720b */ /* 0x000fe20003f56000 */
[----:B------:R-:W-:Y:S01]  /*5a00*/  FADD.FTZ R57, -R246, R57 ;  /* 0x00000039f6397221 */ /* 0x000fe20000010100 */
[----:B------:R-:W-:Y:S01]  /*5a10*/  F2FP.F16.F32.PACK_AB R37, R44, R37 ;  /* 0x000000252c25723e */ /* 0x000fe200000000ff */
[C---:B------:R-:W-:Y:S01]  /*5a20*/  FADD.FTZ R44, -R237.reuse, R59 ;  /* 0x0000003bed2c7221 */ /* 0x040fe20000010100 */
[----:B------:R-:W-:Y:S01]  /*5a30*/  F2FP.F16.F32.PACK_AB R41, R48, R41 ;  /* 0x000000293029723e */ /* 0x000fe200000000ff */
[----:B------:R-:W-:Y:S04]  /*5a40*/  HMMA.16816.F32 R64, R164, R218, R64 ;  /* 0x000000daa440723c */ /* 0x000fe80000001840 */
[----:B------:R-:W-:Y:S01]  /*5a50*/  FSEL R50, R50, R247, P3 ;  /* 0x000000f732327208 */ /* 0x000fe20001800000 */
        /* <DEDUP_REMOVED lines=14> */
[----:B------:R-:W-:Y:S01]  /*5b40*/  FADD.FTZ R66, -R247, R66 ;  /* 0x00000042f7427221 */ /* 0x000fe20000010100 */
[----:B------:R-:W-:Y:S01]  /*5b50*/  FSEL R49, R54, R247, P3 ;  /* 0x000000f736317208 */ /* 0x000fe20001800000 */
[----:B------:R-:W-:Y:S01]  /*5b60*/  FMUL.FTZ R52, R5, R52 ;  /* 0x0000003405347220 */ /* 0x000fe20000410000 */
[----:B------:R-:W-:Y:S02]  /*5b70*/  FSEL R46, R57, R246, P4 ;  /* 0x000000f6392e7208 */ /* 0x000fe40002000000 */
[----:B------:R-:W-:Y:S01]  /*5b80*/  FSEL R44, R44, R237, P2 ;  /* 0x000000ed2c2c7208 */ /* 0x000fe20001000000 */
[----:B------:R-:W-:Y:S01]  /*5b90*/  FMUL.FTZ R49, R14, R49 ;  /* 0x000000310e317220 */ /* 0x000fe20000410000 */
[----:B------:R-:W-:Y:S01]  /*5ba0*/  FSETP.GE.FTZ.AND P3, PT, R22, RZ, PT ;  /* 0x000000ff1600720b */ /* 0x000fe20003f76000 */
[----:B------:R-:W-:Y:S01]  /*5bb0*/  FMUL.FTZ R46, R21, R46 ;  /* 0x0000002e152e7220 */ /* 0x000fe20000410000 */
[----:B------:R-:W-:Y:S01]  /*5bc0*/  FSETP.GE.FTZ.AND P4, PT, R9, RZ, PT ;  /* 0x000000ff0900720b */ /* 0x000fe20003f96000 */
[----:B------:R-:W-:Y:S01]  /*5bd0*/  FMUL.FTZ R44, R19, R44 ;  /* 0x0000002c132c7220 */ /* 0x000fe20000410000 */
[----:B------:R-:W-:Y:S02]  /*5be0*/  FSETP.GE.FTZ.AND P2, PT, R18, RZ, PT ;  /* 0x000000ff1200720b */ /* 0x000fe40003f56000 */
[----:B------:R-:W-:Y:S02]  /*5bf0*/  FSEL R43, R43, R248, P5 ;  /* 0x000000f82b2b7208 */ /* 0x000fe40002800000 */
[----:B------:R-:W-:Y:S02]  /*5c00*/  FSEL R51, R58, R237, P3 ;  /* 0x000000ed3a337208 */ /* 0x000fe40001800000 */
[----:B------:R-:W-:Y:S01]  /*5c10*/  FSETP.GE.FTZ.AND P3, PT, R17, RZ, PT ;  /* 0x000000ff1100720b */ /* 0x000fe20003f76000 */
[----:B------:R-:W-:Y:S01]  /*5c20*/  FMUL.FTZ R43, R6, R43 ;  /* 0x0000002b062b7220 */ /* 0x000fe20000410000 */
[----:B------:R-:W-:Y:S01]  /*5c30*/  FSETP.GE.FTZ.AND P5, PT, R7, RZ, PT ;  /* 0x000000ff0700720b */ /* 0x000fe20003fb6000 */
[----:B------:R-:W-:Y:S01]  /*5c40*/  FMUL.FTZ R51, R22, R51 ;  /* 0x0000003316337220 */ /* 0x000fe20000410000 */
[----:B------:R-:W-:Y:S02]  /*5c50*/  FSEL R62, R62, R237, P3 ;  /* 0x000000ed3e3e7208 */ /* 0x000fe40001800000 */
[----:B------:R-:W-:Y:S01]  /*5c60*/  FSETP.GE.FTZ.AND P3, PT, R252, RZ, PT ;  /* 0x000000fffc00720b */ /* 0x000fe20003f76000 */
[----:B------:R-:W-:Y:S01]  /*5c70*/  @P2 FADD.FTZ R237, -R237, R63 ;  /* 0x0000003feded2221 */ /* 0x000fe20000010100 */
[----:B------:R-:W-:Y:S01]  /*5c80*/  F2FP.F16.F32.PACK_AB R43, R48, R43 ;  /* 0x0000002b302b723e */ /* 0x000fe200000000ff */
[----:B------:R-:W-:Y:S01]  /*5c90*/  FMUL.FTZ R62, R17, R62 ;  /* 0x0000003e113e7220 */ /* 0x000fe20000410000 */
        /* <DEDUP_REMOVED lines=8> */
[----:B------:R-:W-:Y:S02]  /*5d20*/  F2FP.F16.F32.PACK_AB R45, R45, R50 ;  /* 0x000000322d2d723e */ /* 0x000fe400000000ff */
        /* <DEDUP_REMOVED lines=8> */
[----:B------:R-:W-:Y:S01]  /*5db0*/  LEA R52, R13, UR42, 0x1 ;  /* 0x0000002a0d347c11 */ /* 0x000fe2000f8e08ff */
[----:B------:R-:W-:Y:S02]  /*5dc0*/  IMAD.MOV.U32 R51, RZ, RZ, 0x10 ;  /* 0x00000010ff337424 */ /* 0x000fe400078e00ff */
        /* <DEDUP_REMOVED lines=10> */
[----:B------:R-:W-:Y:S01]  /*5e70*/  LEA.HI.X.SX32 R243, R5, R243, 0x1, P2 ;  /* 0x000000f305f37211 */ /* 0x000fe200010f0eff */
[----:B------:R-:W-:Y:S04]  /*5e80*/  VIADD R222, R222, UR8 ;  /* 0x00000008dede7c36 */ /* 0x000fe80008000000 */
[----:B------:R-:W-:Y:S01]  /*5e90*/  @!PT LDS RZ, [RZ] ;  /* 0x00000000fffff984 */ /* 0x000fe20000000800 */
[----:B------:R-:W-:Y:S01]  /*5ea0*/  @!PT LDS RZ, [RZ] ;  /* 0x00000000fffff984 */ /* 0x000fe20000000800 */
[----:B------:R-:W-:Y:S01]  /*5eb0*/  @!PT LDS RZ, [RZ] ;  /* 0x00000000fffff984 */ /* 0x000fe20000000800 */
[----:B------:R1:W-:Y:S04]  /*5ec0*/  LDGSTS.E.BYPASS.LTC128B.128 [R233], desc[UR40][R242.64] ;  /* 0x00000000f2e97fae */ /* 0x0003e8000b981a28 */
[----:B------:R1:W-:Y:S04]  /*5ed0*/  LDGSTS.E.BYPASS.LTC128B.128 [R233+0x1000], desc[UR40][R242.64+0x40] ;  /* 0x01000040f2e97fae */ /* 0x0003e8000b981a28 */
[----:B------:R1:W-:Y:S04]  /*5ee0*/  LDGSTS.E.BYPASS.LTC128B.128 [R233+0x2000], desc[UR40][R242.64+0x80] ;  /* 0x02000080f2e97fae */ /* 0x0003e8000b981a28 */
[----:B------:R-:W0:Y:S02]  /*5ef0*/  LDGDEPBAR ;  /* 0x00000000000079af */ /* 0x000e240000000000 */
.L_x_829:
[----:B------:R2:W-:Y:S01]  /*5f00*/  STS [R11+0xf400], R36 ;  /* 0x00f400240b007388 */ /* 0x0005e20000000800 */
[----:B------:R-:W-:Y:S01]  /*5f10*/  SEL R7, R51, 0xfffffff0, !P1 ;  /* 0xfffffff033077807 */ /* 0x000fe20004800000 */
[----:B------:R-:W-:Y:S01]  /*5f20*/  FMUL.FTZ R9, R250, R248 ;  /* 0x000000f8fa097220 */ /* 0x000fe20000410000 */
[----:B------:R-:W-:Y:S02]  /*5f30*/  VIADD R28, R52, 0x20 ;  /* 0x00000020341c7836 */ /* 0x000fe40000000000 */
[----:B------:R-:W-:Y:S01]  /*5f40*/  STS [R11+0xf000], R38 ;  /* 0x00f000260b007388 */ /* 0x000fe20000000800 */
[----:B------:R-:W-:Y:S01]  /*5f50*/  FMUL.FTZ R252, R252, R247 ;  /* 0x000000f7fcfc7220 */ /* 0x000fe20000410000 */
[----:B------:R-:W-:Y:S01]  /*5f60*/  IMAD.IADD R6, R7, 0x1, R52 ;  /* 0x0000000107067824 */ /* 0x000fe200078e0234 */
[----:B------:R-:W-:Y:S01]  /*5f70*/  F2FP.F16.F32.PACK_AB R50, R9, R50 ;  /* 0x000000320932723e */ /* 0x000fe200000000ff */
[----:B------:R-:W-:Y:S01]  /*5f80*/  @P0 VIADD R28, R52, 0xffffffe0 ;  /* 0xffffffe0341c0836 */ /* 0x000fe20000000000 */
[----:B------:R-:W-:Y:S01]  /*5f90*/  F2FP.F16.F32.PACK_AB R47, R47, R48 ;  /* 0x000000302f2f723e */ /* 0x000fe200000000ff */
[C---:B------:R-:W-:Y:S01]  /*5fa0*/  IMAD.SHL.U32 R52, R221.reuse, 0x20, RZ ;  /* 0x00000020dd347824 */ /* 0x040fe200078e00ff */
        /* <DEDUP_REMOVED lines=107> */
[----:B------:R-:W-:Y:S04]  /*6660*/  SHF.R.S64 R5, R8, 0x1f, R7 ;  /* 0x0000001f08057819 */ /* 0x000fe80000001007 */
[----:B------:R-:W-:Y:S02]  /*6670*/  IADD3 R240, P0, PT, R240, R5, RZ ;  /* 0x00000005f0f07210 */ /* 0x000fe40007f1e0ff */
[----:B------:R-:W-:Y:S02]  /*6680*/  LOP3.LUT R5, R6, 0x1f20, R223, 0xf8, !PT ;  /* 0x00001f2006057812 */ /* 0x000fe400078ef8df */
[----:B------:R-:W-:Y:S02]  /*6690*/  LEA.HI.X.SX32 R241, R7, R241, 0x1, P0 ;  /* 0x000000f107f17211 */ /* 0x000fe400000f0eff */
[----:B------:R-:W-:Y:S05]  /*66a0*/  LEA R9, R5, UR4, 0x1 ;  /* 0x0000000405097c11 */ /* 0x000fea000f8e08ff */
[----:B------:R-:W-:Y:S01]  /*66b0*/  @!PT LDS RZ, [RZ] ;  /* 0x00000000fffff984 */ /* 0x000fe20000000800 */
[----:B------:R-:W-:Y:S01]  /*66c0*/  @!PT LDS RZ, [RZ] ;  /* 0x00000000fffff984 */ /* 0x000fe20000000800 */
[----:B------:R-:W-:Y:S01]  /*66d0*/  @!PT LDS RZ, [RZ] ;  /* 0x00000000fffff984 */ /* 0x000fe20000000800 */
[----:B------:R1:W-:Y:S04]  /*66e0*/  LDGSTS.E.BYPASS.LTC128B.128 [R9+0x6000], desc[UR40][R240.64] ;  /* 0x06000000f0097fae */ /* 0x0003e8000b981a28 */
[----:B------:R1:W-:Y:S04]  /*66f0*/  LDGSTS.E.BYPASS.LTC128B.128 [R9+0x7000], desc[UR40][R240.64+0x40] ;  /* 0x07000040f0097fae */ /* 0x0003e8000b981a28 */
[----:B------:R1:W-:Y:S04]  /*6700*/  LDGSTS.E.BYPASS.LTC128B.128 [R9+0x8000], desc[UR40][R240.64+0x80] ;  /* 0x08000080f0097fae */ /* 0x0003e8000b981a28 */
[----:B------:R-:W0:Y:S02]  /*6710*/  LDGDEPBAR ;  /* 0x00000000000079af */ /* 0x000e240000000000 */
.L_x_830:
        /* <DEDUP_REMOVED lines=477> */
.L_x_832:
        /* <DEDUP_REMOVED lines=12> */
.L_x_833:
[----:B------:R-:W2:Y:S01]  /*85b0*/  LDCU.64 UR8, c[0x0][0x5c8] ;  /* 0x0000b900ff0877ac */ /* 0x000ea20008000a00 */
[----:B------:R-:W-:-:S04]  /*85c0*/  UIADD3 UR12, UPT, UPT, UR44, UR46, URZ ;  /* 0x0000002e2c0c7290 */ /* 0x000fc8000fffe0ff */
[----:B--2---:R-:W-:Y:S02]  /*85d0*/  UIMAD.WIDE.U32 UR20, UR12, UR8, URZ ;  /* 0x000000080c1472a5 */ /* 0x004fe4000f8e00ff */
[----:B------:R-:W-:-:S04]  /*85e0*/  UIMAD UR12, UR12, UR9, URZ ;  /* 0x000000090c0c72a4 */ /* 0x000fc8000f8e02ff */
[----:B------:R-:W-:-:S06]  /*85f0*/  UIADD3 UR12, UPT, UPT, UR21, UR12, URZ ;  /* 0x0000000c150c7290 */ /* 0x000fcc000fffe0ff */
[----:B------:R-:W-:-:S07]  /*8600*/  MOV R6, UR12 ;  /* 0x0000000c00067c02 */ /* 0x000fce0008000f00 */
.L_x_834:
[----:B------:R-:W-:Y:S01]  /*8610*/  BAR.SYNC.DEFER_BLOCKING 0x0 ;  /* 0x0000000000007b1d */ /* 0x000fe20000010000 */
[----:B------:R-:W-:Y:S01]  /*8620*/  LOP3.LUT R0, R223, 0xd8, RZ, 0xc0, !PT ;  /* 0x000000d8df007812 */ /* 0x000fe200078ec0ff */
[----:B------:R-:W-:Y:S01]  /*8630*/  USHF.L.U32 UR14, UR47, 0x7, URZ ;  /* 0x000000072f0e7899 */ /* 0x000fe200080006ff */
[--C-:B------:R-:W-:Y:S01]  /*8640*/  SHF.R.U32.HI R52, RZ, 0x2, R221.reuse ;  /* 0x00000002ff347819 */ /* 0x100fe200000116dd */
[----:B------:R-:W-:Y:S01]  /*8650*/  USHF.L.U32 UR13, UR47, 0x7, URZ ;  /* 0x000000072f0d7899 */ /* 0x000fe200080006ff */
[----:B------:R-:W-:Y:S01]  /*8660*/  LOP3.LUT R0, R0, 0x18, R221, 0x78, !PT ;  /* 0x0000001800007812 */ /* 0x000fe200078e78dd */
[----:B------:R-:W-:Y:S02]  /*8670*/  UIMAD.WIDE.U32 UR22, UR14, UR10, URZ ;  /* 0x0000000a0e1672a5 */ /* 0x000fe4000f8e00ff */
[----:B-1----:R-:W1:Y:S01]  /*8680*/  LDC.64 R2, c[0x0][0x5d8] ;  /* 0x00017600ff027b82 */ /* 0x002e620000000a00 */
[----:B------:R-:W-:Y:S01]  /*8690*/  USHF.R.S32.HI UR15, URZ, 0x1f, UR14 ;  /* 0x0000001fff0f7899 */ /* 0x000fe2000801140e */
[--C-:B------:R-:W-:Y:S01]  /*86a0*/  LOP3.LUT R0, R0, 0x1f20, R223.reuse, 0xf8, !PT ;  /* 0x00001f2000007812 */ /* 0x100fe200078ef8df */
[----:B------:R-:W-:Y:S01]  /*86b0*/  UIADD3 UR43, UPT, UPT, -UR13, UR43, URZ ;  /* 0x0000002b0d2b7290 */ /* 0x000fe2000fffe1ff */
[----:B------:R-:W-:Y:S01]  /*86c0*/  BSSY.RECONVERGENT B0, `(.L_x_835) ;  /* 0x000002c000007945 */ /* 0x000fe20003800200 */
[----:B------:R-:W-:Y:S01]  /*86d0*/  IMAD.U32 R4, RZ, RZ, UR22 ;  /* 0x00000016ff047e24 */ /* 0x000fe2000f8e00ff */
[----:B------:R-:W-:Y:S01]  /*86e0*/  LEA R0, R0, UR4, 0x1 ;  /* 0x0000000400007c11 */ /* 0x000fe2000f8e08ff */
[----:B------:R-:W-:Y:S01]  /*86f0*/  IMAD.U32 R5, RZ, RZ, UR23 ;  /* 0x00000017ff057e24 */ /* 0x000fe2000f8e00ff */
[----:B------:R-:W-:Y:S01]  /*8700*/  UIMAD UR12, UR15, UR10, URZ ;  /* 0x0000000a0f0c72a4 */ /* 0x000fe2000f8e02ff */
[----:B------:R-:W-:Y:S01]  /*8710*/  ISETP.GE.AND P1, PT, R52, UR43, PT ;  /* 0x0000002b34007c0c */ /* 0x000fe2000bf26270 */
[----:B------:R-:W-:Y:S01]  /*8720*/  IMAD.U32 R41, RZ, RZ, UR23 ;  /* 0x00000017ff297e24 */ /* 0x000fe2000f8e00ff */
[----:B------:R-:W-:Y:S01]  /*8730*/  LOP3.LUT R7, R4, 0x18, R223, 0xf8, !PT ;  /* 0x0000001804077812 */ /* 0x000fe200078ef8df */
[----:B------:R-:W-:Y:S01]  /*8740*/  UIMAD UR12, UR14, UR11, UR12 ;  /* 0x0000000b0e0c72a4 */ /* 0x000fe2000f8e020c */
[----:B------:R-:W2:Y:S01]  /*8750*/  LDC.64 R4, c[0x0][0x5e0] ;  /* 0x00017800ff047b82 */ /* 0x000ea20000000a00 */
[----:B------:R-:W-:Y:S01]  /*8760*/  IMAD.U32 R40, RZ, RZ, UR22 ;  /* 0x00000016ff287e24 */ /* 0x000fe2000f8e00ff */
[----:B------:R-:W-:Y:S01]  /*8770*/  IADD3 R56, P0, PT, R7, UR18, RZ ;  /* 0x0000001207387c10 */ /* 0x000fe2000ff1e0ff */
[----:B------:R-:W-:Y:S01]  /*8780*/  VIADD R40, R52, 0x40 ;  /* 0x0000004034287836 */ /* 0x000fe20000000000 */
[----:B------:R3:W4:Y:S01]  /*8790*/  LDS.128 R36, [R0+0xa000] ;  /* 0x00a0000000247984 */ /* 0x0007220000000c00 */
[----:B------:R-:W-:Y:S01]  /*87a0*/  IMAD.U32 R7, RZ, RZ, UR12 ;  /* 0x0000000cff077e24 */ /* 0x000fe2000f8e00ff */
[----:B------:R-:W-:-:S02]  /*87b0*/  LOP3.LUT R54, R223, 0x18, RZ, 0xc0, !PT ;  /* 0x00000018df367812 */ /* 0x000fc400078ec0ff */
[----:B------:R3:W2:Y:S01]  /*87c0*/  LDS.128 R32, [R0+0xc000] ;  /* 0x00c0000000207984 */ /* 0x0006a20000000c00 */
[----:B------:R-:W-:Y:S02]  /*87d0*/  ISETP.GE.AND P2, PT, R40, UR43, PT ;  /* 0x0000002b28007c0c */ /* 0x000fe4000bf46270 */
[----:B------:R-:W-:Y:S01]  /*87e0*/  IADD3.X R57, PT, PT, R41, UR16, R7, P0, !PT ;  /* 0x0000001029397c10 */ /* 0x000fe200087fe407 */
[----:B------:R3:W2:Y:S01]  /*87f0*/  LDS.128 R28, [R0+0xf000] ;  /* 0x00f00000001c7984 */ /* 0x0006a20000000c00 */
[----:B------:R-:W-:-:S03]  /*8800*/  IADD3 R7, P0, PT, R52, 0x40, RZ ;  /* 0x0000004034077810 */ /* 0x000fc60007f1e0ff */
[----:B------:R3:W2:Y:S01]  /*8810*/  LDS.128 R24, [R0+0x10000] ;  /* 0x0100000000187984 */ /* 0x0006a20000000c00 */
[----:B-1----:R-:W-:-:S03]  /*8820*/  IMAD.WIDE.U32 R56, R2, UR26, R56 ;  /* 0x0000001a02387c25 */ /* 0x002fc6000f8e0038 */
[----:B------:R3:W1:Y:S01]  /*8830*/  LDS.128 R20, [R0+0x11000] ;  /* 0x0110000000147984 */ /* 0x0006620000000c00 */
[----:B------:R-:W-:Y:S02]  /*8840*/  IMAD.U32 R2, RZ, RZ, UR8 ;  /* 0x00000008ff027e24 */ /* 0x000fe4000f8e00ff */
[----:B------:R-:W-:Y:S01]  /*8850*/  IMAD.X R53, RZ, RZ, RZ, P0 ;  /* 0x000000ffff357224 */ /* 0x000fe200000e06ff */
[----:B------:R3:W1:Y:S01]  /*8860*/  LDS.128 R16, [R0+0x12000] ;  /* 0x0120000000107984 */ /* 0x0006620000000c00 */
[----:B------:R-:W-:-:S03]  /*8870*/  IMAD R3, R3, UR26, R57 ;  /* 0x0000001a03037c24 */ /* 0x000fc6000f8e0239 */
        /* <DEDUP_REMOVED lines=16> */
.L_x_836:
[----:B------:R-:W-:Y:S05]  /*8980*/  BSYNC.RECONVERGENT B0 ;  /* 0x0000000000007941 */ /* 0x000fea0003800200 */
.L_x_835:
        /* <DEDUP_REMOVED lines=15> */
.L_x_838:
[----:B------:R-:W-:Y:S05]  /*8a80*/  BSYNC.RECONVERGENT B0 ;  /* 0x0000000000007941 */ /* 0x000fea0003800200 */
.L_x_837:
[----:B------:R-:W-:Y:S01]  /*8a90*/  MOV R55, RZ ;  /* 0x000000ff00377202 */ /* 0x000fe20000000f00 */
[----:B------:R-:W-:Y:S01]  /*8aa0*/  UIMAD UR15, UR15, UR8, URZ ;  /* 0x000000080f0f72a4 */ /* 0x000fe2000f8e02ff */
[----:B------:R-:W-:Y:S01]  /*8ab0*/  BSSY.RECONVERGENT B0, `(.L_x_839) ;  /* 0x0000011000007945 */ /* 0x000fe20003800200 */
[----:B------:R-:W-:Y:S02]  /*8ac0*/  IMAD.WIDE.U32 R2, R2, UR14, R54 ;  /* 0x0000000e02027c25 */ /* 0x000fe4000f8e0036 */
[----:B------:R-:W-:Y:S01]  /*8ad0*/  UIMAD UR15, UR14, UR9, UR15 ;  /* 0x000000090e0f72a4 */ /* 0x000fe2000f8e020f */
[----:B------:R-:W-:-:S05]  /*8ae0*/  IADD3 R2, P0, PT, R2, UR20, RZ ;  /* 0x0000001402027c10 */ /* 0x000fca000ff1e0ff */
[----:B------:R-:W-:-:S03]  /*8af0*/  IADD3.X R3, PT, PT, R6, UR15, R3, P0, !PT ;  /* 0x0000000f06037c10 */ /* 0x000fc600087fe403 */
[----:B--2---:R-:W-:-:S04]  /*8b00*/  IMAD.WIDE.U32 R2, R4, UR26, R2 ;  /* 0x0000001a04027c25 */ /* 0x004fc8000f8e0002 */
        /* <DEDUP_REMOVED lines=8> */
[----:B------:R2:W-:Y:S04]  /*8b90*/  STG.E.128 desc[UR40][R34.64], R28 ;  /* 0x0000001c22007986 */ /* 0x0005e8000c101d28 */
[----:B-1----:R2:W-:Y:S04]  /*8ba0*/  STG.E.128 desc[UR40][R34.64+0x40], R20 ;  /* 0x0000401422007986 */ /* 0x0025e8000c101d28 */
[----:B------:R2:W-:Y:S02]  /*8bb0*/  STG.E.128 desc[UR40][R34.64+0x80], R12 ;  /* 0x0000800c22007986 */ /* 0x0005e4000c101d28 */
.L_x_840:
[----:B------:R-:W-:Y:S05]  /*8bc0*/  BSYNC.RECONVERGENT B0 ;  /* 0x0000000000007941 */ /* 0x000fea0003800200 */
.L_x_839:
[----:B------:R-:W-:Y:S05]  /*8bd0*/  @P2 BRA `(.L_x_826) ;  /* 0x00000000002c2947 */ /* 0x000fea0003800000 */
[----:B------:R-:W1:Y:S01]  /*8be0*/  LDCU.64 UR10, c[0x0][0x568] ;  /* 0x0000ad00ff0a77ac */ /* 0x000e620008000a00 */
[----:B------:R-:W-:Y:S01]  /*8bf0*/  MOV R4, R2 ;  /* 0x0000000200047202 */ /* 0x000fe20000000f00 */
[----:B---34-:R-:W-:-:S04]  /*8c00*/  IMAD R0, R53, UR8, RZ ;  /* 0x0000000835007c24 */ /* 0x018fc8000f8e02ff */
[----:B------:R-:W-:-:S04]  /*8c10*/  IMAD.WIDE.U32 R2, R7, UR8, R4 ;  /* 0x0000000807027c25 */ /* 0x000fc8000f8e0004 */
[----:B------:R-:W-:-:S05]  /*8c20*/  IMAD R0, R7, UR9, R0 ;  /* 0x0000000907007c24 */ /* 0x000fca000f8e0200 */
[----:B------:R-:W-:Y:S02]  /*8c30*/  IADD3 R0, PT, PT, R0, R3, RZ ;  /* 0x0000000300007210 */ /* 0x000fe40007ffe0ff */
[----:B-1----:R-:W-:-:S04]  /*8c40*/  LEA R4, P0, R2, UR10, 0x1 ;  /* 0x0000000a02047c11 */ /* 0x002fc8000f8008ff */
[----:B------:R-:W-:-:S05]  /*8c50*/  LEA.HI.X R5, R2, UR11, R0, 0x1, P0 ;  /* 0x0000000b02057c11 */ /* 0x000fca00080f0c00 */
[----:B------:R1:W-:Y:S04]  /*8c60*/  STG.E.128 desc[UR40][R4.64], R24 ;  /* 0x0000001804007986 */ /* 0x0003e8000c101d28 */
[----:B------:R1:W-:Y:S04]  /*8c70*/  STG.E.128 desc[UR40][R4.64+0x40], R16 ;  /* 0x0000401004007986 */ /* 0x0003e8000c101d28 */
[----:B------:R1:W-:Y:S02]  /*8c80*/  STG.E.128 desc[UR40][R4.64+0x80], R8 ;  /* 0x0000800804007986 */ /* 0x0003e4000c101d28 */
.L_x_826:
[----:B------:R-:W-:Y:S05]  /*8c90*/  BSYNC.RECONVERGENT B1 ;  /* 0x0000000000017941 */ /* 0x000fea0003800200 */
.L_x_804:
        /* <DEDUP_REMOVED lines=11> */
.L_x_842:
        /* <DEDUP_REMOVED lines=11> */
.L_x_1726:


//--------------------- .text._ZN5flash44flash_bwd_dq_dk_dv_loop_seqk_parallel_kernelI23Flash_bwd_kernel_traitsILi96ELi64ELi128ELi8ELi2ELi4ELi4ELb1ELb0EN7cutlass6half_tE19Flash_kernel_traitsILi96ELi64ELi128ELi8ES3_EELb0ELb0ELb1ELb0ELb0ELb1ELb1EEEvNS_16Flash_bwd_paramsE --------------------------
	.section	.text._ZN5flash44flash_bwd_dq_dk_dv_loop_seqk_parallel_kernelI23Flash_bwd_kernel_traitsILi96ELi64ELi128ELi8ELi2ELi4ELi4ELb1ELb0EN7cutlass6half_tE19Flash_kernel_traitsILi96ELi64ELi128ELi8ES3_EELb0ELb0ELb1ELb0ELb0ELb1ELb1EEEvNS_16Flash_bwd_paramsE,"ax",@progbits
	.align	128
        .global         _ZN5flash44flash_bwd_dq_dk_dv_loop_seqk_parallel_kernelI23Flash_bwd_kernel_traitsILi96ELi64ELi128ELi8ELi2ELi4ELi4ELb1ELb0EN7cutlass6half_tE19Flash_kernel_traitsILi96ELi64ELi128ELi8ES3_EELb0ELb0ELb1ELb0ELb0ELb1ELb1EEEvNS_16Flash_bwd_paramsE
        .type           _ZN5flash44flash_bwd_dq_dk_dv_loop_seqk_parallel_kernelI23Flash_bwd_kernel_traitsILi96ELi64ELi128ELi8ELi2ELi4ELi4ELb1ELb0EN7cutlass6half_tE19Flash_kernel_traitsILi96ELi64ELi128ELi8ES3_EELb0ELb0ELb1ELb0ELb0ELb1ELb1EEEvNS_16Flash_bwd_paramsE,@function
        .size           _ZN5flash44flash_bwd_dq_dk_dv_loop_seqk_parallel_kernelI23Flash_bwd_kernel_traitsILi96ELi64ELi128ELi8ELi2ELi4ELi4ELb1ELb0EN7cutlass6half_tE19Flash_kernel_traitsILi96ELi64ELi128ELi8ES3_EELb0ELb0ELb1ELb0ELb0ELb1ELb1EEEvNS_16Flash_bwd_paramsE,(.L_x_1727 - _ZN5flash44flash_bwd_dq_dk_dv_loop_seqk_parallel_kernelI23Flash_bwd_kernel_traitsILi96ELi64ELi128ELi8ELi2ELi4ELi4ELb1ELb0EN7cutlass6half_tE19Flash_kernel_traitsILi96ELi64ELi128ELi8ES3_EELb0ELb0ELb1ELb0ELb0ELb1ELb1EEEvNS_16Flash_bwd_paramsE)
        .other          _ZN5flash44flash_bwd_dq_dk_dv_loop_seqk_parallel_kernelI23Flash_bwd_kernel_traitsILi96ELi64ELi128ELi8ELi2ELi4ELi4ELb1ELb0EN7cutlass6half_tE19Flash_kernel_traitsILi96ELi64ELi128ELi8ES3_EELb0ELb0ELb1ELb0ELb0ELb1ELb1EEEvNS_16Flash_bwd_paramsE,@"STO_CUDA_ENTRY STV_DEFAULT"
_ZN5flash44flash_bwd_dq_dk_dv_loop_seqk_parallel_kernelI23Flash_bwd_kernel_traitsILi96ELi64ELi128ELi8ELi2ELi4ELi4ELb1ELb0EN7cutlass6half_tE19Flash_kernel_traitsILi96ELi64ELi128ELi8ES3_EELb0ELb0ELb1ELb0ELb0ELb1ELb1EEEvNS_16Flash_bwd_paramsE:
.text._ZN5flash44flash_bwd_dq_dk_dv_loop_seqk_parallel_kernelI23Flash_bwd_kernel_traitsILi96ELi64ELi128ELi8ELi2ELi4ELi4ELb1ELb0EN7cutlass6half_tE19Flash_kernel_traitsILi96ELi64ELi128ELi8ES3_EELb0ELb0ELb1ELb0ELb0ELb1ELb1EEEvNS_16Flash_bwd_paramsE:
        /* <DEDUP_REMOVED lines=49> */
.L_x_881:
[----:B-1----:R-:W1:Y:S01]  /*0310*/  LDCU.64 UR8, c[0x0][0x478] ;  /* 0x00008f00ff0877ac */ /* 0x002e620008000a00 */
        /* <DEDUP_REMOVED lines=51> */
.L_x_843:
        /* <DEDUP_REMOVED lines=43> */
.L_x_845:
[----:B------:R-:W1:Y:S01]  /*0900*/  LDCU.64 UR18, c[0x0][0x3b8] ;  /* 0x00007700ff1277ac */ /* 0x000e620008000a00 */
[----:B------:R-:W-:-:S04]  /*0910*/  UIADD3 UR8, UPT, UPT, UR39, UR44, URZ ;  /* 0x0000002c27087290 */ /* 0x000fc8000fffe0ff */
[----:B-1----:R-:W-:Y:S02]  /*0920*/  UIMAD.WIDE.U32 UR50, UR8, UR18, URZ ;  /* 0x00000012083272a5 */ /* 0x002fe4000f8e00ff */
[----:B------:R-:W-:-:S04]  /*0930*/  UIMAD UR8, UR8, UR19, URZ ;  /* 0x00000013080872a4 */ /* 0x000fc8000f8e02ff */
[----:B------:R-:W-:-:S06]  /*0940*/  UIADD3 UR8, UPT, UPT, UR51, UR8, URZ ;  /* 0x0000000833087290 */ /* 0x000fcc000fffe0ff */
[----:B------:R-:W-:Y:S02]  /*0950*/  MOV R17, UR8 ;  /* 0x0000000800117c02 */ /* 0x000fe40008000f00 */
.L_x_846:
        /* <DEDUP_REMOVED lines=43> */
.L_x_847:
[----:B------:R-:W1:Y:S01]  /*0c10*/  LDCU.64 UR16, c[0x0][0x3c0] ;  /* 0x00007800ff1077ac */ /* 0x000e620008000a00 */
[----:B------:R-:W-:-:S04]  /*0c20*/  UIADD3 UR8, UPT, UPT, UR39, UR44, URZ ;  /* 0x0000002c27087290 */ /* 0x000fc8000fffe0ff */
[----:B-1----:R-:W-:Y:S02]  /*0c30*/  UIMAD.WIDE.U32 UR52, UR8, UR16, URZ ;  /* 0x00000010083472a5 */ /* 0x002fe4000f8e00ff */
[----:B------:R-:W-:-:S04]  /*0c40*/  UIMAD UR8, UR8, UR17, URZ ;  /* 0x00000011080872a4 */ /* 0x000fc8000f8e02ff */
[----:B------:R-:W-:-:S06]  /*0c50*/  UIADD3 UR8, UPT, UPT, UR53, UR8, URZ ;  /* 0x0000000835087290 */ /* 0x000fcc000fffe0ff */
[----:B------:R-:W-:-:S07]  /*0c60*/  MOV R16, UR8 ;  /* 0x0000000800107c02 */ /* 0x000fce0008000f00 */
.L_x_848:
        /* <DEDUP_REMOVED lines=28> */
.L_x_849:
[----:B------:R-:W-:Y:S02]  /*0e30*/  UIMAD.WIDE.U32 UR10, UR58, UR14, URZ ;  /* 0x0000000e3a0a72a5 */ /* 0x000fe4000f8e00ff */
[----:B------:R-:W-:-:S04]  /*0e40*/  UIMAD UR8, UR59, UR14, URZ ;  /* 0x0000000e3b0872a4 */ /* 0x000fc8000f8e02ff */
[----:B------:R-:W-:-:S12]  /*0e50*/  UIADD3 UR8, UPT, UPT, UR11, UR8, URZ ;  /* 0x000000080b087290 */ /* 0x000fd8000fffe0ff */
.L_x_850:
        /* <DEDUP_REMOVED lines=20> */
.L_x_851:
[----:B------:R-:W1:Y:S01]  /*0fa0*/  LDCU UR59, c[0x0][0x434] ;  /* 0x00008680ff3b77ac */ /* 0x000e620008000800 */
[----:B------:R-:W-:-:S04]  /*0fb0*/  UIMAD UR9, UR41, UR62, UR28 ;  /* 0x0000003e290972a4 */ /* 0x000fc8000f8e021c */
[----:B-1----:R-:W-:Y:S02]  /*0fc0*/  UIMAD UR59, UR9, UR59, URZ ;  /* 0x0000003b093b72a4 */ /* 0x002fe4000f8e02ff */
.L_x_852:
        /* <DEDUP_REMOVED lines=11> */
.L_x_853:
[----:B------:R-:W1:Y:S01]  /*1080*/  LDCU UR58, c[0x0][0x444] ;  /* 0x00008880ff3a77ac */ /* 0x000e620008000800 */
[----:B------:R-:W-:-:S04]  /*1090*/  UIMAD UR9, UR41, UR62, UR28 ;  /* 0x0000003e290972a4 */ /* 0x000fc8000f8e021c */
[----:B-1----:R-:W-:-:S12]  /*10a0*/  UIMAD UR58, UR9, UR58, URZ ;  /* 0x0000003a093a72a4 */ /* 0x002fd8000f8e02ff */
.L_x_854:
        /* <DEDUP_REMOVED lines=97> */
.L_x_856:
[----:B------:R-:W1:Y:S01]  /*16c0*/  LDCU.64 UR14, c[0x0][0x5c0] ;  /* 0x0000b800ff0e77ac */ /* 0x000e620008000a00 */
[----:B------:R-:W-:-:S04]  /*16d0*/  UIADD3 UR8, UPT, UPT, UR39, UR44, URZ ;  /* 0x0000002c27087290 */ /* 0x000fc8000fffe0ff */
[----:B-1----:R-:W-:Y:S02]  /*16e0*/  UIMAD.WIDE.U32 UR18, UR8, UR14, URZ ;  /* 0x0000000e081272a5 */ /* 0x002fe4000f8e00ff */
[----:B------:R-:W-:-:S04]  /*16f0*/  UIMAD UR8, UR8, UR15, URZ ;  /* 0x0000000f080872a4 */ /* 0x000fc8000f8e02ff */
[----:B------:R-:W-:-:S06]  /*1700*/  UIADD3 UR8, UPT, UPT, UR19, UR8, URZ ;  /* 0x0000000813087290 */ /* 0x000fcc000fffe0ff */
[----:B------:R-:W-:Y:S02]  /*1710*/  MOV R0, UR8 ;  /* 0x0000000800007c02 */ /* 0x000fe40008000f00 */
.L_x_857:
        /* <DEDUP_REMOVED lines=13> */
.L_x_858:
[----:B------:R-:W1:Y:S01]  /*17f0*/  LDCU.64 UR10, c[0x0][0x5c8] ;  /* 0x0000b900ff0a77ac */ /* 0x000e620008000a00 */
[----:B------:R-:W-:-:S04]  /*1800*/  UIADD3 UR39, UPT, UPT, UR39, UR44, URZ ;  /* 0x0000002c27277290 */ /* 0x000fc8000fffe0ff */
[----:B-1----:R-:W-:Y:S02]  /*1810*/  UIMAD.WIDE.U32 UR16, UR39, UR10, URZ ;  /* 0x0000000a271072a5 */ /* 0x002fe4000f8e00ff */
[----:B------:R-:W-:-:S04]  /*1820*/  UIMAD UR39, UR39, UR11, URZ ;  /* 0x0000000b272772a4 */ /* 0x000fc8000f8e02ff */
[----:B------:R-:W-:-:S06]  /*1830*/  UIADD3 UR39, UPT, UPT, UR17, UR39, URZ ;  /* 0x0000002711277290 */ /* 0x000fcc000fffe0ff */
[----:B------:R-:W-:-:S07]  /*1840*/  MOV R10, UR39 ;  /* 0x00000027000a7c02 */ /* 0x000fce0008000f00 */
.L_x_859:
        /* <DEDUP_REMOVED lines=26> */
.L_x_861:
[----:B------:R-:W-:Y:S05]  /*19f0*/  BSYNC.RECONVERGENT B0 ;  /* 0x0000000000007941 */ /* 0x000fea0003800200 */
.L_x_860:
        /* <DEDUP_REMOVED lines=13> */
.L_x_863:
[----:B------:R-:W-:Y:S05]  /*1ad0*/  BSYNC.RECONVERGENT B0 ;  /* 0x0000000000007941 */ /* 0x000fea0003800200 */
.L_x_862:
        /* <DEDUP_REMOVED lines=23> */
.L_x_865:
[----:B------:R-:W-:Y:S05]  /*1c50*/  BSYNC.RECONVERGENT B0 ;  /* 0x0000000000007941 */ /* 0x000fea0003800200 */
.L_x_864:
        /* <DEDUP_REMOVED lines=13> */
.L_x_855:
[----:B------:R-:W-:Y:S01]  /*1d30*/  UIADD3 UR8, UPT, UPT, -UR5, UR38, URZ ;  /* 0x0000002605087290 */ /* 0x000fe2000fffe1ff */
[----:B------:R-:W-:Y:S01]  /*1d40*/  IMAD.U32 R0, RZ, RZ, UR16 ;  /* 0x00000010ff007e24 */ /* 0x000fe2000f8e00ff */
[----:B------:R-:W1:Y:S01]  /*1d50*/  LDCU.64 UR10, c[0x0][0x3d8] ;  /* 0x00007b00ff0a77ac */ /* 0x000e620008000a00 */
[----:B------:R-:W-:Y:S01]  /*1d60*/  SHF.R.U32.HI R223, RZ, 0x1, R227 ;  /* 0x00000001ffdf7819 */ /* 0x000fe200000116e3 */
[----:B------:R-:W-:Y:S01]  /*1d70*/  IMAD.U32 R4, RZ, RZ, UR18 ;  /* 0x00000012ff047e24 */ /* 0x000fe2000f8e00ff */
[----:B------:R-:W-:Y:S01]  /*1d80*/  LOP3.LUT R7, R20, 0xd8, RZ, 0xc0, !PT ;  /* 0x000000d814077812 */ /* 0x000fe200078ec0ff */
[----:B------:R-:W-:Y:S01]  /*1d90*/  UIMAD UR14, UR47, UR16, URZ ;  /* 0x000000102f0e72a4 */ /* 0x000fe2000f8e02ff */
[----:B------:R-:W-:Y:S01]  /*1da0*/  ISETP.GE.AND P6, PT, R21, UR8, PT ;  /* 0x0000000815007c0c */ /* 0x000fe2000bfc6270 */
[--C-:B------:R-:W-:Y:S01]  /*1db0*/  IMAD.WIDE.U32 R2, R0, UR5, R8.reuse ;  /* 0x0000000500027c25 */ /* 0x100fe2000f8e0008 */
[----:B------:R-:W-:Y:S01]  /*1dc0*/  ISETP.GE.AND P5, PT, R5, UR8, PT ;  /* 0x0000000805007c0c */ /* 0x000fe2000bfa6270 */
[----:B------:R-:W-:Y:S01]  /*1dd0*/  UIMAD UR14, UR5, UR17, UR14 ;  /* 0x00000011050e72a4 */ /* 0x000fe2000f8e020e */
[----:B------:R-:W-:Y:S01]  /*1de0*/  LOP3.LUT R0, R223, 0x10, RZ, 0xc0, !PT ;  /* 0x00000010df007812 */ /* 0x000fe200078ec0ff */
[----:B------:R-:W2:Y:S01]  /*1df0*/  LDCU.64 UR8, c[0x0][0x3d0] ;  /* 0x00007a00ff0877ac */ /* 0x000ea20008000a00 */
[----:B------:R-:W-:Y:S01]  /*1e00*/  IADD3 R2, P0, PT, R2, UR52, RZ ;  /* 0x0000003402027c10 */ /* 0x000fe2000ff1e0ff */
[----:B------:R-:W-:Y:S01]  /*1e10*/  IMAD.WIDE.U32 R4, R4, UR5, R8 ;  /* 0x0000000504047c25 */ /* 0x000fe2000f8e0008 */
[----:B------:R-:W-:Y:S01]  /*1e20*/  LOP3.LUT R23, R0, 0x7, R21, 0xf8, !PT ;  /* 0x0000000700177812 */ /* 0x000fe200078ef815 */
[----:B------:R-:W-:Y:S01]  /*1e30*/  UIMAD UR47, UR47, UR18, URZ ;  /* 0x000000122f2f72a4 */ /* 0x000fe2000f8e02ff */
[----:B------:R-:W-:Y:S01]  /*1e40*/  IADD3.X R3, PT, PT, R16, UR14, R3, P0, !PT ;  /* 0x0000000e10037c10 */ /* 0x000fe200087fe403 */
[----:B------:R-:W-:Y:S01]  /*1e50*/  UIMAD UR14, UR51, -0x40, UR46 ;  /* 0xffffffc0330e78a4 */ /* 0x000fe2000f8e022e */
[----:B------:R-:W-:Y:S01]  /*1e60*/  LOP3.LUT R7, R7, 0x18, R227, 0x78, !PT ;  /* 0x0000001807077812 */ /* 0x000fe200078e78e3 */
[----:B------:R-:W3:Y:S01]  /*1e70*/  @!P6 LDC.64 R14, c[0x0][0x390] ;  /* 0x0000e400ff0eeb82 */ /* 0x000ee20000000a00 */
[----:B------:R-:W-:Y:S01]  /*1e80*/  UIMAD UR47, UR5, UR19, UR47 ;  /* 0x00000013052f72a4 */ /* 0x000fe2000f8e022f */
[----:B-1----:R-:W-:Y:S01]  /*1e90*/  IMAD R0, R18, UR10, RZ ;  /* 0x0000000a12007c24 */ /* 0x002fe2000f8e02ff */
[----:B------:R-:W-:Y:S01]  /*1ea0*/  IADD3 R4, P0, PT, R4, UR50, RZ ;  /* 0x0000003204047c10 */ /* 0x000fe2000ff1e0ff */
[----:B------:R-:W-:Y:S01]  /*1eb0*/  VIADD R6, R23, 0x8 ;  /* 0x0000000817067836 */ /* 0x000fe20000000000 */
[----:B------:R-:W-:Y:S01]  /*1ec0*/  LOP3.LUT R20, R7, 0x1f20, R20, 0xf8, !PT ;  /* 0x00001f2007147812 */ /* 0x000fe200078ef814 */
[C---:B------:R-:W-:Y:S01]  /*1ed0*/  IMAD R7, R10.reuse, UR11, R0 ;  /* 0x0000000b0a077c24 */ /* 0x040fe2000f8e0200 */
[----:B------:R-:W-:Y:S01]  /*1ee0*/  IADD3.X R5, PT, PT, R17, UR47, R5, P0, !PT ;  /* 0x0000002f11057c10 */ /* 0x000fe200087fe405 */
[----:B------:R-:W-:Y:S01]  /*1ef0*/  IMAD.WIDE.U32 R2, R10, UR10, R2 ;  /* 0x0000000a0a027c25 */ /* 0x000fe2000f8e0002 */
[----:B------:R-:W-:Y:S01]  /*1f00*/  ISETP.GE.AND P3, PT, R6, UR14, PT ;  /* 0x0000000e06007c0c */ /* 0x000fe2000bf66270 */
[----:B------:R-:W1:Y:S08]  /*1f10*/  @!P5 LDC.64 R16, c[0x0][0x390] ;  /* 0x0000e400ff10db82 */ /* 0x000e700000000a00 */
[----:B------:R-:W-:Y:S01]  /*1f20*/  @P4 BAR.SYNC.DEFER_BLOCKING 0x0 ;  /* 0x0000000000004b1d */ /* 0x000fe20000010000 */
[----:B--2---:R-:W-:Y:S01]  /*1f30*/  IMAD R6, R18, UR8, RZ ;  /* 0x0000000812067c24 */ /* 0x004fe2000f8e02ff */
[----:B------:R-:W-:Y:S01]  /*1f40*/  LOP3.LUT R0, R23, 0x20, RZ, 0xfc, !PT ;  /* 0x0000002017007812 */ /* 0x000fe200078efcff */
[----:B------:R-:W-:Y:S01]  /*1f50*/  IMAD.IADD R3, R3, 0x1, R7 ;  /* 0x0000000103037824 */ /* 0x000fe200078e0207 */
[----:B------:R-:W-:Y:S01]  /*1f60*/  ULOP3.LUT UR5, UR51, 0x80000001, URZ, 0xc0, !UPT ;  /* 0x8000000133057892 */ /* 0x000fe2000f8ec0ff */
[----:B------:R-:W-:Y:S01]  /*1f70*/  VIADD R8, R23, 0x28 ;  /* 0x0000002817087836 */ /* 0x000fe20000000000 */
[----:B------:R-:W-:Y:S01]  /*1f80*/  ISETP.GE.AND P2, PT, R0, UR14, PT ;  /* 0x0000000e00007c0c */ /* 0x000fe2000bf46270 */
[----:B------:R-:W-:Y:S01]  /*1f90*/  IMAD R9, R10, UR9, R6 ;  /* 0x000000090a097c24 */ /* 0x000fe2000f8e0206 */
[----:B------:R-:W2:Y:S01]  /*1fa0*/  @!P6 LDC.64 R18, c[0x0][0x388] ;  /* 0x0000e200ff12eb82 */ /* 0x000ea20000000a00 */
[C---:B------:R-:W-:Y:S01]  /*1fb0*/  @!P6 IMAD.WIDE.U32 R6, R21.reuse, UR16, R2 ;  /* 0x000000101506ec25 */ /* 0x040fe2000f8e0002 */
[----:B------:R-:W-:Y:S01]  /*1fc0*/  ISETP.GE.AND P1, PT, R8, UR14, PT ;  /* 0x0000000e08007c0c */ /* 0x000fe2000bf26270 */
[----:B------:R-:W-:Y:S01]  /*1fd0*/  UISETP.NE.AND UP0, UPT, UR5, 0x1, UPT ;  /* 0x000000010500788c */ /* 0x000fe2000bf05270 */
[C---:B------:R-:W-:Y:S01]  /*1fe0*/  ISETP.GE.AND P4, PT, R21.reuse, UR14, PT ;  /* 0x0000000e15007c0c */ /* 0x040fe2000bf86270 */
[----:B------:R-:W-:Y:S01]  /*1ff0*/  IMAD.WIDE.U32 R10, R10, UR8, R4 ;  /* 0x000000080a0a7c25 */ /* 0x000fe2000f8e0004 */
[----:B---3--:R-:W-:Y:S01]  /*2000*/  @!P6 LEA R8, P0, R6, R14, 0x1 ;  /* 0x0000000e0608e211 */ /* 0x008fe200078008ff */
[----:B------:R-:W-:Y:S01]  /*2010*/  USEL UR5, URZ, 0x3000, UP0 ;  /* 0x00003000ff057887 */ /* 0x000fe20008000000 */
[----:B------:R-:W-:Y:S01]  /*2020*/  STL [R1], R23 ;  /* 0x0000001701007387 */ /* 0x000fe20000100800 */
[----:B------:R-:W-:Y:S01]  /*2030*/  @!P5 IMAD.MOV.U32 R4, RZ, RZ, R2 ;  /* 0x000000ffff04d224 */ /* 0x000fe200078e0002 */
[----:B------:R-:W3:Y:S01]  /*2040*/  LDCU UR15, c[0x0][0x3b0] ;  /* 0x00007600ff0f77ac */ /* 0x000ee20008000800 */
[----:B------:R-:W-:-:S02]  /*2050*/  @!P6 IMAD R2, R21, UR17, R7 ;  /* 0x000000111502ec24 */ /* 0x000fc4000f8e0207 */
[----:B------:R-:W-:Y:S02]  /*2060*/  @!P5 IMAD.MOV.U32 R5, RZ, RZ, R3 ;  /* 0x000000ffff05d224 */ /* 0x000fe400078e0003 */
[----:B------:R-:W-:Y:S02]  /*2070*/  IMAD.MOV.U32 R22, RZ, RZ, 0x7f800000 ;  /* 0x7f800000ff167424 */ /* 0x000fe400078e00ff */
[----:B------:R-:W-:Y:S02]  /*2080*/  IMAD.MOV.U32 R226, RZ, RZ, 0x20 ;  /* 0x00000020ffe27424 */ /* 0x000fe400078e00ff */
[----:B------:R-:W-:Y:S01]  /*2090*/  IMAD.MOV.U32 R225, RZ, RZ, 0x20 ;  /* 0x00000020ffe17424 */ /* 0x000fe200078e00ff */
[----:B------:R-:W-:Y:S01]  /*20a0*/  CS2R R126, SRZ ;  /* 0x00000000007e7805 */ /* 0x000fe2000001ff00 */
[----:B------:R-:W-:Y:S01]  /*20b0*/  @!P5 IMAD R0, R13, UR16, RZ ;  /* 0x000000100d00dc24 */ /* 0x000fe2000f8e02ff */
[----:B------:R-:W-:Y:S01]  /*20c0*/  CS2R R124, SRZ ;  /* 0x00000000007c7805 */ /* 0x000fe2000001ff00 */
[----:B------:R-:W-:Y:S01]  /*20d0*/  IMAD.IADD R3, R11, 0x1, R9 ;  /* 0x000000010b037824 */ /* 0x000fe200078e0209 */
[----:B------:R-:W-:Y:S01]  /*20e0*/  @!P6 LEA.HI.X R9, R6, R15, R2, 0x1, P0 ;  /* 0x0000000f0609e211 */ /* 0x000fe200000f0c02 */
[C---:B------:R-:W-:Y:S01]  /*20f0*/  @!P5 IMAD R7, R12.reuse, UR17, R0 ;  /* 0x000000110c07dc24 */ /* 0x040fe2000f8e0200 */
[----:B------:R-:W4:Y:S01]  /*2100*/  @!P5 LDC.64 R14, c[0x0][0x388] ;  /* 0x0000e200ff0edb82 */ /* 0x000f220000000a00 */
[----:B------:R-:W-:Y:S01]  /*2110*/  @!P5 IMAD.WIDE.U32 R4, R12, UR16, R4 ;  /* 0x000000100c04dc25 */ /* 0x000fe2000f8e0004 */
[----:B------:R-:W5:Y:S03]  /*2120*/  LDCU UR16, c[0x0][0x590] ;  /* 0x0000b200ff1077ac */ /* 0x000f660008000800 */
        /* <DEDUP_REMOVED lines=19> */
[----:B--2---:R-:W-:Y:S01]  /*2260*/  @!P6 LEA R4, P0, R2, R18, 0x1 ;  /* 0x000000120204e211 */ /* 0x004fe200078008ff */
[----:B------:R-:W-:Y:S01]  /*2270*/  @!P5 IMAD.WIDE.U32 R10, R12, UR18, R10 ;  /* 0x000000120c0adc25 */ /* 0x000fe2000f8e000a */
[----:B------:R-:W-:Y:S01]  /*2280*/  CS2R R118, SRZ ;  /* 0x0000000000767805 */ /* 0x000fe2000001ff00 */
[----:B------:R-:W-:Y:S01]  /*2290*/  @!P6 LDGSTS.E.BYPASS.LTC128B.128 [R0+0x13000], desc[UR36][R8.64+0x80] ;  /* 0x130000800800efae */ /* 0x000fe2000b981a24 */
[----:B------:R-:W-:Y:S01]  /*22a0*/  @!P6 LEA.HI.X R5, R2, R19, R3, 0x1, P0 ;  /* 0x000000130205e211 */ /* 0x000fe200000f0c03 */
[----:B------:R-:W-:Y:S01]  /*22b0*/  VIADD R252, R0, UR5 ;  /* 0x0000000500fc7c36 */ /* 0x000fe20008000000 */
[----:B----4-:R-:W-:Y:S01]  /*22c0*/  @!P5 LEA R2, P0, R10, R14, 0x1 ;  /* 0x0000000e0a02d211 */ /* 0x010fe200078008ff */
        /* <DEDUP_REMOVED lines=9> */
[----:B------:R-:W-:Y:S02]  /*2360*/  ISETP.GE.AND P0, PT, R23, UR14, PT ;  /* 0x0000000e17007c0c */ /* 0x000fe4000bf06270 */
        /* <DEDUP_REMOVED lines=25> */
[----:B------:R1:W-:Y:S01]  /*2500*/  @!P5 LDGSTS.E.BYPASS.LTC128B.128 [R0+0x14000], desc[UR36][R6.64+0x80] ;  /* 0x140000800600dfae */ /* 0x0003e2000b981a24 */
[----:B------:R-:W-:Y:S02]  /*2510*/  CS2R R74, SRZ ;  /* 0x00000000004a7805 */ /* 0x000fe4000001ff00 */
[----:B------:R-:W-:-:S02]  /*2520*/  CS2R R72, SRZ ;  /* 0x0000000000487805 */ /* 0x000fc4000001ff00 */
[----:B------:R-:W-:Y:S01]  /*2530*/  CS2R R70, SRZ ;  /* 0x0000000000467805 */ /* 0x000fe2000001ff00 */
[----:B------:R-:W0:Y:S01]  /*2540*/  LDGDEPBAR ;  /* 0x00000000000079af */ /* 0x000e220000000000 */
        /* <DEDUP_REMOVED lines=21> */
[----:B------:R-:W-:Y:S01]  /*26a0*/  CS2R R36, SRZ ;  /* 0x0000000000247805 */ /* 0x000fe2000001ff00 */
[----:B-1----:R-:W-:Y:S01]  /*26b0*/  IMAD.MOV.U32 R6, RZ, RZ, 0x7f800000 ;  /* 0x7f800000ff067424 */ /* 0x002fe200078e00ff */
[----:B------:R-:W-:Y:S01]  /*26c0*/  @P4 STS.128 [R0+0x8000], RZ ;  /* 0x008000ff00004388 */ /* 0x000fe20000000c00 */
[----:B------:R-:W-:-:S02]  /*26d0*/  UIADD3 UR45, UPT, UPT, -UR53, UR45, URZ ;  /* 0x0000002d352d7290 */ /* 0x000fc4000fffe1ff */
[----:B------:R-:W-:Y:S01]  /*26e0*/  USHF.L.U32 UR54, UR54, 0x3, URZ ;  /* 0x0000000336367899 */ /* 0x000fe200080006ff */
[----:B------:R-:W-:Y:S01]  /*26f0*/  @!PT LDS RZ, [RZ] ;  /* 0x00000000fffff984 */ /* 0x000fe20000000800 */
[----:B------:R-:W-:Y:S01]  /*2700*/  @!PT LDS RZ, [RZ] ;  /* 0x00000000fffff984 */ /* 0x000fe20000000800 */
[----:B------:R-:W-:Y:S01]  /*2710*/  @!PT LDS RZ, [RZ] ;  /* 0x00000000fffff984 */ /* 0x000fe20000000800 */
[----:B------:R-:W-:Y:S01]  /*2720*/  @!P4 LDGSTS.E.BYPASS.LTC128B.128 [R252], desc[UR36][R250.64] ;  /* 0x00000000fafccfae */ /* 0x000fe2000b981a24 */
[----:B------:R-:W1:Y:S03]  /*2730*/  LDCU UR10, c[0x0][0x504] ;  /* 0x0000a080ff0a77ac */ /* 0x000e660008000800 */
[----:B------:R-:W-:Y:S01]  /*2740*/  @!P4 LDGSTS.E.BYPASS.LTC128B.128 [R252+0x1000], desc[UR36][R250.64+0x40] ;  /* 0x01000040fafccfae */ /* 0x000fe2000b981a24 */
[----:B------:R-:W2:Y:S03]  /*2750*/  LDCU UR9, c[0x0][0x508] ;  /* 0x0000a100ff0977ac */ /* 0x000ea60008000800 */
[----:B------:R-:W-:Y:S01]  /*2760*/  @!P4 LDGSTS.E.BYPASS.LTC128B.128 [R252+0x2000], desc[UR36][R250.64+0x80] ;  /* 0x02000080fafccfae */ /* 0x000fe2000b981a24 */
[----:B------:R-:W4:Y:S03]  /*2770*/  LDCU UR8, c[0x0][0x3e0] ;  /* 0x00007c00ff0877ac */ /* 0x000f260008000800 */
[----:B------:R-:W-:Y:S01]  /*2780*/  @P4 STS.128 [R252], RZ ;  /* 0x000000fffc004388 */ /* 0x000fe20000000c00 */
[----:B------:R-:W1:Y:S03]  /*2790*/  LDCU UR14, c[0x0][0x50c] ;  /* 0x0000a180ff0e77ac */ /* 0x000e660008000800 */
[----:B------:R-:W-:Y:S01]  /*27a0*/  @P4 STS.128 [R252+0x1000], RZ ;  /* 0x001000fffc004388 */ /* 0x000fe20000000c00 */
[----:B------:R-:W1:Y:S03]  /*27b0*/  LDCU UR11, c[0x0][0x45c] ;  /* 0x00008b80ff0b77ac */ /* 0x000e660008000800 */
        /* <DEDUP_REMOVED lines=13> */
[----:B---3--:R-:W-:-:S03]  /*2890*/  IMAD.MOV.U32 R4, RZ, RZ, 0x4 ;  /* 0x00000004ff047424 */ /* 0x008fc600078e00ff */
[----:B------:R-:W-:Y:S01]  /*28a0*/  @!PT LDS RZ, [RZ] ;  /* 0x00000000fffff984 */ /* 0x000fe20000000800 */
[----:B------:R-:W-:Y:S01]  /*28b0*/  @!PT LDS RZ, [RZ] ;  /* 0x00000000fffff984 */ /* 0x000fe20000000800 */
[----:B------:R-:W-:Y:S01]  /*28c0*/  @!PT LDS RZ, [RZ] ;  /* 0x00000000fffff984 */ /* 0x000fe20000000800 */
[----:B------:R-:W-:Y:S01]  /*28d0*/  @!P5 LDGSTS.E.BYPASS.LTC128B.128 [R0+0xa000], desc[UR36][R2.64] ;  /* 0x0a0000000200dfae */ /* 0x000fe2000b981a24 */
[----:B------:R-:W-:-:S03]  /*28e0*/  IMAD.MOV.U32 R5, RZ, RZ, 0x7f800000 ;  /* 0x7f800000ff057424 */ /* 0x000fc600078e00ff */
[----:B------:R-:W-:Y:S04]  /*28f0*/  @!P5 LDGSTS.E.BYPASS.LTC128B.128 [R0+0xc000], desc[UR36][R2.64+0x40] ;  /* 0x0c0000400200dfae */ /* 0x000fe8000b981a24 */
[----:B------:R3:W-:Y:S04]  /*2900*/  @!P5 LDGSTS.E.BYPASS.LTC128B.128 [R0+0xe000], desc[UR36][R2.64+0x80] ;  /* 0x0e0000800200dfae */ /* 0x0007e8000b981a24 */
[----:B------:R-:W0:Y:S01]  /*2910*/  LDGDEPBAR ;  /* 0x00000000000079af */ /* 0x000e220000000000 */
[----:B---3--:R-:W-:Y:S01]  /*2920*/  IMAD.WIDE.U32 R2, R23, R4, UR60 ;  /* 0x0000003c17027e25 */ /* 0x008fe2000f8e0004 */
[----:B------:R-:W-:Y:S01]  /*2930*/  SHF.R.U32.HI R7, RZ, 0x4, R227 ;  /* 0x00000004ff077819 */ /* 0x000fe200000116e3 */
[----:B------:R-:W-:-:S04]  /*2940*/  DEPBAR.LE SB0, 0x1 ;  /* 0x000080400000791a */ /* 0x000fc80000000000 */
[----:B-----5:R-:W-:Y:S01]  /*2950*/  IMAD.MOV.U32 R0, RZ, RZ, 0x7f800000 ;  /* 0x7f800000ff007424 */ /* 0x020fe200078e00ff */
[----:B------:R-:W3:Y:S04]  /*2960*/  @!P2 LDG.E R5, desc[UR36][R2.64+0x80] ;  /* 0x000080240205a981 */ /* 0x000ee8000c1e1900 */
[----:B------:R-:W5:Y:S04]  /*2970*/  @!P3 LDG.E R6, desc[UR36][R2.64+0x20] ;  /* 0x000020240206b981 */ /* 0x000f68000c1e1900 */
[----:B------:R-:W2:Y:S04]  /*2980*/  @!P1 LDG.E R0, desc[UR36][R2.64+0xa0] ;  /* 0x0000a02402009981 */ /* 0x000ea8000c1e1900 */
[----:B------:R4:W4:Y:S01]  /*2990*/  @!P0 LDG.E R22, desc[UR36][R2.64] ;  /* 0x0000002402168981 */ /* 0x000922000c1e1900 */
[----:B------:R-:W-:Y:S01]  /*29a0*/  IMAD.SHL.U32 R4, R227, 0x10, RZ ;  /* 0x00000010e3047824 */ /* 0x000fe200078e00ff */
[----:B------:R-:W-:Y:S01]  /*29b0*/  LOP3.LUT R7, R7, 0x8, RZ, 0xc0, !PT ;  /* 0x0000000807077812 */ /* 0x000fe200078ec0ff */
[----:B------:R-:W-:Y:S01]  /*29c0*/  BAR.SYNC.DEFER_BLOCKING 0x0 ;  /* 0x0000000000007b1d */ /* 0x000fe20000010000 */
[----:B------:R-:W-:-:S02]  /*29d0*/  LOP3.LUT P1, RZ, R227, 0x4, RZ, 0xc0, !PT ;  /* 0x00000004e3ff7812 */ /* 0x000fc4000782c0ff */
[----:B------:R-:W-:Y:S02]  /*29e0*/  LOP3.LUT P0, RZ, R227, 0x2, RZ, 0xc0, !PT ;  /* 0x00000002e3ff7812 */ /* 0x000fe4000780c0ff */
[----:B------:R-:W-:Y:S02]  /*29f0*/  SEL R226, R226, 0xffffffe0, !P1 ;  /* 0xffffffe0e2e27807 */ /* 0x000fe40004800000 */
[----:B------:R-:W-:Y:S01]  /*2a00*/  SEL R225, R225, 0xffffffe0, !P0 ;  /* 0xffffffe0e1e17807 */ /* 0x000fe20004000000 */
[----:B------:R-:W-:Y:S02]  /*2a10*/  USHF.L.U32 UR15, UR15, 0x6, URZ ;  /* 0x000000060f0f7899 */ /* 0x000fe400080006ff */
[----:B------:R-:W-:Y:S01]  /*2a20*/  USHF.L.U32 UR16, UR16, 0x6, URZ ;  /* 0x0000000610107899 */ /* 0x000fe200080006ff */
[----:B---3--:R3:W-:Y:S04]  /*2a30*/  STL [R1+0x14], R5 ;  /* 0x0000140501007387 */ /* 0x0087e80000100800 */
[----:B-----5:R5:W-:Y:S04]  /*2a40*/  STL [R1+0x18], R6 ;  /* 0x0000180601007387 */ /* 0x020be80000100800 */
[----:B--2---:R2:W-:Y:S01]  /*2a50*/  STL [R1+0x10], R0 ;  /* 0x0000100001007387 */ /* 0x0045e20000100800 */
[----:B---3--:R-:W-:-:S02]  /*2a60*/  IMAD.SHL.U32 R5, R227, 0x20, RZ ;  /* 0x00000020e3057824 */ /* 0x008fc400078e00ff */
[----:B-----5:R-:W-:-:S03]  /*2a70*/  IMAD.SHL.U32 R6, R227, 0x4, RZ ;  /* 0x00000004e3067824 */ /* 0x020fc600078e00ff */
[----:B--2---:R-:W-:Y:S02]  /*2a80*/  LOP3.LUT R0, R5, 0x20, RZ, 0xc0, !PT ;  /* 0x0000002005007812 */ /* 0x004fe400078ec0ff */
[----:B------:R-:W-:Y:S02]  /*2a90*/  LOP3.LUT R6, R6, 0x18, RZ, 0xc0, !PT ;  /* 0x0000001806067812 */ /* 0x000fe400078ec0ff */
[--C-:B------:R-:W-:Y:S02]  /*2aa0*/  LOP3.LUT R0, R0, 0x3c00, R4.reuse, 0xf8, !PT ;  /* 0x00003c0000007812 */ /* 0x100fe400078ef804 */
[----:B----4-:R-:W-:Y:S02]  /*2ab0*/  LOP3.LUT R3, R6, 0xc0, R5, 0xf8, !PT ;  /* 0x000000c006037812 */ /* 0x010fe400078ef805 */
[----:B------:R-:W-:Y:S02]  /*2ac0*/  LOP3.LUT R0, R0, 0x100, R4, 0xf8, !PT ;  /* 0x0000010000007812 */ /* 0x000fe400078ef804 */
[----:B------:R-:W-:-:S04]  /*2ad0*/  LOP3.LUT R2, R3, 0x8, R227, 0x78, !PT ;  /* 0x0000000803027812 */ /* 0x000fc800078e78e3 */
[----:B------:R-:W-:Y:S02]  /*2ae0*/  LOP3.LUT R0, R0, R2, RZ, 0xfc, !PT ;  /* 0x0000000200007212 */ /* 0x000fe400078efcff */
[----:B------:R-:W-:Y:S02]  /*2af0*/  LOP3.LUT R2, R7, 0x10, R227, 0xf8, !PT ;  /* 0x0000001007027812 */ /* 0x000fe400078ef8e3 */
[----:B------:R-:W-:Y:S02]  /*2b00*/  LEA R222, R0, UR6, 0x1 ;  /* 0x0000000600de7c11 */ /* 0x000fe4000f8e08ff */
[----:B------:R-:W-:-:S03]  /*2b10*/  LOP3.LUT R2, R2, 0xc0, R5, 0xf8, !PT ;  /* 0x000000c002027812 */ /* 0x000fc600078ef805 */
[----:B------:R2:W3:Y:S01]  /*2b20*/  LDSM.16.M88.4 R172, [R222+0xf000] ;  /* 0x00f00000deac783b */ /* 0x0004e20000000200 */
[----:B------:R-:W-:Y:S02]  /*2b30*/  LOP3.LUT R0, R2, R6, RZ, 0x3c, !PT ;  /* 0x0000000602007212 */ /* 0x000fe400078e3cff */
[----:B------:R-:W-:Y:S01]  /*2b40*/  LOP3.LUT R2, R3, 0x8, R223, 0x78, !PT ;  /* 0x0000000803027812 */ /* 0x000fe200078e78df */
[C---:B------:R-:W-:Y:S01]  /*2b50*/  VIADD R3, R222.reuse, 0xf000 ;  /* 0x0000f000de037836 */ /* 0x040fe20000000000 */
[----:B------:R2:W4:Y:S01]  /*2b60*/  LDSM.16.M88.4 R176, [R222+0xf400] ;  /* 0x00f40000deb0783b */ /* 0x0005220000000200 */
[----:B------:R-:W-:Y:S02]  /*2b70*/  VIADD R216, R222, 0xf020 ;  /* 0x0000f020ded87836 */ /* 0x000fe40000000000 */
[----:B------:R-:W-:Y:S01]  /*2b80*/  @P1 VIADD R216, R3, 0xffffffe0 ;  /* 0xffffffe003d81836 */ /* 0x000fe20000000000 */
[----:B------:R2:W1:Y:S04]  /*2b90*/  LDSM.16.M88.4 R188, [R222+0x11000] ;  /* 0x01100000debc783b */ /* 0x0004680000000200 */
[----:B------:R2:W1:Y:S04]  /*2ba0*/  LDSM.16.M88.4 R180, [R216] ;  /* 0x00000000d8b4783b */ /* 0x0004680000000200 */
[----:B------:R2:W1:Y:S04]  /*2bb0*/  LDSM.16.M88.4 R184, [R216+0x400] ;  /* 0x00040000d8b8783b */ /* 0x0004680000000200 */
[----:B------:R2:W1:Y:S04]  /*2bc0*/  LDSM.16.M88.4 R196, [R216+0x2000] ;  /* 0x00200000d8c4783b */ /* 0x0004680000000200 */
[----:B------:R2:W1:Y:S04]  /*2bd0*/  LDSM.16.M88.4 R200, [R216+0x2400] ;  /* 0x00240000d8c8783b */ /* 0x0004680000000200 */
[----:B------:R2:W1:Y:S04]  /*2be0*/  LDSM.16.M88.4 R212, [R216+0x4000] ;  /* 0x00400000d8d4783b */ /* 0x0004680000000200 */
[----:B------:R-:W1:Y:S04]  /*2bf0*/  LDSM.16.M88.4 R216, [R216+0x4400] ;  /* 0x00440000d8d8783b */ /* 0x000e680000000200 */
[----:B------:R2:W1:Y:S04]  /*2c00*/  LDSM.16.M88.4 R192, [R222+0x11400] ;  /* 0x01140000dec0783b */ /* 0x0004680000000200 */
[----:B------:R2:W1:Y:S04]  /*2c10*/  LDSM.16.M88.4 R204, [R222+0x13000] ;  /* 0x01300000decc783b */ /* 0x0004680000000200 */
[----:B------:R2:W1:Y:S01]  /*2c20*/  LDSM.16.M88.4 R208, [R222+0x13400] ;  /* 0x01340000ded0783b */ /* 0x0004620000000200 */
[----:B------:R-:W-:-:S03]  /*2c30*/  LOP3.LUT R7, R5, 0x120, RZ, 0xc0, !PT ;  /* 0x0000012005077812 */ /* 0x000fc600078ec0ff */
[----:B------:R2:W-:Y:S01]  /*2c40*/  STL [R1+0x1c], R22 ;  /* 0x00001c1601007387 */ /* 0x0005e20000100800 */
[----:B------:R-:W-:Y:S02]  /*2c50*/  LOP3.LUT R4, R7, 0x200, R4, 0xf8, !PT ;  /* 0x0000020007047812 */ /* 0x000fe400078ef804 */
[----:B------:R-:W-:Y:S02]  /*2c60*/  LOP3.LUT R0, R0, 0x120, R5, 0xf8, !PT ;  /* 0x0000012000007812 */ /* 0x000fe400078ef805 */
[----:B------:R-:W-:Y:S02]  /*2c70*/  LOP3.LUT R2, R4, R2, RZ, 0xfc, !PT ;  /* 0x0000000204027212 */ /* 0x000fe400078efcff */
[----:B------:R-:W-:Y:S02]  /*2c80*/  LEA R220, R0, UR6, 0x1 ;  /* 0x0000000600dc7c11 */ /* 0x000fe4000f8e08ff */
[----:B------:R-:W-:Y:S01]  /*2c90*/  LEA R221, R2, UR6, 0x1 ;  /* 0x0000000602dd7c11 */ /* 0x000fe2000f8e08ff */
[----:B------:R-:W-:-:S02]  /*2ca0*/  IMAD.IADD R224, R222, 0x1, R226 ;  /* 0x00000001dee07824 */ /* 0x000fc400078e02e2 */
[----:B------:R-:W-:Y:S02]  /*2cb0*/  VIADD R220, R220, UR5 ;  /* 0x00000005dcdc7c36 */ /* 0x000fe40008000000 */
[----:B---34-:R-:W-:-:S07]  /*2cc0*/  VIADD R221, R221, UR5 ;  /* 0x00000005dddd7c36 */ /* 0x018fce0008000000 */
.L_x_871:
[----:B------:R-:W3:Y:S01]  /*2cd0*/  LDL R239, [R1] ;  /* 0x0000000001ef7983 */ /* 0x000ee20000100800 */
[----:B------:R-:W-:Y:S01]  /*2ce0*/  IADD3 R0, PT, PT, R221, R226, RZ ;  /* 0x000000e2dd007210 */ /* 0x000fe20007ffe0ff */
[----:B------:R-:W-:Y:S01]  /*2cf0*/  USHF.L.U32 UR5, UR51, 0x6, URZ ;  /* 0x0000000633057899 */ /* 0x000fe200080006ff */
[----:B------:R-:W-:Y:S01]  /*2d00*/  MOV R2, UR62 ;  /* 0x0000003e00027c02 */ /* 0x000fe20008000f00 */
[----:B------:R-:W0:Y:S01]  /*2d10*/  LDGDEPBAR ;  /* 0x00000000000079af */ /* 0x000e220000000000 */
[----:B------:R-:W-:Y:S01]  /*2d20*/  MOV R3, UR63 ;  /* 0x0000003f00037c02 */ /* 0x000fe20008000f00 */
[----:B------:R-:W-:Y:S01]  /*2d30*/  UISETP.GE.AND UP0, UPT, UR5, UR45, UPT ;  /* 0x0000002d0500728c */ /* 0x000fe2000bf06270 */
[C---:B---3--:R-:W-:Y:S01]  /*2d40*/  LEA R2, P0, R239.reuse, R2, 0x2 ;  /* 0x00000002ef027211 */ /* 0x048fe200078010ff */
[----:B------:R-:W-:Y:S04]  /*2d50*/  DEPBAR.LE SB0, 0x0 ;  /* 0x000080000000791a */ /* 0x000fe80000000000 */
[----:B------:R-:W-:Y:S01]  /*2d60*/  BAR.SYNC.DEFER_BLOCKING 0x0 ;  /* 0x0000000000007b1d */ /* 0x000fe20000010000 */
[----:B------:R-:W-:Y:S05]  /*2d70*/  LEA.HI.X R3, R239, R3, RZ, 0x2, P0 ;  /* 0x00000003ef037211 */ /* 0x000fea00000f14ff */
[----:B------:R-:W-:Y:S08]  /*2d80*/  LDSM.16.M88.4 R32, [R221] ;  /* 0x00000000dd20783b */ /* 0x000ff00000000200 */
[----:B------:R-:W3:Y:S08]  /*2d90*/  LDSM.16.M88.4 R16, [R222+0x9000] ;  /* 0x00900000de10783b */ /* 0x000ef00000000200 */
[----:B------:R-:W4:Y:S08]  /*2da0*/  LDSM.16.M88.4 R28, [R221+0x800] ;  /* 0x00080000dd1c783b */ /* 0x000f300000000200 */
[----:B------:R-:W2:Y:S08]  /*2db0*/  LDSM.16.M88.4 R132, [R222+0x9400] ;  /* 0x00940000de84783b */ /* 0x000eb00000000200 */
[----:B------:R-:W-:Y:S08]  /*2dc0*/  LDSM.16.M88.4 R136, [R0] ;  /* 0x000000000088783b */ /* 0x000ff00000000200 */
[----:B------:R-:W1:Y:S01]  /*2dd0*/  LDSM.16.M88.4 R140, [R224+0x9000] ;  /* 0x00900000e08c783b */ /* 0x000e620000000200 */
[-C--:B---3--:R-:W-:Y:S07]  /*2de0*/  HMMA.16816.F32 R4, R32, R16.reuse, RZ ;  /* 0x000000102004723c */ /* 0x088fee00000018ff */
[----:B------:R-:W3:Y:S01]  /*2df0*/  LDSM.16.M88.4 R144, [R0+0x800] ;  /* 0x000800000090783b */ /* 0x000ee20000000200 */
[C---:B----4-:R-:W-:Y:S07]  /*2e00*/  HMMA.16816.F32 R8, R28.reuse, R16, RZ ;  /* 0x000000101c08723c */ /* 0x050fee00000018ff */
[----:B------:R-:W4:Y:S01]  /*2e10*/  LDSM.16.M88.4 R148, [R224+0x9400] ;  /* 0x00940000e094783b */ /* 0x000f220000000200 */
[-C--:B------:R-:W-:Y:S07]  /*2e20*/  HMMA.16816.F32 R12, R28, R18.reuse, RZ ;  /* 0x000000121c0c723c */ /* 0x080fee00000018ff */
[----:B------:R-:W-:Y:S01]  /*2e30*/  LDSM.16.M88.4 R152, [R221+0x1000] ;  /* 0x00100000dd98783b */ /* 0x000fe20000000200 */
[C---:B------:R-:W-:Y:S07]  /*2e40*/  HMMA.16816.F32 R16, R32.reuse, R18, RZ ;  /* 0x000000122010723c */ /* 0x040fee00000018ff */
[----:B------:R-:W4:Y:S01]  /*2e50*/  LDSM.16.M88.4 R156, [R222+0xb000] ;  /* 0x00b00000de9c783b */ /* 0x000f220000000200 */
[-C--:B--2---:R-:W-:Y:S07]  /*2e60*/  HMMA.16816.F32 R20, R32, R132.reuse, RZ ;  /* 0x000000842014723c */ /* 0x084fee00000018ff */
[----:B------:R-:W2:Y:S01]  /*2e70*/  LDSM.16.M88.4 R160, [R221+0x1800] ;  /* 0x00180000dda0783b */ /* 0x000ea20000000200 */
[C---:B------:R-:W-:Y:S07]  /*2e80*/  HMMA.16816.F32 R24, R28.reuse, R132, RZ ;  /* 0x000000841c18723c */ /* 0x040fee00000018ff */
[----:B------:R-:W-:Y:S01]  /*2e90*/  LDSM.16.M88.4 R164, [R224+0xb000] ;  /* 0x00b00000e0a4783b */ /* 0x000fe20000000200 */
[-C--:B------:R-:W-:Y:S07]  /*2ea0*/  HMMA.16816.F32 R28, R28, R134.reuse, RZ ;  /* 0x000000861c1c723c */ /* 0x080fee00000018ff */
[----:B------:R-:W-:Y:S01]  /*2eb0*/  LDSM.16.M88.4 R168, [R222+0xd000] ;  /* 0x00d00000dea8783b */ /* 0x000fe20000000200 */
[----:B------:R-:W-:Y:S07]  /*2ec0*/  HMMA.16816.F32 R32, R32, R134, RZ ;  /* 0x000000862020723c */ /* 0x000fee00000018ff */
[----:B------:R-:W2:Y:S01]  /*2ed0*/  LDSM.16.M88.4 R132, [R222+0xb400] ;  /* 0x00b40000de84783b */ /* 0x000ea20000000200 */
[-C--:B-1----:R-:W-:Y:S07]  /*2ee0*/  HMMA.16816.F32 R4, R136, R140.reuse, R4 ;  /* 0x0000008c8804723c */ /* 0x082fee0000001804 */
[----:B------:R1:W5:Y:S04]  /*2ef0*/  LDG.E R230, desc[UR36][R2.64] ;  /* 0x0000002402e67981 */ /* 0x000368000c1e1900 */
[----:B------:R1:W5:Y:S01]  /*2f00*/  LDG.E R231, desc[UR36][R2.64+0x20] ;  /* 0x0000202402e77981 */ /* 0x000362000c1e1900 */
[C---:B---3--:R-:W-:Y:S03]  /*2f10*/  HMMA.16816.F32 R8, R144.reuse, R140, R8 ;  /* 0x0000008c9008723c */ /* 0x048fe60000001808 */
[----:B------:R1:W5:Y:S04]  /*2f20*/  LDG.E R229, desc[UR36][R2.64+0x80] ;  /* 0x0000802402e57981 */ /* 0x000368000c1e1900 */
[----:B------:R1:W5:Y:S01]  /*2f30*/  LDG.E R228, desc[UR36][R2.64+0xa0] ;  /* 0x0000a02402e47981 */ /* 0x000362000c1e1900 */
        /* <DEDUP_REMOVED lines=8> */
[----:B------:R-:W4:Y:S07]  /*2fc0*/  LDSM.16.M88.4 R136, [R0+0x1800] ;  /* 0x001800000088783b */ /* 0x000f2e0000000200 */
[-C--:B------:R-:W-:Y:S01]  /*2fd0*/  HMMA.16816.F32 R4, R152, R156.reuse, R4 ;  /* 0x0000009c9804723c */ /* 0x080fe20000001804 */
[----:B------:R-:W1:Y:S07]  /*2fe0*/  LDSM.16.M88.4 R148, [R221+0x2000] ;  /* 0x00200000dd94783b */ /* 0x000e6e0000000200 */
[C---:B--2---:R-:W-:Y:S08]  /*2ff0*/  HMMA.16816.F32 R8, R160.reuse, R156, R8 ;  /* 0x0000009ca008723c */ /* 0x044ff00000001808 */
        /* <DEDUP_REMOVED lines=8> */
[----:B------:R-:W2:Y:S07]  /*3080*/  LDSM.16.M88.4 R132, [R221+0x2800] ;  /* 0x00280000dd84783b */ /* 0x000eae0000000200 */
[-C--:B---3--:R-:W-:Y:S01]  /*3090*/  HMMA.16816.F32 R4, R140, R164.reuse, R4 ;  /* 0x000000a48c04723c */ /* 0x088fe20000001804 */
[----:B------:R-:W3:Y:S07]  /*30a0*/  LDSM.16.M88.4 R152, [R222+0xd400] ;  /* 0x00d40000de98783b */ /* 0x000eee0000000200 */
[C---:B----4-:R-:W-:Y:S08]  /*30b0*/  HMMA.16816.F32 R8, R136.reuse, R164, R8 ;  /* 0x000000a48808723c */ /* 0x050ff00000001808 */
[-C--:B------:R-:W-:Y:S08]  /*30c0*/  HMMA.16816.F32 R12, R136, R166.reuse, R12 ;  /* 0x000000a6880c723c */ /* 0x080ff0000000180c */
[C---:B------:R-:W-:Y:S08]  /*30d0*/  HMMA.16816.F32 R16, R140.reuse, R166, R16 ;  /* 0x000000a68c10723c */ /* 0x040ff00000001810 */
[-C--:B------:R-:W-:Y:S08]  /*30e0*/  HMMA.16816.F32 R20, R140, R144.reuse, R20 ;  /* 0x000000908c14723c */ /* 0x080ff00000001814 */
[C---:B------:R-:W-:Y:S08]  /*30f0*/  HMMA.16816.F32 R24, R136.reuse, R144, R24 ;  /* 0x000000908818723c */ /* 0x040ff00000001818 */
[-C--:B------:R-:W-:Y:S01]  /*3100*/  HMMA.16816.F32 R28, R136, R146.reuse, R28 ;  /* 0x00000092881c723c */ /* 0x080fe2000000181c */
[----:B------:R-:W4:Y:S07]  /*3110*/  LDSM.16.M88.4 R136, [R0+0x2800] ;  /* 0x002800000088783b */ /* 0x000f2e0000000200 */
[----:B------:R-:W-:Y:S08]  /*3120*/  HMMA.16816.F32 R32, R140, R146, R32 ;  /* 0x000000928c20723c */ /* 0x000ff00000001820 */
[-C--:B-1----:R-:W-:Y:S08]  /*3130*/  HMMA.16816.F32 R4, R148, R168.reuse, R4 ;  /* 0x000000a89404723c */ /* 0x082ff00000001804 */
[C---:B--2---:R-:W-:Y:S08]  /*3140*/  HMMA.16816.F32 R8, R132.reuse, R168, R8 ;  /* 0x000000a88408723c */ /* 0x044ff00000001808 */
[-C--:B------:R-:W-:Y:S08]  /*3150*/  HMMA.16816.F32 R12, R132, R170.reuse, R12 ;  /* 0x000000aa840c723c */ /* 0x080ff0000000180c */
[C---:B------:R-:W-:Y:S08]  /*3160*/  HMMA.16816.F32 R16, R148.reuse, R170, R16 ;  /* 0x000000aa9410723c */ /* 0x040ff00000001810 */
[-C--:B---3--:R-:W-:Y:S08]  /*3170*/  HMMA.16816.F32 R20, R148, R152.reuse, R20 ;  /* 0x000000989414723c */ /* 0x088ff00000001814 */
[C---:B------:R-:W-:Y:S08]  /*3180*/  HMMA.16816.F32 R24, R132.reuse, R152, R24 ;  /* 0x000000988418723c */ /* 0x040ff00000001818 */
[-C--:B------:R-:W-:Y:S08]  /*3190*/  HMMA.16816.F32 R28, R132, R154.reuse, R28 ;  /* 0x0000009a841c723c */ /* 0x080ff0000000181c */
[----:B------:R-:W-:Y:S08]  /*31a0*/  HMMA.16816.F32 R32, R148, R154, R32 ;  /* 0x0000009a9420723c */ /* 0x000ff00000001820 */
[-C--:B------:R-:W-:Y:S08]  /*31b0*/  HMMA.16816.F32 R4, R156, R160.reuse, R4 ;  /* 0x000000a09c04723c */ /* 0x080ff00000001804 */
[C---:B----4-:R-:W-:Y:S08]  /*31c0*/  HMMA.16816.F32 R8, R136.reuse, R160, R8 ;  /* 0x000000a08808723c */ /* 0x050ff00000001808 */
        /* <DEDUP_REMOVED lines=97> */
[----:B------:R-:W-:Y:S01]  /*37e0*/  UIADD3 UR17, UPT, UPT, UR17, UR46, URZ ;  /* 0x0000002e11117290 */ /* 0x000fe2000fffe0ff */
[----:B------:R-:W-:Y:S01]  /*37f0*/  MOV R5, R145 ;  /* 0x0000009100057202 */ /* 0x000fe20000000f00 */
[----:B------:R-:W-:Y:S01]  /*3800*/  IMAD.MOV.U32 R23, RZ, RZ, R166 ;  /* 0x000000ffff177224 */ /* 0x000fe200078e00a6 */
[----:B------:R-:W-:Y:S01]  /*3810*/  MOV R22, R147 ;  /* 0x0000009300167202 */ /* 0x000fe20000000f00 */
[----:B------:R-:W-:Y:S01]  /*3820*/  UIADD3 UR17, UPT, UPT, UR17, 0x80, URZ ;  /* 0x0000008011117890 */ /* 0x000fe2000fffe0ff */
[----:B------:R-:W-:Y:S01]  /*3830*/  IMAD.U32 R0, RZ, RZ, UR18 ;  /* 0x00000012ff007e24 */ /* 0x000fe2000f8e00ff */
[----:B------:R-:W-:Y:S01]  /*3840*/  UIADD3 UR18, UPT, UPT, UR5, 0x40, URZ ;  /* 0x0000004005127890 */ /* 0x000fe2000fffe0ff */
[----:B------:R-:W-:Y:S01]  /*3850*/  MOV R17, R142 ;  /* 0x0000008e00117202 */ /* 0x000fe20000000f00 */
[----:B------:R-:W-:Y:S01]  /*3860*/  IMAD.MOV.U32 R132, RZ, RZ, R146 ;  /* 0x000000ffff847224 */ /* 0x000fe200078e0092 */
[----:B------:R-:W-:Y:S01]  /*3870*/  UIADD3 UR17, UPT, UPT, UR17, UR10, -UR38 ;  /* 0x0000000a11117290 */ /* 0x000fe2000fffe826 */
[----:B------:R-:W-:Y:S01]  /*3880*/  ISETP.LT.AND P0, PT, R0, UR38, PT ;  /* 0x0000002600007c0c */ /* 0x000fe2000bf01270 */
[----:B------:R-:W-:Y:S01]  /*3890*/  IMAD.MOV.U32 R35, RZ, RZ, R150 ;  /* 0x000000ffff237224 */ /* 0x000fe200078e0096 */
[----:B------:R-:W-:Y:S01]  /*38a0*/  MOV R21, R144 ;  /* 0x0000009000157202 */ /* 0x000fe20000000f00 */
[----:B------:R-:W-:Y:S01]  /*38b0*/  UIADD3 UR17, UPT, UPT, UR17, -0x80, URZ ;  /* 0xffffff8011117890 */ /* 0x000fe2000fffe0ff */
[----:B------:R-:W-:Y:S02]  /*38c0*/  IMAD.MOV.U32 R34, RZ, RZ, R143 ;  /* 0x000000ffff227224 */ /* 0x000fe400078e008f */
[----:B------:R-:W-:Y:S01]  /*38d0*/  IMAD.MOV.U32 R33, RZ, RZ, R151 ;  /* 0x000000ffff217224 */ /* 0x000fe200078e0097 */
[----:B------:R-:W-:Y:S06]  /*38e0*/  UISETP.GE.AND UP0, UPT, UR18, UR17, UPT ;  /* 0x000000111200728c */ /* 0x000fec000bf06270 */
[----:B------:R-:W-:Y:S11]  /*38f0*/  PLOP3.LUT P1, PT, PT, PT, UP0, 0x80, 0x8 ;  /* 0x000000000008781c */ /* 0x000ff60003f2f008 */
[----:B------:R-:W-:Y:S02]  /*3900*/  @!UPT UIADD3 URZ, UPT, UPT, URZ, URZ, URZ ;  /* 0x000000fffffff290 */ /* 0x000fe4000fffe0ff */
[----:B------:R-:W-:Y:S05]  /*3910*/  @!P1 BRA P0, `(.L_x_868) ;  /* 0x0000000800749947 */ /* 0x000fea0000000000 */
.L_x_867:
        /* <DEDUP_REMOVED lines=32> */
[C---:B------:R-:W-:Y:S02]  /*3b20*/  ISETP.GE.AND P3, PT, R0.reuse, R14, PT ;  /* 0x0000000e0000720c */ /* 0x040fe40003f66270 */
        /* <DEDUP_REMOVED lines=124> */
.L_x_868:
[----:B------:R-:W2:Y:S01]  /*42f0*/  LDL R0, [R1+0x1c] ;  /* 0x00001c0001007983 */ /* 0x000ea20000100800 */
[----:B------:R-:W-:Y:S03]  /*4300*/  UISETP.GT.AND UP0, UPT, UR51, UR49, UPT ;  /* 0x000000313300728c */ /* 0x000fe6000bf04270 */
[----:B------:R-:W3:Y:S04]  /*4310*/  LDL R134, [R1+0x18] ;  /* 0x0000180001867983 */ /* 0x000ee80000100800 */
[----:B------:R-:W4:Y:S04]  /*4320*/  LDL R4, [R1+0x14] ;  /* 0x0000140001047983 */ /* 0x000f280000100800 */
[----:B------:R-:W4:Y:S04]  /*4330*/  LDL R133, [R1+0x10] ;  /* 0x0000100001857983 */ /* 0x000f280000100800 */
        /* <DEDUP_REMOVED lines=25> */
[C---:B------:R-:W-:Y:S02]  /*44d0*/  SHF.L.U32 R164, R227.reuse, 0x2, RZ ;  /* 0x00000002e3a47819 */ /* 0x040fe400000006ff */
[----:B------:R-:W-:Y:S02]  /*44e0*/  SHF.R.U32.HI R223, RZ, 0x1, R227 ;  /* 0x00000001ffdf7819 */ /* 0x000fe400000116e3 */
[----:B------:R-:W-:Y:S02]  /*44f0*/  LOP3.LUT P1, R163, R227, 0x4, RZ, 0xc0, !PT ;  /* 0x00000004e3a37812 */ /* 0x000fe4000782c0ff */
[----:B------:R-:W-:Y:S01]  /*4500*/  LOP3.LUT R148, R223, 0x8, RZ, 0xc0, !PT ;  /* 0x00000008df947812 */ /* 0x000fe200078ec0ff */
        /* <DEDUP_REMOVED lines=23> */
[----:B------:R1:W2:Y:S02]  /*4680*/  MUFU.EX2 R50, R0 ;  /* 0x0000000000327308 */ /* 0x0002a40000000800 */
        /* <DEDUP_REMOVED lines=14> */
[--C-:B---3--:R-:W-:Y:S09]  /*4770*/  FFMA.FTZ R5, R20, UR11, -R0.reuse ;  /* 0x0000000b14057c23 */ /* 0x108ff20008010800 */
[----:B------:R1:W-:Y:S02]  /*4780*/  MUFU.EX2 R56, R5 ;  /* 0x0000000500387308 */ /* 0x0003e40000000800 */
[----:B-1----:R-:W-:Y:S01]  /*4790*/  FFMA.FTZ R5, R16, UR11, -R0 ;  /* 0x0000000b10057c23 */ /* 0x002fe20008010800 */
[----:B------:R-:W-:Y:S07]  /*47a0*/  SHF.L.U32 R16, R227, 0x1, RZ ;  /* 0x00000001e3107819 */ /* 0x000fee00000006ff */
[----:B------:R1:W-:Y:S02]  /*47b0*/  MUFU.EX2 R55, R5 ;  /* 0x0000000500377308 */ /* 0x0003e40000000800 */
[--C-:B-1----:R-:W-:Y:S08]  /*47c0*/  FFMA.FTZ R5, R6, UR11, -R4.reuse ;  /* 0x0000000b06057c23 */ /* 0x102ff00008010804 */
[----:B------:R1:W-:Y:S02]  /*47d0*/  MUFU.EX2 R54, R5 ;  /* 0x0000000500367308 */ /* 0x0003e40000000800 */
[----:B-1----:R-:W-:Y:S01]  /*47e0*/  FFMA.FTZ R5, R7, UR11, -R4 ;  /* 0x0000000b07057c23 */ /* 0x002fe20008010804 */
[----:B------:R-:W-:Y:S07]  /*47f0*/  FFMA.FTZ R7, R13, UR11, -R0 ;  /* 0x0000000b0d077c23 */ /* 0x000fee0008010800 */
[----:B------:R1:W-:Y:S10]  /*4800*/  MUFU.EX2 R53, R5 ;  /* 0x0000000500357308 */ /* 0x0003f40000000800 */
[----:B------:R2:W-:Y:S01]  /*4810*/  MUFU.EX2 R40, R7 ;  /* 0x0000000700287308 */ /* 0x0005e20000000800 */
[--C-:B-1----:R-:W-:Y:S09]  /*4820*/  FFMA.FTZ R5, R29, UR11, -R3.reuse ;  /* 0x0000000b1d057c23 */ /* 0x102ff20008010803 */
[----:B------:R1:W-:Y:S01]  /*4830*/  MUFU.EX2 R48, R5 ;  /* 0x0000000500307308 */ /* 0x0003e20000000800 */
[----:B--2---:R-:W-:Y:S01]  /*4840*/  F2FP.F16.F32.PACK_AB R7, R49, R50 ;  /* 0x000000323107723e */ /* 0x004fe200000000ff */
        /* <DEDUP_REMOVED lines=16> */
[----:B-1----:R-:W-:Y:S01]  /*4950*/  LOP3.LUT R6, R149, 0x7400, RZ, 0xc0, !PT ;  /* 0x0000740095067812 */ /* 0x002fe200078ec0ff */
[----:B---3--:R-:W-:Y:S02]  /*4960*/  FFMA.FTZ R2, R15, UR11, -R0 ;  /* 0x0000000b0f027c23 */ /* 0x008fe40008010800 */
[----:B----4-:R1:W-:Y:S01]  /*4970*/  STL [R1+0x4], R3 ;  /* 0x0000040301007387 */ /* 0x0103e20000100800 */
[----:B------:R-:W-:Y:S04]  /*4980*/  LOP3.LUT R6, R6, 0x6, R16, 0xf8, !PT ;  /* 0x0000000606067812 */ /* 0x000fe800078ef810 */
[----:B------:R3:W-:Y:S01]  /*4990*/  MUFU.EX2 R44, R2 ;  /* 0x00000002002c7308 */ /* 0x0007e20000000800 */
[----:B--2---:R-:W-:Y:S01]  /*49a0*/  LOP3.LUT R5, R165, 0x1c0, RZ, 0xc0, !PT ;  /* 0x000001c0a5057812 */ /* 0x004fe200078ec0ff */
[----:B---3--:R-:W-:Y:S01]  /*49b0*/  FFMA.FTZ R2, R14, UR11, -R0 ;  /* 0x0000000b0e027c23 */ /* 0x008fe20008010800 */
[----:B------:R-:W-:Y:S02]  /*49c0*/  FFMA.FTZ R0, R8, UR11, -R4 ;  /* 0x0000000b08007c23 */ /* 0x000fe40008010804 */
[----:B------:R-:W-:Y:S01]  /*49d0*/  LOP3.LUT R5, R5, 0x38, R16, 0xf8, !PT ;  /* 0x0000003805057812 */ /* 0x000fe200078ef810 */
[--C-:B------:R-:W-:Y:S04]  /*49e0*/  FFMA.FTZ R8, R11, UR11, -R4.reuse ;  /* 0x0000000b0b087c23 */ /* 0x100fe80008010804 */
[----:B------:R2:W-:Y:S01]  /*49f0*/  MUFU.EX2 R43, R2 ;  /* 0x00000002002b7308 */ /* 0x0005e20000000800 */
[----:B-1----:R-:W-:Y:S04]  /*4a00*/  LOP3.LUT R3, R223, 0x20, RZ, 0xc0, !PT ;  /* 0x00000020df037812 */ /* 0x002fe800078ec0ff */
[----:B------:R-:W-:Y:S02]  /*4a10*/  LOP3.LUT R3, R6, R5, R3, 0xf6, !PT ;  /* 0x0000000506037212 */ /* 0x000fe400078ef603 */
[----:B------:R-:W-:Y:S03]  /*4a20*/  F2FP.F16.F32.PACK_AB R5, R241, R245 ;  /* 0x000000f5f105723e */ /* 0x000fe600000000ff */
[----:B------:R1:W-:Y:S01]  /*4a30*/  MUFU.EX2 R42, R0 ;  /* 0x00000000002a7308 */ /* 0x0003e20000000800 */
[----:B------:R-:W-:Y:S02]  /*4a40*/  LEA R140, R3, UR4, 0x1 ;  /* 0x00000004038c7c11 */ /* 0x000fe4000f8e08ff */
[----:B------:R-:W-:Y:S02]  /*4a50*/  MOV R6, 0x10 ;  /* 0x0000001000067802 */ /* 0x000fe40000000f00 */
[----:B------:R-:W-:Y:S01]  /*4a60*/  LOP3.LUT P0, R3, R227, 0x8, RZ, 0xc0, !PT ;  /* 0x00000008e3037812 */ /* 0x000fe2000780c0ff */
[----:B------:R3:W-:Y:S01]  /*4a70*/  STS [R140+0x13000], R5 ;  /* 0x013000058c007388 */ /* 0x0007e20000000800 */
[----:B------:R-:W-:Y:S03]  /*4a80*/  SEL R10, R6, 0xfffffff0, !P1 ;  /* 0xfffffff0060a7807 */ /* 0x000fe60004800000 */
[----:B------:R4:W-:Y:S01]  /*4a90*/  MUFU.EX2 R38, R8 ;  /* 0x0000000800267308 */ /* 0x0009e20000000800 */
[--C-:B--2---:R-:W-:Y:S01]  /*4aa0*/  FFMA.FTZ R2, R9, UR11, -R4.reuse ;  /* 0x0000000b09027c23 */ /* 0x104fe20008010804 */
[----:B------:R-:W-:Y:S01]  /*4ab0*/  IADD3 R6, PT, PT, R140, 0x13000, RZ ;  /* 0x000130008c067810 */ /* 0x000fe20007ffe0ff */
[----:B------:R-:W-:Y:S01]  /*4ac0*/  FFMA.FTZ R4, R12, UR11, -R4 ;  /* 0x0000000b0c047c23 */ /* 0x000fe20008010804 */
[----:B------:R-:W-:Y:S02]  /*4ad0*/  IADD3 R141, PT, PT, R140, 0x13020, RZ ;  /* 0x000130208c8d7810 */ /* 0x000fe40007ffe0ff */
[----:B------:R-:W-:Y:S04]  /*4ae0*/  F2FP.F16.F32.PACK_AB R9, R53, R54 ;  /* 0x000000363509723e */ /* 0x000fe800000000ff */
[----:B------:R2:W-:Y:S01]  /*4af0*/  MUFU.EX2 R41, R2 ;  /* 0x0000000200297308 */ /* 0x0005e20000000800 */
[----:B-1----:R-:W-:Y:S02]  /*4b00*/  LOP3.LUT R0, R149, 0xc0, RZ, 0xc0, !PT ;  /* 0x000000c095007812 */ /* 0x002fe400078ec0ff */
[----:B------:R-:W-:Y:S02]  /*4b10*/  @P0 IADD3 R141, PT, PT, R6, -0x20, RZ ;  /* 0xffffffe0068d0810 */ /* 0x000fe40007ffe0ff */
[----:B------:R-:W-:Y:S02]  /*4b20*/  LOP3.LUT R0, R0, 0x18, R164, 0xf8, !PT ;  /* 0x0000001800007812 */ /* 0x000fe400078ef8a4 */
[----:B------:R-:W-:Y:S03]  /*4b30*/  F2FP.F16.F32.PACK_AB R6, R57, R242 ;  /* 0x000000f23906723e */ /* 0x000fe600000000ff */
[----:B------:R1:W1:Y:S01]  /*4b40*/  MUFU.EX2 R37, R4 ;  /* 0x0000000400257308 */ /* 0x0002620000000800 */
[----:B----4-:R-:W-:Y:S02]  /*4b50*/  F2FP.F16.F32.PACK_AB R8, R243, R244 ;  /* 0x000000f4f308723e */ /* 0x010fe400000000ff */
[----:B------:R-:W-:Y:S02]  /*4b60*/  ISETP.NE.AND P0, PT, R163, RZ, PT ;  /* 0x000000ffa300720c */ /* 0x000fe40003f05270 */
[----:B------:R-:W-:Y:S02]  /*4b70*/  SHF.L.U32 R163, R227, 0x3, RZ ;  /* 0x00000003e3a37819 */ /* 0x000fe400000006ff */
[----:B---3--:R-:W-:Y:S02]  /*4b80*/  F2FP.F16.F32.PACK_AB R5, R51, R52 ;  /* 0x000000343305723e */ /* 0x008fe400000000ff */
[----:B--2---:R-:W-:Y:S02]  /*4b90*/  LOP3.LUT R2, R149, 0x120, RZ, 0xc0, !PT ;  /* 0x0000012095027812 */ /* 0x004fe400078ec0ff */
[----:B------:R-:W2:Y:S02]  /*4ba0*/  LDL.LU R149, [R1+0x4] ;  /* 0x0000040001957983 */ /* 0x000ea40000300800 */
[----:B------:R-:W-:Y:S02]  /*4bb0*/  LOP3.LUT R2, R2, 0x200, R165, 0xf8, !PT ;  /* 0x0000020002027812 */ /* 0x000fe400078ef8a5 */
[----:B------:R-:W2:Y:S02]  /*4bc0*/  LDL.LU R165, [R1+0x8] ;  /* 0x0000080001a57983 */ /* 0x000ea40000300800 */
[----:B------:R-:W-:Y:S02]  /*4bd0*/  LOP3.LUT R0, R2, R0, R148, 0xf6, !PT ;  /* 0x0000000002007212 */ /* 0x000fe400078ef694 */
[----:B------:R-:W3:Y:S01]  /*4be0*/  LDL.LU R164, [R1+0xc] ;  /* 0x00000c0001a47983 */ /* 0x000ee20000300800 */
[----:B------:R-:W-:Y:S02]  /*4bf0*/  F2FP.F16.F32.PACK_AB R2, R239, R240 ;  /* 0x000000f0ef02723e */ /* 0x000fe400000000ff */
[----:B-1----:R-:W-:Y:S02]  /*4c00*/  IADD3 R4, PT, PT, R10, R141, RZ ;  /* 0x0000008d0a047210 */ /* 0x002fe40007ffe0ff */
[----:B------:R-:W-:Y:S01]  /*4c10*/  LEA R0, R0, UR4, 0x1 ;  /* 0x0000000400007c11 */ /* 0x000fe2000f8e08ff */
[----:B------:R1:W-:Y:S02]  /*4c20*/  STS [R140+0x13400], R2 ;  /* 0x013400028c007388 */ /* 0x0003e40000000800 */
[----:B-1----:R-:W-:Y:S05]  /*4c30*/  IADD3 R2, PT, PT, R10, R140, RZ ;  /* 0x0000008c0a027210 */ /* 0x002fea0007ffe0ff */
[----:B------:R1:W-:Y:S04]  /*4c40*/  STS [R2+0x13000], R5 ;  /* 0x0130000502007388 */ /* 0x0003e80000000800 */
[----:B------:R4:W-:Y:S04]  /*4c50*/  STS [R2+0x13400], R7 ;  /* 0x0134000702007388 */ /* 0x0009e80000000800 */
[----:B------:R4:W-:Y:S04]  /*4c60*/  STS [R140+0x14000], R8 ;  /* 0x014000088c007388 */ /* 0x0009e80000000800 */
[----:B------:R-:W-:Y:S04]  /*4c70*/  STS [R140+0x14400], R6 ;  /* 0x014400068c007388 */ /* 0x000fe80000000800 */
[----:B------:R-:W-:Y:S01]  /*4c80*/  STS [R2+0x14400], R9 ;  /* 0x0144000902007388 */ /* 0x000fe20000000800 */
[----:B-1----:R-:W-:Y:S02]  /*4c90*/  F2FP.F16.F32.PACK_AB R5, R55, R56 ;  /* 0x000000383705723e */ /* 0x002fe400000000ff */
[----:B----4-:R-:W-:Y:S03]  /*4ca0*/  F2FP.F16.F32.PACK_AB R7, R45, R46 ;  /* 0x0000002e2d07723e */ /* 0x010fe600000000ff */
[----:B------:R1:W-:Y:S01]  /*4cb0*/  STS [R2+0x14000], R5 ;  /* 0x0140000502007388 */ /* 0x0003e20000000800 */
[----:B------:R-:W-:Y:S03]  /*4cc0*/  F2FP.F16.F32.PACK_AB R8, R47, R48 ;  /* 0x000000302f08723e */ /* 0x000fe600000000ff */
[----:B------:R4:W-:Y:S04]  /*4cd0*/  STS [R141+0x400], R7 ;  /* 0x000400078d007388 */ /* 0x0009e80000000800 */
[----:B------:R-:W-:Y:S01]  /*4ce0*/  STS [R141], R8 ;  /* 0x000000088d007388 */ /* 0x000fe20000000800 */
[----:B-1----:R-:W-:Y:S02]  /*4cf0*/  F2FP.F16.F32.PACK_AB R2, R37, R38 ;  /* 0x000000262502723e */ /* 0x002fe400000000ff */
[----:B----4-:R-:W-:Y:S02]  /*4d00*/  F2FP.F16.F32.PACK_AB R7, R43, R44 ;  /* 0x0000002c2b07723e */ /* 0x010fe400000000ff */
[----:B--2---:R-:W-:Y:S02]  /*4d10*/  F2FP.F16.F32.PACK_AB R5, R149, R165 ;  /* 0x000000a59505723e */ /* 0x004fe400000000ff */
[----:B---3--:R-:W-:Y:S03]  /*4d20*/  F2FP.F16.F32.PACK_AB R6, R164, R36 ;  /* 0x00000024a406723e */ /* 0x008fe600000000ff */
[----:B------:R1:W-:Y:S04]  /*4d30*/  STS [R4+0x400], R5 ;  /* 0x0004000504007388 */ /* 0x0003e80000000800 */
[----:B------:R2:W-:Y:S04]  /*4d40*/  STS [R4], R6 ;  /* 0x0000000604007388 */ /* 0x0005e80000000800 */
[----:B------:R-:W-:Y:S01]  /*4d50*/  STS [R141+0x1000], R7 ;  /* 0x001000078d007388 */ /* 0x000fe20000000800 */
[----:B-1----:R-:W-:Y:S02]  /*4d60*/  F2FP.F16.F32.PACK_AB R5, R39, R40 ;  /* 0x000000282705723e */ /* 0x002fe400000000ff */
[----:B--2---:R-:W-:Y:S05]  /*4d70*/  F2FP.F16.F32.PACK_AB R6, R41, R42 ;  /* 0x0000002a2906723e */ /* 0x004fea00000000ff */
[----:B------:R-:W-:Y:S04]  /*4d80*/  STS [R141+0x1400], R6 ;  /* 0x001400068d007388 */ /* 0x000fe80000000800 */
[----:B------:R-:W-:Y:S04]  /*4d90*/  STS [R4+0x1000], R5 ;  /* 0x0010000504007388 */ /* 0x000fe80000000800 */
[----:B------:R1:W-:Y:S04]  /*4da0*/  STS [R4+0x1400], R2 ;  /* 0x0014000204007388 */ /* 0x0003e80000000800 */
[----:B------:R-:W2:Y:S08]  /*4db0*/  LDSM.16.M88.4 R32, [R0+0x6000] ;  /* 0x006000000020783b */ /* 0x000eb00000000200 */
[----:B------:R-:W3:Y:S01]  /*4dc0*/  LDSM.16.M88.4 R28, [R0+0x6800] ;  /* 0x00680000001c783b */ /* 0x000ee20000000200 */
[C---:B-1----:R-:W-:Y:S02]  /*4dd0*/  IADD3 R4, PT, PT, R0.reuse, 0x6000, RZ ;  /* 0x0000600000047810 */ /* 0x042fe40007ffe0ff */
[----:B------:R-:W-:Y:S02]  /*4de0*/  IADD3 R2, PT, PT, R0, 0x6020, RZ ;  /* 0x0000602000027810 */ /* 0x000fe40007ffe0ff */
        /* <DEDUP_REMOVED lines=61> */
[C---:B------:R-:W-:Y:S01]  /*51c0*/  FADD.FTZ R5, -R230.reuse, R5 ;  /* 0x00000005e6057221 */ /* 0x040fe20000010100 */
[----:B------:R-:W-:Y:S01]  /*51d0*/  FADD.FTZ R7, -R231, R7 ;  /* 0x00000007e7077221 */ /* 0x000fe20000010100 */
[----:B------:R-:W-:Y:S01]  /*51e0*/  FADD.FTZ R4, -R230, R4 ;  /* 0x00000004e6047221 */ /* 0x000fe20000010100 */
[----:B------:R-:W-:Y:S01]  /*51f0*/  FMUL.FTZ R240, R240, R6 ;  /* 0x00000006f0f07220 */ /* 0x000fe20000410000 */
[C---:B------:R-:W-:Y:S04]  /*5200*/  HMMA.16816.F32 R16, R132.reuse, R214, R16 ;  /* 0x000000d68410723c */ /* 0x040fe80000001810 */
[----:B------:R-:W-:Y:S01]  /*5210*/  FADD.FTZ R11, -R228, R11 ;  /* 0x0000000be40b7221 */ /* 0x000fe20000010100 */
[----:B------:R-:W-:Y:S01]  /*5220*/  FFMA.FTZ R6, -R151, R151, 1 ;  /* 0x3f80000097067423 */ /* 0x000fe20000010197 */
[----:B------:R-:W-:Y:S01]  /*5230*/  FMUL.FTZ R239, R239, R7 ;  /* 0x00000007efef7220 */ /* 0x000fe20000410000 */
        /* <DEDUP_REMOVED lines=8> */
[-C--:B------:R-:W-:Y:S03]  /*52c0*/  HMMA.16816.F32 R20, R132, R216.reuse, R20 ;  /* 0x000000d88414723c */ /* 0x080fe60000001814 */
[----:B------:R-:W-:Y:S01]  /*52d0*/  FMUL.FTZ R151, R55, R13 ;  /* 0x0000000d37977220 */ /* 0x000fe20000410000 */
[----:B------:R-:W-:Y:S01]  /*52e0*/  FMUL.FTZ R144, R54, R14 ;  /* 0x0000000e36907220 */ /* 0x000fe20000410000 */
[C---:B------:R-:W-:Y:S01]  /*52f0*/  FADD.FTZ R16, -R230.reuse, R16 ;  /* 0x00000010e6107221 */ /* 0x040fe20000010100 */
[----:B------:R-:W-:Y:S01]  /*5300*/  FADD.FTZ R17, -R230, R17 ;  /* 0x00000011e6117221 */ /* 0x000fe20000010100 */
[C---:B------:R-:W-:Y:S01]  /*5310*/  FADD.FTZ R18, -R231.reuse, R18 ;  /* 0x00000012e7127221 */ /* 0x040fe20000010100 */
[C---:B------:R-:W-:Y:S04]  /*5320*/  HMMA.16816.F32 R24, R136.reuse, R216, R24 ;  /* 0x000000d88818723c */ /* 0x040fe80000001818 */
[----:B------:R-:W-:Y:S01]  /*5330*/  FADD.FTZ R19, -R231, R19 ;  /* 0x00000013e7137221 */ /* 0x000fe20000010100 */
[----:B------:R-:W-:Y:S01]  /*5340*/  FADD.FTZ R9, -R229, R9 ;  /* 0x00000009e5097221 */ /* 0x000fe20000010100 */
[----:B------:R-:W-:Y:S01]  /*5350*/  FMUL.FTZ R245, R245, R4 ;  /* 0x00000004f5f57220 */ /* 0x000fe20000410000 */
[----:B------:R-:W-:Y:S01]  /*5360*/  LOP3.LUT R4, R2, 0x400, RZ, 0xc0, !PT ;  /* 0x0000040002047812 */ /* 0x000fe200078ec0ff */
[----:B------:R-:W-:Y:S01]  /*5370*/  FMUL.FTZ R19, R49, R19 ;  /* 0x0000001331137220 */ /* 0x000fe20000410000 */
[-C--:B------:R-:W-:Y:S03]  /*5380*/  HMMA.16816.F32 R28, R136, R218.reuse, R28 ;  /* 0x000000da881c723c */ /* 0x080fe6000000181c */
        /* <DEDUP_REMOVED lines=12> */
[----:B------:R1:W5:Y:S01]  /*5450*/  LDL.LU R54, [R1+0x68] ;  /* 0x0000680001367983 */ /* 0x0003620000300800 */
[----:B------:R-:W-:Y:S01]  /*5460*/  FADD.FTZ R24, -R229, R24 ;  /* 0x00000018e5187221 */ /* 0x000fe20000010100 */
[----:B------:R-:W-:Y:S04]  /*5470*/  HMMA.16816.F32 R32, R132, R218, R32 ;  /* 0x000000da8420723c */ /* 0x000fe80000001820 */
[----:B------:R-:W-:Y:S01]  /*5480*/  FMUL.FTZ R21, R45, R23 ;  /* 0x000000172d157220 */ /* 0x000fe20000410000 */
[----:B------:R-:W-:Y:S01]  /*5490*/  FMUL.FTZ R132, R44, R24 ;  /* 0x000000182c847220 */ /* 0x000fe20000410000 */
[C---:B------:R-:W-:Y:S01]  /*54a0*/  FADD.FTZ R25, -R229.reuse, R25 ;  /* 0x00000019e5197221 */ /* 0x040fe20000010100 */
[C---:B------:R-:W-:Y:S01]  /*54b0*/  FADD.FTZ R26, -R228.reuse, R26 ;  /* 0x0000001ae41a7221 */ /* 0x040fe20000010100 */
[----:B------:R-:W-:Y:S01]  /*54c0*/  FADD.FTZ R27, -R228, R27 ;  /* 0x0000001be41b7221 */ /* 0x000fe20000010100 */
[----:B------:R-:W-:Y:S01]  /*54d0*/  FADD.FTZ R28, -R229, R28 ;  /* 0x0000001ce51c7221 */ /* 0x000fe20000010100 */
[----:B------:R-:W-:Y:S01]  /*54e0*/  FMUL.FTZ R23, R43, R25 ;  /* 0x000000192b177220 */ /* 0x000fe20000410000 */
[----:B------:R-:W-:Y:S01]  /*54f0*/  FMUL.FTZ R20, R42, R26 ;  /* 0x0000001a2a147220 */ /* 0x000fe20000410000 */
[----:B------:R-:W-:Y:S01]  /*5500*/  FADD.FTZ R29, -R229, R29 ;  /* 0x0000001de51d7221 */ /* 0x000fe20000010100 */
        /* <DEDUP_REMOVED lines=8> */
[----:B------:R1:W5:Y:S01]  /*5590*/  LDL.LU R53, [R1+0x64] ;  /* 0x0000640001357983 */ /* 0x0003620000300800 */
[----:B------:R-:W-:Y:S01]  /*55a0*/  FFMA.FTZ R0, -R145, R145, 1 ;  /* 0x3f80000091007423 */ /* 0x000fe20000010191 */
[----:B------:R-:W-:Y:S01]  /*55b0*/  FMUL.FTZ R145, R50, R18 ;  /* 0x0000001232917220 */ /* 0x000fe20000410000 */
[----:B------:R-:W-:Y:S01]  /*55c0*/  FADD.FTZ R32, -R230, R32 ;  /* 0x00000020e6207221 */ /* 0x000fe20000010100 */
[----:B------:R-:W-:Y:S01]  /*55d0*/  FMUL.FTZ R4, R4, UR14 ;  /* 0x0000000e04047c20 */ /* 0x000fe20008410000 */
[----:B------:R-:W-:Y:S01]  /*55e0*/  FADD.FTZ R10, -R228, R10 ;  /* 0x0000000ae40a7221 */ /* 0x000fe20000010100 */
[----:B------:R-:W-:Y:S01]  /*55f0*/  FMUL.FTZ R5, R5, UR14 ;  /* 0x0000000e05057c20 */ /* 0x000fe20008410000 */
[----:B------:R-:W-:Y:S01]  /*5600*/  FADD.FTZ R8, -R229, R8 ;  /* 0x00000008e5087221 */ /* 0x000fe20000010100 */
[----:B------:R-:W-:Y:S01]  /*5610*/  FMUL.FTZ R6, R6, UR14 ;  /* 0x0000000e06067c20 */ /* 0x000fe20008410000 */
[----:B------:R-:W-:Y:S01]  /*5620*/  FMUL.FTZ R242, R242, R10 ;  /* 0x0000000af2f27220 */ /* 0x000fe20000410000 */
[----:B------:R-:W-:Y:S01]  /*5630*/  FMUL.FTZ R7, R241, R5 ;  /* 0x00000005f1077220 */ /* 0x000fe20000410000 */
[----:B------:R-:W-:Y:S01]  /*5640*/  FMUL.FTZ R10, R240, R4 ;  /* 0x00000004f00a7220 */ /* 0x000fe20000410000 */
[----:B------:R-:W-:Y:S01]  /*5650*/  FFMA.FTZ R4, -R146, R146, 1 ;  /* 0x3f80000092047423 */ /* 0x000fe20000010192 */
[----:B------:R-:W-:Y:S01]  /*5660*/  FMUL.FTZ R146, R52, R16 ;  /* 0x0000001034927220 */ /* 0x000fe20000410000 */
[----:B------:R-:W-:Y:S01]  /*5670*/  FMUL.FTZ R244, R244, R8 ;  /* 0x00000008f4f47220 */ /* 0x000fe20000410000 */
[----:B------:R1:W5:Y:S01]  /*5680*/  LDL.LU R52, [R1+0x60] ;  /* 0x0000600001347983 */ /* 0x0003620000300800 */
[----:B------:R-:W-:Y:S01]  /*5690*/  FMUL.FTZ R8, R245, R6 ;  /* 0x00000006f5087220 */ /* 0x000fe20000410000 */
[----:B------:R-:W-:Y:S01]  /*56a0*/  FFMA.FTZ R6, -R150, R150, 1 ;  /* 0x3f80000096067423 */ /* 0x000fe20000010196 */
[----:B------:R-:W-:Y:S01]  /*56b0*/  FFMA.FTZ R5, -R147, R147, 1 ;  /* 0x3f80000093057423 */ /* 0x000fe20000010193 */
[----:B------:R-:W-:Y:S01]  /*56c0*/  FMUL.FTZ R0, R0, UR14 ;  /* 0x0000000e00007c20 */ /* 0x000fe20008410000 */
[----:B------:R-:W-:Y:S01]  /*56d0*/  FMUL.FTZ R4, R4, UR14 ;  /* 0x0000000e04047c20 */ /* 0x000fe20008410000 */
[----:B------:R-:W-:Y:S01]  /*56e0*/  FMUL.FTZ R6, R6, UR14 ;  /* 0x0000000e06067c20 */ /* 0x000fe20008410000 */
[----:B------:R-:W-:Y:S01]  /*56f0*/  FMUL.FTZ R5, R5, UR14 ;  /* 0x0000000e05057c20 */ /* 0x000fe20008410000 */
[----:B------:R-:W-:Y:S01]  /*5700*/  FMUL.FTZ R14, R11, R0 ;  /* 0x000000000b0e7220 */ /* 0x000fe20000410000 */
[----:B------:R-:W-:Y:S01]  /*5710*/  FFMA.FTZ R0, -R155, R155, 1 ;  /* 0x3f8000009b007423 */ /* 0x000fe2000001019b */
[----:B------:R-:W-:Y:S01]  /*5720*/  FMUL.FTZ R13, R244, R6 ;  /* 0x00000006f40d7220 */ /* 0x000fe20000410000 */
[----:B------:R-:W-:Y:S01]  /*5730*/  F2FP.F16.F32.PACK_AB R6, R7, R8 ;  /* 0x000000080706723e */ /* 0x000fe200000000ff */
[----:B------:R-:W-:Y:S01]  /*5740*/  FMUL.FTZ R12, R243, R5 ;  /* 0x00000005f30c7220 */ /* 0x000fe20000410000 */
[----:B------:R-:W-:Y:S01]  /*5750*/  F2FP.F16.F32.PACK_AB R7, R9, R10 ;  /* 0x0000000a0907723e */ /* 0x000fe200000000ff */
[----:B------:R-:W-:Y:S01]  /*5760*/  FMUL.FTZ R9, R51, R17 ;  /* 0x0000001133097220 */ /* 0x000fe20000410000 */
[----:B------:R-:W-:Y:S01]  /*5770*/  FMUL.FTZ R11, R0, UR14 ;  /* 0x0000000e000b7c20 */ /* 0x000fe20008410000 */
[----:B------:R1:W5:Y:S01]  /*5780*/  LDL.LU R51, [R1+0x5c] ;  /* 0x00005c0001337983 */ /* 0x0003620000300800 */
[----:B------:R-:W-:Y:S01]  /*5790*/  F2FP.F16.F32.PACK_AB R18, R12, R13 ;  /* 0x0000000d0c12723e */ /* 0x000fe200000000ff */
[----:B------:R-:W-:Y:S01]  /*57a0*/  FFMA.FTZ R0, -R152, R152, 1 ;  /* 0x3f80000098007423 */ /* 0x000fe20000010198 */
[----:B------:R-:W-:Y:S01]  /*57b0*/  FMUL.FTZ R11, R143, R11 ;  /* 0x0000000b8f0b7220 */ /* 0x000fe20000410000 */
[----:B------:R1:W5:Y:S01]  /*57c0*/  LDL.LU R50, [R1+0x58] ;  /* 0x0000580001327983 */ /* 0x0003620000300800 */
[----:B------:R-:W-:Y:S01]  /*57d0*/  FMUL.FTZ R142, R242, R4 ;  /* 0x00000004f28e7220 */ /* 0x000fe20000410000 */
[----:B------:R-:W-:Y:S01]  /*57e0*/  FMUL.FTZ R0, R0, UR14 ;  /* 0x0000000e00007c20 */ /* 0x000fe20008410000 */
[----:B------:R-:W-:Y:S01]  /*57f0*/  FFMA.FTZ R8, -R166, R166, 1 ;  /* 0x3f800000a6087423 */ /* 0x000fe200000101a6 */
[----:B------:R1:W5:Y:S01]  /*5800*/  LDL.LU R49, [R1+0x54] ;  /* 0x0000540001317983 */ /* 0x0003620000300800 */
[----:B------:R-:W-:Y:S01]  /*5810*/  FFMA.FTZ R4, -R153, R153, 1 ;  /* 0x3f80000099047423 */ /* 0x000fe20000010199 */
[----:B------:R-:W-:Y:S01]  /*5820*/  FMUL.FTZ R16, R239, R0 ;  /* 0x00000000ef107220 */ /* 0x000fe20000410000 */
[----:B------:R-:W-:Y:S01]  /*5830*/  FFMA.FTZ R0, -R160, R160, 1 ;  /* 0x3f800000a0007423 */ /* 0x000fe200000101a0 */
[----:B------:R1:W5:Y:S01]  /*5840*/  LDL.LU R48, [R1+0x50] ;  /* 0x0000500001307983 */ /* 0x0003620000300800 */
[----:B------:R-:W-:Y:S01]  /*5850*/  FMUL.FTZ R8, R8, UR14 ;  /* 0x0000000e08087c20 */ /* 0x000fe20008410000 */
[----:B------:R-:W-:Y:S01]  /*5860*/  F2FP.F16.F32.PACK_AB R17, R14, R142 ;  /* 0x0000008e0e11723e */ /* 0x000fe200000000ff */
[----:B------:R-:W-:Y:S01]  /*5870*/  FMUL.FTZ R0, R0, UR14 ;  /* 0x0000000e00007c20 */ /* 0x000fe20008410000 */
[----:B------:R1:W5:Y:S01]  /*5880*/  LDL.LU R47, [R1+0x4c] ;  /* 0x00004c00012f7983 */ /* 0x0003620000300800 */
[----:B------:R-:W-:Y:S01]  /*5890*/  FMUL.FTZ R12, R146, R8 ;  /* 0x00000008920c7220 */ /* 0x000fe20000410000 */
[----:B------:R-:W-:Y:S01]  /*58a0*/  FFMA.FTZ R8, -R170, R170, 1 ;  /* 0x3f800000aa087423 */ /* 0x000fe200000101aa */
[----:B------:R-:W-:Y:S01]  /*58b0*/  FMUL.FTZ R13, R19, R0 ;  /* 0x00000000130d7220 */ /* 0x000fe20000410000 */
[----:B------:R1:W5:Y:S01]  /*58c0*/  LDL.LU R46, [R1+0x48] ;  /* 0x00004800012e7983 */ /* 0x0003620000300800 */
[----:B------:R-:W-:Y:S01]  /*58d0*/  FMUL.FTZ R19, R41, R27 ;  /* 0x0000001b29137220 */ /* 0x000fe20000410000 */
[----:B------:R-:W-:Y:S01]  /*58e0*/  FMUL.FTZ R27, R38, R30 ;  /* 0x0000001e261b7220 */ /* 0x000fe20000410000 */
[----:B------:R-:W-:Y:S01]  /*58f0*/  FFMA.FTZ R0, -R167, R167, 1 ;  /* 0x3f800000a7007423 */ /* 0x000fe200000101a7 */
[----:B------:R1:W5:Y:S01]  /*5900*/  LDL.LU R45, [R1+0x44] ;  /* 0x00004400012d7983 */ /* 0x0003620000300800 */
[----:B------:R-:W-:Y:S01]  /*5910*/  FMUL.FTZ R8, R8, UR14 ;  /* 0x0000000e08087c20 */ /* 0x000fe20008410000 */
[----:B------:R-:W-:Y:S01]  /*5920*/  FMUL.FTZ R4, R4, UR14 ;  /* 0x0000000e04047c20 */ /* 0x000fe20008410000 */
[----:B------:R-:W-:Y:S01]  /*5930*/  FMUL.FTZ R0, R0, UR14 ;  /* 0x0000000e00007c20 */ /* 0x000fe20008410000 */
[----:B------:R1:W5:Y:S01]  /*5940*/  LDL.LU R44, [R1+0x40] ;  /* 0x00004000012c7983 */ /* 0x0003620000300800 */
[----:B------:R-:W-:Y:S01]  /*5950*/  FFMA.FTZ R5, -R154, R154, 1 ;  /* 0x3f8000009a057423 */ /* 0x000fe2000001019a */
[----:B------:R-:W-:Y:S01]  /*5960*/  FMUL.FTZ R10, R144, R4 ;  /* 0x00000004900a7220 */ /* 0x000fe20000410000 */
[----:B------:R-:W-:Y:S01]  /*5970*/  FMUL.FTZ R21, R21, R0 ;  /* 0x0000000015157220 */ /* 0x000fe20000410000 */
[----:B------:R1:W5:Y:S01]  /*5980*/  LDL.LU R43, [R1+0x3c] ;  /* 0x00003c00012b7983 */ /* 0x0003620000300800 */
[----:B------:R-:W-:Y:S01]  /*5990*/  FFMA.FTZ R4, -R161, R161, 1 ;  /* 0x3f800000a1047423 */ /* 0x000fe200000101a1 */
[----:B------:R-:W-:Y:S01]  /*59a0*/  FMUL.FTZ R5, R5, UR14 ;  /* 0x0000000e05057c20 */ /* 0x000fe20008410000 */
        /* <DEDUP_REMOVED lines=8> */
[----:B------:R-:W-:Y:S01]  /*5a30*/  F2FP.F16.F32.PACK_AB R15, R15, R11 ;  /* 0x0000000b0f0f723e */ /* 0x000fe200000000ff */
[----:B------:R1:W5:Y:S01]  /*5a40*/  LDL.LU R40, [R1+0x30] ;  /* 0x0000300001287983 */ /* 0x0003620000300800 */
[----:B------:R-:W-:Y:S01]  /*5a50*/  FMUL.FTZ R11, R137, R8 ;  /* 0x00000008890b7220 */ /* 0x000fe20000410000 */
[----:B------:R-:W-:Y:S01]  /*5a60*/  FMUL.FTZ R4, R4, UR14 ;  /* 0x0000000e04047c20 */ /* 0x000fe20008410000 */
[----:B------:R-:W-:Y:S01]  /*5a70*/  FFMA.FTZ R8, -R233, R233, 1 ;  /* 0x3f800000e9087423 */ /* 0x000fe200000101e9 */
[----:B------:R1:W5:Y:S01]  /*5a80*/  LDL.LU R39, [R1+0x2c] ;  /* 0x00002c0001277983 */ /* 0x0003620000300800 */
[----:B------:R-:W-:Y:S01]  /*5a90*/  FMUL.FTZ R5, R5, UR14 ;  /* 0x0000000e05057c20 */ /* 0x000fe20008410000 */
[----:B------:R-:W-:Y:S01]  /*5aa0*/  FMUL.FTZ R22, R22, R4 ;  /* 0x0000000416167220 */ /* 0x000fe20000410000 */
[----:B------:R-:W-:Y:S01]  /*5ab0*/  FMUL.FTZ R8, R8, UR14 ;  /* 0x0000000e08087c20 */ /* 0x000fe20008410000 */
[----:B------:R1:W5:Y:S01]  /*5ac0*/  LDL.LU R38, [R1+0x28] ;  /* 0x0000280001267983 */ /* 0x0003620000300800 */
[----:B------:R-:W-:Y:S01]  /*5ad0*/  FMUL.FTZ R9, R9, R5 ;  /* 0x0000000509097220 */ /* 0x000fe20000410000 */
[----:B------:R-:W-:Y:S01]  /*5ae0*/  FFMA.FTZ R5, -R169, R169, 1 ;  /* 0x3f800000a9057423 */ /* 0x000fe200000101a9 */
[----:B------:R-:W-:Y:S01]  /*5af0*/  FFMA.FTZ R0, -R171, R171, 1 ;  /* 0x3f800000ab007423 */ /* 0x000fe200000101ab */
[----:B------:R1:W5:Y:S01]  /*5b00*/  LDL.LU R37, [R1+0x24] ;  /* 0x0000240001257983 */ /* 0x0003620000300800 */
[----:B------:R-:W-:Y:S01]  /*5b10*/  FFMA.FTZ R4, -R232, R232, 1 ;  /* 0x3f800000e8047423 */ /* 0x000fe200000101e8 */
[----:B------:R-:W-:Y:S01]  /*5b20*/  FMUL.FTZ R5, R5, UR14 ;  /* 0x0000000e05057c20 */ /* 0x000fe20008410000 */
[----:B------:R-:W-:Y:S01]  /*5b30*/  FMUL.FTZ R0, R0, UR14 ;  /* 0x0000000e00007c20 */ /* 0x000fe20008410000 */
[----:B------:R-:W-:Y:S01]  /*5b40*/  FADD.FTZ R33, -R230, R33 ;  /* 0x00000021e6217221 */ /* 0x000fe20000010100 */
        /* <DEDUP_REMOVED lines=10> */
[----:B------:R-:W-:Y:S01]  /*5bf0*/  FMUL.FTZ R19, R19, R0 ;  /* 0x0000000013137220 */ /* 0x000fe20000410000 */
[----:B------:R-:W-:Y:S01]  /*5c00*/  FMUL.FTZ R20, R20, R4 ;  /* 0x0000000414147220 */ /* 0x000fe20000410000 */
[----:B------:R-:W-:Y:S01]  /*5c10*/  FMUL.FTZ R14, R132, R9 ;  /* 0x00000009840e7220 */ /* 0x000fe20000410000 */
[----:B------:R-:W-:Y:S01]  /*5c20*/  F2FP.F16.F32.PACK_AB R9, R10, R11 ;  /* 0x0000000b0a09723e */ /* 0x000fe200000000ff */
[----:B------:R-:W-:Y:S01]  /*5c30*/  FFMA.FTZ R11, -R159, R159, 1 ;  /* 0x3f8000009f0b7423 */ /* 0x000fe2000001019f */
[----:B------:R-:W-:Y:S01]  /*5c40*/  FFMA.FTZ R10, -R158, R158, 1 ;  /* 0x3f8000009e0a7423 */ /* 0x000fe2000001019e */
[----:B------:R-:W-:Y:S01]  /*5c50*/  FFMA.FTZ R0, -R156, R156, 1 ;  /* 0x3f8000009c007423 */ /* 0x000fe2000001019c */
[----:B------:R-:W-:Y:S01]  /*5c60*/  FFMA.FTZ R4, -R157, R157, 1 ;  /* 0x3f8000009d047423 */ /* 0x000fe2000001019d */
[----:B------:R-:W-:Y:S01]  /*5c70*/  FMUL.FTZ R11, R11, UR14 ;  /* 0x0000000e0b0b7c20 */ /* 0x000fe20008410000 */
[----:B------:R-:W-:Y:S01]  /*5c80*/  FMUL.FTZ R10, R10, UR14 ;  /* 0x0000000e0a0a7c20 */ /* 0x000fe20008410000 */
[----:B------:R-:W-:Y:S01]  /*5c90*/  FMUL.FTZ R0, R0, UR14 ;  /* 0x0000000e00007c20 */ /* 0x000fe20008410000 */
[----:B------:R-:W-:Y:S01]  /*5ca0*/  FMUL.FTZ R4, R4, UR14 ;  /* 0x0000000e04047c20 */ /* 0x000fe20008410000 */
[----:B------:R-:W-:Y:S01]  /*5cb0*/  FMUL.FTZ R25, R25, R11 ;  /* 0x0000000b19197220 */ /* 0x000fe20000410000 */
[----:B------:R-:W-:Y:S01]  /*5cc0*/  F2FP.F16.F32.PACK_AB R11, R13, R14 ;  /* 0x0000000e0d0b723e */ /* 0x000fe200000000ff */
[----:B------:R-:W-:Y:S01]  /*5cd0*/  FFMA.FTZ R14, -R238, R238, 1 ;  /* 0x3f800000ee0e7423 */ /* 0x000fe200000101ee */
[----:B------:R-:W-:Y:S01]  /*5ce0*/  FMUL.FTZ R24, R24, R10 ;  /* 0x0000000a18187220 */ /* 0x000fe20000410000 */
[----:B------:R-:W-:Y:S01]  /*5cf0*/  FMUL.FTZ R26, R26, R0 ;  /* 0x000000001a1a7220 */ /* 0x000fe20000410000 */
[----:B------:R-:W-:Y:S01]  /*5d00*/  F2FP.F16.F32.PACK_AB R10, R19, R20 ;  /* 0x00000014130a723e */ /* 0x000fe200000000ff */
[----:B------:R-:W-:Y:S01]  /*5d10*/  FMUL.FTZ R14, R14, UR14 ;  /* 0x0000000e0e0e7c20 */ /* 0x000fe20008410000 */
[----:B------:R-:W-:Y:S01]  /*5d20*/  FADD.FTZ R35, -R231, R35 ;  /* 0x00000023e7237221 */ /* 0x000fe20000010100 */
        /* <DEDUP_REMOVED lines=43> */
.L_x_869:
        /* <DEDUP_REMOVED lines=124> */
.L_x_870:
        /* <DEDUP_REMOVED lines=10> */
[----:B------:R-:W-:Y:S02]  /*6840*/  @UP0 UIADD3 UR18, UP1, UPT, UR60, -0x100, URZ ;  /* 0xffffff003c120890 */ /* 0x000fe4000ff3e0ff */
[----:B------:R-:W-:Y:S01]  /*6850*/  LEA R2, R2, UR4, 0x1 ;  /* 0x0000000402027c11 */ /* 0x000fe2000f8e08ff */
[----:B------:R-:W-:Y:S01]  /*6860*/  LDSM.16.MT88.4 R132, [R0+0x9400] ;  /* 0x009400000084783b */ /* 0x000fe20000004200 */
[----:B------:R-:W-:Y:S02]  /*6870*/  @UP0 UIADD3.X UR17, UPT, UPT, UR61, -0x1, URZ, UP1, !UPT ;  /* 0xffffffff3d110890 */ /* 0x000fe40008ffe4ff */
[----:B------:R-:W-:Y:S01]  /*6880*/  @UP0 UIADD3 UR62, UP1, UPT, UR62, -0x100, URZ ;  /* 0xffffff003e3e0890 */ /* 0x000fe2000ff3e0ff */
[----:B------:R-:W1:Y:S01]  /*6890*/  LDSM.16.M88.4 R24, [R2+0xf000] ;  /* 0x00f000000218783b */ /* 0x000e620000000200 */
[C---:B------:R-:W-:Y:S01]  /*68a0*/  IMAD.IADD R161, R2.reuse, 0x1, R225 ;  /* 0x0000000102a17824 */ /* 0x040fe200078e02e1 */
[----:B------:R-:W-:Y:S01]  /*68b0*/  ULOP3.LUT UR5, UR51, 0x1, URZ, 0xc0, !UPT ;  /* 0x0000000133057892 */ /* 0x000fe2000f8ec0ff */
[C---:B------:R-:W-:Y:S01]  /*68c0*/  VIADD R160, R2.reuse, 0xf040 ;  /* 0x0000f04002a07836 */ /* 0x040fe20000000000 */
[----:B------:R-:W2:Y:S01]  /*68d0*/  LDL R238, [R1] ;  /* 0x0000000001ee7983 */ /* 0x000ea20000100800 */
[----:B------:R-:W-:Y:S02]  /*68e0*/  @UP0 UIADD3.X UR63, UPT, UPT, UR63, -0x1, URZ, UP1, !UPT ;  /* 0xffffffff3f3f0890 */ /* 0x000fe40008ffe4ff */
[----:B------:R-:W-:Y:S01]  /*68f0*/  UISETP.NE.U32.AND UP1, UPT, UR5, 0x1, UPT ;  /* 0x000000010500788c */ /* 0x000fe2000bf25070 */
[----:B------:R-:W3:Y:S04]  /*6900*/  LDSM.16.M88.4 R32, [R161+0xf000] ;  /* 0x00f00000a120783b */ /* 0x000ee80000000200 */
[----:B------:R-:W4:Y:S01]  /*6910*/  LDL R237, [R1+0x1c] ;  /* 0x00001c0001ed7983 */ /* 0x000f220000100800 */
[----:B------:R-:W-:Y:S03]  /*6920*/  PLOP3.LUT P1, PT, PT, PT, UP1, 0x80, 0x8 ;  /* 0x000000000008781c */ /* 0x000fe60003f2f018 */
[----:B------:R-:W5:Y:S04]  /*6930*/  LDSM.16.MT88.4 R136, [R0+0xb400] ;  /* 0x00b400000088783b */ /* 0x000f680000004200 */
[----:B------:R-:W4:Y:S04]  /*6940*/  LDL R236, [R1+0x18] ;  /* 0x0000180001ec7983 */ /* 0x000f280000100800 */
[----:B------:R-:W5:Y:S04]  /*6950*/  LDSM.16.MT88.4 R140, [R0+0xd400] ;  /* 0x00d40000008c783b */ /* 0x000f680000004200 */
[----:B------:R-:W4:Y:S04]  /*6960*/  LDL R235, [R1+0x14] ;  /* 0x0000140001eb7983 */ /* 0x000f280000100800 */
[----:B------:R-:W-:Y:S04]  /*6970*/  LDSM.16.MT88.4 R144, [R0+0x9800] ;  /* 0x009800000090783b */ /* 0x000fe80000004200 */
[----:B------:R-:W4:Y:S01]  /*6980*/  LDL R234, [R1+0x10] ;  /* 0x0000100001ea7983 */ /* 0x000f220000100800 */
[C---:B-1----:R-:W-:Y:S03]  /*6990*/  HMMA.16816.F32 R4, R24.reuse, R8, RZ ;  /* 0x000000081804723c */ /* 0x042fe600000018ff */
[----:B------:R-:W-:Y:S04]  /*69a0*/  LDSM.16.MT88.4 R148, [R0+0xb800] ;  /* 0x00b800000094783b */ /* 0x000fe80000004200 */
[----:B------:R-:W-:Y:S01]  /*69b0*/  LDSM.16.MT88.4 R152, [R0+0x9c00] ;  /* 0x009c00000098783b */ /* 0x000fe20000004200 */
[C---:B------:R-:W-:Y:S03]  /*69c0*/  HMMA.16816.F32 R8, R24.reuse, R10, RZ ;  /* 0x0000000a1808723c */ /* 0x040fe600000018ff */
[----:B------:R-:W-:Y:S05]  /*69d0*/  LDSM.16.MT88.4 R156, [R0+0xc000] ;  /* 0x00c00000009c783b */ /* 0x000fea0000004200 */
        /* <DEDUP_REMOVED lines=96> */
[C---:B------:R-:W-:Y:S01]  /*6fe0*/  LEA R154, P0, R167.reuse, R144, 0x5 ;  /* 0x00000090a79a7211 */ /* 0x040fe200078028ff */
[----:B------:R-:W-:Y:S01]  /*6ff0*/  @P2 IMAD.WIDE.U32 R132, R238, R239, UR60 ;  /* 0x0000003cee842e25 */ /* 0x000fe2000f8e00ef */
[----:B------:R-:W-:Y:S01]  /*7000*/  @P2 STL [R1], R238 ;  /* 0x000000ee01002387 */ /* 0x000fe20000100800 */
[----:B------:R-:W-:Y:S01]  /*7010*/  @UP0 UMOV UR60, UR18 ;  /* 0x00000012003c0c82 */ /* 0x000fe20008000000 */
[C---:B------:R-:W-:Y:S01]  /*7020*/  LEA.HI.X.SX32 R155, R167.reuse, R145, 0x5, P0 ;  /* 0x00000091a79b7211 */ /* 0x040fe200000f2eff */
[----:B------:R-:W-:Y:S01]  /*7030*/  @UP0 UMOV UR61, UR17 ;  /* 0x00000011003d0c82 */ /* 0x000fe20008000000 */
[C---:B-----5:R-:W-:Y:S01]  /*7040*/  HMMA.16816.F32 R20, R32.reuse, R28, R20 ;  /* 0x0000001c2014723c */ /* 0x060fe20000001814 */
[----:B----4-:R-:W2:Y:S01]  /*7050*/  @P2 LDG.E R237, desc[UR36][R132.64+-0x100] ;  /* 0xffff002484ed2981 */ /* 0x010ea2000c1e1900 */
[----:B------:R-:W-:Y:S01]  /*7060*/  UISETP.GT.AND UP0, UPT, UR51, UR49, UPT ;  /* 0x000000313300728c */ /* 0x000fe2000bf04270 */
[C---:B------:R-:W-:Y:S01]  /*7070*/  IMAD.WIDE R142, R167.reuse, -0xc0, R154 ;  /* 0xffffff40a78e7825 */ /* 0x040fe200078e029a */
[----:B------:R-:W-:Y:S01]  /*7080*/  UIADD3 UR51, UPT, UPT, UR51, -0x1, URZ ;  /* 0xffffffff33337890 */ /* 0x000fe2000fffe0ff */
[----:B------:R-:W3:Y:S02]  /*7090*/  @P2 LDG.E R236, desc[UR36][R132.64+-0xe0] ;  /* 0xffff202484ec2981 */ /* 0x000ee4000c1e1900 */
        /* <DEDUP_REMOVED lines=290> */
.L_x_872:
        /* <DEDUP_REMOVED lines=13> */
.L_x_873:
[----:B------:R-:W1:Y:S01]  /*8390*/  LDCU.64 UR8, c[0x0][0x5c8] ;  /* 0x0000b900ff0877ac */ /* 0x000e620008000a00 */
[----:B------:R-:W-:-:S04]  /*83a0*/  UIADD3 UR5, UPT, UPT, UR39, UR44, URZ ;  /* 0x0000002c27057290 */ /* 0x000fc8000fffe0ff */
[----:B-1----:R-:W-:Y:S02]  /*83b0*/  UIMAD.WIDE.U32 UR20, UR5, UR8, URZ ;  /* 0x00000008051472a5 */ /* 0x002fe4000f8e00ff */
[----:B------:R-:W-:-:S04]  /*83c0*/  UIMAD UR5, UR5, UR9, URZ ;  /* 0x00000009050572a4 */ /* 0x000fc8000f8e02ff */
[----:B------:R-:W-:-:S06]  /*83d0*/  UIADD3 UR5, UPT, UPT, UR21, UR5, URZ ;  /* 0x0000000515057290 */ /* 0x000fcc000fffe0ff */
[----:B------:R-:W-:-:S07]  /*83e0*/  MOV R23, UR5 ;  /* 0x0000000500177c02 */ /* 0x000fce0008000f00 */
.L_x_874:
[----:B------:R-:W-:Y:S01]  /*83f0*/  BAR.SYNC.DEFER_BLOCKING 0x0 ;  /* 0x0000000000007b1d */ /* 0x000fe20000010000 */
[----:B------:R-:W-:Y:S01]  /*8400*/  LOP3.LUT R0, R0, 0xd8, R163, 0x78, !PT ;  /* 0x000000d800007812 */ /* 0x000fe200078e78a3 */
[----:B------:R-:W-:Y:S01]  /*8410*/  USHF.L.U32 UR5, UR40, 0x7, URZ ;  /* 0x0000000728057899 */ /* 0x000fe200080006ff */
[----:B------:R-:W-:Y:S01]  /*8420*/  SHF.R.U32.HI R227, RZ, 0x2, R227 ;  /* 0x00000002ffe37819 */ /* 0x000fe200000116e3 */
[----:B------:R-:W-:Y:S01]  /*8430*/  USHF.L.U32 UR15, UR40, 0x7, URZ ;  /* 0x00000007280f7899 */ /* 0x000fe200080006ff */
[--C-:B------:R-:W-:Y:S01]  /*8440*/  LOP3.LUT R0, R0, 0x1f20, R163.reuse, 0xf8, !PT ;  /* 0x00001f2000007812 */ /* 0x100fe200078ef8a3 */
[----:B------:R-:W-:Y:S02]  /*8450*/  UIMAD.WIDE.U32 UR22, UR5, UR10, URZ ;  /* 0x0000000a051672a5 */ /* 0x000fe4000f8e00ff */
[----:B------:R-:W1:Y:S01]  /*8460*/  LDC.64 R8, c[0x0][0x5d8] ;  /* 0x00017600ff087b82 */ /* 0x000e620000000a00 */
[----:B------:R-:W-:Y:S01]  /*8470*/  USHF.R.S32.HI UR16, URZ, 0x1f, UR5 ;  /* 0x0000001fff107899 */ /* 0x000fe20008011405 */
[----:B------:R-:W-:Y:S01]  /*8480*/  LEA R0, R0, UR4, 0x1 ;  /* 0x0000000400007c11 */ /* 0x000fe2000f8e08ff */
[----:B------:R-:W-:Y:S01]  /*8490*/  UIADD3 UR38, UPT, UPT, -UR15, UR38, URZ ;  /* 0x000000260f267290 */ /* 0x000fe2000fffe1ff */
[C---:B------:R-:W-:Y:S01]  /*84a0*/  VIADD R5, R227.reuse, 0x40 ;  /* 0x00000040e3057836 */ /* 0x040fe20000000000 */
[----:B------:R-:W-:Y:S01]  /*84b0*/  UIMAD UR14, UR16, UR10, URZ ;  /* 0x0000000a100e72a4 */ /* 0x000fe2000f8e02ff */
[----:B------:R-:W-:Y:S01]  /*84c0*/  IMAD.U32 R2, RZ, RZ, UR22 ;  /* 0x00000016ff027e24 */ /* 0x000fe2000f8e00ff */
[----:B------:R-:W-:Y:S01]  /*84d0*/  BSSY.RECONVERGENT B0, `(.L_x_875) ;  /* 0x0000026000007945 */ /* 0x000fe20003800200 */
[----:B------:R-:W2:Y:S01]  /*84e0*/  LDC.64 R58, c[0x0][0x5e0] ;  /* 0x00017800ff3a7b82 */ /* 0x000ea20000000a00 */
[----:B------:R-:W-:Y:S01]  /*84f0*/  UIMAD UR14, UR5, UR11, UR14 ;  /* 0x0000000b050e72a4 */ /* 0x000fe2000f8e020e */
[----:B------:R-:W-:Y:S01]  /*8500*/  ISETP.GE.AND P1, PT, R227, UR38, PT ;  /* 0x00000026e3007c0c */ /* 0x000fe2000bf26270 */
[----:B------:R-:W-:Y:S01]  /*8510*/  IMAD.U32 R3, RZ, RZ, UR23 ;  /* 0x00000017ff037e24 */ /* 0x000fe2000f8e00ff */
[----:B------:R-:W-:Y:S01]  /*8520*/  LOP3.LUT R4, R2, 0x18, R163, 0xf8, !PT ;  /* 0x0000001802047812 */ /* 0x000fe200078ef8a3 */
[----:B------:R-:W-:Y:S01]  /*8530*/  IMAD.U32 R56, RZ, RZ, UR8 ;  /* 0x00000008ff387e24 */ /* 0x000fe2000f8e00ff */
[----:B------:R-:W-:-:S02]  /*8540*/  ISETP.GE.AND P2, PT, R5, UR38, PT ;  /* 0x0000002605007c0c */ /* 0x000fc4000bf46270 */
[----:B------:R-:W-:Y:S01]  /*8550*/  IADD3 R2, P0, PT, R4, UR18, RZ ;  /* 0x0000001204027c10 */ /* 0x000fe2000ff1e0ff */
[----:B------:R3:W4:Y:S01]  /*8560*/  LDS.128 R28, [R0+0xa000] ;  /* 0x00a00000001c7984 */ /* 0x0007220000000c00 */
[----:B------:R-:W-:Y:S01]  /*8570*/  IMAD.U32 R4, RZ, RZ, UR14 ;  /* 0x0000000eff047e24 */ /* 0x000fe2000f8e00ff */
[----:B------:R-:W-:Y:S02]  /*8580*/  LOP3.LUT R163, R163, 0x18, RZ, 0xc0, !PT ;  /* 0x00000018a3a37812 */ /* 0x000fe400078ec0ff */
[----:B------:R3:W2:Y:S02]  /*8590*/  LDS.128 R24, [R0+0xc000] ;  /* 0x00c0000000187984 */ /* 0x0006a40000000c00 */
[----:B------:R-:W-:Y:S02]  /*85a0*/  IADD3.X R3, PT, PT, R3, UR17, R4, P0, !PT ;  /* 0x0000001103037c10 */ /* 0x000fe400087fe404 */
[----:B------:R3:W2:Y:S01]  /*85b0*/  LDS.128 R40, [R0+0xf000] ;  /* 0x00f0000000287984 */ /* 0x0006a20000000c00 */
[----:B------:R-:W-:Y:S01]  /*85c0*/  IADD3 R21, P0, PT, R227, 0x40, RZ ;  /* 0x00000040e3157810 */ /* 0x000fe20007f1e0ff */
[----:B-1----:R-:W-:-:S02]  /*85d0*/  IMAD.WIDE.U32 R6, R8, UR25, R2 ;  /* 0x0000001908067c25 */ /* 0x002fc4000f8e0002 */
[----:B------:R3:W1:Y:S02]  /*85e0*/  LDS.128 R52, [R0+0x10000] ;  /* 0x0100000000347984 */ /* 0x0006640000000c00 */
[----:B------:R-:W-:Y:S02]  /*85f0*/  IMAD.X R22, RZ, RZ, RZ, P0 ;  /* 0x000000ffff167224 */ /* 0x000fe400000e06ff */
        /* <DEDUP_REMOVED lines=19> */
.L_x_876:
[----:B------:R-:W-:Y:S05]  /*8730*/  BSYNC.RECONVERGENT B0 ;  /* 0x0000000000007941 */ /* 0x000fea0003800200 */
.L_x_875:
        /* <DEDUP_REMOVED lines=15> */
.L_x_878:
[----:B------:R-:W-:Y:S05]  /*8830*/  BSYNC.RECONVERGENT B0 ;  /* 0x0000000000007941 */ /* 0x000fea0003800200 */
.L_x_877:
        /* <DEDUP_REMOVED lines=21> */
.L_x_880:
[----:B------:R-:W-:Y:S05]  /*8990*/  BSYNC.RECONVERGENT B0 ;  /* 0x0000000000007941 */ /* 0x000fea0003800200 */
.L_x_879:
        /* <DEDUP_REMOVED lines=13> */
.L_x_866:
[----:B------:R-:W-:Y:S05]  /*8a70*/  BSYNC.RECONVERGENT B1 ;  /* 0x0000000000017941 */ /* 0x000fea0003800200 */
.L_x_844:
[----:B------:R-:W5:Y:S01]  /*8a80*/  LDCU UR8, c[0x0][0x438] ;  /* 0x00008700ff0877ac */ /* 0x000f620008000800 */
[----:B------:R-:W4:Y:S01]  /*8a90*/  LDCU UR9, c[0x0][0x370] ;  /* 0x00006e00ff0977ac */ /* 0x000f220008000800 */
[----:B------:R-:W-:Y:S01]  /*8aa0*/  UMOV UR10, UR24 ;  /* 0x00000018000a7c82 */ /* 0x000fe20008000000 */
[----:B-----5:R-:W-:-:S04]  /*8ab0*/  UIADD3 UR8, UPT, UPT, UR8, 0x7f, URZ ;  /* 0x0000007f08087890 */ /* 0x020fc8000fffe0ff */
[----:B------:R-:W-:Y:S02]  /*8ac0*/  USHF.R.S32.HI UR5, URZ, 0x1f, UR8 ;  /* 0x0000001fff057899 */ /* 0x000fe40008011408 */
[----:B----4-:R-:W-:Y:S02]  /*8ad0*/  UIADD3 UR40, UPT, UPT, UR9, UR40, URZ ;  /* 0x0000002809287290 */ /* 0x010fe4000fffe0ff */
[----:B------:R-:W-:-:S04]  /*8ae0*/  ULEA.HI UR5, UR5, UR8, URZ, 0x7 ;  /* 0x0000000805057291 */ /* 0x000fc8000f8f38ff */
[----:B------:R-:W-:-:S04]  /*8af0*/  USHF.R.S32.HI UR5, URZ, 0x7, UR5 ;  /* 0x00000007ff057899 */ /* 0x000fc80008011405 */
[----:B------:R-:W-:-:S09]  /*8b00*/  UISETP.GE.AND UP0, UPT, UR40, UR5, UPT ;  /* 0x000000052800728c */ /* 0x000fd2000bf06270 */
[----:B------:R-:W-:Y:S05]  /*8b10*/  BRA.U !UP0, `(.L_x_881) ;  /* 0xffffff7508fc7547 */ /* 0x000fea000b83ffff */
[----:B------:R-:W-:Y:S05]  /*8b20*/  EXIT ;  /* 0x000000000000794d */ /* 0x000fea0003800000 */
.L_x_882:
        /* <DEDUP_REMOVED lines=13> */
.L_x_1727:


//--------------------- .text._ZN5flash44flash_bwd_dq_dk_dv_loop_seqk_parallel_kernelI23Flash_bwd_kernel_traitsILi96ELi64ELi128ELi8ELi2ELi4ELi4ELb1ELb0EN7cutlass6half_tE19Flash_kernel_traitsILi96ELi64ELi128ELi8ES3_EELb1ELb0ELb1ELb1ELb0ELb0ELb0EEEvNS_16Flash_bwd_paramsE --------------------------
	.section	.text._ZN5flash44flash_bwd_dq_dk_dv_loop_seqk_parallel_kernelI23Flash_bwd_kernel_traitsILi96ELi64ELi128ELi8ELi2ELi4ELi4ELb1ELb0EN7cutlass6half_tE19Flash_kernel_traitsILi96ELi64ELi128ELi8ES3_EELb1ELb0ELb1ELb1ELb0ELb0ELb0EEEvNS_16Flash_bwd_paramsE,"ax",@progbits
	.align	128
        .global         _ZN5flash44flash_bwd_dq_dk_dv_loop_seqk_parallel_kernelI23Flash_bwd_kernel_traitsILi96ELi64ELi128ELi8ELi2ELi4ELi4ELb1ELb0EN7cutlass6half_tE19Flash_kernel_traitsILi96ELi64ELi128ELi8ES3_EELb1ELb0ELb1ELb1ELb0ELb0ELb0EEEvNS_16Flash_bwd_paramsE
        .type           _ZN5flash44flash_bwd_dq_dk_dv_loop_seqk_parallel_kernelI23Flash_bwd_kernel_traitsILi96ELi64ELi128ELi8ELi2ELi4ELi4ELb1ELb0EN7cutlass6half_tE19Flash_kernel_traitsILi96ELi64ELi128ELi8ES3_EELb1ELb0ELb1ELb1ELb0ELb0ELb0EEEvNS_16Flash_bwd_paramsE,@function
        .size           _ZN5flash44flash_bwd_dq_dk_dv_loop_seqk_parallel_kernelI23Flash_bwd_kernel_traitsILi96ELi64ELi128ELi8ELi2ELi4ELi4ELb1ELb0EN7cutlass6half_tE19Flash_kernel_traitsILi96ELi64ELi128ELi8ES3_EELb1ELb0ELb1ELb1ELb0ELb0ELb0EEEvNS_16Flash_bwd_paramsE,(.L_x_1728 - _ZN5flash44flash_bwd_dq_dk_dv_loop_seqk_parallel_kernelI23Flash_bwd_kernel_traitsILi96ELi64ELi128ELi8ELi2ELi4ELi4ELb1ELb0EN7cutlass6half_tE19Flash_kernel_traitsILi96ELi64ELi128ELi8ES3_EELb1ELb0ELb1ELb1ELb0ELb0ELb0EEEvNS_16Flash_bwd_paramsE)
        .other          _ZN5flash44flash_bwd_dq_dk_dv_loop_seqk_parallel_kernelI23Flash_bwd_kernel_traitsILi96ELi64ELi128ELi8ELi2ELi4ELi4ELb1ELb0EN7cutlass6half_tE19Flash_kernel_traitsILi96ELi64ELi128ELi8ES3_EELb1ELb0ELb1ELb1ELb0ELb0ELb0EEEvNS_16Flash_bwd_paramsE,@"STO_CUDA_ENTRY STV_DEFAULT"
_ZN5flash44flash_bwd_dq_dk_dv_loop_seqk_parallel_kernelI23Flash_bwd_kernel_traitsILi96ELi64ELi128ELi8ELi2ELi4ELi4ELb1ELb0EN7cutlass6half_tE19Flash_kernel_traitsILi96ELi64ELi128ELi8ES3_EELb1ELb0ELb1ELb1ELb0ELb0ELb0EEEvNS_16Flash_bwd_paramsE:
.text._ZN5flash44flash_bwd_dq_dk_dv_loop_seqk_parallel_kernelI23Flash_bwd_kernel_traitsILi96ELi64ELi128ELi8ELi2ELi4ELi4ELb1ELb0EN7cutlass6half_tE19Flash_kernel_traitsILi96ELi64ELi128ELi8ES3_EELb1ELb0ELb1ELb1ELb0ELb0ELb0EEEvNS_16Flash_bwd_paramsE:
        /* <DEDUP_REMOVED lines=51> */
.L_x_943:
        /* <DEDUP_REMOVED lines=48> */
.L_x_883:
        /* <DEDUP_REMOVED lines=43> */
.L_x_885:
[----:B------:R-:W1:Y:S01]  /*08e0*/  LDCU.64 UR16, c[0x0][0x3b8] ;  /* 0x00007700ff1077ac */ /* 0x000e620008000a00 */
[----:B------:R-:W-:-:S04]  /*08f0*/  UIADD3 UR8, UPT, UPT, UR44, UR46, URZ ;  /* 0x0000002e2c087290 */ /* 0x000fc8000fffe0ff */
[----:B-1----:R-:W-:Y:S02]  /*0900*/  UIMAD.WIDE.U32 UR56, UR8, UR16, URZ ;  /* 0x00000010083872a5 */ /* 0x002fe4000f8e00ff */
[----:B------:R-:W-:-:S04]  /*0910*/  UIMAD UR8, UR8, UR17, URZ ;  /* 0x00000011080872a4 */ /* 0x000fc8000f8e02ff */
[----:B------:R-:W-:-:S06]  /*0920*/  UIADD3 UR8, UPT, UPT, UR57, UR8, URZ ;  /* 0x0000000839087290 */ /* 0x000fcc000fffe0ff */
[----:B------:R-:W-:Y:S02]  /*0930*/  MOV R4, UR8 ;  /* 0x0000000800047c02 */ /* 0x000fe40008000f00 */
.L_x_886:
        /* <DEDUP_REMOVED lines=42> */
.L_x_887:
[----:B------:R-:W1:Y:S01]  /*0be0*/  LDCU.64 UR14, c[0x0][0x3c0] ;  /* 0x00007800ff0e77ac */ /* 0x000e620008000a00 */
[----:B------:R-:W-:-:S04]  /*0bf0*/  UIADD3 UR8, UPT, UPT, UR44, UR46, URZ ;  /* 0x0000002e2c087290 */ /* 0x000fc8000fffe0ff */
[----:B-1----:R-:W-:Y:S02]  /*0c00*/  UIMAD.WIDE.U32 UR58, UR8, UR14, URZ ;  /* 0x0000000e083a72a5 */ /* 0x002fe4000f8e00ff */
[----:B------:R-:W-:-:S04]  /*0c10*/  UIMAD UR8, UR8, UR15, URZ ;  /* 0x0000000f080872a4 */ /* 0x000fc8000f8e02ff */
[----:B------:R-:W-:-:S06]  /*0c20*/  UIADD3 UR8, UPT, UPT, UR59, UR8, URZ ;  /* 0x000000083b087290 */ /* 0x000fcc000fffe0ff */
[----:B------:R-:W-:-:S07]  /*0c30*/  MOV R0, UR8 ;  /* 0x0000000800007c02 */ /* 0x000fce0008000f00 */
.L_x_888:
        /* <DEDUP_REMOVED lines=28> */
.L_x_889:
[----:B------:R-:W-:Y:S02]  /*0e00*/  UIMAD.WIDE.U32 UR10, UR50, UR12, URZ ;  /* 0x0000000c320a72a5 */ /* 0x000fe4000f8e00ff */
[----:B------:R-:W-:-:S04]  /*0e10*/  UIMAD UR8, UR51, UR12, URZ ;  /* 0x0000000c330872a4 */ /* 0x000fc8000f8e02ff */
[----:B------:R-:W-:-:S12]  /*0e20*/  UIADD3 UR8, UPT, UPT, UR11, UR8, URZ ;  /* 0x000000080b087290 */ /* 0x000fd8000fffe0ff */
.L_x_890:
        /* <DEDUP_REMOVED lines=20> */
.L_x_891:
[----:B------:R-:W1:Y:S01]  /*0f70*/  LDCU UR61, c[0x0][0x434] ;  /* 0x00008680ff3d77ac */ /* 0x000e620008000800 */
[----:B------:R-:W-:-:S04]  /*0f80*/  UIMAD UR9, UR29, UR48, UR30 ;  /* 0x000000301d0972a4 */ /* 0x000fc8000f8e021e */
[----:B-1----:R-:W-:Y:S02]  /*0f90*/  UIMAD UR61, UR9, UR61, URZ ;  /* 0x0000003d093d72a4 */ /* 0x002fe4000f8e02ff */
.L_x_892:
        /* <DEDUP_REMOVED lines=11> */
.L_x_893:
[----:B------:R-:W1:Y:S01]  /*1050*/  LDCU UR60, c[0x0][0x444] ;  /* 0x00008880ff3c77ac */ /* 0x000e620008000800 */
[----:B------:R-:W-:-:S04]  /*1060*/  UIMAD UR9, UR29, UR48, UR30 ;  /* 0x000000301d0972a4 */ /* 0x000fc8000f8e021e */
[----:B-1----:R-:W-:-:S12]  /*1070*/  UIMAD UR60, UR9, UR60, URZ ;  /* 0x0000003c093c72a4 */ /* 0x002fd8000f8e02ff */
.L_x_894:
        /* <DEDUP_REMOVED lines=12> */
[----:B------:R-:W-:Y:S02]  /*1140*/  UIMAD UR52, UR48, UR52, URZ ;  /* 0x00000034303472a4 */ /* 0x000fe4000f8e02ff */
        /* <DEDUP_REMOVED lines=9> */
[----:B------:R-:W-:Y:S01]  /*11e0*/  LOP3.LUT R233, R19, 0x1f, RZ, 0xc0, !PT ;  /* 0x0000001f13e97812 */ /* 0x000fe200078ec0ff */
[----:B------:R-:W-:Y:S02]  /*11f0*/  ULEA UR61, UR51, UR61, 0x6 ;  /* 0x0000003d333d7291 */ /* 0x000fe4000f8e30ff */
[----:B------:R-:W-:Y:S01]  /*1200*/  LOP3.LUT R12, R11, 0x18, RZ, 0xc0, !PT ;  /* 0x000000180b0c7812 */ /* 0x000fe200078ec0ff */
[----:B------:R-:W-:Y:S01]  /*1210*/  IMAD.U32 R5, RZ, RZ, UR64 ;  /* 0x00000040ff057e24 */ /* 0x000fe2000f8e00ff */
[----:B------:R-:W-:Y:S01]  /*1220*/  UISETP.LT.AND UP0, UPT, URZ, UR49, UPT ;  /* 0x00000031ff00728c */ /* 0x000fe2000bf01270 */
[----:B------:R-:W1:Y:S02]  /*1230*/  LDCU.128 UR8, c[0x0][0x590] ;  /* 0x0000b200ff0877ac */ /* 0x000e640008000c00 */
[----:B------:R-:W-:Y:S01]  /*1240*/  IMAD.WIDE.U32 R8, R9, UR20, R12 ;  /* 0x0000001409087c25 */ /* 0x000fe2000f8e000c */
[----:B------:R-:W-:Y:S01]  /*1250*/  IADD3 R16, P0, PT, R12, UR66, RZ ;  /* 0x000000420c107c10 */ /* 0x000fe2000ff1e0ff */
[----:B------:R-:W-:Y:S01]  /*1260*/  USEL UR49, URZ, UR49, !UP0 ;  /* 0x00000031ff317287 */ /* 0x000fe2000c000000 */
[----:B------:R-:W-:-:S03]  /*1270*/  IADD3 R14, P1, PT, R8, UR22, RZ ;  /* 0x00000016080e7c10 */ /* 0x000fc6000ff3e0ff */
[----:B------:R-:W-:Y:S01]  /*1280*/  IMAD.X R17, RZ, RZ, UR63, P0 ;  /* 0x0000003fff117e24 */ /* 0x000fe200080e06ff */
[----:B------:R-:W2:Y:S01]  /*1290*/  LDCU.64 UR64, c[0x0][0x5e8] ;  /* 0x0000bd00ff4077ac */ /* 0x000ea20008000a00 */
[----:B------:R-:W-:Y:S01]  /*12a0*/  IADD3.X R15, PT, PT, R9, UR21, R5, P1, !PT ;  /* 0x00000015090f7c10 */ /* 0x000fe20008ffe405 */
[----:B-----5:R-:W-:Y:S01]  /*12b0*/  IMAD.U32 R5, RZ, RZ, UR18 ;  /* 0x00000012ff057e24 */ /* 0x020fe2000f8e00ff */
[----:B------:R-:W4:Y:S03]  /*12c0*/  LDCU.64 UR62, c[0x0][0x420] ;  /* 0x00008400ff3e77ac */ /* 0x000f260008000a00 */
[----:B------:R-:W-:Y:S01]  /*12d0*/  IMAD.WIDE.U32 R20, R5, UR30, R14 ;  /* 0x0000001e05147c25 */ /* 0x000fe2000f8e000e */
[----:B------:R-:W-:Y:S02]  /*12e0*/  UISETP.GT.AND UP0, UPT, UR55, UR49, UPT ;  /* 0x000000313700728c */ /* 0x000fe4000bf04270 */
[----:B-1----:R-:W-:Y:S01]  /*12f0*/  UIMAD UR23, UR23, UR8, URZ ;  /* 0x00000008171772a4 */ /* 0x002fe2000f8e02ff */
[----:B------:R-:W-:-:S02]  /*1300*/  MOV R8, UR8 ;  /* 0x0000000800087c02 */ /* 0x000fc40008000f00 */
[----:B------:R-:W-:Y:S01]  /*1310*/  MOV R14, UR10 ;  /* 0x0000000a000e7c02 */ /* 0x000fe20008000f00 */
[----:B------:R-:W-:Y:S02]  /*1320*/  UIMAD UR18, UR20, UR9, UR23 ;  /* 0x00000009141272a4 */ /* 0x000fe4000f8e0217 */
[----:B------:R-:W-:Y:S01]  /*1330*/  IMAD.WIDE.U32 R8, R8, UR20, R16 ;  /* 0x0000001408087c25 */ /* 0x000fe2000f8e0010 */
[----:B------:R-:W1:Y:S03]  /*1340*/  LDCU.64 UR20, c[0x0][0x550] ;  /* 0x0000aa00ff1477ac */ /* 0x000e660008000a00 */
[----:B------:R-:W-:Y:S01]  /*1350*/  IMAD.U32 R16, RZ, RZ, UR19 ;  /* 0x00000013ff107e24 */ /* 0x000fe2000f8e00ff */
[----:B------:R-:W5:Y:S01]  /*1360*/  LDCU.64 UR22, c[0x0][0x380] ;  /* 0x00007000ff1677ac */ /* 0x000f620008000a00 */
[----:B------:R-:W-:Y:S02]  /*1370*/  VIADD R9, R9, UR18 ;  /* 0x0000001209097c36 */ /* 0x000fe40008000000 */
[----:B------:R-:W-:Y:S01]  /*1380*/  IMAD R17, R16, UR30, R21 ;  /* 0x0000001e10117c24 */ /* 0x000fe2000f8e0215 */
[----:B------:R-:W2:Y:S01]  /*1390*/  LDCU.64 UR18, c[0x0][0x570] ;  /* 0x0000ae00ff1277ac */ /* 0x000ea20008000a00 */
[----:B------:R-:W-:Y:S01]  /*13a0*/  IMAD.WIDE.U32 R14, R14, UR30, R8 ;  /* 0x0000001e0e0e7c25 */ /* 0x000fe2000f8e0008 */
[----:B------:R-:W-:Y:S01]  /*13b0*/  SHF.R.U32.HI R8, RZ, 0x5, R19 ;  /* 0x00000005ff087819 */ /* 0x000fe20000011613 */
[----:B------:R-:W-:-:S02]  /*13c0*/  USHF.L.U32 UR10, UR52, 0x6, URZ ;  /* 0x00000006340a7899 */ /* 0x000fc400080006ff */
[----:B------:R-:W-:Y:S01]  /*13d0*/  IMAD.MOV.U32 R16, RZ, RZ, R20 ;  /* 0x000000ffff107224 */ /* 0x000fe200078e0014 */
[----:B------:R-:W-:Y:S01]  /*13e0*/  LOP3.LUT R9, R12, 0x40, RZ, 0xfc, !PT ;  /* 0x000000400c097812 */ /* 0x000fe200078efcff */
[----:B---3--:R-:W-:-:S04]  /*13f0*/  IMAD.WIDE.U32 R20, R6, UR27, RZ ;  /* 0x0000001b06147c25 */ /* 0x008fc8000f8e00ff */
[----:B------:R-:W-:Y:S01]  /*1400*/  IMAD R5, R8, UR52, R233 ;  /* 0x0000003408057c24 */ /* 0x000fe2000f8e02e9 */
[----:B------:R-:W-:Y:S01]  /*1410*/  SEL R10, R20, RZ, P3 ;  /* 0x000000ff140a7207 */ /* 0x000fe20001800000 */
[----:B------:R-:W-:Y:S01]  /*1420*/  IMAD R7, R7, UR27, R21 ;  /* 0x0000001b07077c24 */ /* 0x000fe2000f8e0215 */
[----:B------:R-:W-:Y:S01]  /*1430*/  SHF.R.U32.HI R8, RZ, 0x2, R19 ;  /* 0x00000002ff087819 */ /* 0x000fe20000011613 */
[----:B------:R-:W-:Y:S01]  /*1440*/  IMAD.U32 R6, RZ, RZ, UR11 ;  /* 0x0000000bff067e24 */ /* 0x000fe2000f8e00ff */
[----:B------:R-:W-:Y:S02]  /*1450*/  IADD3 R10, P1, P0, R5, UR59, R10 ;  /* 0x0000003b050a7c10 */ /* 0x000fe4000f83e00a */
[----:B------:R-:W-:Y:S01]  /*1460*/  SHF.R.S32.HI R18, RZ, 0x1f, R5 ;  /* 0x0000001fff127819 */ /* 0x000fe20000011405 */
[----:B------:R-:W-:Y:S01]  /*1470*/  IMAD R15, R6, UR30, R15 ;  /* 0x0000001e060f7c24 */ /* 0x000fe2000f8e020f */
[----:B------:R-:W-:Y:S01]  /*1480*/  SEL R7, R7, RZ, P3 ;  /* 0x000000ff07077207 */ /* 0x000fe20001800000 */
[----:B------:R-:W-:-:S03]  /*1490*/  IMAD.WIDE.U32 R16, R8, UR12, R16 ;  /* 0x0000000c08107c25 */ /* 0x000fc6000f8e0010 */
[----:B------:R-:W-:Y:S01]  /*14a0*/  IADD3.X R18, PT, PT, R18, UR57, R7, P1, P0 ;  /* 0x0000003912127c10 */ /* 0x000fe20008fe0407 */
[----:B------:R-:W-:Y:S01]  /*14b0*/  IMAD.U32 R7, RZ, RZ, UR10 ;  /* 0x0000000aff077e24 */ /* 0x000fe2000f8e00ff */
[----:B------:R-:W-:Y:S01]  /*14c0*/  IADD3 R10, P0, PT, R10, UR10, RZ ;  /* 0x0000000a0a0a7c10 */ /* 0x000fe2000ff1e0ff */
[----:B------:R-:W-:Y:S01]  /*14d0*/  IMAD.WIDE.U32 R14, R8, UR8, R14 ;  /* 0x00000008080e7c25 */ /* 0x000fe2000f8e000e */
[----:B-----5:R-:W-:Y:S02]  /*14e0*/  LEA R240, P2, R16, UR22, 0x1 ;  /* 0x0000001610f07c11 */ /* 0x020fe4000f8408ff */
[----:B------:R-:W-:Y:S01]  /*14f0*/  LEA.HI.X.SX32 R7, R7, R18, 0x1, P0 ;  /* 0x0000001207077211 */ /* 0x000fe200000f0eff */
[----:B------:R-:W-:Y:S01]  /*1500*/  IMAD R6, R8, UR9, R15 ;  /* 0x0000000908067c24 */ /* 0x000fe2000f8e020f */
[----:B-1----:R-:W-:Y:S01]  /*1510*/  LEA R238, P1, R14, UR20, 0x1 ;  /* 0x000000140eee7c11 */ /* 0x002fe2000f8208ff */
[----:B------:R-:W-:Y:S01]  /*1520*/  IMAD R5, R8, UR13, R17 ;  /* 0x0000000d08057c24 */ /* 0x000fe2000f8e0211 */
[----:B--2---:R-:W-:Y:S01]  /*1530*/  LEA R236, P0, R10, UR18, 0x2 ;  /* 0x000000120aec7c11 */ /* 0x004fe2000f8010ff */
[----:B------:R-:W-:Y:S01]  /*1540*/  UIMAD.WIDE UR12, UR60, 0x4, UR64 ;  /* 0x000000043c0c78a5 */ /* 0x000fe2000f8e0240 */
[----:B------:R-:W-:-:S02]  /*1550*/  LEA.HI.X R239, R14, UR21, R6, 0x1, P1 ;  /* 0x000000150eef7c11 */ /* 0x000fc400088f0c06 */
[----:B------:R-:W-:Y:S01]  /*1560*/  LEA.HI.X R237, R10, UR19, R7, 0x2, P0 ;  /* 0x000000130aed7c11 */ /* 0x000fe200080f1407 */
[----:B----4-:R-:W-:Y:S01]  /*1570*/  UIMAD.WIDE UR18, UR61, 0x4, UR62 ;  /* 0x000000043d1278a5 */ /* 0x010fe2000f8e023e */
        /* <DEDUP_REMOVED lines=19> */
.L_x_896:
[----:B------:R-:W1:Y:S01]  /*16b0*/  LDCU.64 UR10, c[0x0][0x5c0] ;  /* 0x0000b800ff0a77ac */ /* 0x000e620008000a00 */
[----:B------:R-:W-:-:S04]  /*16c0*/  UIADD3 UR8, UPT, UPT, UR44, UR46, URZ ;  /* 0x0000002e2c087290 */ /* 0x000fc8000fffe0ff */
[----:B-1----:R-:W-:Y:S02]  /*16d0*/  UIMAD.WIDE.U32 UR16, UR8, UR10, URZ ;  /* 0x0000000a081072a5 */ /* 0x002fe4000f8e00ff */
[----:B------:R-:W-:-:S04]  /*16e0*/  UIMAD UR8, UR8, UR11, URZ ;  /* 0x0000000b080872a4 */ /* 0x000fc8000f8e02ff */
[----:B------:R-:W-:-:S06]  /*16f0*/  UIADD3 UR8, UPT, UPT, UR17, UR8, URZ ;  /* 0x0000000811087290 */ /* 0x000fcc000fffe0ff */
[----:B------:R-:W-:Y:S02]  /*1700*/  MOV R0, UR8 ;  /* 0x0000000800007c02 */ /* 0x000fe40008000f00 */
.L_x_897:
        /* <DEDUP_REMOVED lines=13> */
.L_x_898:
[----:B------:R-:W1:Y:S01]  /*17e0*/  LDCU.64 UR8, c[0x0][0x5c8] ;  /* 0x0000b900ff0877ac */ /* 0x000e620008000a00 */
[----:B------:R-:W-:-:S04]  /*17f0*/  UIADD3 UR44, UPT, UPT, UR44, UR46, URZ ;  /* 0x0000002e2c2c7290 */ /* 0x000fc8000fffe0ff */
[----:B-1----:R-:W-:Y:S02]  /*1800*/  UIMAD.WIDE.U32 UR14, UR44, UR8, URZ ;  /* 0x000000082c0e72a5 */ /* 0x002fe4000f8e00ff */
[----:B------:R-:W-:-:S04]  /*1810*/  UIMAD UR44, UR44, UR9, URZ ;  /* 0x000000092c2c72a4 */ /* 0x000fc8000f8e02ff */
[----:B------:R-:W-:-:S06]  /*1820*/  UIADD3 UR44, UPT, UPT, UR15, UR44, URZ ;  /* 0x0000002c0f2c7290 */ /* 0x000fcc000fffe0ff */
[----:B------:R-:W-:-:S07]  /*1830*/  MOV R2, UR44 ;  /* 0x0000002c00027c02 */ /* 0x000fce0008000f00 */
.L_x_899:
        /* <DEDUP_REMOVED lines=30> */
.L_x_901:
[----:B------:R-:W-:Y:S05]  /*1a20*/  BSYNC.RECONVERGENT B0 ;  /* 0x0000000000007941 */ /* 0x000fea0003800200 */
.L_x_900:
        /* <DEDUP_REMOVED lines=17> */
.L_x_903:
[----:B------:R-:W-:Y:S05]  /*1b40*/  BSYNC.RECONVERGENT B0 ;  /* 0x0000000000007941 */ /* 0x000fea0003800200 */
.L_x_902:
        /* <DEDUP_REMOVED lines=26> */
.L_x_905:
[----:B------:R-:W-:Y:S05]  /*1cf0*/  BSYNC.RECONVERGENT B0 ;  /* 0x0000000000007941 */ /* 0x000fea0003800200 */
.L_x_904:
        /* <DEDUP_REMOVED lines=18> */
.L_x_895:
[----:B------:R-:W-:Y:S01]  /*1e20*/  IMAD.U32 R7, RZ, RZ, UR14 ;  /* 0x0000000eff077e24 */ /* 0x000fe2000f8e00ff */
[----:B------:R-:W-:Y:S01]  /*1e30*/  UIMAD UR10, UR53, UR14, URZ ;  /* 0x0000000e350a72a4 */ /* 0x000fe2000f8e02ff */
[----:B------:R-:W-:Y:S01]  /*1e40*/  @P3 BAR.SYNC.DEFER_BLOCKING 0x0 ;  /* 0x0000000000003b1d */ /* 0x000fe20000010000 */
[----:B------:R-:W-:Y:S01]  /*1e50*/  ULOP3.LUT UR11, UR51, 0x80000001, URZ, 0xc0, !UPT ;  /* 0x80000001330b7892 */ /* 0x000fe2000f8ec0ff */
[----:B------:R-:W-:Y:S01]  /*1e60*/  IMAD.WIDE.U32 R16, R7, UR54, R12 ;  /* 0x0000003607107c25 */ /* 0x000fe2000f8e000c */
[----:B------:R-:W-:Y:S02]  /*1e70*/  UIMAD UR10, UR54, UR15, UR10 ;  /* 0x0000000f360a72a4 */ /* 0x000fe4000f8e020a */
[----:B------:R-:W-:Y:S01]  /*1e80*/  UISETP.NE.AND UP0, UPT, UR11, 0x1, UPT ;  /* 0x000000010b00788c */ /* 0x000fe2000bf05270 */
[----:B------:R-:W-:Y:S01]  /*1e90*/  BSSY.RECONVERGENT B0, `(.L_x_907) ;  /* 0x0000030000007945 */ /* 0x000fe20003800200 */
[----:B------:R-:W1:Y:S01]  /*1ea0*/  LDCU.64 UR8, c[0x0][0x3d8] ;  /* 0x00007b00ff0877ac */ /* 0x000e620008000a00 */
[----:B------:R-:W-:-:S02]  /*1eb0*/  IADD3 R20, P0, PT, R16, UR58, RZ ;  /* 0x0000003a10147c10 */ /* 0x000fc4000ff1e0ff */
[----:B------:R-:W-:Y:S01]  /*1ec0*/  LOP3.LUT R16, R11, 0xd8, RZ, 0xc0, !PT ;  /* 0x000000d80b107812 */ /* 0x000fe200078ec0ff */
[----:B------:R-:W-:Y:S01]  /*1ed0*/  USEL UR20, URZ, 0x3000, UP0 ;  /* 0x00003000ff147887 */ /* 0x000fe20008000000 */
[----:B------:R-:W-:Y:S01]  /*1ee0*/  IADD3.X R21, PT, PT, R0, UR10, R17, P0, !PT ;  /* 0x0000000a00157c10 */ /* 0x000fe200087fe411 */
[----:B------:R-:W-:Y:S01]  /*1ef0*/  UIADD3 UR10, UPT, UPT, -UR54, UR43, URZ ;  /* 0x0000002b360a7290 */ /* 0x000fe2000fffe1ff */
[----:B------:R-:W-:-:S04]  /*1f00*/  LOP3.LUT R16, R16, 0x18, R19, 0x78, !PT ;  /* 0x0000001810107812 */ /* 0x000fc800078e7813 */
[----:B------:R-:W-:Y:S02]  /*1f10*/  LOP3.LUT R7, R16, 0x1f20, R11, 0xf8, !PT ;  /* 0x00001f2010077812 */ /* 0x000fe400078ef80b */
[----:B------:R-:W-:Y:S02]  /*1f20*/  ISETP.GE.AND P5, PT, R8, UR10, PT ;  /* 0x0000000a08007c0c */ /* 0x000fe4000bfa6270 */
[----:B------:R-:W-:Y:S01]  /*1f30*/  LEA R7, R7, UR5, 0x1 ;  /* 0x0000000507077c11 */ /* 0x000fe2000f8e08ff */
[----:B-1----:R-:W-:Y:S02]  /*1f40*/  IMAD R0, R2, UR8, RZ ;  /* 0x0000000802007c24 */ /* 0x002fe4000f8e02ff */
[----:B------:R-:W-:-:S04]  /*1f50*/  IMAD.WIDE.U32 R20, R3, UR8, R20 ;  /* 0x0000000803147c25 */ /* 0x000fc8000f8e0014 */
        /* <DEDUP_REMOVED lines=30> */
.L_x_909:
[----:B------:R2:W-:Y:S01]  /*2140*/  STS.128 [R7+0x13000], RZ ;  /* 0x013000ff07007388 */ /* 0x0005e20000000c00 */
[----:B------:R-:W-:Y:S05]  /*2150*/  BRA `(.L_x_910) ;  /* 0x00000000000c7947 */ /* 0x000fea0003800000 */
.L_x_908:
[----:B------:R1:W-:Y:S04]  /*2160*/  STS.128 [R7+0xf000], RZ ;  /* 0x00f000ff07007388 */ /* 0x0003e80000000c00 */
[----:B------:R1:W-:Y:S04]  /*2170*/  STS.128 [R7+0x11000], RZ ;  /* 0x011000ff07007388 */ /* 0x0003e80000000c00 */
[----:B------:R1:W-:Y:S02]  /*2180*/  STS.128 [R7+0x13000], RZ ;  /* 0x013000ff07007388 */ /* 0x0003e40000000c00 */
.L_x_910:
[----:B------:R-:W-:Y:S05]  /*2190*/  BSYNC.RECONVERGENT B0 ;  /* 0x0000000000007941 */ /* 0x000fea0003800200 */
.L_x_907:
        /* <DEDUP_REMOVED lines=35> */
.L_x_913:
[----:B------:R3:W-:Y:S02]  /*23d0*/  STS.128 [R7+0x14000], RZ ;  /* 0x014000ff07007388 */ /* 0x0007e40000000c00 */
.L_x_912:
[----:B------:R-:W-:Y:S05]  /*23e0*/  BSYNC.RECONVERGENT B0 ;  /* 0x0000000000007941 */ /* 0x000fea0003800200 */
.L_x_911:
        /* <DEDUP_REMOVED lines=25> */
.L_x_916:
[----:B------:R1:W-:Y:S01]  /*2580*/  STS.128 [R7+0x8000], RZ ;  /* 0x008000ff07007388 */ /* 0x0003e20000000c00 */
[----:B------:R-:W-:Y:S05]  /*2590*/  BRA `(.L_x_917) ;  /* 0x00000000000c7947 */ /* 0x000fea0003800000 */
.L_x_915:
[----:B------:R1:W-:Y:S04]  /*25a0*/  STS.128 [R7+0x6000], RZ ;  /* 0x006000ff07007388 */ /* 0x0003e80000000c00 */
[----:B------:R1:W-:Y:S04]  /*25b0*/  STS.128 [R7+0x7000], RZ ;  /* 0x007000ff07007388 */ /* 0x0003e80000000c00 */
[----:B------:R1:W-:Y:S02]  /*25c0*/  STS.128 [R7+0x8000], RZ ;  /* 0x008000ff07007388 */ /* 0x0003e40000000c00 */
.L_x_917:
[----:B------:R-:W-:Y:S05]  /*25d0*/  BSYNC.RECONVERGENT B0 ;  /* 0x0000000000007941 */ /* 0x000fea0003800200 */
.L_x_914:
        /* <DEDUP_REMOVED lines=23> */
.L_x_920:
[----:B------:R1:W-:Y:S01]  /*2750*/  STS.128 [R230+0x2000], RZ ;  /* 0x002000ffe6007388 */ /* 0x0003e20000000c00 */
[----:B------:R-:W-:Y:S05]  /*2760*/  BRA `(.L_x_921) ;  /* 0x00000000000c7947 */ /* 0x000fea0003800000 */
.L_x_919:
[----:B------:R1:W-:Y:S04]  /*2770*/  STS.128 [R230], RZ ;  /* 0x000000ffe6007388 */ /* 0x0003e80000000c00 */
[----:B------:R1:W-:Y:S04]  /*2780*/  STS.128 [R230+0x1000], RZ ;  /* 0x001000ffe6007388 */ /* 0x0003e80000000c00 */
[----:B------:R1:W-:Y:S02]  /*2790*/  STS.128 [R230+0x2000], RZ ;  /* 0x002000ffe6007388 */ /* 0x0003e40000000c00 */
.L_x_921:
[----:B------:R-:W-:Y:S05]  /*27a0*/  BSYNC.RECONVERGENT B0 ;  /* 0x0000000000007941 */ /* 0x000fea0003800200 */
.L_x_918:
[----:B-1-3--:R-:W-:Y:S01]  /*27b0*/  SHF.R.U32.HI R17, RZ, 0x1, R19 ;  /* 0x00000001ff117819 */ /* 0x00afe20000011613 */
        /* <DEDUP_REMOVED lines=15> */
[----:B------:R-:W-:-:S05]  /*28b0*/  IMAD.WIDE.U32 R20, R229, R0, UR18 ;  /* 0x00000012e5147e25 */ /* 0x000fca000f8e0000 */
        /* <DEDUP_REMOVED lines=42> */
.L_x_924:
[----:B------:R2:W-:Y:S01]  /*2b60*/  STS.128 [R7+0xd000], RZ ;  /* 0x00d000ff07007388 */ /* 0x0005e20000000c00 */
[----:B------:R-:W-:Y:S05]  /*2b70*/  BRA `(.L_x_925) ;  /* 0x00000000000c7947 */ /* 0x000fea0003800000 */
.L_x_923:
[----:B------:R1:W-:Y:S04]  /*2b80*/  STS.128 [R7+0x9000], RZ ;  /* 0x009000ff07007388 */ /* 0x0003e80000000c00 */
[----:B------:R1:W-:Y:S04]  /*2b90*/  STS.128 [R7+0xb000], RZ ;  /* 0x00b000ff07007388 */ /* 0x0003e80000000c00 */
[----:B------:R1:W-:Y:S02]  /*2ba0*/  STS.128 [R7+0xd000], RZ ;  /* 0x00d000ff07007388 */ /* 0x0003e40000000c00 */
.L_x_925:
[----:B------:R-:W-:Y:S05]  /*2bb0*/  BSYNC.RECONVERGENT B0 ;  /* 0x0000000000007941 */ /* 0x000fea0003800200 */
.L_x_922:
        /* <DEDUP_REMOVED lines=33> */
.L_x_928:
[----:B------:R4:W-:Y:S02]  /*2dd0*/  STS.128 [R7+0xe000], RZ ;  /* 0x00e000ff07007388 */ /* 0x0009e40000000c00 */
.L_x_927:
[----:B------:R-:W-:Y:S05]  /*2de0*/  BSYNC.RECONVERGENT B0 ;  /* 0x0000000000007941 */ /* 0x000fea0003800200 */
.L_x_926:
[----:B------:R-:W2:Y:S01]  /*2df0*/  LDCU.64 UR10, c[0x0][0x538] ;  /* 0x0000a700ff0a77ac */ /* 0x000ea20008000a00 */
[----:B------:R-:W0:Y:S01]  /*2e00*/  LDGDEPBAR ;  /* 0x00000000000079af */ /* 0x000e220000000000 */
[----:B------:R-:W1:Y:S01]  /*2e10*/  LDC.64 R8, c[0x0][0x528] ;  /* 0x00014a00ff087b82 */ /* 0x000e620000000a00 */
[C---:B------:R-:W-:Y:S02]  /*2e20*/  IMAD.SHL.U32 R220, R19.reuse, 0x20, RZ ;  /* 0x0000002013dc7824 */ /* 0x040fe400078e00ff */
[C---:B------:R-:W-:Y:S01]  /*2e30*/  IMAD.SHL.U32 R0, R19.reuse, 0x10, RZ ;  /* 0x0000001013007824 */ /* 0x040fe200078e00ff */
[----:B------:R-:W-:Y:S01]  /*2e40*/  UIMAD UR48, UR29, UR48, UR30 ;  /* 0x000000301d3072a4 */ /* 0x000fe2000f8e021e */
[C---:B---34-:R-:W-:Y:S01]  /*2e50*/  IMAD.SHL.U32 R4, R19.reuse, 0x2, RZ ;  /* 0x0000000213047824 */ /* 0x058fe200078e00ff */
[----:B------:R-:W-:Y:S01]  /*2e60*/  LOP3.LUT P0, RZ, R19, 0x4, RZ, 0xc0, !PT ;  /* 0x0000000413ff7812 */ /* 0x000fe2000780c0ff */
[----:B------:R-:W-:Y:S01]  /*2e70*/  IMAD.U32 R223, RZ, RZ, UR33 ;  /* 0x00000021ffdf7e24 */ /* 0x000fe2000f8e00ff */
[----:B------:R-:W3:Y:S01]  /*2e80*/  LDCU UR17, c[0x0][0x3b0] ;  /* 0x00007600ff1177ac */ /* 0x000ee20008000800 */
[----:B------:R-:W-:-:S02]  /*2e90*/  UIADD3 UR36, UPT, UPT, -UR50, 0x80, UR36 ;  /* 0x0000008032247890 */ /* 0x000fc4000fffe124 */
[----:B------:R-:W-:Y:S02]  /*2ea0*/  USHF.L.U32 UR52, UR52, 0x3, URZ ;  /* 0x0000000334347899 */ /* 0x000fe400080006ff */
[----:B--2---:R-:W-:Y:S01]  /*2eb0*/  UISETP.NE.U32.AND UP0, UPT, UR10, URZ, UPT ;  /* 0x000000ff0a00728c */ /* 0x004fe2000bf05070 */
[----:B------:R-:W2:Y:S03]  /*2ec0*/  LDCU UR16, c[0x0][0x45c] ;  /* 0x00008b80ff1077ac */ /* 0x000ea60008000800 */
[----:B------:R-:W-:Y:S01]  /*2ed0*/  UISETP.NE.AND.EX UP0, UPT, UR11, URZ, UPT, UP0 ;  /* 0x000000ff0b00728c */ /* 0x000fe2000bf05300 */
[----:B------:R-:W-:-:S04]  /*2ee0*/  DEPBAR.LE SB0, 0x1 ;  /* 0x000080400000791a */ /* 0x000fc80000000000 */
[----:B------:R-:W-:Y:S01]  /*2ef0*/  BAR.SYNC.DEFER_BLOCKING 0x0 ;  /* 0x0000000000007b1d */ /* 0x000fe20000010000 */
[----:B------:R-:W-:-:S05]  /*2f00*/  PLOP3.LUT P1, PT, PT, PT, UP0, 0x80, 0x8 ;  /* 0x000000000008781c */ /* 0x000fca0003f2f008 */
[----:B------:R-:W4:Y:S01]  /*2f10*/  @UP0 LDCU.64 UR8, c[0x0][0x540] ;  /* 0x0000a800ff0807ac */ /* 0x000f220008000a00 */
[----:B------:R-:W-:Y:S01]  /*2f20*/  @UP0 UMOV UR14, UR30 ;  /* 0x0000001e000e0c82 */ /* 0x000fe20008000000 */
[----:B------:R-:W-:Y:S02]  /*2f30*/  @UP0 UMOV UR15, URZ ;  /* 0x000000ff000f0c82 */ /* 0x000fe40008000000 */
[----:B----4-:R-:W-:Y:S01]  /*2f40*/  @UP0 UIMAD.WIDE.U32 UR14, UR29, UR8, UR14 ;  /* 0x000000081d0e02a5 */ /* 0x010fe2000f8e000e */
[----:B-1----:R-:W4:Y:S03]  /*2f50*/  LDG.E.64 R10, desc[UR40][R8.64+0x8] ;  /* 0x00000828080a7981 */ /* 0x002f26000c1e1b00 */
[----:B------:R-:W-:Y:S01]  /*2f60*/  @UP0 UIMAD UR9, UR29, UR9, UR15 ;  /* 0x000000091d0902a4 */ /* 0x000fe2000f8e020f */
[----:B------:R1:W2:Y:S01]  /*2f70*/  LDG.E.64 R6, desc[UR40][R8.64] ;  /* 0x0000002808067981 */ /* 0x0002a2000c1e1b00 */
[----:B------:R-:W-:-:S04]  /*2f80*/  @UP0 ULEA UR10, UP1, UR14, UR10, 0x2 ;  /* 0x0000000a0e0a0291 */ /* 0x000fc8000f8210ff */
[----:B------:R-:W-:Y:S02]  /*2f90*/  @UP0 ULEA.HI.X UR11, UR14, UR11, UR9, 0x2, UP1 ;  /* 0x0000000b0e0b0291 */ /* 0x000fe400088f1409 */
[----:B------:R-:W-:Y:S01]  /*2fa0*/  IMAD.U32 R2, RZ, RZ, UR10 ;  /* 0x0000000aff027e24 */ /* 0x000fe2000f8e00ff */
[C---:B------:R-:W-:Y:S02]  /*2fb0*/  LOP3.LUT R13, R220.reuse, 0x20, RZ, 0xc0, !PT ;  /* 0x00000020dc0d7812 */ /* 0x040fe400078ec0ff */
[----:B------:R-:W-:Y:S01]  /*2fc0*/  LOP3.LUT R5, R220, 0x120, RZ, 0xc0, !PT ;  /* 0x00000120dc057812 */ /* 0x000fe200078ec0ff */
[----:B------:R-:W-:Y:S01]  /*2fd0*/  IMAD.U32 R3, RZ, RZ, UR11 ;  /* 0x0000000bff037e24 */ /* 0x000fe2000f8e00ff */
[----:B------:R-:W-:Y:S01]  /*2fe0*/  LOP3.LUT R13, R13, 0x3c00, R0, 0xf8, !PT ;  /* 0x00003c000d0d7812 */ /* 0x000fe200078ef800 */
[----:B------:R-:W3:Y:S04]  /*2ff0*/  @UP0 LDCU UR10, c[0x0][0x458] ;  /* 0x00008b00ff0a07ac */ /* 0x000ee80008000800 */
[----:B------:R3:W2:Y:S01]  /*3000*/  @P1 LDG.E R3, desc[UR40][R2.64] ;  /* 0x0000002802031981 */ /* 0x0006a2000c1e1900 */
[----:B------:R-:W-:Y:S01]  /*3010*/  USHF.L.U32 UR48, UR48, 0x5, URZ ;  /* 0x0000000530307899 */ /* 0x000fe200080006ff */
[----:B------:R-:W-:Y:S01]  /*3020*/  LOP3.LUT R4, R4, 0x6, RZ, 0xc0, !PT ;  /* 0x0000000604047812 */ /* 0x000fe200078ec0ff */
[----:B------:R-:W-:Y:S01]  /*3030*/  IMAD.MOV.U32 R234, RZ, RZ, R230 ;  /* 0x000000ffffea7224 */ /* 0x000fe200078e00e6 */
[----:B------:R-:W-:Y:S01]  /*3040*/  CS2R R126, SRZ ;  /* 0x00000000007e7805 */ /* 0x000fe2000001ff00 */
[----:B------:R-:W-:Y:S01]  /*3050*/  IMAD.MOV.U32 R232, RZ, RZ, 0x4 ;  /* 0x00000004ffe87424 */ /* 0x000fe200078e00ff */
[----:B------:R-:W-:-:S02]  /*3060*/  CS2R R124, SRZ ;  /* 0x00000000007c7805 */ /* 0x000fc4000001ff00 */
[----:B------:R-:W-:Y:S01]  /*3070*/  CS2R R130, SRZ ;  /* 0x0000000000827805 */ /* 0x000fe2000001ff00 */
[----:B-1----:R-:W-:Y:S01]  /*3080*/  IMAD.SHL.U32 R9, R19, 0x4, RZ ;  /* 0x0000000413097824 */ /* 0x002fe200078e00ff */
[----:B------:R-:W-:Y:S02]  /*3090*/  LOP3.LUT R5, R5, 0x200, R0, 0xf8, !PT ;  /* 0x0000020005057812 */ /* 0x000fe400078ef800 */
[----:B------:R-:W-:Y:S02]  /*30a0*/  CS2R R128, SRZ ;  /* 0x0000000000807805 */ /* 0x000fe4000001ff00 */
[----:B------:R-:W-:Y:S02]  /*30b0*/  CS2R R122, SRZ ;  /* 0x00000000007a7805 */ /* 0x000fe4000001ff00 */
[----:B------:R-:W-:Y:S02]  /*30c0*/  CS2R R120, SRZ ;  /* 0x0000000000787805 */ /* 0x000fe4000001ff00 */
[----:B------:R-:W-:-:S02]  /*30d0*/  LOP3.LUT R9, R9, 0x18, RZ, 0xc0, !PT ;  /* 0x0000001809097812 */ /* 0x000fc400078ec0ff */
[----:B------:R-:W-:Y:S02]  /*30e0*/  CS2R R118, SRZ ;  /* 0x0000000000767805 */ /* 0x000fe4000001ff00 */
[----:B------:R-:W-:Y:S02]  /*30f0*/  CS2R R116, SRZ ;  /* 0x0000000000747805 */ /* 0x000fe4000001ff00 */
[----:B------:R-:W-:Y:S02]  /*3100*/  CS2R R110, SRZ ;  /* 0x00000000006e7805 */ /* 0x000fe4000001ff00 */
[----:B------:R-:W-:Y:S02]  /*3110*/  LOP3.LUT R222, R9, 0xc0, R220, 0xf8, !PT ;  /* 0x000000c009de7812 */ /* 0x000fe400078ef8dc */
[----:B------:R-:W-:Y:S02]  /*3120*/  CS2R R108, SRZ ;  /* 0x00000000006c7805 */ /* 0x000fe4000001ff00 */
[----:B------:R-:W-:-:S02]  /*3130*/  LOP3.LUT R13, R13, 0x100, R0, 0xf8, !PT ;  /* 0x000001000d0d7812 */ /* 0x000fc400078ef800 */
[----:B------:R-:W-:Y:S02]  /*3140*/  CS2R R114, SRZ ;  /* 0x0000000000727805 */ /* 0x000fe4000001ff00 */
[----:B------:R-:W-:Y:S02]  /*3150*/  LOP3.LUT R224, R222, 0x8, R19, 0x78, !PT ;  /* 0x00000008dee07812 */ /* 0x000fe400078e7813 */
[----:B------:R-:W-:Y:S02]  /*3160*/  CS2R R112, SRZ ;  /* 0x0000000000707805 */ /* 0x000fe4000001ff00 */
[----:B------:R-:W-:Y:S02]  /*3170*/  CS2R R106, SRZ ;  /* 0x00000000006a7805 */ /* 0x000fe4000001ff00 */
[----:B------:R-:W-:Y:S02]  /*3180*/  CS2R R104, SRZ ;  /* 0x0000000000687805 */ /* 0x000fe4000001ff00 */
[----:B------:R-:W-:-:S02]  /*3190*/  LOP3.LUT R224, R13, R224, RZ, 0xfc, !PT ;  /* 0x000000e00de07212 */ /* 0x000fc400078efcff */
[----:B------:R-:W-:Y:S02]  /*31a0*/  CS2R R102, SRZ ;  /* 0x0000000000667805 */ /* 0x000fe4000001ff00 */
[----:B------:R-:W-:Y:S02]  /*31b0*/  CS2R R100, SRZ ;  /* 0x0000000000647805 */ /* 0x000fe4000001ff00 */
[----:B------:R-:W-:Y:S02]  /*31c0*/  CS2R R94, SRZ ;  /* 0x00000000005e7805 */ /* 0x000fe4000001ff00 */
[----:B------:R-:W-:Y:S01]  /*31d0*/  LEA R224, R224, UR5, 0x1 ;  /* 0x00000005e0e07c11 */ /* 0x000fe2000f8e08ff */
[----:B---3--:R-:W1:Y:S01]  /*31e0*/  @P1 MUFU.RCP R2, UR10 ;  /* 0x0000000a00021d08 */ /* 0x008e620008001000 */
[----:B------:R-:W-:Y:S01]  /*31f0*/  SHF.R.U32.HI R0, RZ, 0x4, R19 ;  /* 0x00000004ff007819 */ /* 0x000fe20000011613 */
[----:B------:R-:W-:Y:S02]  /*3200*/  USHF.R.S32.HI UR21, URZ, 0x1f, UR48 ;  /* 0x0000001fff157899 */ /* 0x000fe40008011430 */
[----:B------:R-:W3:Y:S01]  /*3210*/  LDSM.16.M88.4 R172, [R224+0xf000] ;  /* 0x00f00000e0ac783b */ /* 0x000ee20000000200 */
        /* <DEDUP_REMOVED lines=20> */
[----:B------:R-:W-:Y:S02]  /*3360*/  LOP3.LUT R0, R0, 0x8, RZ, 0xc0, !PT ;  /* 0x0000000800007812 */ /* 0x000fe400078ec0ff */
[----:B------:R-:W-:Y:S02]  /*3370*/  CS2R R62, SRZ ;  /* 0x00000000003e7805 */ /* 0x000fe4000001ff00 */
[----:B------:R-:W-:Y:S02]  /*3380*/  LOP3.LUT R4, R4, 0x1e0, R17, 0xf8, !PT ;  /* 0x000001e004047812 */ /* 0x000fe400078ef811 */
[----:B------:R-:W-:-:S02]  /*3390*/  CS2R R60, SRZ ;  /* 0x00000000003c7805 */ /* 0x000fc4000001ff00 */
[----:B------:R-:W-:Y:S02]  /*33a0*/  LOP3.LUT R15, R0, 0x10, R19, 0xf8, !PT ;  /* 0x00000010000f7812 */ /* 0x000fe400078ef813 */
[----:B------:R-:W-:Y:S02]  /*33b0*/  CS2R R66, SRZ ;  /* 0x0000000000427805 */ /* 0x000fe4000001ff00 */
[----:B------:R-:W-:Y:S02]  /*33c0*/  LOP3.LUT R222, R222, 0x8, R17, 0x78, !PT ;  /* 0x00000008dede7812 */ /* 0x000fe400078e7811 */
[----:B------:R-:W-:Y:S02]  /*33d0*/  CS2R R64, SRZ ;  /* 0x0000000000407805 */ /* 0x000fe4000001ff00 */
[----:B------:R-:W-:Y:S02]  /*33e0*/  LOP3.LUT R0, R15, 0xc0, R220, 0xf8, !PT ;  /* 0x000000c00f007812 */ /* 0x000fe400078ef8dc */
[----:B------:R-:W-:-:S02]  /*33f0*/  CS2R R58, SRZ ;  /* 0x00000000003a7805 */ /* 0x000fc4000001ff00 */
[----:B------:R-:W-:Y:S02]  /*3400*/  IADD3 R223, PT, PT, -R223, UR43, -R4 ;  /* 0x0000002bdfdf7c10 */ /* 0x000fe4000fffe904 */
[----:B------:R-:W-:Y:S02]  /*3410*/  CS2R R56, SRZ ;  /* 0x0000000000387805 */ /* 0x000fe4000001ff00 */
[----:B------:R-:W-:Y:S01]  /*3420*/  LOP3.LUT R9, R0, R9, RZ, 0x3c, !PT ;  /* 0x0000000900097212 */ /* 0x000fe200078e3cff */
[C---:B------:R-:W-:Y:S01]  /*3430*/  VIADD R4, R224.reuse, 0xf000 ;  /* 0x0000f000e0047836 */ /* 0x040fe20000000000 */
[----:B------:R-:W-:Y:S02]  /*3440*/  LOP3.LUT R222, R5, R222, RZ, 0xfc, !PT ;  /* 0x000000de05de7212 */ /* 0x000fe400078efcff */
[----:B------:R-:W-:Y:S02]  /*3450*/  CS2R R54, SRZ ;  /* 0x0000000000367805 */ /* 0x000fe4000001ff00 */
[----:B------:R-:W-:Y:S01]  /*3460*/  LOP3.LUT R220, R9, 0x120, R220, 0xf8, !PT ;  /* 0x0000012009dc7812 */ /* 0x000fe200078ef8dc */
[----:B------:R-:W-:Y:S01]  /*3470*/  VIADD R0, R224, 0xf020 ;  /* 0x0000f020e0007836 */ /* 0x000fe20000000000 */
[----:B------:R-:W-:Y:S01]  /*3480*/  LEA R222, R222, UR5, 0x1 ;  /* 0x00000005dede7c11 */ /* 0x000fe2000f8e08ff */
[----:B------:R-:W-:Y:S01]  /*3490*/  @P0 VIADD R0, R4, 0xffffffe0 ;  /* 0xffffffe004000836 */ /* 0x000fe20000000000 */
[----:B------:R-:W-:-:S02]  /*34a0*/  LEA R220, R220, UR5, 0x1 ;  /* 0x00000005dcdc7c11 */ /* 0x000fc4000f8e08ff */
[----:B------:R-:W-:Y:S02]  /*34b0*/  CS2R R52, SRZ ;  /* 0x0000000000347805 */ /* 0x000fe4000001ff00 */
        /* <DEDUP_REMOVED lines=11> */
[----:B------:R-:W-:Y:S01]  /*3570*/  VIADD R222, R222, UR20 ;  /* 0x00000014dede7c36 */ /* 0x000fe20008000000 */
[----:B------:R-:W-:Y:S01]  /*3580*/  UMOV UR8, URZ ;  /* 0x000000ff00087c82 */ /* 0x000fe20008000000 */
[----:B------:R-:W-:Y:S01]  /*3590*/  VIADD R220, R220, UR20 ;  /* 0x00000014dcdc7c36 */ /* 0x000fe20008000000 */
[----:B------:R-:W1:Y:S01]  /*35a0*/  LDSM.16.M88.4 R200, [R0+0x2400] ;  /* 0x0024000000c8783b */ /* 0x000e620000000200 */
[----:B------:R-:W1:Y:S03]  /*35b0*/  LDCU UR9, c[0x0][0x440] ;  /* 0x00008800ff0977ac */ /* 0x000e660008000800 */
[----:B------:R-:W1:Y:S01]  /*35c0*/  LDSM.16.M88.4 R212, [R0+0x4000] ;  /* 0x0040000000d4783b */ /* 0x000e620000000200 */
[----:B------:R-:W1:Y:S03]  /*35d0*/  LDCU UR14, c[0x0][0x504] ;  /* 0x0000a080ff0e77ac */ /* 0x000e660008000800 */
[----:B------:R3:W1:Y:S01]  /*35e0*/  LDSM.16.M88.4 R216, [R0+0x4400] ;  /* 0x0044000000d8783b */ /* 0x0006620000000200 */
[----:B------:R-:W1:Y:S01]  /*35f0*/  LDCU UR11, c[0x0][0x508] ;  /* 0x0000a100ff0b77ac */ /* 0x000e620008000800 */
[----:B------:R-:W1:Y:S01]  /*3600*/  LDCU UR10, c[0x0][0x3e0] ;  /* 0x00007c00ff0a77ac */ /* 0x000e620008000800 */
[----:B------:R-:W1:Y:S01]  /*3610*/  LDCU.U8 UR15, c[0x0][0x4f8] ;  /* 0x00009f00ff0f77ac */ /* 0x000e620008000000 */
[----:B------:R-:W-:Y:S01]  /*3620*/  USHF.L.U32 UR17, UR17, 0x6, URZ ;  /* 0x0000000611117899 */ /* 0x000fe200080006ff */
[----:B----4-:R-:W-:-:S04]  /*3630*/  IADD3 R233, P3, P2, R10, UR48, R233 ;  /* 0x000000300ae97c10 */ /* 0x010fc8000fa7e0e9 */
[----:B------:R-:W-:Y:S01]  /*3640*/  IADD3.X R231, PT, PT, R11, UR21, RZ, P3, P2 ;  /* 0x000000150be77c10 */ /* 0x000fe20009fe44ff */
[----:B------:R-:W4:Y:S01]  /*3650*/  LDCU UR21, c[0x0][0x590] ;  /* 0x0000b200ff1577ac */ /* 0x000f220008000800 */
[----:B--2---:R-:W-:Y:S02]  /*3660*/  R2UR UR62, R6 ;  /* 0x00000000063e72ca */ /* 0x004fe400000e0000 */
[----:B------:R-:W-:Y:S01]  /*3670*/  R2UR UR63, R7 ;  /* 0x00000000073f72ca */ /* 0x000fe200000e0000 */
[----:B-1----:R-:W-:Y:S01]  /*3680*/  @P1 FMUL.FTZ R2, R3, R2 ;  /* 0x0000000203021220 */ /* 0x002fe20000410000 */
[----:B------:R-:W-:-:S04]  /*3690*/  IMAD.MOV.U32 R3, RZ, RZ, 0x20 ;  /* 0x00000020ff037424 */ /* 0x000fc800078e00ff */
[----:B------:R-:W-:Y:S02]  /*36a0*/  @P1 R2UR UR59, R2 ;  /* 0x00000000023b12ca */ /* 0x000fe400000e0000 */
[----:B------:R-:W-:Y:S01]  /*36b0*/  SEL R3, R3, 0xffffffe0, !P0 ;  /* 0xffffffe003037807 */ /* 0x000fe20004000000 */
[----:B------:R-:W-:Y:S01]  /*36c0*/  IMAD.MOV.U32 R2, RZ, RZ, 0x20 ;  /* 0x00000020ff027424 */ /* 0x000fe200078e00ff */
[----:B----4-:R-:W-:-:S03]  /*36d0*/  USHF.L.U32 UR21, UR21, 0x6, URZ ;  /* 0x0000000615157899 */ /* 0x010fc600080006ff */
[----:B---3--:R-:W-:Y:S01]  /*36e0*/  IMAD.IADD R0, R224, 0x1, R3 ;  /* 0x00000001e0007824 */ /* 0x008fe200078e0203 */
[----:B------:R-:W-:Y:S02]  /*36f0*/  UIADD3 UR58, UPT, UPT, UR62, -0x61c88647, URZ ;  /* 0x9e3779b93e3a7890 */ /* 0x000fe4000fffe0ff */
        /* <DEDUP_REMOVED lines=10> */
[----:B------:R-:W-:Y:S01]  /*37a0*/  UIADD3 UR22, UPT, UPT, UR63, 0x646e171e, URZ ;  /* 0x646e171e3f167890 */ /* 0x000fe2000fffe0ff */
[----:B------:R-:W-:-:S11]  /*37b0*/  @UP0 UMOV UR8, UR59 ;  /* 0x0000003b00080c82 */ /* 0x000fd60008000000 */
.L_x_933:
        /* <DEDUP_REMOVED lines=33> */
[-C--:B----4-:R-:W-:Y:S03]  /*39d0*/  HMMA.16816.F32 R4, R148, R152.reuse, R4 ;  /* 0x000000989404723c */ /* 0x090fe60000001804 */
[----:B------:R-:W4:Y:S05]  /*39e0*/  LDSM.16.M88.4 R144, [R0+0xb000] ;  /* 0x00b000000090783b */ /* 0x000f2a0000000200 */
[C---:B-1----:R-:W-:Y:S03]  /*39f0*/  HMMA.16816.F32 R8, R156.reuse, R152, R8 ;  /* 0x000000989c08723c */ /* 0x042fe60000001808 */
[----:B------:R-:W5:Y:S04]  /*3a00*/  LDG.E R244, desc[UR40][R248.64+0x80] ;  /* 0x00008028f8f47981 */ /* 0x000f68000c1e1900 */
[----:B------:R1:W5:Y:S01]  /*3a10*/  LDG.E R235, desc[UR40][R248.64+0xa0] ;  /* 0x0000a028f8eb7981 */ /* 0x000362000c1e1900 */
[-C--:B------:R-:W-:Y:S08]  /*3a20*/  HMMA.16816.F32 R12, R156, R154.reuse, R12 ;  /* 0x0000009a9c0c723c */ /* 0x080ff0000000180c */
[C---:B------:R-:W-:Y:S01]  /*3a30*/  HMMA.16816.F32 R16, R148.reuse, R154, R16 ;  /* 0x0000009a9410723c */ /* 0x040fe20000001810 */
[----:B------:R-:W4:Y:S07]  /*3a40*/  LDSM.16.M88.4 R152, [R221+0x1800] ;  /* 0x00180000dd98783b */ /* 0x000f2e0000000200 */
[-C--:B--2---:R-:W-:Y:S03]  /*3a50*/  HMMA.16816.F32 R20, R148, R160.reuse, R20 ;  /* 0x000000a09414723c */ /* 0x084fe60000001814 */
[----:B-1----:R-:W-:Y:S05]  /*3a60*/  LOP3.LUT R248, R229, UR20, RZ, 0xfc, !PT ;  /* 0x00000014e5f87c12 */ /* 0x002fea000f8efcff */
[C---:B------:R-:W-:Y:S04]  /*3a70*/  HMMA.16816.F32 R24, R156.reuse, R160, R24 ;  /* 0x000000a09c18723c */ /* 0x040fe80000001818 */
[----:B------:R-:W-:Y:S04]  /*3a80*/  IMAD.IADD R247, R248, 0x1, R223 ;  /* 0x00000001f8f77824 */ /* 0x000fe800078e02df */
[-C--:B------:R-:W-:Y:S01]  /*3a90*/  HMMA.16816.F32 R28, R156, R162.reuse, R28 ;  /* 0x000000a29c1c723c */ /* 0x080fe2000000181c */
[----:B------:R-:W-:Y:S02]  /*3aa0*/  LDSM.16.M88.4 R156, [R224+0xd400] ;  /* 0x00d40000e09c783b */ /* 0x000fe40000000200 */
[C---:B------:R-:W-:Y:S01]  /*3ab0*/  VIADD R252, R247.reuse, 0xa7 ;  /* 0x000000a7f7fc7836 */ /* 0x040fe20000000000 */
[C---:B------:R-:W-:Y:S01]  /*3ac0*/  IADD3 R250, PT, PT, R247.reuse, 0x7f, RZ ;  /* 0x0000007ff7fa7810 */ /* 0x040fe20007ffe0ff */
[C---:B------:R-:W-:Y:S02]  /*3ad0*/  VIADD R251, R247.reuse, 0x80 ;  /* 0x00000080f7fb7836 */ /* 0x040fe40000000000 */
[C---:B------:R-:W-:Y:S01]  /*3ae0*/  VIADD R249, R247.reuse, 0x88 ;  /* 0x00000088f7f97836 */ /* 0x040fe20000000000 */
[----:B------:R-:W-:Y:S01]  /*3af0*/  HMMA.16816.F32 R32, R148, R162, R32 ;  /* 0x000000a29420723c */ /* 0x000fe20000001820 */
[----:B------:R-:W1:Y:S03]  /*3b00*/  LDSM.16.M88.4 R148, [R0+0xb400] ;  /* 0x00b400000094783b */ /* 0x000e660000000200 */
[----:B------:R-:W-:Y:S01]  /*3b10*/  IABS R252, R252 ;  /* 0x000000fc00fc7213 */ /* 0x000fe20000000000 */
[C---:B------:R-:W-:Y:S01]  /*3b20*/  VIADD R248, R247.reuse, 0x87 ;  /* 0x00000087f7f87836 */ /* 0x040fe20000000000 */
[----:B------:R-:W-:Y:S02]  /*3b30*/  IABS R251, R251 ;  /* 0x000000fb00fb7213 */ /* 0x000fe40000000000 */
[-C--:B------:R-:W-:Y:S01]  /*3b40*/  HMMA.16816.F32 R4, R164, R136.reuse, R4 ;  /* 0x00000088a404723c */ /* 0x080fe20000001804 */
[----:B------:R-:W-:Y:S04]  /*3b50*/  LDSM.16.M88.4 R160, [R221+0x2000] ;  /* 0x00200000dda0783b */ /* 0x000fe80000000200 */
[----:B------:R-:W-:Y:S02]  /*3b60*/  I2FP.F32.S32 R252, R252 ;  /* 0x000000fc00fc7245 */ /* 0x000fe40000201400 */
[----:B------:R-:W-:Y:S01]  /*3b70*/  IABS R250, R250 ;  /* 0x000000fa00fa7213 */ /* 0x000fe20000000000 */
[C---:B---3--:R-:W-:Y:S04]  /*3b80*/  HMMA.16816.F32 R8, R168.reuse, R136, R8 ;  /* 0x00000088a808723c */ /* 0x048fe80000001808 */
[----:B------:R-:W-:Y:S02]  /*3b90*/  I2FP.F32.S32 R251, R251 ;  /* 0x000000fb00fb7245 */ /* 0x000fe40000201400 */
[----:B------:R-:W-:Y:S02]  /*3ba0*/  I2FP.F32.S32 R250, R250 ;  /* 0x000000fa00fa7245 */ /* 0x000fe40000201400 */
[-C--:B------:R-:W-:Y:S03]  /*3bb0*/  HMMA.16816.F32 R12, R168, R138.reuse, R12 ;  /* 0x0000008aa80c723c */ /* 0x080fe6000000180c */
[----:B------:R-:W-:Y:S02]  /*3bc0*/  IABS R249, R249 ;  /* 0x000000f900f97213 */ /* 0x000fe40000000000 */
[----:B------:R-:W-:Y:S02]  /*3bd0*/  IABS R248, R248 ;  /* 0x000000f800f87213 */ /* 0x000fe40000000000 */
[----:B------:R-:W-:Y:S01]  /*3be0*/  I2FP.F32.S32 R249, R249 ;  /* 0x000000f900f97245 */ /* 0x000fe20000201400 */
[C---:B------:R-:W-:Y:S01]  /*3bf0*/  HMMA.16816.F32 R16, R164.reuse, R138, R16 ;  /* 0x0000008aa410723c */ /* 0x040fe20000001810 */
[----:B------:R-:W-:Y:S03]  /*3c00*/  LDSM.16.M88.4 R136, [R224+0xd000] ;  /* 0x00d00000e088783b */ /* 0x000fe60000000200 */
[----:B------:R-:W-:Y:S04]  /*3c10*/  I2FP.F32.S32 R248, R248 ;  /* 0x000000f800f87245 */ /* 0x000fe80000201400 */
[-C--:B------:R-:W-:Y:S08]  /*3c20*/  HMMA.16816.F32 R20, R164, R132.reuse, R20 ;  /* 0x00000084a414723c */ /* 0x080ff00000001814 */
[C---:B------:R-:W-:Y:S08]  /*3c30*/  HMMA.16816.F32 R24, R168.reuse, R132, R24 ;  /* 0x00000084a818723c */ /* 0x040ff00000001818 */
[-C--:B------:R-:W-:Y:S03]  /*3c40*/  HMMA.16816.F32 R28, R168, R134.reuse, R28 ;  /* 0x00000086a81c723c */ /* 0x080fe6000000181c */
[C---:B------:R-:W-:Y:S01]  /*3c50*/  IADD3 R169, PT, PT, R247.reuse, 0xa8, RZ ;  /* 0x000000a8f7a97810 */ /* 0x040fe20007ffe0ff */
[C---:B------:R-:W-:Y:S01]  /*3c60*/  VIADD R171, R247.reuse, 0xa0 ;  /* 0x000000a0f7ab7836 */ /* 0x040fe20000000000 */
[C---:B------:R-:W-:Y:S02]  /*3c70*/  IADD3 R170, PT, PT, R247.reuse, 0x9f, RZ ;  /* 0x0000009ff7aa7810 */ /* 0x040fe40007ffe0ff */
[----:B------:R-:W-:Y:S01]  /*3c80*/  IABS R169, R169 ;  /* 0x000000a900a97213 */ /* 0x000fe20000000000 */
[----:B------:R-:W-:Y:S01]  /*3c90*/  HMMA.16816.F32 R32, R164, R134, R32 ;  /* 0x00000086a420723c */ /* 0x000fe20000001820 */
[----:B------:R-:W2:Y:S03]  /*3ca0*/  LDSM.16.M88.4 R132, [R222+0x2000] ;  /* 0x00200000de84783b */ /* 0x000ea60000000200 */
[----:B------:R-:W-:Y:S02]  /*3cb0*/  IABS R171, R171 ;  /* 0x000000ab00ab7213 */ /* 0x000fe40000000000 */
[----:B------:R-:W-:Y:S02]  /*3cc0*/  I2FP.F32.S32 R169, R169 ;  /* 0x000000a900a97245 */ /* 0x000fe40000201400 */
[-C--:B----4-:R-:W-:Y:S01]  /*3cd0*/  HMMA.16816.F32 R4, R140, R144.reuse, R4 ;  /* 0x000000908c04723c */ /* 0x090fe20000001804 */
[----:B------:R-:W-:Y:S04]  /*3ce0*/  LDSM.16.M88.4 R164, [R0+0xd000] ;  /* 0x00d0000000a4783b */ /* 0x000fe80000000200 */
[----:B------:R-:W-:Y:S03]  /*3cf0*/  IABS R170, R170 ;  /* 0x000000aa00aa7213 */ /* 0x000fe60000000000 */
[C---:B------:R-:W-:Y:S04]  /*3d00*/  HMMA.16816.F32 R8, R152.reuse, R144, R8 ;  /* 0x000000909808723c */ /* 0x040fe80000001808 */
[----:B------:R-:W-:Y:S04]  /*3d10*/  I2FP.F32.S32 R170, R170 ;  /* 0x000000aa00aa7245 */ /* 0x000fe80000201400 */
[-C--:B------:R-:W-:Y:S08]  /*3d20*/  HMMA.16816.F32 R12, R152, R146.reuse, R12 ;  /* 0x00000092980c723c */ /* 0x080ff0000000180c */
[C---:B------:R-:W-:Y:S01]  /*3d30*/  HMMA.16816.F32 R16, R140.reuse, R146, R16 ;  /* 0x000000928c10723c */ /* 0x040fe20000001810 */
[----:B------:R-:W3:Y:S07]  /*3d40*/  LDSM.16.M88.4 R144, [R222+0x2800] ;  /* 0x00280000de90783b */ /* 0x000eee0000000200 */
[-C--:B-1----:R-:W-:Y:S08]  /*3d50*/  HMMA.16816.F32 R20, R140, R148.reuse, R20 ;  /* 0x000000948c14723c */ /* 0x082ff00000001814 */
[C---:B------:R-:W-:Y:S08]  /*3d60*/  HMMA.16816.F32 R24, R152.reuse, R148, R24 ;  /* 0x000000949818723c */ /* 0x040ff00000001818 */
[-C--:B------:R-:W-:Y:S01]  /*3d70*/  HMMA.16816.F32 R28, R152, R150.reuse, R28 ;  /* 0x00000096981c723c */ /* 0x080fe2000000181c */
[----:B------:R-:W1:Y:S07]  /*3d80*/  LDSM.16.M88.4 R152, [R221+0x2800] ;  /* 0x00280000dd98783b */ /* 0x000e6e0000000200 */
[----:B------:R-:W-:Y:S08]  /*3d90*/  HMMA.16816.F32 R32, R140, R150, R32 ;  /* 0x000000968c20723c */ /* 0x000ff00000001820 */
[-C--:B--2---:R-:W-:Y:S08]  /*3da0*/  HMMA.16816.F32 R4, R132, R136.reuse, R4 ;  /* 0x000000888404723c */ /* 0x084ff00000001804 */
[C---:B---3--:R-:W-:Y:S08]  /*3db0*/  HMMA.16816.F32 R8, R144.reuse, R136, R8 ;  /* 0x000000889008723c */ /* 0x048ff00000001808 */
[-C--:B------:R-:W-:Y:S08]  /*3dc0*/  HMMA.16816.F32 R12, R144, R138.reuse, R12 ;  /* 0x0000008a900c723c */ /* 0x080ff0000000180c */
[C---:B------:R-:W-:Y:S08]  /*3dd0*/  HMMA.16816.F32 R16, R132.reuse, R138, R16 ;  /* 0x0000008a8410723c */ /* 0x040ff00000001810 */
[-C--:B------:R-:W-:Y:S08]  /*3de0*/  HMMA.16816.F32 R20, R132, R156.reuse, R20 ;  /* 0x0000009c8414723c */ /* 0x080ff00000001814 */
[C---:B------:R-:W-:Y:S04]  /*3df0*/  HMMA.16816.F32 R24, R144.reuse, R156, R24 ;  /* 0x0000009c9018723c */ /* 0x040fe80000001818 */
[----:B------:R-:W-:Y:S04]  /*3e00*/  VIADD R157, R247, 0x78 ;  /* 0x00000078f79d7836 */ /* 0x000fe80000000000 */
[-C--:B------:R-:W-:Y:S08]  /*3e10*/  HMMA.16816.F32 R28, R144, R158.reuse, R28 ;  /* 0x0000009e901c723c */ /* 0x080ff0000000181c */
[----:B------:R-:W-:Y:S01]  /*3e20*/  HMMA.16816.F32 R32, R132, R158, R32 ;  /* 0x0000009e8420723c */ /* 0x000fe20000001820 */
[----:B------:R-:W2:Y:S07]  /*3e30*/  LDSM.16.M88.4 R132, [R0+0xd400] ;  /* 0x00d400000084783b */ /* 0x000eae0000000200 */
[-C--:B------:R-:W-:Y:S08]  /*3e40*/  HMMA.16816.F32 R4, R160, R164.reuse, R4 ;  /* 0x000000a4a004723c */ /* 0x080ff00000001804 */
[C---:B-1----:R-:W-:Y:S08]  /*3e50*/  HMMA.16816.F32 R8, R152.reuse, R164, R8 ;  /* 0x000000a49808723c */ /* 0x042ff00000001808 */
[-C--:B------:R-:W-:Y:S03]  /*3e60*/  HMMA.16816.F32 R12, R152, R166.reuse, R12 ;  /* 0x000000a6980c723c */ /* 0x080fe6000000180c */
[----:B------:R-:W-:Y:S01]  /*3e70*/  FFMA.FTZ R4, R251, -UR8, R4 ;  /* 0x80000008fb047c23 */ /* 0x000fe20008010004 */
[----:B------:R-:W-:Y:S01]  /*3e80*/  FFMA.FTZ R5, R250, -UR8, R5 ;  /* 0x80000008fa057c23 */ /* 0x000fe20008010005 */
[----:B------:R-:W-:Y:S01]  /*3e90*/  FFMA.FTZ R6, R249, -UR8, R6 ;  /* 0x80000008f9067c23 */ /* 0x000fe20008010006 */
[----:B------:R-:W-:Y:S02]  /*3ea0*/  FFMA.FTZ R7, R248, -UR8, R7 ;  /* 0x80000008f8077c23 */ /* 0x000fe40008010007 */
[C---:B------:R-:W-:Y:S04]  /*3eb0*/  HMMA.16816.F32 R16, R160.reuse, R166, R16 ;  /* 0x000000a6a010723c */ /* 0x040fe80000001810 */
[----:B------:R-:W-:Y:S01]  /*3ec0*/  FFMA.FTZ R11, R252, -UR8, R11 ;  /* 0x80000008fc0b7c23 */ /* 0x000fe2000801000b */
[----:B------:R-:W-:Y:S02]  /*3ed0*/  IMAD.MOV.U32 R252, RZ, RZ, R171 ;  /* 0x000000fffffc7224 */ /* 0x000fe400078e00ab */
[----:B------:R-:W-:Y:S01]  /*3ee0*/  FFMA.FTZ R10, R169, -UR8, R10 ;  /* 0x80000008a90a7c23 */ /* 0x000fe2000801000a */
[C---:B------:R-:W-:Y:S01]  /*3ef0*/  IADD3 R169, PT, PT, R247.reuse, 0x97, RZ ;  /* 0x00000097f7a97810 */ /* 0x040fe20007ffe0ff */
[C---:B------:R-:W-:Y:S01]  /*3f00*/  VIADD R171, R247.reuse, 0x98 ;  /* 0x00000098f7ab7836 */ /* 0x040fe20000000000 */
[-C--:B--2---:R-:W-:Y:S03]  /*3f10*/  HMMA.16816.F32 R20, R160, R132.reuse, R20 ;  /* 0x00000084a014723c */ /* 0x084fe60000001814 */
[----:B------:R-:W-:Y:S01]  /*3f20*/  I2FP.F32.S32 R252, R252 ;  /* 0x000000fc00fc7245 */ /* 0x000fe20000201400 */
[C---:B------:R-:W-:Y:S01]  /*3f30*/  FFMA.FTZ R9, R170.reuse, -UR8, R9 ;  /* 0x80000008aa097c23 */ /* 0x040fe20008010009 */
[----:B------:R-:W-:Y:S01]  /*3f40*/  IABS R171, R171 ;  /* 0x000000ab00ab7213 */ /* 0x000fe20000000000 */
[----:B------:R-:W-:Y:S01]  /*3f50*/  FFMA.FTZ R15, R170, -UR8, R15 ;  /* 0x80000008aa0f7c23 */ /* 0x000fe2000801000f */
[----:B------:R-:W-:Y:S01]  /*3f60*/  IABS R169, R169 ;  /* 0x000000a900a97213 */ /* 0x000fe20000000000 */
[C---:B------:R-:W-:Y:S04]  /*3f70*/  HMMA.16816.F32 R24, R152.reuse, R132, R24 ;  /* 0x000000849818723c */ /* 0x040fe80000001818 */
[----:B------:R-:W-:Y:S01]  /*3f80*/  IABS R170, R157 ;  /* 0x0000009d00aa7213 */ /* 0x000fe20000000000 */
[C---:B------:R-:W-:Y:S01]  /*3f90*/  FFMA.FTZ R8, R252.reuse, -UR8, R8 ;  /* 0x80000008fc087c23 */ /* 0x040fe20008010008 */
[C---:B------:R-:W-:Y:S01]  /*3fa0*/  IADD3 R157, PT, PT, R247.reuse, 0x8f, RZ ;  /* 0x0000008ff79d7810 */ /* 0x040fe20007ffe0ff */
[----:B------:R-:W-:Y:S01]  /*3fb0*/  FFMA.FTZ R14, R252, -UR8, R14 ;  /* 0x80000008fc0e7c23 */ /* 0x000fe2000801000e */
[----:B------:R-:W-:Y:S01]  /*3fc0*/  MOV R252, R169 ;  /* 0x000000a900fc7202 */ /* 0x000fe20000000f00 */
[-C--:B------:R-:W-:Y:S03]  /*3fd0*/  HMMA.16816.F32 R28, R152, R134.reuse, R28 ;  /* 0x00000086981c723c */ /* 0x080fe6000000181c */
[----:B------:R-:W-:Y:S01]  /*3fe0*/  I2FP.F32.S32 R252, R252 ;  /* 0x000000fc00fc7245 */ /* 0x000fe20000201400 */
[----:B------:R-:W-:Y:S01]  /*3ff0*/  IMAD.MOV.U32 R158, RZ, RZ, R171 ;  /* 0x000000ffff9e7224 */ /* 0x000fe200078e00ab */
[----:B------:R-:W-:Y:S01]  /*4000*/  IADD3 R171, PT, PT, R247, 0x77, RZ ;  /* 0x00000077f7ab7810 */ /* 0x000fe20007ffe0ff */
[----:B------:R-:W-:Y:S01]  /*4010*/  FFMA.FTZ R18, R251, -UR8, R18 ;  /* 0x80000008fb127c23 */ /* 0x000fe20008010012 */
[----:B------:R-:W-:Y:S01]  /*4020*/  I2FP.F32.S32 R251, R170 ;  /* 0x000000aa00fb7245 */ /* 0x000fe20000201400 */
[----:B------:R-:W-:Y:S04]  /*4030*/  HMMA.16816.F32 R32, R160, R134, R32 ;  /* 0x00000086a020723c */ /* 0x000fe80000001820 */
[----:B------:R-:W-:Y:S01]  /*4040*/  IABS R171, R171 ;  /* 0x000000ab00ab7213 */ /* 0x000fe20000000000 */
[----:B------:R-:W-:Y:S01]  /*4050*/  FFMA.FTZ R19, R250, -UR8, R19 ;  /* 0x80000008fa137c23 */ /* 0x000fe20008010013 */
[C---:B------:R-:W-:Y:S01]  /*4060*/  IADD3 R170, PT, PT, R247.reuse, 0x6f, RZ ;  /* 0x0000006ff7aa7810 */ /* 0x040fe20007ffe0ff */
[C---:B------:R-:W-:Y:S01]  /*4070*/  FFMA.FTZ R13, R252.reuse, -UR8, R13 ;  /* 0x80000008fc0d7c23 */ /* 0x040fe2000801000d */
[----:B------:R-:W-:Y:S01]  /*4080*/  I2FP.F32.S32 R169, R158 ;  /* 0x0000009e00a97245 */ /* 0x000fe20000201400 */
[----:B------:R-:W-:Y:S01]  /*4090*/  FFMA.FTZ R27, R252, -UR8, R27 ;  /* 0x80000008fc1b7c23 */ /* 0x000fe2000801001b */
[----:B------:R-:W-:Y:S01]  /*40a0*/  I2FP.F32.S32 R250, R171 ;  /* 0x000000ab00fa7245 */ /* 0x000fe20000201400 */
[C---:B------:R-:W-:Y:S01]  /*40b0*/  VIADD R171, R247.reuse, 0x70 ;  /* 0x00000070f7ab7836 */ /* 0x040fe20000000000 */
[----:B------:R-:W-:Y:S01]  /*40c0*/  IABS R170, R170 ;  /* 0x000000aa00aa7213 */ /* 0x000fe20000000000 */
[----:B------:R-:W-:Y:S02]  /*40d0*/  VIADD R158, R247, 0x90 ;  /* 0x00000090f79e7836 */ /* 0x000fe40000000000 */
[----:B------:R-:W-:Y:S01]  /*40e0*/  FFMA.FTZ R16, R251, -UR8, R16 ;  /* 0x80000008fb107c23 */ /* 0x000fe20008010010 */
[C---:B------:R-:W-:Y:S01]  /*40f0*/  VIADD R252, R247.reuse, 0x68 ;  /* 0x00000068f7fc7836 */ /* 0x040fe20000000000 */
[----:B------:R-:W-:Y:S01]  /*4100*/  IADD3 R247, PT, PT, R247, 0x67, RZ ;  /* 0x00000067f7f77810 */ /* 0x000fe20007ffe0ff */
[----:B------:R-:W-:Y:S01]  /*4110*/  FFMA.FTZ R22, R251, -UR8, R22 ;  /* 0x80000008fb167c23 */ /* 0x000fe20008010016 */
[----:B------:R-:W-:Y:S01]  /*4120*/  I2FP.F32.S32 R251, R170 ;  /* 0x000000aa00fb7245 */ /* 0x000fe20000201400 */
[C---:B------:R-:W-:Y:S01]  /*4130*/  FFMA.FTZ R17, R250.reuse, -UR8, R17 ;  /* 0x80000008fa117c23 */ /* 0x040fe20008010011 */
[----:B------:R-:W-:Y:S01]  /*4140*/  IABS R171, R171 ;  /* 0x000000ab00ab7213 */ /* 0x000fe20000000000 */
[----:B------:R-:W-:Y:S01]  /*4150*/  FFMA.FTZ R23, R250, -UR8, R23 ;  /* 0x80000008fa177c23 */ /* 0x000fe20008010017 */
        /* <DEDUP_REMOVED lines=8> */
[----:B------:R-:W-:Y:S01]  /*41e0*/  I2FP.F32.S32 R171, R171 ;  /* 0x000000ab00ab7245 */ /* 0x000fe20000201400 */
[----:B------:R-:W-:Y:S01]  /*41f0*/  FFMA.FTZ R26, R169, -UR8, R26 ;  /* 0x80000008a91a7c23 */ /* 0x000fe2000801001a */
        /* <DEDUP_REMOVED lines=25> */
.L_x_929:
[----:B------:R-:W1:Y:S01]  /*4390*/  S2R R140, SR_TID.X ;  /* 0x00000000008c7919 */ /* 0x000e620000002100 */
[----:B------:R-:W-:Y:S01]  /*43a0*/  IMAD.U32 R138, RZ, RZ, UR51 ;  /* 0x00000033ff8a7e24 */ /* 0x000fe2000f8e00ff */
[----:B------:R-:W-:Y:S01]  /*43b0*/  UIADD3 UR20, UPT, UPT, UR43, UR11, -UR45 ;  /* 0x0000000b2b147290 */ /* 0x000fe2000fffe82d */
[----:B------:R-:W-:Y:S01]  /*43c0*/  IMAD.MOV.U32 R142, RZ, RZ, 0x21 ;  /* 0x00000021ff8e7424 */ /* 0x000fe200078e00ff */
[----:B------:R-:W-:Y:S01]  /*43d0*/  UIADD3 UR59, UPT, UPT, UR43, -UR14, -UR45 ;  /* 0x8000000e2b3b7290 */ /* 0x000fe2000fffe82d */
[----:B------:R-:W-:Y:S02]  /*43e0*/  IMAD R138, R138, 0x40, R229 ;  /* 0x000000408a8a7824 */ /* 0x000fe400078e02e5 */
[----:B------:R-:W-:Y:S02]  /*43f0*/  IMAD.U32 R135, RZ, RZ, UR47 ;  /* 0x0000002fff877e24 */ /* 0x000fe4000f8e00ff */
[C---:B------:R-:W-:Y:S02]  /*4400*/  VIADD R137, R138.reuse, UR20 ;  /* 0x000000148a897c36 */ /* 0x040fe40008000000 */
[----:B------:R-:W-:Y:S02]  /*4410*/  VIADD R138, R138, UR59 ;  /* 0x0000003b8a8a7c36 */ /* 0x000fe40008000000 */
[----:B------:R-:W-:Y:S02]  /*4420*/  IMAD.MOV.U32 R136, RZ, RZ, 0x1 ;  /* 0x00000001ff887424 */ /* 0x000fe400078e00ff */
[----:B------:R-:W-:Y:S01]  /*4430*/  IMAD.MOV.U32 R134, RZ, RZ, 0x9 ;  /* 0x00000009ff867424 */ /* 0x000fe200078e00ff */
[----:B------:R-:W-:Y:S01]  /*4440*/  VIMNMX R144, PT, PT, RZ, R138, !PT ;  /* 0x0000008aff907248 */ /* 0x000fe20007fe0100 */
[----:B------:R-:W-:Y:S01]  /*4450*/  IMAD.MOV.U32 R132, RZ, RZ, 0x29 ;  /* 0x00000029ff847424 */ /* 0x000fe200078e00ff */
[C---:B------:R-:W-:Y:S02]  /*4460*/  VIADDMNMX R136, R137.reuse, R136, UR43, PT ;  /* 0x0000002b89887e46 */ /* 0x040fe4000b800188 */
        /* <DEDUP_REMOVED lines=146> */
.L_x_930:
[C---:B------:R-:W-:Y:S01]  /*4d90*/  FSETP.NEU.FTZ.AND P0, PT, R228.reuse, -INF , PT ;  /* 0xff800000e400780b */ /* 0x040fe20003f1d000 */
[----:B------:R-:W-:Y:S01]  /*4da0*/  FMUL.FTZ R164, R228, 1.4426950216293334961 ;  /* 0x3fb8aa3be4a47820 */ /* 0x000fe20000410000 */
[----:B------:R-:W-:Y:S01]  /*4db0*/  FSETP.NEU.FTZ.AND P1, PT, R226, -INF , PT ;  /* 0xff800000e200780b */ /* 0x000fe20003f3d000 */
[----:B------:R-:W1:Y:S01]  /*4dc0*/  S2R R160, SR_TID.X ;  /* 0x0000000000a07919 */ /* 0x000e620000002100 */
[----:B------:R-:W-:Y:S02]  /*4dd0*/  IMAD.MOV.U32 R151, RZ, RZ, 0x10 ;  /* 0x00000010ff977424 */ /* 0x000fe400078e00ff */
[C---:B------:R-:W-:Y:S01]  /*4de0*/  FMUL.FTZ R148, R227.reuse, 1.4426950216293334961 ;  /* 0x3fb8aa3be3947820 */ /* 0x040fe20000410000 */
[----:B------:R-:W-:Y:S01]  /*4df0*/  FSEL R164, R164, RZ, P0 ;  /* 0x000000ffa4a47208 */ /* 0x000fe20000000000 */
[----:B------:R-:W-:Y:S01]  /*4e00*/  UISETP.GT.AND UP0, UPT, UR51, UR49, UPT ;  /* 0x000000313300728c */ /* 0x000fe2000bf04270 */
[----:B------:R-:W-:Y:S03]  /*4e10*/  FSETP.NEU.FTZ.AND P0, PT, R227, -INF , PT ;  /* 0xff800000e300780b */ /* 0x000fe60003f1d000 */
[--C-:B------:R-:W-:Y:S01]  /*4e20*/  FFMA.FTZ R21, R21, UR16, -R164.reuse ;  /* 0x0000001015157c23 */ /* 0x100fe200080108a4 */
[----:B------:R-:W-:Y:S01]  /*4e30*/  FSEL R148, R148, RZ, P0 ;  /* 0x000000ff94947208 */ /* 0x000fe20000000000 */
[--C-:B------:R-:W-:Y:S01]  /*4e40*/  FFMA.FTZ R20, R20, UR16, -R164.reuse ;  /* 0x0000001014147c23 */ /* 0x100fe200080108a4 */
[----:B------:R-:W-:Y:S01]  /*4e50*/  FSETP.NEU.FTZ.AND P0, PT, R225, -INF , PT ;  /* 0xff800000e100780b */ /* 0x000fe20003f1d000 */
[----:B------:R-:W-:Y:S01]  /*4e60*/  FFMA.FTZ R147, R33, UR16, -R164 ;  /* 0x0000001021937c23 */ /* 0x000fe200080108a4 */
        /* <DEDUP_REMOVED lines=11> */
[----:B------:R-:W-:Y:S01]  /*4f20*/  FMUL.FTZ R7, R225, 1.4426950216293334961 ;  /* 0x3fb8aa3be1077820 */ /* 0x000fe20000410000 */
[--C-:B------:R-:W-:Y:S01]  /*4f30*/  FFMA.FTZ R165, R4, UR16, -R164.reuse ;  /* 0x0000001004a57c23 */ /* 0x100fe200080108a4 */
[--C-:B------:R-:W-:Y:S01]  /*4f40*/  FFMA.FTZ R150, R32, UR16, -R164.reuse ;  /* 0x0000001020967c23 */ /* 0x100fe200080108a4 */
[----:B------:R-:W-:Y:S01]  /*4f50*/  FSEL R6, R6, RZ, P1 ;  /* 0x000000ff06067208 */ /* 0x000fe20000800000 */
[--C-:B------:R-:W-:Y:S01]  /*4f60*/  FFMA.FTZ R16, R16, UR16, -R164.reuse ;  /* 0x0000001010107c23 */ /* 0x100fe200080108a4 */
[----:B------:R-:W-:Y:S01]  /*4f70*/  FSEL R4, R7, RZ, P0 ;  /* 0x000000ff07047208 */ /* 0x000fe20000000000 */
[----:B------:R-:W-:Y:S03]  /*4f80*/  FFMA.FTZ R17, R17, UR16, -R164 ;  /* 0x0000001011117c23 */ /* 0x000fe600080108a4 */
[----:B------:R2:W-:Y:S01]  /*4f90*/  MUFU.EX2 R144, R35 ;  /* 0x0000002300907308 */ /* 0x0005e20000000800 */
[----:B-1----:R-:W-:Y:S01]  /*4fa0*/  SHF.R.U32.HI R33, RZ, 0x6, R160 ;  /* 0x00000006ff217819 */ /* 0x002fe200000116a0 */
[--C-:B------:R-:W-:Y:S01]  /*4fb0*/  FFMA.FTZ R28, R28, UR16, -R6.reuse ;  /* 0x000000101c1c7c23 */ /* 0x100fe20008010806 */
[----:B------:R-:W-:Y:S01]  /*4fc0*/  LOP3.LUT P0, RZ, R160, 0x8, RZ, 0xc0, !PT ;  /* 0x00000008a0ff7812 */ /* 0x000fe2000780c0ff */
[----:B------:R-:W-:Y:S01]  /*4fd0*/  FFMA.FTZ R29, R29, UR16, -R6 ;  /* 0x000000101d1d7c23 */ /* 0x000fe20008010806 */
[----:B------:R-:W-:Y:S01]  /*4fe0*/  FFMA.FTZ R164, R5, UR16, -R164 ;  /* 0x0000001005a47c23 */ /* 0x000fe200080108a4 */
[----:B------:R-:W-:Y:S01]  /*4ff0*/  SHF.R.U32.HI R5, RZ, 0x5, R160 ;  /* 0x00000005ff057819 */ /* 0x000fe200000116a0 */
[----:B------:R-:W-:Y:S03]  /*5000*/  IMAD.U32 R32, RZ, RZ, UR47 ;  /* 0x0000002fff207e24 */ /* 0x000fe6000f8e00ff */
[----:B------:R1:W-:Y:S01]  /*5010*/  MUFU.EX2 R149, R20 ;  /* 0x0000001400957308 */ /* 0x0003e20000000800 */
[--C-:B------:R-:W-:Y:S01]  /*5020*/  FFMA.FTZ R13, R13, UR16, -R6.reuse ;  /* 0x000000100d0d7c23 */ /* 0x100fe20008010806 */
[----:B------:R-:W-:Y:S01]  /*5030*/  LOP3.LUT R5, R5, 0x1, RZ, 0xc0, !PT ;  /* 0x0000000105057812 */ /* 0x000fe200078ec0ff */
[--C-:B------:R-:W-:Y:S01]  /*5040*/  FFMA.FTZ R9, R9, UR16, -R6.reuse ;  /* 0x0000001009097c23 */ /* 0x100fe20008010806 */
[--C-:B------:R-:W-:Y:S01]  /*5050*/  FFMA.FTZ R25, R25, UR16, -R6.reuse ;  /* 0x0000001019197c23 */ /* 0x100fe20008010806 */
[--C-:B------:R-:W-:Y:S01]  /*5060*/  FFMA.FTZ R24, R24, UR16, -R6.reuse ;  /* 0x0000001018187c23 */ /* 0x100fe20008010806 */
[--C-:B------:R-:W-:Y:S01]  /*5070*/  FFMA.FTZ R12, R12, UR16, -R6.reuse ;  /* 0x000000100c0c7c23 */ /* 0x100fe20008010806 */
[----:B------:R-:W-:Y:S03]  /*5080*/  FFMA.FTZ R8, R8, UR16, -R6 ;  /* 0x0000001008087c23 */ /* 0x000fe60008010806 */
[----:B------:R3:W-:Y:S01]  /*5090*/  MUFU.EX2 R142, R28 ;  /* 0x0000001c008e7308 */ /* 0x0007e20000000800 */
[----:B------:R-:W-:Y:S02]  /*50a0*/  IMAD.SHL.U32 R6, R160, 0x10, RZ ;  /* 0x00000010a0067824 */ /* 0x000fe400078e00ff */
[--C-:B------:R-:W-:Y:S01]  /*50b0*/  FFMA.FTZ R30, R30, UR16, -R4.reuse ;  /* 0x000000101e1e7c23 */ /* 0x100fe20008010804 */
[----:B--2---:R-:W-:Y:S04]  /*50c0*/  IMAD.WIDE.U32 R34, R233, -0x2daee0ad, RZ ;  /* 0xd2511f53e9227825 */ /* 0x004fe800078e00ff */
[--C-:B------:R-:W-:Y:S01]  /*50d0*/  FFMA.FTZ R31, R31, UR16, -R4.reuse ;  /* 0x000000101f1f7c23 */ /* 0x100fe20008010804 */
[----:B------:R-:W-:Y:S01]  /*50e0*/  LOP3.LUT R132, R6, 0x1c0, RZ, 0xc0, !PT ;  /* 0x000001c006847812 */ /* 0x000fe200078ec0ff */
[----:B------:R-:W-:Y:S01]  /*50f0*/  IMAD R32, R32, 0x4, R33 ;  /* 0x0000000420207824 */ /* 0x000fe200078e0221 */
[----:B------:R2:W-:Y:S01]  /*5100*/  MUFU.EX2 R143, R29 ;  /* 0x0000001d008f7308 */ /* 0x0005e20000000800 */
[C---:B------:R-:W-:Y:S02]  /*5110*/  IMAD.SHL.U32 R7, R160.reuse, 0x20, RZ ;  /* 0x00000020a0077824 */ /* 0x040fe400078e00ff */
[--C-:B------:R-:W-:Y:S01]  /*5120*/  FFMA.FTZ R11, R11, UR16, -R4.reuse ;  /* 0x000000100b0b7c23 */ /* 0x100fe20008010804 */
[----:B-1----:R-:W-:Y:S02]  /*5130*/  IMAD.U32 R20, RZ, RZ, UR51 ;  /* 0x00000033ff147e24 */ /* 0x002fe4000f8e00ff */
[--C-:B------:R-:W-:Y:S01]  /*5140*/  FFMA.FTZ R15, R15, UR16, -R4.reuse ;  /* 0x000000100f0f7c23 */ /* 0x100fe20008010804 */
[----:B------:R-:W-:Y:S02]  /*5150*/  IMAD.SHL.U32 R153, R160, 0x2, RZ ;  /* 0x00000002a0997824 */ /* 0x000fe400078e00ff */
[--C-:B------:R-:W-:Y:S01]  /*5160*/  FFMA.FTZ R10, R10, UR16, -R4.reuse ;  /* 0x000000100a0a7c23 */ /* 0x100fe20008010804 */
[--C-:B------:R-:W-:Y:S01]  /*5170*/  FFMA.FTZ R27, R27, UR16, -R4.reuse ;  /* 0x000000101b1b7c23 */ /* 0x100fe20008010804 */
[----:B------:R-:W-:Y:S01]  /*5180*/  MUFU.EX2 R152, R16 ;  /* 0x0000001000987308 */ /* 0x000fe20000000800 */
[C---:B---3--:R-:W-:Y:S01]  /*5190*/  LOP3.LUT R28, R7.reuse, 0x7400, RZ, 0xc0, !PT ;  /* 0x00007400071c7812 */ /* 0x048fe200078ec0ff */
[--C-:B------:R-:W-:Y:S01]  /*51a0*/  FFMA.FTZ R26, R26, UR16, -R4.reuse ;  /* 0x000000101a1a7c23 */ /* 0x100fe20008010804 */
[----:B------:R-:W-:Y:S01]  /*51b0*/  IMAD R20, R20, 0x4, R5 ;  /* 0x0000000414147824 */ /* 0x000fe200078e0205 */
[C---:B------:R-:W-:Y:S01]  /*51c0*/  LOP3.LUT R5, R7.reuse, 0xc0, RZ, 0xc0, !PT ;  /* 0x000000c007057812 */ /* 0x040fe200078ec0ff */
[----:B------:R-:W-:Y:S01]  /*51d0*/  FFMA.FTZ R14, R14, UR16, -R4 ;  /* 0x000000100e0e7c23 */ /* 0x000fe20008010804 */
[----:B------:R-:W-:Y:S01]  /*51e0*/  LOP3.LUT R7, R7, 0x120, RZ, 0xc0, !PT ;  /* 0x0000012007077812 */ /* 0x000fe200078ec0ff */
[----:B------:R-:W-:Y:S03]  /*51f0*/  IMAD.WIDE.U32 R134, R20, -0x326172a9, RZ ;  /* 0xcd9e8d5714867825 */ /* 0x000fe600078e00ff */
[----:B------:R1:W-:Y:S01]  /*5200*/  MUFU.EX2 R157, R17 ;  /* 0x00000011009d7308 */ /* 0x0003e20000000800 */
[----:B--2---:R-:W-:Y:S01]  /*5210*/  LOP3.LUT R29, R32, UR63, R35, 0x96, !PT ;  /* 0x0000003f201d7c12 */ /* 0x004fe2000f8e9623 */
[----:B------:R-:W-:Y:S01]  /*5220*/  VIADD R20, R20, 0x2 ;  /* 0x0000000214147836 */ /* 0x000fe20000000000 */
[--C-:B------:R-:W-:Y:S01]  /*5230*/  LOP3.LUT R32, R132, 0x38, R153.reuse, 0xf8, !PT ;  /* 0x0000003884207812 */ /* 0x100fe200078ef899 */
[----:B------:R-:W-:Y:S01]  /*5240*/  IMAD.SHL.U32 R4, R160, 0x4, RZ ;  /* 0x00000004a0047824 */ /* 0x000fe200078e00ff */
[----:B------:R-:W-:Y:S01]  /*5250*/  LOP3.LUT R153, R28, 0x6, R153, 0xf8, !PT ;  /* 0x000000061c997812 */ /* 0x000fe200078ef899 */
[----:B------:R-:W-:Y:S01]  /*5260*/  IMAD.WIDE.U32 R28, R29, -0x326172a9, RZ ;  /* 0xcd9e8d571d1c7825 */ /* 0x000fe200078e00ff */
[----:B------:R-:W-:Y:S03]  /*5270*/  LOP3.LUT R6, R7, 0x200, R6, 0xf8, !PT ;  /* 0x0000020007067812 */ /* 0x000fe600078ef806 */
[----:B------:R-:W-:Y:S01]  /*5280*/  MUFU.EX2 R159, R30 ;  /* 0x0000001e009f7308 */ /* 0x000fe20000000800 */
[----:B------:R-:W-:Y:S01]  /*5290*/  LOP3.LUT R7, R231, UR62, R135, 0x96, !PT ;  /* 0x0000003ee7077c12 */ /* 0x000fe2000f8e9687 */
[----:B------:R-:W-:Y:S01]  /*52a0*/  IMAD.WIDE.U32 R132, R20, -0x326172a9, RZ ;  /* 0xcd9e8d5714847825 */ /* 0x000fe200078e00ff */
[--C-:B------:R-:W-:Y:S02]  /*52b0*/  LOP3.LUT R134, R134, UR58, R29.reuse, 0x96, !PT ;  /* 0x0000003a86867c12 */ /* 0x100fe4000f8e961d */
[----:B------:R-:W-:Y:S02]  /*52c0*/  LOP3.LUT R4, R5, 0x18, R4, 0xf8, !PT ;  /* 0x0000001805047812 */ /* 0x000fe400078ef804 */
[----:B------:R-:W-:Y:S03]  /*52d0*/  SHF.R.U32.HI R5, RZ, 0x1, R160 ;  /* 0x00000001ff057819 */ /* 0x000fe600000116a0 */
[----:B------:R2:W-:Y:S01]  /*52e0*/  MUFU.EX2 R166, R18 ;  /* 0x0000001200a67308 */ /* 0x0005e20000000800 */
[----:B------:R-:W-:Y:S01]  /*52f0*/  LOP3.LUT R132, R132, UR58, R29, 0x96, !PT ;  /* 0x0000003a84847c12 */ /* 0x000fe2000f8e961d */
[----:B------:R-:W-:Y:S01]  /*5300*/  IMAD.WIDE.U32 R134, R134, -0x2daee0ad, RZ ;  /* 0xd2511f5386867825 */ /* 0x000fe200078e00ff */
[--C-:B------:R-:W-:Y:S02]  /*5310*/  LOP3.LUT R20, R32, 0x20, R5.reuse, 0x78, !PT ;  /* 0x0000002020147812 */ /* 0x100fe400078e7805 */
[----:B------:R-:W-:Y:S01]  /*5320*/  LOP3.LUT R5, R4, 0x8, R5, 0x78, !PT ;  /* 0x0000000804057812 */ /* 0x000fe200078e7805 */
[----:B-1----:R-:W-:Y:S01]  /*5330*/  IMAD.WIDE.U32 R16, R7, -0x2daee0ad, RZ ;  /* 0xd2511f5307107825 */ /* 0x002fe200078e00ff */
[----:B------:R-:W-:Y:S03]  /*5340*/  LOP3.LUT R7, R231, UR62, R133, 0x96, !PT ;  /* 0x0000003ee7077c12 */ /* 0x000fe6000f8e9685 */
[----:B------:R1:W-:Y:S01]  /*5350*/  MUFU.EX2 R169, R19 ;  /* 0x0000001300a97308 */ /* 0x0003e20000000800 */
[----:B------:R-:W-:Y:S01]  /*5360*/  LOP3.LUT R5, R6, R5, RZ, 0xfc, !PT ;  /* 0x0000000506057212 */ /* 0x000fe200078efcff */
[----:B------:R-:W-:Y:S01]  /*5370*/  IMAD.WIDE.U32 R132, R132, -0x2daee0ad, RZ ;  /* 0xd2511f5384847825 */ /* 0x000fe200078e00ff */
[----:B------:R-:W-:Y:S02]  /*5380*/  LOP3.LUT R4, R34, UR57, R17, 0x96, !PT ;  /* 0x0000003922047c12 */ /* 0x000fe4000f8e9611 */
[----:B------:R-:W-:Y:S01]  /*5390*/  LOP3.LUT R16, R16, UR55, R135, 0x96, !PT ;  /* 0x0000003710107c12 */ /* 0x000fe2000f8e9687 */
[----:B------:R-:W-:Y:S01]  /*53a0*/  IMAD.WIDE.U32 R32, R7, -0x2daee0ad, RZ ;  /* 0xd2511f5307207825 */ /* 0x000fe200078e00ff */
[----:B------:R-:W-:Y:S03]  /*53b0*/  LOP3.LUT R153, R153, R20, RZ, 0xfc, !PT ;  /* 0x0000001499997212 */ /* 0x000fe600078efcff */
[----:B------:R-:W-:Y:S01]  /*53c0*/  MUFU.EX2 R146, R23 ;  /* 0x0000001700927308 */ /* 0x000fe20000000800 */
[----:B------:R-:W-:Y:S01]  /*53d0*/  LEA R141, R5, UR4, 0x1 ;  /* 0x00000004058d7c11 */ /* 0x000fe2000f8e08ff */
[----:B------:R-:W-:Y:S01]  /*53e0*/  IMAD.WIDE.U32 R136, R4, -0x326172a9, RZ ;  /* 0xcd9e8d5704887825 */ /* 0x000fe200078e00ff */
[----:B------:R-:W-:Y:S02]  /*53f0*/  LOP3.LUT R34, R34, UR57, R33, 0x96, !PT ;  /* 0x0000003922227c12 */ /* 0x000fe4000f8e9621 */
[----:B------:R-:W-:Y:S01]  /*5400*/  LOP3.LUT R32, R32, UR55, R133, 0x96, !PT ;  /* 0x0000003720207c12 */ /* 0x000fe2000f8e9685 */
[----:B------:R-:W-:Y:S01]  /*5410*/  IMAD.WIDE.U32 R16, R16, -0x326172a9, RZ ;  /* 0xcd9e8d5710107825 */ /* 0x000fe200078e00ff */
[----:B------:R-:W-:Y:S03]  /*5420*/  LOP3.LUT R4, R28, UR56, R137, 0x96, !PT ;  /* 0x000000381c047c12 */ /* 0x000fe6000f8e9689 */
[----:B------:R3:W-:Y:S01]  /*5430*/  MUFU.EX2 R155, R22 ;  /* 0x00000016009b7308 */ /* 0x0007e20000000800 */
[----:B------:R-:W-:Y:S01]  /*5440*/  LEA R154, R153, UR4, 0x1 ;  /* 0x00000004999a7c11 */ /* 0x000fe2000f8e08ff */
[----:B------:R-:W-:Y:S01]  /*5450*/  IMAD.WIDE.U32 R34, R34, -0x326172a9, RZ ;  /* 0xcd9e8d5722227825 */ /* 0x000fe200078e00ff */
[----:B--2---:R-:W-:Y:S03]  /*5460*/  LOP3.LUT R18, R136, UR54, R17, 0x96, !PT ;  /* 0x0000003688127c12 */ /* 0x004fe6000f8e9611 */
[----:B------:R-:W-:Y:S01]  /*5470*/  IMAD.WIDE.U32 R32, R32, -0x326172a9, RZ ;  /* 0xcd9e8d5720207825 */ /* 0x000fe200078e00ff */
[----:B------:R-:W-:Y:S03]  /*5480*/  LOP3.LUT R29, R28, UR56, R35, 0x96, !PT ;  /* 0x000000381c1d7c12 */ /* 0x000fe6000f8e9623 */
[----:B------:R2:W-:Y:S01]  /*5490*/  MUFU.EX2 R167, R24 ;  /* 0x0000001800a77308 */ /* 0x0005e20000000800 */
[----:B------:R-:W-:Y:S01]  /*54a0*/  IMAD.WIDE.U32 R136, R4, -0x2daee0ad, RZ ;  /* 0xd2511f5304887825 */ /* 0x000fe200078e00ff */
[----:B------:R-:W-:Y:S03]  /*54b0*/  LOP3.LUT R34, R34, UR54, R33, 0x96, !PT ;  /* 0x0000003622227c12 */ /* 0x000fe6000f8e9621 */
[----:B-1----:R-:W-:Y:S01]  /*54c0*/  IMAD.WIDE.U32 R18, R18, -0x2daee0ad, RZ ;  /* 0xd2511f5312127825 */ /* 0x002fe200078e00ff */
[----:B------:R-:W-:Y:S04]  /*54d0*/  LOP3.LUT R4, R134, UR53, R137, 0x96, !PT ;  /* 0x0000003586047c12 */ /* 0x000fe8000f8e9689 */
[----:B------:R-:W-:Y:S01]  /*54e0*/  MUFU.EX2 R248, R12 ;  /* 0x0000000c00f87308 */ /* 0x000fe20000000800 */
[----:B------:R-:W-:Y:S01]  /*54f0*/  IMAD.WIDE.U32 R34, R34, -0x2daee0ad, RZ ;  /* 0xd2511f5322227825 */ /* 0x000fe200078e00ff */
[----:B------:R-:W-:Y:S03]  /*5500*/  LOP3.LUT R28, R136, UR48, R19, 0x96, !PT ;  /* 0x00000030881c7c12 */ /* 0x000fe6000f8e9613 */
[----:B---3--:R-:W-:Y:S05]  /*5510*/  IMAD.WIDE.U32 R22, R29, -0x2daee0ad, RZ ;  /* 0xd2511f531d167825 */ /* 0x008fea00078e00ff */
[----:B------:R-:W1:Y:S01]  /*5520*/  MUFU.EX2 R150, R150 ;  /* 0x0000009600967308 */ /* 0x000e620000000800 */
[----:B------:R-:W-:Y:S01]  /*5530*/  IMAD.WIDE.U32 R28, R28, -0x326172a9, RZ ;  /* 0xcd9e8d571c1c7825 */ /* 0x000fe200078e00ff */
[----:B------:R-:W-:Y:S02]  /*5540*/  LOP3.LUT R22, R22, UR48, R35, 0x96, !PT ;  /* 0x0000003016167c12 */ /* 0x000fe4000f8e9623 */
[----:B------:R-:W-:Y:S01]  /*5550*/  LOP3.LUT R17, R132, UR53, R23, 0x96, !PT ;  /* 0x0000003584117c12 */ /* 0x000fe2000f8e9617 */
[----:B------:R-:W-:Y:S05]  /*5560*/  IMAD.WIDE.U32 R6, R4, -0x326172a9, RZ ;  /* 0xcd9e8d5704067825 */ /* 0x000fea00078e00ff */
[----:B------:R-:W3:Y:S01]  /*5570*/  MUFU.EX2 R147, R147 ;  /* 0x0000009300937308 */ /* 0x000ee20000000800 */
[----:B------:R-:W-:Y:S01]  /*5580*/  IMAD.WIDE.U32 R134, R17, -0x326172a9, RZ ;  /* 0xcd9e8d5711867825 */ /* 0x000fe200078e00ff */
[----:B------:R-:W-:Y:S02]  /*5590*/  LOP3.LUT R6, R6, UR33, R29, 0x96, !PT ;  /* 0x0000002106067c12 */ /* 0x000fe4000f8e961d */
[----:B------:R-:W-:Y:S01]  /*55a0*/  LOP3.LUT R7, R16, UR50, R7, 0x96, !PT ;  /* 0x0000003210077c12 */ /* 0x000fe2000f8e9607 */
[----:B------:R-:W-:Y:S01]  /*55b0*/  VIADD R4, R154, 0x13000 ;  /* 0x000130009a047836 */ /* 0x000fe20000000000 */
[----:B------:R-:W-:Y:S01]  /*55c0*/  LOP3.LUT R17, R32, UR50, R135, 0x96, !PT ;  /* 0x0000003220117c12 */ /* 0x000fe2000f8e9687 */
[----:B------:R-:W-:Y:S03]  /*55d0*/  IMAD.WIDE.U32 R22, R22, -0x326172a9, RZ ;  /* 0xcd9e8d5716167825 */ /* 0x000fe600078e00ff */
[----:B------:R4:W-:Y:S01]  /*55e0*/  MUFU.EX2 R171, R14 ;  /* 0x0000000e00ab7308 */ /* 0x0009e20000000800 */
[----:B------:R-:W-:Y:S04]  /*55f0*/  IMAD.WIDE.U32 R132, R6, -0x2daee0ad, RZ ;  /* 0xd2511f5306847825 */ /* 0x000fe800078e00ff */
[----:B------:R-:W-:Y:S01]  /*5600*/  VIADD R16, R154, 0x13020 ;  /* 0x000130209a107836 */ /* 0x000fe20000000000 */
[----:B------:R-:W-:Y:S01]  /*5610*/  PRMT R20, R132, 0x7771, RZ ;  /* 0x0000777184147816 */ /* 0x000fe200000000ff */
[----:B------:R-:W-:Y:S01]  /*5620*/  @P0 VIADD R16, R4, 0xffffffe0 ;  /* 0xffffffe004100836 */ /* 0x000fe20000000000 */
[----:B------:R-:W-:Y:S01]  /*5630*/  LOP3.LUT R4, R134, UR33, R23, 0x96, !PT ;  /* 0x0000002186047c12 */ /* 0x000fe2000f8e9617 */
[----:B------:R-:W-:Y:S01]  /*5640*/  IMAD.WIDE.U32 R136, R7, -0x2daee0ad, RZ ;  /* 0xd2511f5307887825 */ /* 0x000fe200078e00ff */
[C---:B------:R-:W-:Y:S01]  /*5650*/  PRMT R23, R132.reuse, 0x7770, RZ ;  /* 0x0000777084177816 */ /* 0x040fe200000000ff */
[----:B------:R4:W-:Y:S01]  /*5660*/  MUFU.EX2 R221, R13 ;  /* 0x0000000d00dd7308 */ /* 0x0009e20000000800 */
[----:B------:R-:W-:Y:S01]  /*5670*/  PRMT R19, R132, 0x7772, RZ ;  /* 0x0000777284137816 */ /* 0x000fe200000000ff */
[----:B------:R-:W-:Y:S01]  /*5680*/  IMAD.WIDE.U32 R32, R4, -0x2daee0ad, RZ ;  /* 0xd2511f5304207825 */ /* 0x000fe200078e00ff */
[----:B------:R-:W-:Y:S02]  /*5690*/  LOP3.LUT R7, R18, UR29, R137, 0x96, !PT ;  /* 0x0000001d12077c12 */ /* 0x000fe4000f8e9689 */
[----:B------:R-:W-:Y:S01]  /*56a0*/  PRMT R18, R132, 0x7773, RZ ;  /* 0x0000777384127816 */ /* 0x000fe200000000ff */
[----:B------:R-:W-:Y:S01]  /*56b0*/  VIADD R140, R141, 0x6020 ;  /* 0x000060208d8c7836 */ /* 0x000fe20000000000 */
[----:B------:R-:W-:Y:S03]  /*56c0*/  ISETP.LE.U32.AND P4, PT, R23, UR15, PT ;  /* 0x0000000f17007c0c */ /* 0x000fe6000bf83070 */
[----:B------:R4:W-:Y:S01]  /*56d0*/  MUFU.EX2 R170, R15 ;  /* 0x0000000f00aa7308 */ /* 0x0009e20000000800 */
[----:B------:R-:W-:Y:S01]  /*56e0*/  LOP3.LUT R6, R136, UR22, R133, 0x96, !PT ;  /* 0x0000001688067c12 */ /* 0x000fe2000f8e9685 */
[----:B------:R-:W-:Y:S01]  /*56f0*/  IMAD.WIDE.U32 R132, R17, -0x2daee0ad, RZ ;  /* 0xd2511f5311847825 */ /* 0x000fe200078e00ff */
[----:B------:R-:W-:Y:S02]  /*5700*/  ISETP.GT.U32.AND P1, PT, R20, UR15, PT ;  /* 0x0000000f14007c0c */ /* 0x000fe4000bf24070 */
[----:B------:R-:W-:Y:S02]  /*5710*/  ISETP.GT.U32.AND P5, PT, R18, UR15, PT ;  /* 0x0000000f12007c0c */ /* 0x000fe4000bfa4070 */
[----:B--2---:R-:W-:Y:S03]  /*5720*/  LOP3.LUT R24, R6, 0xff, RZ, 0xc0, !PT ;  /* 0x000000ff06187812 */ /* 0x004fe600078ec0ff */
[----:B------:R2:W-:Y:S01]  /*5730*/  MUFU.EX2 R252, R8 ;  /* 0x0000000800fc7308 */ /* 0x0005e20000000800 */
[----:B------:R-:W-:Y:S02]  /*5740*/  SHF.R.U32.HI R23, RZ, 0x18, R6 ;  /* 0x00000018ff177819 */ /* 0x000fe40000011606 */
[----:B------:R-:W-:Y:S01]  /*5750*/  ISETP.GT.U32.AND P6, PT, R19, UR15, PT ;  /* 0x0000000f13007c0c */ /* 0x000fe2000bfc4070 */
[----:B-1----:R-:W-:Y:S01]  /*5760*/  @!P4 FADD.FTZ R150, -R150, -RZ ;  /* 0x800000ff9696c221 */ /* 0x002fe20000010100 */
[----:B------:R-:W-:Y:S02]  /*5770*/  LOP3.LUT R4, R132, UR22, R33, 0x96, !PT ;  /* 0x0000001684047c12 */ /* 0x000fe4000f8e9621 */
[C---:B------:R-:W-:Y:S01]  /*5780*/  PRMT R19, R32.reuse, 0x7770, RZ ;  /* 0x0000777020137816 */ /* 0x040fe200000000ff */
[----:B---3--:R-:W-:Y:S01]  /*5790*/  @P1 FADD.FTZ R147, -R147, -RZ ;  /* 0x800000ff93931221 */ /* 0x008fe20000010100 */
[----:B------:R-:W-:Y:S01]  /*57a0*/  PRMT R20, R32, 0x7771, RZ ;  /* 0x0000777120147816 */ /* 0x000fe200000000ff */
[----:B------:R-:W-:Y:S01]  /*57b0*/  @P5 FADD.FTZ R144, -R144, -RZ ;  /* 0x800000ff90905221 */ /* 0x000fe20000010100 */
[C---:B------:R-:W-:Y:S01]  /*57c0*/  PRMT R18, R32.reuse, 0x7772, RZ ;  /* 0x0000777220127816 */ /* 0x040fe200000000ff */
[----:B------:R-:W1:Y:S01]  /*57d0*/  MUFU.EX2 R161, R161 ;  /* 0x000000a100a17308 */ /* 0x000e620000000800 */
[----:B------:R-:W-:Y:S01]  /*57e0*/  PRMT R12, R32, 0x7773, RZ ;  /* 0x00007773200c7816 */ /* 0x000fe200000000ff */
[----:B------:R-:W-:Y:S01]  /*57f0*/  IMAD.WIDE.U32 R32, R7, -0x326172a9, RZ ;  /* 0xcd9e8d5707207825 */ /* 0x000fe200078e00ff */
[----:B------:R-:W-:Y:S02]  /*5800*/  ISETP.LE.U32.AND P2, PT, R24, UR15, PT ;  /* 0x0000000f18007c0c */ /* 0x000fe4000bf43070 */
[----:B------:R-:W-:Y:S01]  /*5810*/  ISETP.LE.U32.AND P3, PT, R23, UR15, PT ;  /* 0x0000000f17007c0c */ /* 0x000fe2000bf63070 */
[----:B------:R-:W-:Y:S01]  /*5820*/  @P6 FADD.FTZ R145, -R145, -RZ ;  /* 0x800000ff91916221 */ /* 0x000fe20000010100 */
[----:B------:R-:W-:Y:S03]  /*5830*/  PRMT R24, R32, 0x7770, RZ ;  /* 0x0000777020187816 */ /* 0x000fe600000000ff */
[----:B------:R-:W3:Y:S01]  /*5840*/  MUFU.EX2 R165, R165 ;  /* 0x000000a500a57308 */ /* 0x000ee20000000800 */
[----:B------:R-:W-:Y:S02]  /*5850*/  ISETP.LE.U32.AND P4, PT, R19, UR15, PT ;  /* 0x0000000f13007c0c */ /* 0x000fe4000bf83070 */
[----:B------:R-:W-:Y:S02]  /*5860*/  ISETP.GT.U32.AND P1, PT, R20, UR15, PT ;  /* 0x0000000f14007c0c */ /* 0x000fe4000bf24070 */
[----:B------:R-:W-:Y:S02]  /*5870*/  ISETP.LE.U32.AND P5, PT, R24, UR15, PT ;  /* 0x0000000f18007c0c */ /* 0x000fe4000bfa3070 */
[C---:B------:R-:W-:Y:S01]  /*5880*/  PRMT R23, R32.reuse, 0x7771, RZ ;  /* 0x0000777120177816 */ /* 0x040fe200000000ff */
[----:B------:R-:W-:Y:S01]  /*5890*/  @!P2 FADD.FTZ R149, -R149, -RZ ;  /* 0x800000ff9595a221 */ /* 0x000fe20000010100 */
[----:B------:R-:W-:Y:S01]  /*58a0*/  PRMT R19, R32, 0x7772, RZ ;  /* 0x0000777220137816 */ /* 0x000fe200000000ff */
[----:B------:R-:W-:Y:S01]  /*58b0*/  @!P3 FADD.FTZ R146, -R146, -RZ ;  /* 0x800000ff9292b221 */ /* 0x000fe20000010100 */
[----:B------:R-:W-:Y:S01]  /*58c0*/  ISETP.GT.U32.AND P2, PT, R23, UR15, PT ;  /* 0x0000000f17007c0c */ /* 0x000fe2000bf44070 */
[----:B------:R-:W-:Y:S01]  /*58d0*/  MUFU.EX2 R247, R11 ;  /* 0x0000000b00f77308 */ /* 0x000fe20000000800 */
[----:B------:R-:W-:Y:S01]  /*58e0*/  ISETP.GT.U32.AND P3, PT, R19, UR15, PT ;  /* 0x0000000f13007c0c */ /* 0x000fe2000bf64070 */
[----:B------:R-:W-:Y:S01]  /*58f0*/  @!P4 FADD.FTZ R142, -R142, -RZ ;  /* 0x800000ff8e8ec221 */ /* 0x000fe20000010100 */
[----:B----4-:R-:W-:Y:S01]  /*5900*/  PRMT R14, R6, 0x7632, R14 ;  /* 0x00007632060e7816 */ /* 0x010fe2000000000e */
[----:B------:R-:W-:Y:S01]  /*5910*/  @P1 FADD.FTZ R143, -R143, -RZ ;  /* 0x800000ff8f8f1221 */ /* 0x000fe20000010100 */
[----:B------:R-:W-:Y:S01]  /*5920*/  PRMT R13, R32, 0x7773, RZ ;  /* 0x00007773200d7816 */ /* 0x000fe200000000ff */
[----:B------:R-:W-:Y:S01]  /*5930*/  @!P5 FADD.FTZ R152, -R152, -RZ ;  /* 0x800000ff9898d221 */ /* 0x000fe20000010100 */
[----:B------:R-:W-:Y:S03]  /*5940*/  LOP3.LUT R14, R14, 0xff, RZ, 0xc0, !PT ;  /* 0x000000ff0e0e7812 */ /* 0x000fe600078ec0ff */
[----:B------:R-:W4:Y:S01]  /*5950*/  MUFU.EX2 R148, R148 ;  /* 0x0000009400947308 */ /* 0x000f220000000800 */
[----:B------:R-:W-:Y:S02]  /*5960*/  ISETP.GT.U32.AND P4, PT, R13, UR15, PT ;  /* 0x0000000f0d007c0c */ /* 0x000fe4000bf84070 */
[----:B------:R-:W-:Y:S01]  /*5970*/  LOP3.LUT R7, R28, UR23, R33, 0x96, !PT ;  /* 0x000000171c077c12 */ /* 0x000fe2000f8e9621 */
[----:B------:R-:W-:Y:S01]  /*5980*/  @P2 FADD.FTZ R157, -R157, -RZ ;  /* 0x800000ff9d9d2221 */ /* 0x000fe20000010100 */
[----:B------:R-:W-:Y:S01]  /*5990*/  LOP3.LUT R17, R34, UR29, R133, 0x96, !PT ;  /* 0x0000001d22117c12 */ /* 0x000fe2000f8e9685 */
[----:B------:R-:W-:Y:S01]  /*59a0*/  @P3 FADD.FTZ R166, -R166, -RZ ;  /* 0x800000ffa6a63221 */ /* 0x000fe20000010100 */
[----:B------:R-:W-:Y:S03]  /*59b0*/  ISETP.LE.U32.AND P1, PT, R14, UR15, PT ;  /* 0x0000000f0e007c0c */ /* 0x000fe6000bf23070 */
[----:B------:R-:W-:Y:S01]  /*59c0*/  MUFU.EX2 R164, R164 ;  /* 0x000000a400a47308 */ /* 0x000fe20000000800 */
[----:B------:R-:W-:Y:S01]  /*59d0*/  ISETP.GT.U32.AND P5, PT, R12, UR15, PT ;  /* 0x0000000f0c007c0c */ /* 0x000fe2000bfa4070 */
[----:B------:R-:W-:Y:S01]  /*59e0*/  IMAD.WIDE.U32 R14, R17, -0x326172a9, RZ ;  /* 0xcd9e8d57110e7825 */ /* 0x000fe200078e00ff */
[----:B------:R-:W-:Y:S02]  /*59f0*/  LOP3.LUT R13, R4, 0xff, RZ, 0xc0, !PT ;  /* 0x000000ff040d7812 */ /* 0x000fe400078ec0ff */
[----:B------:R-:W-:Y:S01]  /*5a00*/  SHF.R.U32.HI R12, RZ, 0x18, R7 ;  /* 0x00000018ff0c7819 */ /* 0x000fe20000011607 */
[----:B------:R-:W-:Y:S01]  /*5a10*/  @P4 FADD.FTZ R169, -R169, -RZ ;  /* 0x800000ffa9a94221 */ /* 0x000fe20000010100 */
[----:B------:R-:W-:Y:S03]  /*5a20*/  ISETP.LE.U32.AND P2, PT, R13, UR15, PT ;  /* 0x0000000f0d007c0c */ /* 0x000fe6000bf43070 */
[----:B------:R-:W-:Y:S01]  /*5a30*/  MUFU.EX2 R162, R25 ;  /* 0x0000001900a27308 */ /* 0x000fe20000000800 */
[----:B------:R-:W-:Y:S02]  /*5a40*/  ISETP.LE.U32.AND P3, PT, R12, UR15, PT ;  /* 0x0000000f0c007c0c */ /* 0x000fe4000bf63070 */
[----:B------:R-:W-:Y:S01]  /*5a50*/  LOP3.LUT R13, R7, 0xff, RZ, 0xc0, !PT ;  /* 0x000000ff070d7812 */ /* 0x000fe200078ec0ff */
[----:B------:R-:W-:Y:S01]  /*5a60*/  @!P1 FADD.FTZ R155, -R155, -RZ ;  /* 0x800000ff9b9b9221 */ /* 0x000fe20000010100 */
[----:B------:R-:W-:Y:S02]  /*5a70*/  PRMT R12, R14, 0x7770, RZ ;  /* 0x000077700e0c7816 */ /* 0x000fe400000000ff */
[----:B------:R-:W-:Y:S03]  /*5a80*/  ISETP.LE.U32.AND P4, PT, R13, UR15, PT ;  /* 0x0000000f0d007c0c */ /* 0x000fe6000bf83070 */
[----:B------:R-:W-:Y:S01]  /*5a90*/  MUFU.EX2 R249, R9 ;  /* 0x0000000900f97308 */ /* 0x000fe20000000800 */
[----:B------:R-:W-:Y:S02]  /*5aa0*/  ISETP.LE.U32.AND P1, PT, R12, UR15, PT ;  /* 0x0000000f0c007c0c */ /* 0x000fe4000bf23070 */
[----:B------:R-:W-:Y:S01]  /*5ab0*/  LOP3.LUT R12, R6, 0xffff, RZ, 0xc0, !PT ;  /* 0x0000ffff060c7812 */ /* 0x000fe200078ec0ff */
[----:B------:R-:W-:Y:S01]  /*5ac0*/  @!P2 FADD.FTZ R167, -R167, -RZ ;  /* 0x800000ffa7a7a221 */ /* 0x000fe20000010100 */
[C---:B--2---:R-:W-:Y:S01]  /*5ad0*/  PRMT R8, R14.reuse, 0x7771, RZ ;  /* 0x000077710e087816 */ /* 0x044fe200000000ff */
[----:B-1----:R-:W-:Y:S01]  /*5ae0*/  @!P3 FADD.FTZ R161, -R161, -RZ ;  /* 0x800000ffa1a1b221 */ /* 0x002fe20000010100 */
[----:B------:R-:W-:Y:S03]  /*5af0*/  PRMT R6, R14, 0x7772, RZ ;  /* 0x000077720e067816 */ /* 0x000fe600000000ff */
[----:B------:R-:W-:Y:S01]  /*5b00*/  MUFU.EX2 R250, R10 ;  /* 0x0000000a00fa7308 */ /* 0x000fe20000000800 */
[----:B------:R-:W-:Y:S02]  /*5b10*/  ISETP.GT.U32.AND P2, PT, R8, UR15, PT ;  /* 0x0000000f08007c0c */ /* 0x000fe4000bf44070 */
[----:B------:R-:W-:Y:S01]  /*5b20*/  ISETP.GT.U32.AND P3, PT, R6, UR15, PT ;  /* 0x0000000f06007c0c */ /* 0x000fe2000bf64070 */
[----:B---3--:R-:W-:Y:S01]  /*5b30*/  @!P4 FADD.FTZ R165, -R165, -RZ ;  /* 0x800000ffa5a5c221 */ /* 0x008fe20000010100 */
[----:B------:R-:W-:Y:S01]  /*5b40*/  PRMT R14, R14, 0x7773, RZ ;  /* 0x000077730e0e7816 */ /* 0x000fe200000000ff */
[----:B------:R-:W-:Y:S01]  /*5b50*/  @!P1 FADD.FTZ R248, -R248, -RZ ;  /* 0x800000fff8f89221 */ /* 0x000fe20000010100 */
[----:B------:R-:W-:Y:S03]  /*5b60*/  SHF.R.U32.HI R12, RZ, 0x8, R12 ;  /* 0x00000008ff0c7819 */ /* 0x000fe6000001160c */
[----:B------:R-:W-:Y:S01]  /*5b70*/  MUFU.EX2 R158, R27 ;  /* 0x0000001b009e7308 */ /* 0x000fe20000000800 */
[----:B------:R-:W-:Y:S02]  /*5b80*/  ISETP.GT.U32.AND P4, PT, R14, UR15, PT ;  /* 0x0000000f0e007c0c */ /* 0x000fe4000bf84070 */
[----:B------:R-:W-:Y:S02]  /*5b90*/  LOP3.LUT R22, R22, UR23, R15, 0x96, !PT ;  /* 0x0000001716167c12 */ /* 0x000fe4000f8e960f */
[----:B------:R-:W-:Y:S01]  /*5ba0*/  PRMT R6, R7, 0x7632, R6 ;  /* 0x0000763207067816 */ /* 0x000fe20000000006 */
[----:B------:R-:W-:Y:S01]  /*5bb0*/  @P2 FADD.FTZ R221, -R221, -RZ ;  /* 0x800000ffdddd2221 */ /* 0x000fe20000010100 */
[----:B------:R-:W-:Y:S01]  /*5bc0*/  LOP3.LUT R12, R12, 0xffff, RZ, 0xc0, !PT ;  /* 0x0000ffff0c0c7812 */ /* 0x000fe200078ec0ff */
[----:B------:R-:W-:Y:S01]  /*5bd0*/  @P3 FADD.FTZ R171, -R171, -RZ ;  /* 0x800000ffabab3221 */ /* 0x000fe20000010100 */
[----:B------:R-:W-:Y:S01]  /*5be0*/  LOP3.LUT R8, R22, 0xff, RZ, 0xc0, !PT ;  /* 0x000000ff16087812 */ /* 0x000fe200078ec0ff */
[----:B------:R-:W-:Y:S01]  /*5bf0*/  MUFU.EX2 R163, R26 ;  /* 0x0000001a00a37308 */ /* 0x000fe20000000800 */
[----:B------:R-:W-:Y:S02]  /*5c00*/  LOP3.LUT R6, R6, 0xff, RZ, 0xc0, !PT ;  /* 0x000000ff06067812 */ /* 0x000fe400078ec0ff */
[----:B------:R-:W-:Y:S01]  /*5c10*/  ISETP.LE.U32.AND P1, PT, R12, UR15, PT ;  /* 0x0000000f0c007c0c */ /* 0x000fe2000bf23070 */
[----:B------:R-:W-:Y:S01]  /*5c20*/  @P4 FADD.FTZ R170, -R170, -RZ ;  /* 0x800000ffaaaa4221 */ /* 0x000fe20000010100 */
[----:B------:R-:W-:Y:S02]  /*5c30*/  LOP3.LUT R7, R7, 0xffff, RZ, 0xc0, !PT ;  /* 0x0000ffff07077812 */ /* 0x000fe400078ec0ff */
[----:B------:R-:W-:Y:S03]  /*5c40*/  ISETP.LE.U32.AND P3, PT, R8, UR15, PT ;  /* 0x0000000f08007c0c */ /* 0x000fe6000bf63070 */
[----:B------:R-:W1:Y:S01]  /*5c50*/  MUFU.EX2 R156, R31 ;  /* 0x0000001f009c7308 */ /* 0x000e620000000800 */
[----:B------:R-:W-:Y:S02]  /*5c60*/  ISETP.LE.U32.AND P2, PT, R6, UR15, PT ;  /* 0x0000000f06007c0c */ /* 0x000fe4000bf43070 */
[----:B------:R-:W-:Y:S02]  /*5c70*/  SHF.R.U32.HI R6, RZ, 0x18, R22 ;  /* 0x00000018ff067819 */ /* 0x000fe40000011616 */
[----:B------:R-:W-:Y:S02]  /*5c80*/  SHF.R.U32.HI R7, RZ, 0x8, R7 ;  /* 0x00000008ff077819 */ /* 0x000fe40000011607 */
[----:B------:R-:W-:Y:S01]  /*5c90*/  ISETP.LE.U32.AND P4, PT, R6, UR15, PT ;  /* 0x0000000f06007c0c */ /* 0x000fe2000bf83070 */
[----:B------:R-:W-:Y:S01]  /*5ca0*/  @!P1 FADD.FTZ R168, -R168, -RZ ;  /* 0x800000ffa8a89221 */ /* 0x000fe20000010100 */
[----:B------:R-:W-:Y:S02]  /*5cb0*/  PRMT R6, R22, 0x7632, R6 ;  /* 0x0000763216067816 */ /* 0x000fe40000000006 */
[----:B------:R-:W-:Y:S01]  /*5cc0*/  LOP3.LUT R7, R7, 0xffff, RZ, 0xc0, !PT ;  /* 0x0000ffff07077812 */ /* 0x000fe200078ec0ff */
[----:B------:R-:W-:Y:S01]  /*5cd0*/  @!P3 FADD.FTZ R252, -R252, -RZ ;  /* 0x800000fffcfcb221 */ /* 0x000fe20000010100 */
[----:B------:R-:W-:Y:S01]  /*5ce0*/  LOP3.LUT R22, R22, 0xffff, RZ, 0xc0, !PT ;  /* 0x0000ffff16167812 */ /* 0x000fe200078ec0ff */
[----:B----4-:R-:W-:Y:S01]  /*5cf0*/  @!P2 FADD.FTZ R148, -R148, -RZ ;  /* 0x800000ff9494a221 */ /* 0x010fe20000010100 */
[----:B------:R-:W-:Y:S02]  /*5d00*/  LOP3.LUT R6, R6, 0xff, RZ, 0xc0, !PT ;  /* 0x000000ff06067812 */ /* 0x000fe400078ec0ff */
[----:B------:R-:W-:Y:S01]  /*5d10*/  ISETP.LE.U32.AND P1, PT, R7, UR15, PT ;  /* 0x0000000f07007c0c */ /* 0x000fe2000bf23070 */
[----:B-1----:R-:W-:Y:S01]  /*5d20*/  @P5 FADD.FTZ R156, -R156, -RZ ;  /* 0x800000ff9c9c5221 */ /* 0x002fe20000010100 */
[----:B------:R-:W-:Y:S01]  /*5d30*/  SHF.R.U32.HI R22, RZ, 0x8, R22 ;  /* 0x00000008ff167819 */ /* 0x000fe20000011616 */
[----:B------:R-:W-:Y:S01]  /*5d40*/  @!P4 FADD.FTZ R247, -R247, -RZ ;  /* 0x800000fff7f7c221 */ /* 0x000fe20000010100 */
[----:B------:R-:W-:Y:S02]  /*5d50*/  ISETP.LE.U32.AND P3, PT, R6, UR15, PT ;  /* 0x0000000f06007c0c */ /* 0x000fe4000bf63070 */
[----:B------:R-:W-:Y:S02]  /*5d60*/  LOP3.LUT R6, R22, 0xffff, RZ, 0xc0, !PT ;  /* 0x0000ffff16067812 */ /* 0x000fe400078ec0ff */
[--C-:B------:R-:W-:Y:S02]  /*5d70*/  SHF.R.U32.HI R7, RZ, 0x18, R4.reuse ;  /* 0x00000018ff077819 */ /* 0x100fe40000011604 */
[----:B------:R-:W-:Y:S02]  /*5d80*/  ISETP.LE.U32.AND P4, PT, R6, UR15, PT ;  /* 0x0000000f06007c0c */ /* 0x000fe4000bf83070 */
[----:B------:R-:W-:Y:S01]  /*5d90*/  ISETP.LE.U32.AND P2, PT, R7, UR15, PT ;  /* 0x0000000f07007c0c */ /* 0x000fe2000bf43070 */
[----:B------:R-:W-:Y:S01]  /*5da0*/  @!P1 FADD.FTZ R164, -R164, -RZ ;  /* 0x800000ffa4a49221 */ /* 0x000fe20000010100 */
[C---:B------:R-:W-:Y:S02]  /*5db0*/  LOP3.LUT R7, R4.reuse, 0xffff, RZ, 0xc0, !PT ;  /* 0x0000ffff04077812 */ /* 0x040fe400078ec0ff */
[----:B------:R-:W-:Y:S01]  /*5dc0*/  PRMT R4, R4, 0x7632, R4 ;  /* 0x0000763204047816 */ /* 0x000fe20000000004 */
[----:B------:R-:W-:Y:S01]  /*5dd0*/  @!P3 FADD.FTZ R250, -R250, -RZ ;  /* 0x800000fffafab221 */ /* 0x000fe20000010100 */
[----:B------:R-:W-:Y:S02]  /*5de0*/  SHF.R.U32.HI R7, RZ, 0x8, R7 ;  /* 0x00000008ff077819 */ /* 0x000fe40000011607 */
[----:B------:R-:W-:Y:S02]  /*5df0*/  LOP3.LUT P1, RZ, R160, 0x4, RZ, 0xc0, !PT ;  /* 0x00000004a0ff7812 */ /* 0x000fe4000782c0ff */
[----:B------:R-:W-:Y:S01]  /*5e00*/  LOP3.LUT R6, R4, 0xff, RZ, 0xc0, !PT ;  /* 0x000000ff04067812 */ /* 0x000fe200078ec0ff */
[----:B------:R-:W-:Y:S01]  /*5e10*/  @!P4 FADD.FTZ R249, -R249, -RZ ;  /* 0x800000fff9f9c221 */ /* 0x000fe20000010100 */
[----:B------:R-:W-:Y:S01]  /*5e20*/  LOP3.LUT R4, R7, 0xffff, RZ, 0xc0, !PT ;  /* 0x0000ffff07047812 */ /* 0x000fe200078ec0ff */
[----:B------:R-:W-:Y:S01]  /*5e30*/  @!P2 FADD.FTZ R158, -R158, -RZ ;  /* 0x800000ff9e9ea221 */ /* 0x000fe20000010100 */
[----:B------:R-:W-:Y:S02]  /*5e40*/  SEL R151, R151, 0xfffffff0, !P1 ;  /* 0xfffffff097977807 */ /* 0x000fe40004800000 */
[----:B------:R-:W-:Y:S02]  /*5e50*/  F2FP.RELU.F16.F32.PACK_AB R7, R161, R148 ;  /* 0x00000094a107723e */ /* 0x000fe400000008ff */
[----:B------:R-:W-:Y:S01]  /*5e60*/  F2FP.RELU.F16.F32.PACK_AB R25, R164, R165 ;  /* 0x000000a5a419723e */ /* 0x000fe200000008ff */
[C---:B------:R-:W-:Y:S01]  /*5e70*/  IMAD.IADD R17, R151.reuse, 0x1, R16 ;  /* 0x0000000197117824 */ /* 0x040fe200078e0210 */
        /* <DEDUP_REMOVED lines=13> */
[----:B------:R-:W-:Y:S01]  /*5f50*/  STS [R4+0x13400], R15 ;  /* 0x0134000f04007388 */ /* 0x000fe20000000800 */
[----:B------:R-:W-:Y:S02]  /*5f60*/  ISETP.LE.U32.AND P3, PT, R6, UR15, PT ;  /* 0x0000000f06007c0c */ /* 0x000fe4000bf63070 */
[----:B------:R-:W-:Y:S01]  /*5f70*/  ISETP.GT.U32.AND P6, PT, R18, UR15, PT ;  /* 0x0000000f12007c0c */ /* 0x000fe2000bfc4070 */
[----:B------:R-:W-:Y:S01]  /*5f80*/  STS [R154+0x14000], R23 ;  /* 0x014000179a007388 */ /* 0x000fe20000000800 */
[----:B------:R-:W-:Y:S02]  /*5f90*/  F2FP.RELU.F16.F32.PACK_AB R6, R147, R150 ;  /* 0x000000969306723e */ /* 0x000fe400000008ff */
[----:B------:R-:W-:Y:S01]  /*5fa0*/  F2FP.RELU.F16.F32.PACK_AB R8, R144, R145 ;  /* 0x000000919008723e */ /* 0x000fe200000008ff */
[----:B------:R-:W-:Y:S01]  /*5fb0*/  STS [R154+0x14400], R21 ;  /* 0x014400159a007388 */ /* 0x000fe20000000800 */
[----:B------:R-:W-:Y:S02]  /*5fc0*/  F2FP.RELU.F16.F32.PACK_AB R12, R143, R142 ;  /* 0x0000008e8f0c723e */ /* 0x000fe400000008ff */
[----:B------:R-:W-:Y:S01]  /*5fd0*/  FSETP.GE.FTZ.AND P2, PT, R165, RZ, PT ;  /* 0x000000ffa500720b */ /* 0x000fe20003f56000 */
[----:B------:R-:W-:Y:S01]  /*5fe0*/  STS [R4+0x14000], R13 ;  /* 0x0140000d04007388 */ /* 0x000fe20000000800 */
[----:B-1----:R-:W-:Y:S01]  /*5ff0*/  F2FP.RELU.F16.F32.PACK_AB R7, R146, R155 ;  /* 0x0000009b9207723e */ /* 0x002fe200000008ff */
[----:B------:R-:W-:Y:S01]  /*6000*/  @!P3 FADD.FTZ R163, -R163, -RZ ;  /* 0x800000ffa3a3b221 */ /* 0x000fe20000010100 */
[----:B------:R-:W-:Y:S01]  /*6010*/  FSETP.GE.FTZ.AND P3, PT, R148, RZ, PT ;  /* 0x000000ff9400720b */ /* 0x000fe20003f76000 */
[----:B------:R1:W-:Y:S01]  /*6020*/  STS [R4+0x14400], R11 ;  /* 0x0144000b04007388 */ /* 0x0003e20000000800 */
[----:B------:R-:W-:Y:S01]  /*6030*/  @P6 FADD.FTZ R159, -R159, -RZ ;  /* 0x800000ff9f9f6221 */ /* 0x000fe20000010100 */
[----:B------:R-:W-:Y:S02]  /*6040*/  FSETP.GE.FTZ.AND P4, PT, R249, RZ, PT ;  /* 0x000000fff900720b */ /* 0x000fe40003f96000 */
[----:B------:R2:W-:Y:S01]  /*6050*/  STS [R16], R9 ;  /* 0x0000000910007388 */ /* 0x0005e20000000800 */
[----:B------:R-:W-:Y:S02]  /*6060*/  FSETP.GE.FTZ.AND P5, PT, R252, RZ, PT ;  /* 0x000000fffc00720b */ /* 0x000fe40003fb6000 */
[----:B------:R-:W-:Y:S01]  /*6070*/  F2FP.RELU.F16.F32.PACK_AB R18, R156, R159 ;  /* 0x0000009f9c12723e */ /* 0x000fe200000008ff */
[----:B------:R-:W-:Y:S01]  /*6080*/  STS [R16+0x400], R7 ;  /* 0x0004000710007388 */ /* 0x000fe20000000800 */
[----:B------:R-:W-:Y:S03]  /*6090*/  FSETP.GE.FTZ.AND P6, PT, R147, RZ, PT ;  /* 0x000000ff9300720b */ /* 0x000fe60003fd6000 */
[----:B------:R-:W-:Y:S04]  /*60a0*/  STS [R17], R6 ;  /* 0x0000000611007388 */ /* 0x000fe80000000800 */
[----:B------:R-:W-:Y:S01]  /*60b0*/  STS [R17+0x400], R8 ;  /* 0x0004000811007388 */ /* 0x000fe20000000800 */
[----:B-1----:R-:W-:Y:S01]  /*60c0*/  F2FP.RELU.F16.F32.PACK_AB R11, R162, R167 ;  /* 0x000000a7a20b723e */ /* 0x002fe200000008ff */
[----:B------:R-:W-:Y:S01]  /*60d0*/  VIADD R4, R141, 0x6000 ;  /* 0x000060008d047836 */ /* 0x000fe20000000000 */
[----:B--2---:R-:W-:Y:S03]  /*60e0*/  F2FP.RELU.F16.F32.PACK_AB R9, R158, R163 ;  /* 0x000000a39e09723e */ /* 0x004fe600000008ff */
        /* <DEDUP_REMOVED lines=59> */
[-C--:B------:R-:W-:Y:S03]  /*64a0*/  HMMA.16816.F32 R12, R136, R214.reuse, R12 ;  /* 0x000000d6880c723c */ /* 0x080fe6000000180c */
[C---:B-----5:R-:W-:Y:S01]  /*64b0*/  FADD.FTZ R251, -R246.reuse, R4 ;  /* 0x00000004f6fb7221 */ /* 0x060fe20000010100 */
[----:B------:R-:W-:Y:S01]  /*64c0*/  FADD.FTZ R5, -R246, R5 ;  /* 0x00000005f6057221 */ /* 0x000fe20000010100 */
[C---:B------:R-:W-:Y:S01]  /*64d0*/  FADD.FTZ R141, -R245.reuse, R6 ;  /* 0x00000006f58d7221 */ /* 0x040fe20000010100 */
[----:B------:R-:W-:Y:S02]  /*64e0*/  FADD.FTZ R4, -R245, R7 ;  /* 0x00000007f5047221 */ /* 0x000fe40000010100 */
[-C--:B------:R-:W-:Y:S01]  /*64f0*/  FSEL R251, R251, R246.reuse, P2 ;  /* 0x000000f6fbfb7208 */ /* 0x080fe20001000000 */
[C---:B------:R-:W-:Y:S04]  /*6500*/  HMMA.16816.F32 R16, R132.reuse, R214, R16 ;  /* 0x000000d68410723c */ /* 0x040fe80000001810 */
[----:B------:R-:W-:Y:S01]  /*6510*/  FSETP.GE.FTZ.AND P2, PT, R164, RZ, PT ;  /* 0x000000ffa400720b */ /* 0x000fe20003f56000 */
[----:B------:R-:W-:Y:S01]  /*6520*/  FMUL.FTZ R6, R165, R251 ;  /* 0x000000fba5067220 */ /* 0x000fe20000410000 */
[----:B------:R-:W-:Y:S01]  /*6530*/  SHF.R.U32.HI R165, RZ, 0x1, R160 ;  /* 0x00000001ffa57819 */ /* 0x000fe200000116a0 */
[----:B------:R-:W-:Y:S01]  /*6540*/  FADD.FTZ R9, -R244, R9 ;  /* 0x00000009f4097221 */ /* 0x000fe20000010100 */
[----:B------:R-:W-:Y:S01]  /*6550*/  FSEL R7, R5, R246, P2 ;  /* 0x000000f605077208 */ /* 0x000fe20001000000 */
[-C--:B------:R-:W-:Y:S03]  /*6560*/  HMMA.16816.F32 R20, R132, R216.reuse, R20 ;  /* 0x000000d88414723c */ /* 0x080fe60000001814 */
[----:B------:R-:W-:Y:S01]  /*6570*/  FSETP.GE.FTZ.AND P2, PT, R161, RZ, PT ;  /* 0x000000ffa100720b */ /* 0x000fe20003f56000 */
[----:B------:R-:W-:Y:S01]  /*6580*/  FMUL.FTZ R7, R164, R7 ;  /* 0x00000007a4077220 */ /* 0x000fe20000410000 */
[-C--:B------:R-:W-:Y:S01]  /*6590*/  FSEL R141, R141, R245.reuse, P3 ;  /* 0x000000f58d8d7208 */ /* 0x080fe20001800000 */
[----:B------:R-:W-:Y:S01]  /*65a0*/  FADD.FTZ R10, -R235, R10 ;  /* 0x0000000aeb0a7221 */ /* 0x000fe20000010100 */
[----:B------:R-:W-:Y:S01]  /*65b0*/  LOP3.LUT R5, R165, 0x30, RZ, 0xc0, !PT ;  /* 0x00000030a5057812 */ /* 0x000fe200078ec0ff */
[C---:B------:R-:W-:Y:S04]  /*65c0*/  HMMA.16816.F32 R24, R136.reuse, R216, R24 ;  /* 0x000000d88818723c */ /* 0x040fe80000001818 */
[----:B------:R-:W-:Y:S01]  /*65d0*/  FSEL R4, R4, R245, P2 ;  /* 0x000000f504047208 */ /* 0x000fe20001000000 */
[----:B------:R-:W-:Y:S01]  /*65e0*/  FMUL.FTZ R140, R148, R141 ;  /* 0x0000008d948c7220 */ /* 0x000fe20000410000 */
[----:B------:R-:W-:Y:S01]  /*65f0*/  LOP3.LUT R5, R5, 0x8, R160, 0xf8, !PT ;  /* 0x0000000805057812 */ /* 0x000fe200078ef8a0 */
[----:B------:R-:W-:Y:S01]  /*6600*/  IMAD.SHL.U32 R148, R160, 0x40, RZ ;  /* 0x00000040a0947824 */ /* 0x000fe200078e00ff */
[----:B------:R-:W-:Y:S01]  /*6610*/  FSETP.GE.FTZ.AND P3, PT, R250, RZ, PT ;  /* 0x000000fffa00720b */ /* 0x000fe20003f76000 */
[----:B------:R-:W-:Y:S01]  /*6620*/  FMUL.FTZ R141, R161, R4 ;  /* 0x00000004a18d7220 */ /* 0x000fe20000410000 */
[----:B------:R-:W-:Y:S01]  /*6630*/  FSETP.GE.FTZ.AND P2, PT, R247, RZ, PT ;  /* 0x000000fff700720b */ /* 0x000fe20003f56000 */
[----:B------:R-:W-:Y:S01]  /*6640*/  IMAD.SHL.U32 R161, R160, 0x8, RZ ;  /* 0x00000008a0a17824 */ /* 0x000fe200078e00ff */
[----:B------:R-:W-:Y:S01]  /*6650*/  LOP3.LUT R4, R5, 0x1c0, R148, 0xf8, !PT ;  /* 0x000001c005047812 */ /* 0x000fe200078ef894 */
[----:B------:R-:W-:Y:S01]  /*6660*/  FADD.FTZ R13, -R244, R13 ;  /* 0x0000000df40d7221 */ /* 0x000fe20000010100 */
[----:B------:R-:W-:Y:S01]  /*6670*/  LOP3.LUT R164, R148, 0x400, RZ, 0xc0, !PT ;  /* 0x0000040094a47812 */ /* 0x000fe200078ec0ff */
[----:B------:R-:W-:Y:S01]  /*6680*/  FADD.FTZ R17, -R246, R17 ;  /* 0x00000011f6117221 */ /* 0x000fe20000010100 */
[----:B------:R-:W-:Y:S01]  /*6690*/  LOP3.LUT R5, R4, 0x38, R161, 0x78, !PT ;  /* 0x0000003804057812 */ /* 0x000fe200078e78a1 */
[----:B------:R-:W-:Y:S01]  /*66a0*/  FADD.FTZ R4, -R235, R11 ;  /* 0x0000000beb047221 */ /* 0x000fe20000010100 */
[----:B------:R-:W-:Y:S01]  /*66b0*/  F2FP.F16.F32.PACK_AB R7, R7, R6 ;  /* 0x000000060707723e */ /* 0x000fe200000000ff */
[----:B------:R-:W-:Y:S01]  /*66c0*/  FADD.FTZ R6, -R245, R19 ;  /* 0x00000013f5067221 */ /* 0x000fe20000010100 */
[----:B------:R-:W-:Y:S01]  /*66d0*/  F2FP.F16.F32.PACK_AB R141, R141, R140 ;  /* 0x0000008c8d8d723e */ /* 0x000fe200000000ff */
[----:B------:R-:W-:Y:S01]  /*66e0*/  IMAD R164, R5, 0x2, R164 ;  /* 0x0000000205a47824 */ /* 0x000fe200078e02a4 */
[-C--:B------:R-:W-:Y:S01]  /*66f0*/  FSEL R4, R4, R235.reuse, P2 ;  /* 0x000000eb04047208 */ /* 0x080fe20001000000 */
[----:B------:R-:W-:Y:S01]  /*6700*/  FADD.FTZ R5, -R244, R8 ;  /* 0x00000008f4057221 */ /* 0x000fe20000010100 */
[-C--:B------:R-:W-:Y:S01]  /*6710*/  FSEL R8, R9, R244.reuse, P4 ;  /* 0x000000f409087208 */ /* 0x080fe20002000000 */
[C---:B------:R-:W-:Y:S01]  /*6720*/  FADD.FTZ R14, -R235.reuse, R14 ;  /* 0x0000000eeb0e7221 */ /* 0x040fe20000010100 */
        /* <DEDUP_REMOVED lines=10> */
[----:B------:R-:W-:Y:S01]  /*67d0*/  FSEL R12, R13, R244, P4 ;  /* 0x000000f40d0c7208 */ /* 0x000fe20002000000 */
[----:B------:R-:W-:Y:S01]  /*67e0*/  FMUL.FTZ R8, R249, R8 ;  /* 0x00000008f9087220 */ /* 0x000fe20000410000 */
[----:B------:R-:W-:Y:S01]  /*67f0*/  FSEL R15, R5, R244, P5 ;  /* 0x000000f4050f7208 */ /* 0x000fe20002800000 */
[----:B------:R-:W-:Y:S01]  /*6800*/  FADD.FTZ R5, -R246, R16 ;  /* 0x00000010f6057221 */ /* 0x000fe20000010100 */
[----:B------:R-:W-:Y:S01]  /*6810*/  FSEL R13, R10, R235, P2 ;  /* 0x000000eb0a0d7208 */ /* 0x000fe20001000000 */
[-C--:B------:R-:W-:Y:S03]  /*6820*/  HMMA.16816.F32 R28, R136, R218.reuse, R28 ;  /* 0x000000da881c723c */ /* 0x080fe6000000181c */
        /* <DEDUP_REMOVED lines=17> */
[----:B------:R-:W-:Y:S01]  /*6940*/  FADD.FTZ R22, -R245, R22 ;  /* 0x00000016f5167221 */ /* 0x000fe20000010100 */
[----:B------:R-:W-:Y:S01]  /*6950*/  F2FP.F16.F32.PACK_AB R11, R8, R11 ;  /* 0x0000000b080b723e */ /* 0x000fe200000000ff */
[C---:B------:R-:W-:Y:S01]  /*6960*/  FADD.FTZ R25, -R244.reuse, R25 ;  /* 0x00000019f4197221 */ /* 0x040fe20000010100 */
[-C--:B------:R-:W-:Y:S01]  /*6970*/  FSEL R8, R17, R246.reuse, P4 ;  /* 0x000000f611087208 */ /* 0x080fe20002000000 */
[----:B------:R-:W-:Y:S01]  /*6980*/  FADD.FTZ R17, -R244, R24 ;  /* 0x00000018f4117221 */ /* 0x000fe20000010100 */
[----:B------:R-:W-:Y:S01]  /*6990*/  FSEL R12, R13, R246, P5 ;  /* 0x000000f60d0c7208 */ /* 0x000fe20002800000 */
[----:B------:R-:W-:Y:S01]  /*69a0*/  FADD.FTZ R10, -R235, R27 ;  /* 0x0000001beb0a7221 */ /* 0x000fe20000010100 */
[----:B------:R-:W-:Y:S01]  /*69b0*/  FSEL R14, R14, R235, P3 ;  /* 0x000000eb0e0e7208 */ /* 0x000fe20001800000 */
[----:B------:R-:W-:Y:S01]  /*69c0*/  FMUL.FTZ R8, R157, R8 ;  /* 0x000000089d087220 */ /* 0x000fe20000410000 */
[-C--:B------:R-:W-:Y:S01]  /*69d0*/  FSEL R13, R4, R245.reuse, P2 ;  /* 0x000000f5040d7208 */ /* 0x080fe20001000000 */
[----:B------:R-:W-:Y:S04]  /*69e0*/  HMMA.16816.F32 R32, R132, R218, R32 ;  /* 0x000000da8420723c */ /* 0x000fe80000001820 */
[----:B------:R-:W-:Y:S01]  /*69f0*/  FSETP.GE.FTZ.AND P3, PT, R166, RZ, PT ;  /* 0x000000ffa600720b */ /* 0x000fe20003f76000 */
[----:B------:R-:W-:Y:S01]  /*6a00*/  FADD.FTZ R26, -R235, R26 ;  /* 0x0000001aeb1a7221 */ /* 0x000fe20000010100 */
[----:B------:R-:W-:Y:S01]  /*6a10*/  FSETP.GE.FTZ.AND P4, PT, R168, RZ, PT ;  /* 0x000000ffa800720b */ /* 0x000fe20003f96000 */
[----:B------:R-:W-:Y:S01]  /*6a20*/  FMUL.FTZ R6, R169, R6 ;  /* 0x00000006a9067220 */ /* 0x000fe20000410000 */
[----:B------:R-:W-:Y:S01]  /*6a30*/  FSETP.GE.FTZ.AND P2, PT, R167, RZ, PT ;  /* 0x000000ffa700720b */ /* 0x000fe20003f56000 */
[----:B------:R-:W-:Y:S01]  /*6a40*/  FADD.FTZ R30, -R235, R30 ;  /* 0x0000001eeb1e7221 */ /* 0x000fe20000010100 */
[----:B------:R-:W-:Y:S01]  /*6a50*/  FSEL R15, R18, R245, P3 ;  /* 0x000000f5120f7208 */ /* 0x000fe20001800000 */
[----:B------:R-:W-:Y:S01]  /*6a60*/  FMUL.FTZ R171, R171, R14 ;  /* 0x0000000eabab7220 */ /* 0x000fe20000410000 */
        /* <DEDUP_REMOVED lines=23> */
[----:B------:R-:W-:Y:S02]  /*6be0*/  FSETP.GE.FTZ.AND P3, PT, R159, RZ, PT ;  /* 0x000000ff9f00720b */ /* 0x000fe40003f76000 */
[----:B------:R-:W-:Y:S01]  /*6bf0*/  F2FP.F16.F32.PACK_AB R6, R6, R15 ;  /* 0x0000000f0606723e */ /* 0x000fe200000000ff */
[----:B------:R-:W-:Y:S01]  /*6c00*/  FADD.FTZ R15, -R244, R28 ;  /* 0x0000001cf40f7221 */ /* 0x000fe20000010100 */
[----:B------:R-:W-:Y:S01]  /*6c10*/  FSETP.GE.FTZ.AND P5, PT, R142, RZ, PT ;  /* 0x000000ff8e00720b */ /* 0x000fe20003fb6000 */
[----:B------:R-:W-:Y:S01]  /*6c20*/  FMUL.FTZ R26, R163, R26 ;  /* 0x0000001aa31a7220 */ /* 0x000fe20000410000 */
[----:B------:R-:W-:Y:S02]  /*6c30*/  FSEL R30, R30, R235, P3 ;  /* 0x000000eb1e1e7208 */ /* 0x000fe40001800000 */
[----:B------:R-:W-:Y:S01]  /*6c40*/  FSETP.GE.FTZ.AND P3, PT, R144, RZ, PT ;  /* 0x000000ff9000720b */ /* 0x000fe20003f76000 */
[----:B------:R-:W-:Y:S01]  /*6c50*/  @P2 FADD.FTZ R235, -R235, R31 ;  /* 0x0000001febeb2221 */ /* 0x000fe20000010100 */
[----:B------:R-:W-:Y:S01]  /*6c60*/  FSEL R15, R15, R244, P5 ;  /* 0x000000f40f0f7208 */ /* 0x000fe20002800000 */
[----:B------:R-:W-:Y:S01]  /*6c70*/  @P4 FADD.FTZ R244, -R244, R29 ;  /* 0x0000001df4f44221 */ /* 0x000fe20000010100 */
[----:B------:R-:W-:Y:S01]  /*6c80*/  FSETP.GE.FTZ.AND P4, PT, R150, RZ, PT ;  /* 0x000000ff9600720b */ /* 0x000fe20003f96000 */
[----:B------:R-:W-:Y:S01]  /*6c90*/  FMUL.FTZ R30, R159, R30 ;  /* 0x0000001e9f1e7220 */ /* 0x000fe20000410000 */
[----:B------:R-:W-:Y:S01]  /*6ca0*/  FSETP.GE.FTZ.AND P2, PT, R145, RZ, PT ;  /* 0x000000ff9100720b */ /* 0x000fe20003f56000 */
[----:B------:R-:W-:Y:S01]  /*6cb0*/  FMUL.FTZ R15, R142, R15 ;  /* 0x0000000f8e0f7220 */ /* 0x000fe20000410000 */
[----:B------:R-:W-:Y:S01]  /*6cc0*/  F2FP.F16.F32.PACK_AB R25, R25, R4 ;  /* 0x000000041919723e */ /* 0x000fe200000000ff */
[----:B------:R-:W-:Y:S01]  /*6cd0*/  FMUL.FTZ R244, R143, R244 ;  /* 0x000000f48ff47220 */ /* 0x000fe20000410000 */
[----:B------:R-:W-:Y:S01]  /*6ce0*/  FSEL R17, R17, R246, P4 ;  /* 0x000000f611117208 */ /* 0x000fe20002000000 */
[----:B------:R-:W-:Y:S01]  /*6cf0*/  @P6 FADD.FTZ R246, -R246, R33 ;  /* 0x00000021f6f66221 */ /* 0x000fe20000010100 */
[----:B------:R-:W-:Y:S01]  /*6d00*/  FSEL R34, R34, R245, P2 ;  /* 0x000000f522227208 */ /* 0x000fe20001000000 */
[----:B------:R-:W-:Y:S01]  /*6d10*/  @P3 FADD.FTZ R245, -R245, R35 ;  /* 0x00000023f5f53221 */ /* 0x000fe20000010100 */
[----:B------:R-:W-:Y:S01]  /*6d20*/  LEA R4, R153, UR42, 0x1 ;  /* 0x0000002a99047c11 */ /* 0x000fe2000f8e08ff */
[----:B------:R-:W-:Y:S01]  /*6d30*/  FMUL.FTZ R235, R156, R235 ;  /* 0x000000eb9ceb7220 */ /* 0x000fe20000410000 */
[----:B------:R-:W-:Y:S01]  /*6d40*/  F2FP.F16.F32.PACK_AB R221, R221, R248 ;  /* 0x000000f8dddd723e */ /* 0x000fe200000000ff */
[----:B------:R-:W-:Y:S01]  /*6d50*/  FMUL.FTZ R17, R150, R17 ;  /* 0x0000001196117220 */ /* 0x000fe20000410000 */
[----:B------:R-:W-:Y:S01]  /*6d60*/  F2FP.F16.F32.PACK_AB R170, R170, R171 ;  /* 0x000000abaaaa723e */ /* 0x000fe200000000ff */
[----:B------:R-:W-:Y:S01]  /*6d70*/  FMUL.FTZ R34, R145, R34 ;  /* 0x0000002291227220 */ /* 0x000fe20000410000 */
[----:B------:R-:W-:Y:S01]  /*6d80*/  F2FP.F16.F32.PACK_AB R12, R21, R12 ;  /* 0x0000000c150c723e */ /* 0x000fe200000000ff */
[----:B------:R-:W-:Y:S01]  /*6d90*/  VIADD R32, R4, 0x20 ;  /* 0x0000002004207836 */ /* 0x000fe20000000000 */
[----:B------:R-:W-:Y:S02]  /*6da0*/  F2FP.F16.F32.PACK_AB R13, R13, R22 ;  /* 0x000000160d0d723e */ /* 0x000fe400000000ff */
        /* <DEDUP_REMOVED lines=39> */
.L_x_931:
[----:B------:R-:W-:Y:S01]  /*7020*/  IMAD.IADD R19, R151, 0x1, R4 ;  /* 0x0000000197137824 */ /* 0x000fe200078e0204 */
[----:B------:R-:W-:Y:S01]  /*7030*/  STS [R154+0xf000], R7 ;  /* 0x00f000079a007388 */ /* 0x000fe20000000800 */
[----:B------:R-:W-:Y:S01]  /*7040*/  FMUL.FTZ R246, R147, R246 ;  /* 0x000000f693f67220 */ /* 0x000fe20000410000 */
[----:B------:R-:W-:Y:S01]  /*7050*/  FMUL.FTZ R245, R144, R245 ;  /* 0x000000f590f57220 */ /* 0x000fe20000410000 */
[----:B------:R-:W-:Y:S02]  /*7060*/  @P0 VIADD R32, R4, 0xffffffe0 ;  /* 0xffffffe004200836 */ /* 0x000fe40000000000 */
[----:B------:R-:W-:Y:S01]  /*7070*/  STS [R154+0xf400], R141 ;  /* 0x00f4008d9a007388 */ /* 0x000fe20000000800 */
[----:B------:R-:W-:Y:S01]  /*7080*/  F2FP.F16.F32.PACK_AB R244, R244, R15 ;  /* 0x0000000ff4f4723e */ /* 0x000fe200000000ff */
[----:B------:R-:W-:Y:S01]  /*7090*/  IMAD.SHL.U32 R149, R160, 0x20, RZ ;  /* 0x00000020a0957824 */ /* 0x000fe200078e00ff */
[----:B------:R-:W-:Y:S02]  /*70a0*/  F2FP.F16.F32.PACK_AB R17, R246, R17 ;  /* 0x00000011f611723e */ /* 0x000fe400000000ff */
[----:B------:R-:W-:Y:S01]  /*70b0*/  STS [R19+-0x4000], R8 ;  /* 0xffc0000813007388 */ /* 0x000fe20000000800 */
[----:B------:R-:W-:Y:S01]  /*70c0*/  F2FP.F16.F32.PACK_AB R34, R245, R34 ;  /* 0x00000022f522723e */ /* 0x000fe200000000ff */
[----:B------:R-:W-:Y:S01]  /*70d0*/  IMAD.IADD R151, R151, 0x1, R32 ;  /* 0x0000000197977824 */ /* 0x000fe200078e0220 */
[----:B------:R-:W-:Y:S02]  /*70e0*/  F2FP.F16.F32.PACK_AB R235, R235, R30 ;  /* 0x0000001eebeb723e */ /* 0x000fe400000000ff */
[----:B------:R-:W-:Y:S01]  /*70f0*/  STS [R19+-0x3c00], R6 ;  /* 0xffc4000613007388 */ /* 0x000fe20000000800 */
[--C-:B------:R-:W-:Y:S01]  /*7100*/  SHF.R.U32.HI R163, RZ, 0x4, R160.reuse ;  /* 0x00000004ffa37819 */ /* 0x100fe200000116a0 */
[----:B------:R-:W-:Y:S01]  /*7110*/  IMAD.SHL.U32 R162, R160, 0x4, RZ ;  /* 0x00000004a0a27824 */ /* 0x000fe200078e00ff */
[----:B------:R-:W2:Y:S02]  /*7120*/  LDC R171, c[0x0][0x44c] ;  /* 0x00011300ffab7b82 */ /* 0x000ea40000000800 */
[----:B------:R-:W-:Y:S01]  /*7130*/  STS [R154+0x10000], R11 ;  /* 0x0100000b9a007388 */ /* 0x000fe20000000800 */
[----:B------:R-:W-:Y:S04]  /*7140*/  LOP3.LUT R163, R163, 0x8, RZ, 0xc0, !PT ;  /* 0x00000008a3a37812 */ /* 0x000fe800078ec0ff */
[----:B------:R-:W-:Y:S01]  /*7150*/  STS [R154+0x10400], R9 ;  /* 0x010400099a007388 */ /* 0x000fe20000000800 */
[----:B------:R-:W-:Y:S04]  /*7160*/  LOP3.LUT R4, R163, 0x10, R160, 0xf8, !PT ;  /* 0x00000010a3047812 */ /* 0x000fe800078ef8a0 */
[----:B------:R-:W-:Y:S01]  /*7170*/  STS [R19+-0x3000], R221 ;  /* 0xffd000dd13007388 */ /* 0x000fe20000000800 */
[--C-:B------:R-:W-:Y:S04]  /*7180*/  LOP3.LUT R5, R4, 0xc0, R149.reuse, 0xf8, !PT ;  /* 0x000000c004057812 */ /* 0x100fe800078ef895 */
[----:B------:R-:W-:Y:S01]  /*7190*/  STS [R19+-0x2c00], R170 ;  /* 0xffd400aa13007388 */ /* 0x000fe20000000800 */
[----:B------:R-:W-:Y:S04]  /*71a0*/  LOP3.LUT R4, R5, 0x18, R162, 0x78, !PT ;  /* 0x0000001805047812 */ /* 0x000fe800078e78a2 */
[----:B------:R-:W-:Y:S01]  /*71b0*/  STS [R32+-0x4000], R12 ;  /* 0xffc0000c20007388 */ /* 0x000fe20000000800 */
[----:B------:R-:W-:Y:S04]  /*71c0*/  LOP3.LUT R4, R4, 0x120, R149, 0xf8, !PT ;  /* 0x0000012004047812 */ /* 0x000fe800078ef895 */
[----:B------:R-:W-:Y:S01]  /*71d0*/  STS [R32+-0x3c00], R13 ;  /* 0xffc4000d20007388 */ /* 0x000fe20000000800 */
[----:B------:R-:W-:Y:S01]  /*71e0*/  LEA R166, R4, UR4, 0x1 ;  /* 0x0000000404a67c11 */ /* 0x000fe2000f8e08ff */
[----:B--2---:R-:W-:Y:S03]  /*71f0*/  IMAD R171, R171, UR10, RZ ;  /* 0x0000000aabab7c24 */ /* 0x004fe6000f8e02ff */
        /* <DEDUP_REMOVED lines=113> */
.L_x_932:
        /* <DEDUP_REMOVED lines=477> */
.L_x_934:
        /* <DEDUP_REMOVED lines=12> */
.L_x_935:
[----:B------:R-:W2:Y:S01]  /*97a0*/  LDCU.64 UR8, c[0x0][0x5c8] ;  /* 0x0000b900ff0877ac */ /* 0x000ea20008000a00 */
[----:B------:R-:W-:-:S04]  /*97b0*/  UIADD3 UR12, UPT, UPT, UR44, UR46, URZ ;  /* 0x0000002e2c0c7290 */ /* 0x000fc8000fffe0ff */
[----:B--2---:R-:W-:Y:S02]  /*97c0*/  UIMAD.WIDE.U32 UR20, UR12, UR8, URZ ;  /* 0x000000080c1472a5 */ /* 0x004fe4000f8e00ff */
[----:B------:R-:W-:-:S04]  /*97d0*/  UIMAD UR12, UR12, UR9, URZ ;  /* 0x000000090c0c72a4 */ /* 0x000fc8000f8e02ff */
[----:B------:R-:W-:-:S06]  /*97e0*/  UIADD3 UR12, UPT, UPT, UR21, UR12, URZ ;  /* 0x0000000c150c7290 */ /* 0x000fcc000fffe0ff */
[----:B------:R-:W-:-:S07]  /*97f0*/  MOV R6, UR12 ;  /* 0x0000000c00067c02 */ /* 0x000fce0008000f00 */
.L_x_936:
        /* <DEDUP_REMOVED lines=60> */
.L_x_938:
[----:B------:R-:W-:Y:S05]  /*9bc0*/  BSYNC.RECONVERGENT B0 ;  /* 0x0000000000007941 */ /* 0x000fea0003800200 */
.L_x_937:
        /* <DEDUP_REMOVED lines=18> */
.L_x_940:
[----:B------:R-:W-:Y:S05]  /*9cf0*/  BSYNC.RECONVERGENT B0 ;  /* 0x0000000000007941 */ /* 0x000fea0003800200 */
.L_x_939:
        /* <DEDUP_REMOVED lines=24> */
.L_x_942:
[----:B------:R-:W-:Y:S05]  /*9e80*/  BSYNC.RECONVERGENT B0 ;  /* 0x0000000000007941 */ /* 0x000fea0003800200 */
.L_x_941:
        /* <DEDUP_REMOVED lines=16> */
.L_x_906:
[----:B------:R-:W-:Y:S05]  /*9f90*/  BSYNC.RECONVERGENT B1 ;  /* 0x0000000000017941 */ /* 0x000fea0003800200 */
.L_x_884:
        /* <DEDUP_REMOVED lines=11> */
.L_x_944:
        /* <DEDUP_REMOVED lines=11> */
.L_x_1728:


//--------------------- .text._ZN5flash44flash_bwd_dq_dk_dv_loop_seqk_parallel_kernelI23Flash_bwd_kernel_traitsILi96ELi64ELi128ELi8ELi2ELi4ELi4ELb1ELb0EN7cutlass6half_tE19Flash_kernel_traitsILi96ELi64ELi128ELi8ES3_EELb0ELb0ELb1ELb1ELb0ELb0ELb1EEEvNS_16Flash_bwd_paramsE --------------------------
	.section	.text._ZN5flash44flash_bwd_dq_dk_dv_loop_seqk_parallel_kernelI23Flash_bwd_kernel_traitsILi96ELi64ELi128ELi8ELi2ELi4ELi4ELb1ELb0EN7cutlass6half_tE19Flash_kernel_traitsILi96ELi64ELi128ELi8ES3_EELb0ELb0ELb1ELb1ELb0ELb0ELb1EEEvNS_16Flash_bwd_paramsE,"ax",@progbits
	.align	128
        .global         _ZN5flash44flash_bwd_dq_dk_dv_loop_seqk_parallel_kernelI23Flash_bwd_kernel_traitsILi96ELi64ELi128ELi8ELi2ELi4ELi4ELb1ELb0EN7cutlass6half_tE19Flash_kernel_traitsILi96ELi64ELi128ELi8ES3_EELb0ELb0ELb1ELb1ELb0ELb0ELb1EEEvNS_16Flash_bwd_paramsE
        .type           _ZN5flash44flash_bwd_dq_dk_dv_loop_seqk_parallel_kernelI23Flash_bwd_kernel_traitsILi96ELi64ELi128ELi8ELi2ELi4ELi4ELb1ELb0EN7cutlass6half_tE19Flash_kernel_traitsILi96ELi64ELi128ELi8ES3_EELb0ELb0ELb1ELb1ELb0ELb0ELb1EEEvNS_16Flash_bwd_paramsE,@function
        .size           _ZN5flash44flash_bwd_dq_dk_dv_loop_seqk_parallel_kernelI23Flash_bwd_kernel_traitsILi96ELi64ELi128ELi8ELi2ELi4ELi4ELb1ELb0EN7cutlass6half_tE19Flash_kernel_traitsILi96ELi64ELi128ELi8ES3_EELb0ELb0ELb1ELb1ELb0ELb0ELb1EEEvNS_16Flash_bwd_paramsE,(.L_x_1729 - _ZN5flash44flash_bwd_dq_dk_dv_loop_seqk_parallel_kernelI23Flash_bwd_kernel_traitsILi96ELi64ELi128ELi8ELi2ELi4ELi4ELb1ELb0EN7cutlass6half_tE19Flash_kernel_traitsILi96ELi64ELi128ELi8ES3_EELb0ELb0ELb1ELb1ELb0ELb0ELb1EEEvNS_16Flash_bwd_paramsE)
        .other          _ZN5flash44flash_bwd_dq_dk_dv_loop_seqk_parallel_kernelI23Flash_bwd_kernel_traitsILi96ELi64ELi128ELi8ELi2ELi4ELi4ELb1ELb0EN7cutlass6half_tE19Flash_kernel_traitsILi96ELi64ELi128ELi8ES3_EELb0ELb0ELb1ELb1ELb0ELb0ELb1EEEvNS_16Flash_bwd_paramsE,@"STO_CUDA_ENTRY STV_DEFAULT"
_ZN5flash44flash_bwd_dq_dk_dv_loop_seqk_parallel_kernelI23Flash_bwd_kernel_traitsILi96ELi64ELi128ELi8ELi2ELi4ELi4ELb1ELb0EN7cutlass6half_tE19Flash_kernel_traitsILi96ELi64ELi128ELi8ES3_EELb0ELb0ELb1ELb1ELb0ELb0ELb1EEEvNS_16Flash_bwd_paramsE:
.text._ZN5flash44flash_bwd_dq_dk_dv_loop_seqk_parallel_kernelI23Flash_bwd_kernel_traitsILi96ELi64ELi128ELi8ELi2ELi4ELi4ELb1ELb0EN7cutlass6half_tE19Flash_kernel_traitsILi96ELi64ELi128ELi8ES3_EELb0ELb0ELb1ELb1ELb0ELb0ELb1EEEvNS_16Flash_bwd_paramsE:
        /* <DEDUP_REMOVED lines=50> */
.L_x_1005:
        /* <DEDUP_REMOVED lines=52> */
.L_x_945:
        /* <DEDUP_REMOVED lines=44> */
.L_x_947:
[----:B------:R-:W1:Y:S01]  /*0920*/  LDCU.64 UR18, c[0x0][0x3b8] ;  /* 0x00007700ff1277ac */ /* 0x000e620008000a00 */
[----:B------:R-:W-:-:S04]  /*0930*/  UIADD3 UR8, UPT, UPT, UR43, UR45, URZ ;  /* 0x0000002d2b087290 */ /* 0x000fc8000fffe0ff */
[----:B-1----:R-:W-:Y:S02]  /*0940*/  UIMAD.WIDE.U32 UR10, UR8, UR18, URZ ;  /* 0x00000012080a72a5 */ /* 0x002fe4000f8e00ff */
[----:B------:R-:W-:-:S04]  /*0950*/  UIMAD UR8, UR8, UR19, URZ ;  /* 0x00000013080872a4 */ /* 0x000fc8000f8e02ff */
[----:B------:R-:W-:Y:S01]  /*0960*/  UIADD3 UR8, UPT, UPT, UR11, UR8, URZ ;  /* 0x000000080b087290 */ /* 0x000fe2000fffe0ff */
[----:B------:R-:W-:-:S05]  /*0970*/  UMOV UR54, UR10 ;  /* 0x0000000a00367c82 */ /* 0x000fca0008000000 */
[----:B------:R-:W-:Y:S02]  /*0980*/  MOV R18, UR8 ;  /* 0x0000000800127c02 */ /* 0x000fe40008000f00 */
.L_x_948:
        /* <DEDUP_REMOVED lines=44> */
.L_x_949:
[----:B------:R-:W1:Y:S01]  /*0c50*/  LDCU.64 UR16, c[0x0][0x3c0] ;  /* 0x00007800ff1077ac */ /* 0x000e620008000a00 */
[----:B------:R-:W-:-:S04]  /*0c60*/  UIADD3 UR8, UPT, UPT, UR43, UR45, URZ ;  /* 0x0000002d2b087290 */ /* 0x000fc8000fffe0ff */
[----:B-1----:R-:W-:Y:S02]  /*0c70*/  UIMAD.WIDE.U32 UR10, UR8, UR16, URZ ;  /* 0x00000010080a72a5 */ /* 0x002fe4000f8e00ff */
[----:B------:R-:W-:-:S04]  /*0c80*/  UIMAD UR8, UR8, UR17, URZ ;  /* 0x00000011080872a4 */ /* 0x000fc8000f8e02ff */
[----:B------:R-:W-:Y:S01]  /*0c90*/  UIADD3 UR8, UPT, UPT, UR11, UR8, URZ ;  /* 0x000000080b087290 */ /* 0x000fe2000fffe0ff */
[----:B------:R-:W-:-:S05]  /*0ca0*/  UMOV UR56, UR10 ;  /* 0x0000000a00387c82 */ /* 0x000fca0008000000 */
[----:B------:R-:W-:-:S07]  /*0cb0*/  MOV R16, UR8 ;  /* 0x0000000800107c02 */ /* 0x000fce0008000f00 */
.L_x_950:
        /* <DEDUP_REMOVED lines=18> */
[----:B------:R-:W-:Y:S02]  /*0de0*/  UIMAD UR8, UR8, UR64, URZ ;  /* 0x00000040080872a4 */ /* 0x000fe4000f8e02ff */
[----:B------:R-:W-:Y:S02]  /*0df0*/  UIMAD.WIDE.U32 UR60, UR10, UR51, URZ ;  /* 0x000000330a3c72a5 */ /* 0x000fe4000f8e00ff */
[----:B------:R-:W-:Y:S02]  /*0e00*/  UIMAD UR8, UR9, UR20, UR8 ;  /* 0x00000014090872a4 */ /* 0x000fe4000f8e0208 */
[----:B------:R-:W-:Y:S02]  /*0e10*/  USHF.R.S32.HI UR9, URZ, 0x1f, UR51 ;  /* 0x0000001fff097899 */ /* 0x000fe40008011433 */
[----:B------:R-:W-:-:S04]  /*0e20*/  UIADD3 UR8, UPT, UPT, UR11, UR8, URZ ;  /* 0x000000080b087290 */ /* 0x000fc8000fffe0ff */
[----:B------:R-:W-:-:S04]  /*0e30*/  UIMAD UR8, UR8, UR51, URZ ;  /* 0x00000033080872a4 */ /* 0x000fc8000f8e02ff */
[----:B------:R-:W-:-:S04]  /*0e40*/  UIMAD UR8, UR9, UR10, UR8 ;  /* 0x0000000a090872a4 */ /* 0x000fc8000f8e0208 */
[----:B------:R-:W-:Y:S01]  /*0e50*/  UIADD3 UR8, UPT, UPT, UR61, UR8, URZ ;  /* 0x000000083d087290 */ /* 0x000fe2000fffe0ff */
[----:B------:R-:W-:Y:S11]  /*0e60*/  BRA `(.L_x_952) ;  /* 0x00000000000c7947 */ /* 0x000ff60003800000 */
.L_x_951:
[----:B------:R-:W-:Y:S02]  /*0e70*/  UIMAD.WIDE.U32 UR60, UR66, UR14, URZ ;  /* 0x0000000e423c72a5 */ /* 0x000fe4000f8e00ff */
[----:B------:R-:W-:-:S04]  /*0e80*/  UIMAD UR8, UR67, UR14, URZ ;  /* 0x0000000e430872a4 */ /* 0x000fc8000f8e02ff */
[----:B------:R-:W-:Y:S02]  /*0e90*/  UIADD3 UR8, UPT, UPT, UR61, UR8, URZ ;  /* 0x000000083d087290 */ /* 0x000fe4000fffe0ff */
.L_x_952:
[----:B------:R-:W1:Y:S01]  /*0ea0*/  LDCU.U8 UR10, c[0x0][0x548] ;  /* 0x0000a900ff0a77ac */ /* 0x000e620008000000 */
[----:B------:R-:W-:Y:S01]  /*0eb0*/  UMOV UR29, UR24 ;  /* 0x00000018001d7c82 */ /* 0x000fe20008000000 */
[----:B------:R-:W2:Y:S01]  /*0ec0*/  LDCU.U8 UR63, c[0x0][0x5f0] ;  /* 0x0000be00ff3f77ac */ /* 0x000ea20008000000 */
[----:B------:R-:W-:-:S04]  /*0ed0*/  USHF.L.U32 UR15, UR29, 0x7, URZ ;  /* 0x000000071d0f7899 */ /* 0x000fc800080006ff */
        /* <DEDUP_REMOVED lines=17> */
.L_x_953:
[----:B------:R-:W1:Y:S01]  /*0ff0*/  LDCU UR62, c[0x0][0x434] ;  /* 0x00008680ff3e77ac */ /* 0x000e620008000800 */
[----:B------:R-:W-:-:S04]  /*1000*/  UIMAD UR10, UR29, UR64, UR30 ;  /* 0x000000401d0a72a4 */ /* 0x000fc8000f8e021e */
[----:B-1----:R-:W-:Y:S02]  /*1010*/  UIMAD UR62, UR10, UR62, URZ ;  /* 0x0000003e0a3e72a4 */ /* 0x002fe4000f8e02ff */
.L_x_954:
        /* <DEDUP_REMOVED lines=11> */
.L_x_955:
[----:B------:R-:W1:Y:S01]  /*10d0*/  LDCU UR61, c[0x0][0x444] ;  /* 0x00008880ff3d77ac */ /* 0x000e620008000800 */
[----:B------:R-:W-:-:S04]  /*10e0*/  UIMAD UR10, UR29, UR64, UR30 ;  /* 0x000000401d0a72a4 */ /* 0x000fc8000f8e021e */
[----:B-1----:R-:W-:-:S12]  /*10f0*/  UIMAD UR61, UR10, UR61, URZ ;  /* 0x0000003d0a3d72a4 */ /* 0x002fd8000f8e02ff */
.L_x_956:
        /* <DEDUP_REMOVED lines=23> */
[----:B------:R-:W-:Y:S01]  /*1270*/  LOP3.LUT R11, R21, 0x1f, RZ, 0xc0, !PT ;  /* 0x0000001f150b7812 */ /* 0x000fe200078ec0ff */
[----:B------:R-:W-:Y:S01]  /*1280*/  ULEA UR62, UR52, UR62, 0x6 ;  /* 0x0000003e343e7291 */ /* 0x000fe2000f8e30ff */
[----:B------:R-:W-:Y:S01]  /*1290*/  LOP3.LUT R8, R22, 0x18, RZ, 0xc0, !PT ;  /* 0x0000001816087812 */ /* 0x000fe200078ec0ff */
[----:B------:R-:W-:Y:S01]  /*12a0*/  IMAD.U32 R0, RZ, RZ, UR66 ;  /* 0x00000042ff007e24 */ /* 0x000fe2000f8e00ff */
[----:B------:R-:W-:Y:S01]  /*12b0*/  UISETP.LT.AND UP0, UPT, URZ, UR47, UPT ;  /* 0x0000002fff00728c */ /* 0x000fe2000bf01270 */
[----:B------:R-:W-:Y:S01]  /*12c0*/  SHF.R.U32.HI R19, RZ, 0x2, R21 ;  /* 0x00000002ff137819 */ /* 0x000fe20000011615 */
[----:B------:R-:W1:Y:S01]  /*12d0*/  LDCU.128 UR8, c[0x0][0x590] ;  /* 0x0000b200ff0877ac */ /* 0x000e620008000c00 */
[----:B------:R-:W-:Y:S01]  /*12e0*/  IMAD.WIDE.U32 R4, R4, UR22, R8 ;  /* 0x0000001604047c25 */ /* 0x000fe2000f8e0008 */
[----:B------:R-:W-:Y:S01]  /*12f0*/  IADD3 R2, P0, PT, R8, UR68, RZ ;  /* 0x0000004408027c10 */ /* 0x000fe2000ff1e0ff */
[----:B------:R-:W-:Y:S01]  /*1300*/  USEL UR47, URZ, UR47, !UP0 ;  /* 0x0000002fff2f7287 */ /* 0x000fe2000c000000 */
[----:B------:R-:W-:Y:S01]  /*1310*/  IADD3 R20, PT, PT, R19, 0x40, RZ ;  /* 0x0000004013147810 */ /* 0x000fe20007ffe0ff */
[----:B------:R-:W2:Y:S01]  /*1320*/  LDCU.64 UR66, c[0x0][0x420] ;  /* 0x00008400ff4277ac */ /* 0x000ea20008000a00 */
[----:B------:R-:W-:Y:S01]  /*1330*/  IADD3 R4, P1, PT, R4, UR58, RZ ;  /* 0x0000003a04047c10 */ /* 0x000fe2000ff3e0ff */
[----:B------:R-:W-:Y:S01]  /*1340*/  IMAD.X R3, RZ, RZ, UR65, P0 ;  /* 0x00000041ff037e24 */ /* 0x000fe200080e06ff */
[----:B------:R-:W4:Y:S02]  /*1350*/  LDCU.64 UR64, c[0x0][0x5e8] ;  /* 0x0000bd00ff4077ac */ /* 0x000f240008000a00 */
[----:B------:R-:W-:Y:S01]  /*1360*/  IADD3.X R5, PT, PT, R5, UR23, R0, P1, !PT ;  /* 0x0000001705057c10 */ /* 0x000fe20008ffe400 */
[----:B------:R-:W-:Y:S01]  /*1370*/  IMAD.U32 R0, RZ, RZ, UR21 ;  /* 0x00000015ff007e24 */ /* 0x000fe2000f8e00ff */
[----:B------:R-:W5:Y:S01]  /*1380*/  LDCU.64 UR20, c[0x0][0x550] ;  /* 0x0000aa00ff1477ac */ /* 0x000f620008000a00 */
[----:B-1----:R-:W-:Y:S01]  /*1390*/  MOV R7, UR8 ;  /* 0x0000000800077c02 */ /* 0x002fe20008000f00 */
[----:B------:R-:W-:-:S02]  /*13a0*/  UIMAD UR57, UR57, UR8, URZ ;  /* 0x00000008393972a4 */ /* 0x000fc4000f8e02ff */
[----:B------:R-:W-:Y:S02]  /*13b0*/  UISETP.GT.AND UP0, UPT, UR55, UR47, UPT ;  /* 0x0000002f3700728c */ /* 0x000fe4000bf04270 */
[----:B------:R-:W-:Y:S01]  /*13c0*/  IMAD.WIDE.U32 R2, R7, UR22, R2 ;  /* 0x0000001607027c25 */ /* 0x000fe2000f8e0002 */
[----:B------:R-:W-:Y:S02]  /*13d0*/  UIMAD UR22, UR22, UR9, UR57 ;  /* 0x00000009161672a4 */ /* 0x000fe4000f8e0239 */
[----:B------:R-:W-:Y:S01]  /*13e0*/  USHF.L.U32 UR57, UR51, 0x6, URZ ;  /* 0x0000000633397899 */ /* 0x000fe200080006ff */
[----:B------:R-:W-:Y:S01]  /*13f0*/  IMAD.WIDE.U32 R6, R6, UR30, R4 ;  /* 0x0000001e06067c25 */ /* 0x000fe2000f8e0004 */
[----:B------:R-:W-:Y:S02]  /*1400*/  SHF.R.U32.HI R5, RZ, 0x5, R21 ;  /* 0x00000005ff057819 */ /* 0x000fe40000011615 */
[----:B------:R-:W-:Y:S01]  /*1410*/  MOV R4, UR10 ;  /* 0x0000000a00047c02 */ /* 0x000fe20008000f00 */
[----:B------:R-:W-:-:S02]  /*1420*/  VIADD R3, R3, UR22 ;  /* 0x0000001603037c36 */ /* 0x000fc40008000000 */
[----:B------:R-:W-:Y:S02]  /*1430*/  IMAD R11, R5, UR51, R11 ;  /* 0x00000033050b7c24 */ /* 0x000fe4000f8e020b */
[----:B------:R-:W-:Y:S01]  /*1440*/  IMAD.WIDE.U32 R4, R4, UR30, R2 ;  /* 0x0000001e04047c25 */ /* 0x000fe2000f8e0002 */
[----:B------:R-:W1:Y:S03]  /*1450*/  LDCU.64 UR22, c[0x0][0x380] ;  /* 0x00007000ff1677ac */ /* 0x000e660008000a00 */
        /* <DEDUP_REMOVED lines=18> */
[----:B---3--:R-:W-:Y:S01]  /*1580*/  LEA R236, P0, R0, UR10, 0x2 ;  /* 0x0000000a00ec7c11 */ /* 0x008fe2000f8010ff */
[C---:B------:R-:W-:Y:S01]  /*1590*/  IMAD R6, R19.reuse, UR9, R3 ;  /* 0x0000000913067c24 */ /* 0x040fe2000f8e0203 */
[----:B-----5:R-:W-:Y:S01]  /*15a0*/  LEA R238, P1, R2, UR20, 0x1 ;  /* 0x0000001402ee7c11 */ /* 0x020fe2000f8208ff */
[C---:B------:R-:W-:Y:S01]  /*15b0*/  IMAD R3, R19.reuse, UR15, R5 ;  /* 0x0000000f13037c24 */ /* 0x040fe2000f8e0205 */
[----:B------:R-:W-:Y:S01]  /*15c0*/  LEA.HI.X R237, R0, UR11, R7, 0x2, P0 ;  /* 0x0000000b00ed7c11 */ /* 0x000fe200080f1407 */
[----:B----4-:R-:W-:Y:S01]  /*15d0*/  UIMAD.WIDE UR14, UR61, 0x4, UR64 ;  /* 0x000000043d0e78a5 */ /* 0x010fe2000f8e0240 */
[----:B------:R-:W-:-:S02]  /*15e0*/  IADD3 R14, P0, PT, R19, 0x40, RZ ;  /* 0x00000040130e7810 */ /* 0x000fc40007f1e0ff */
[----:B-1----:R-:W-:Y:S02]  /*15f0*/  LEA R240, P2, R4, UR22, 0x1 ;  /* 0x0000001604f07c11 */ /* 0x002fe4000f8408ff */
        /* <DEDUP_REMOVED lines=18> */
.L_x_958:
[----:B------:R-:W1:Y:S01]  /*1720*/  LDCU.64 UR10, c[0x0][0x5c0] ;  /* 0x0000b800ff0a77ac */ /* 0x000e620008000a00 */
[----:B------:R-:W-:-:S04]  /*1730*/  UIADD3 UR5, UPT, UPT, UR43, UR45, URZ ;  /* 0x0000002d2b057290 */ /* 0x000fc8000fffe0ff */
[----:B-1----:R-:W-:Y:S02]  /*1740*/  UIMAD.WIDE.U32 UR18, UR5, UR10, URZ ;  /* 0x0000000a051272a5 */ /* 0x002fe4000f8e00ff */
[----:B------:R-:W-:-:S04]  /*1750*/  UIMAD UR5, UR5, UR11, URZ ;  /* 0x0000000b050572a4 */ /* 0x000fc8000f8e02ff */
[----:B------:R-:W-:-:S06]  /*1760*/  UIADD3 UR5, UPT, UPT, UR19, UR5, URZ ;  /* 0x0000000513057290 */ /* 0x000fcc000fffe0ff */
[----:B------:R-:W-:Y:S02]  /*1770*/  MOV R0, UR5 ;  /* 0x0000000500007c02 */ /* 0x000fe40008000f00 */
.L_x_959:
        /* <DEDUP_REMOVED lines=12> */
.L_x_960:
[----:B------:R-:W1:Y:S01]  /*1840*/  LDCU.64 UR8, c[0x0][0x5c8] ;  /* 0x0000b900ff0877ac */ /* 0x000e620008000a00 */
[----:B------:R-:W-:-:S04]  /*1850*/  UIADD3 UR43, UPT, UPT, UR43, UR45, URZ ;  /* 0x0000002d2b2b7290 */ /* 0x000fc8000fffe0ff */
[----:B-1----:R-:W-:Y:S02]  /*1860*/  UIMAD.WIDE.U32 UR16, UR43, UR8, URZ ;  /* 0x000000082b1072a5 */ /* 0x002fe4000f8e00ff */
[----:B------:R-:W-:-:S04]  /*1870*/  UIMAD UR43, UR43, UR9, URZ ;  /* 0x000000092b2b72a4 */ /* 0x000fc8000f8e02ff */
[----:B------:R-:W-:-:S06]  /*1880*/  UIADD3 UR43, UPT, UPT, UR17, UR43, URZ ;  /* 0x0000002b112b7290 */ /* 0x000fcc000fffe0ff */
[----:B------:R-:W-:Y:S02]  /*1890*/  MOV R10, UR43 ;  /* 0x0000002b000a7c02 */ /* 0x000fe40008000f00 */
.L_x_961:
        /* <DEDUP_REMOVED lines=30> */
.L_x_963:
[----:B------:R-:W-:Y:S05]  /*1a80*/  BSYNC.RECONVERGENT B0 ;  /* 0x0000000000007941 */ /* 0x000fea0003800200 */
.L_x_962:
        /* <DEDUP_REMOVED lines=17> */
.L_x_965:
[----:B------:R-:W-:Y:S05]  /*1ba0*/  BSYNC.RECONVERGENT B0 ;  /* 0x0000000000007941 */ /* 0x000fea0003800200 */
.L_x_964:
        /* <DEDUP_REMOVED lines=27> */
.L_x_967:
[----:B------:R-:W-:Y:S05]  /*1d60*/  BSYNC.RECONVERGENT B0 ;  /* 0x0000000000007941 */ /* 0x000fea0003800200 */
.L_x_966:
        /* <DEDUP_REMOVED lines=18> */
.L_x_957:
        /* <DEDUP_REMOVED lines=50> */
.L_x_971:
[----:B------:R2:W-:Y:S01]  /*21b0*/  STS.128 [R0+0x13000], RZ ;  /* 0x013000ff00007388 */ /* 0x0005e20000000c00 */
[----:B------:R-:W-:Y:S05]  /*21c0*/  BRA `(.L_x_972) ;  /* 0x00000000000c7947 */ /* 0x000fea0003800000 */
.L_x_970:
[----:B------:R1:W-:Y:S04]  /*21d0*/  STS.128 [R0+0xf000], RZ ;  /* 0x00f000ff00007388 */ /* 0x0003e80000000c00 */
[----:B------:R1:W-:Y:S04]  /*21e0*/  STS.128 [R0+0x11000], RZ ;  /* 0x011000ff00007388 */ /* 0x0003e80000000c00 */
[----:B------:R1:W-:Y:S02]  /*21f0*/  STS.128 [R0+0x13000], RZ ;  /* 0x013000ff00007388 */ /* 0x0003e40000000c00 */
.L_x_972:
[----:B------:R-:W-:Y:S05]  /*2200*/  BSYNC.RECONVERGENT B0 ;  /* 0x0000000000007941 */ /* 0x000fea0003800200 */
.L_x_969:
        /* <DEDUP_REMOVED lines=34> */
.L_x_975:
[----:B------:R3:W-:Y:S02]  /*2430*/  STS.128 [R0+0x14000], RZ ;  /* 0x014000ff00007388 */ /* 0x0007e40000000c00 */
.L_x_974:
[----:B------:R-:W-:Y:S05]  /*2440*/  BSYNC.RECONVERGENT B0 ;  /* 0x0000000000007941 */ /* 0x000fea0003800200 */
.L_x_973:
        /* <DEDUP_REMOVED lines=25> */
.L_x_978:
[----:B------:R1:W-:Y:S01]  /*25e0*/  STS.128 [R0+0x8000], RZ ;  /* 0x008000ff00007388 */ /* 0x0003e20000000c00 */
[----:B------:R-:W-:Y:S05]  /*25f0*/  BRA `(.L_x_979) ;  /* 0x00000000000c7947 */ /* 0x000fea0003800000 */
.L_x_977:
[----:B------:R1:W-:Y:S04]  /*2600*/  STS.128 [R0+0x6000], RZ ;  /* 0x006000ff00007388 */ /* 0x0003e80000000c00 */
[----:B------:R1:W-:Y:S04]  /*2610*/  STS.128 [R0+0x7000], RZ ;  /* 0x007000ff00007388 */ /* 0x0003e80000000c00 */
[----:B------:R1:W-:Y:S02]  /*2620*/  STS.128 [R0+0x8000], RZ ;  /* 0x008000ff00007388 */ /* 0x0003e40000000c00 */
.L_x_979:
[----:B------:R-:W-:Y:S05]  /*2630*/  BSYNC.RECONVERGENT B0 ;  /* 0x0000000000007941 */ /* 0x000fea0003800200 */
.L_x_976:
        /* <DEDUP_REMOVED lines=23> */
.L_x_982:
[----:B------:R1:W-:Y:S01]  /*27b0*/  STS.128 [R234+0x2000], RZ ;  /* 0x002000ffea007388 */ /* 0x0003e20000000c00 */
[----:B------:R-:W-:Y:S05]  /*27c0*/  BRA `(.L_x_983) ;  /* 0x00000000000c7947 */ /* 0x000fea0003800000 */
.L_x_981:
[----:B------:R1:W-:Y:S04]  /*27d0*/  STS.128 [R234], RZ ;  /* 0x000000ffea007388 */ /* 0x0003e80000000c00 */
[----:B------:R1:W-:Y:S04]  /*27e0*/  STS.128 [R234+0x1000], RZ ;  /* 0x001000ffea007388 */ /* 0x0003e80000000c00 */
[----:B------:R1:W-:Y:S02]  /*27f0*/  STS.128 [R234+0x2000], RZ ;  /* 0x002000ffea007388 */ /* 0x0003e40000000c00 */
.L_x_983:
[----:B------:R-:W-:Y:S05]  /*2800*/  BSYNC.RECONVERGENT B0 ;  /* 0x0000000000007941 */ /* 0x000fea0003800200 */
.L_x_980:
        /* <DEDUP_REMOVED lines=12> */
[----:B------:R-:W-:Y:S01]  /*28d0*/  ISETP.GE.AND P0, PT, R2, UR9, PT ;  /* 0x0000000902007c0c */ /* 0x000fe2000bf06270 */
[----:B------:R-:W-:Y:S01]  /*28e0*/  IMAD.MOV.U32 R2, RZ, RZ, 0x4 ;  /* 0x00000004ff027424 */ /* 0x000fe200078e00ff */
[----:B------:R-:W-:Y:S01]  /*28f0*/  ISETP.GE.AND P2, PT, R4, UR9, PT ;  /* 0x0000000904007c0c */ /* 0x000fe2000bf46270 */
[----:B------:R-:W1:Y:S02]  /*2900*/  LDCU.64 UR8, c[0x0][0x3d0] ;  /* 0x00007a00ff0877ac */ /* 0x000e640008000a00 */
[----:B------:R-:W-:-:S05]  /*2910*/  IMAD.WIDE.U32 R2, R235, R2, UR22 ;  /* 0x00000016eb027e25 */ /* 0x000fca000f8e0002 */
[----:B------:R-:W3:Y:S04]  /*2920*/  @!P3 LDG.E R10, desc[UR40][R2.64] ;  /* 0x00000028020ab981 */ /* 0x000ee8000c1e1900 */
[----:B------:R-:W5:Y:S04]  /*2930*/  @!P0 LDG.E R5, desc[UR40][R2.64+0xa0] ;  /* 0x0000a02802058981 */ /* 0x000f68000c1e1900 */
[----:B------:R-:W2:Y:S04]  /*2940*/  @!P1 LDG.E R6, desc[UR40][R2.64+0x80] ;  /* 0x0000802802069981 */ /* 0x000ea8000c1e1900 */
[----:B------:R4:W2:Y:S01]  /*2950*/  @!P2 LDG.E R7, desc[UR40][R2.64+0x20] ;  /* 0x000020280207a981 */ /* 0x0008a2000c1e1900 */
[----:B------:R-:W-:-:S04]  /*2960*/  UIMAD UR53, UR53, UR18, URZ ;  /* 0x00000012353572a4 */ /* 0x000fc8000f8e02ff */
[----:B------:R-:W-:Y:S01]  /*2970*/  UIMAD UR53, UR36, UR19, UR53 ;  /* 0x00000013243572a4 */ /* 0x000fe2000f8e0235 */
[----:B-1----:R-:W-:Y:S02]  /*2980*/  IMAD R4, R17, UR8, RZ ;  /* 0x0000000811047c24 */ /* 0x002fe4000f8e02ff */
[----:B----4-:R-:W-:-:S04]  /*2990*/  IMAD.U32 R2, RZ, RZ, UR18 ;  /* 0x00000012ff027e24 */ /* 0x010fc8000f8e00ff */
[----:B------:R-:W-:-:S03]  /*29a0*/  IMAD.WIDE.U32 R2, R2, UR36, R8 ;  /* 0x0000002402027c25 */ /* 0x000fc6000f8e0008 */
[----:B------:R-:W-:-:S04]  /*29b0*/  IADD3 R2, P0, PT, R2, UR54, RZ ;  /* 0x0000003602027c10 */ /* 0x000fc8000ff1e0ff */
[----:B------:R-:W-:Y:S01]  /*29c0*/  IADD3.X R3, PT, PT, R18, UR53, R3, P0, !PT ;  /* 0x0000003512037c10 */ /* 0x000fe200087fe403 */
[----:B------:R-:W-:Y:S01]  /*29d0*/  BSSY.RECONVERGENT B0, `(.L_x_984) ;  /* 0x0000029000007945 */ /* 0x000fe20003800200 */
[----:B---3--:R1:W-:Y:S04]  /*29e0*/  STL [R1+0x14], R10 ;  /* 0x0000140a01007387 */ /* 0x0083e80000100800 */
[----:B-----5:R3:W-:Y:S04]  /*29f0*/  STL [R1+0x8], R5 ;  /* 0x0000080501007387 */ /* 0x0207e80000100800 */
[----:B--2---:R2:W-:Y:S04]  /*2a00*/  STL [R1+0xc], R6 ;  /* 0x00000c0601007387 */ /* 0x0045e80000100800 */
[----:B------:R2:W-:Y:S01]  /*2a10*/  STL [R1+0x10], R7 ;  /* 0x0000100701007387 */ /* 0x0005e20000100800 */
[----:B-1----:R-:W-:-:S02]  /*2a20*/  IMAD R10, R13, UR9, R4 ;  /* 0x000000090d0a7c24 */ /* 0x002fc4000f8e0204 */
[----:B---3--:R-:W-:-:S05]  /*2a30*/  IMAD.WIDE.U32 R4, R13, UR8, R2 ;  /* 0x000000080d047c25 */ /* 0x008fca000f8e0002 */
[----:B------:R-:W-:Y:S01]  /*2a40*/  IADD3 R10, PT, PT, R5, R10, RZ ;  /* 0x0000000a050a7210 */ /* 0x000fe20007ffe0ff */
[----:B------:R-:W-:Y:S06]  /*2a50*/  @P5 BRA `(.L_x_985) ;  /* 0x0000000000745947 */ /* 0x000fec0003800000 */
[----:B------:R-:W1:Y:S01]  /*2a60*/  LDCU UR10, c[0x0][0x440] ;  /* 0x00008800ff0a77ac */ /* 0x000e620008000800 */
[----:B------:R-:W-:Y:S02]  /*2a70*/  IMAD.MOV.U32 R2, RZ, RZ, R4 ;  /* 0x000000ffff027224 */ /* 0x000fe400078e0004 */
[----:B------:R-:W-:Y:S01]  /*2a80*/  IMAD.MOV.U32 R3, RZ, RZ, R10 ;  /* 0x000000ffff037224 */ /* 0x000fe200078e000a */
[----:B------:R-:W3:Y:S01]  /*2a90*/  LDCU.64 UR8, c[0x0][0x388] ;  /* 0x00007100ff0877ac */ /* 0x000ee20008000a00 */
[----:B--2---:R-:W-:-:S04]  /*2aa0*/  IMAD.WIDE.U32 R6, R19, UR18, R2 ;  /* 0x0000001213067c25 */ /* 0x004fc8000f8e0002 */
        /* <DEDUP_REMOVED lines=22> */
.L_x_986:
[----:B------:R4:W-:Y:S01]  /*2c10*/  STS.128 [R0+0xd000], RZ ;  /* 0x00d000ff00007388 */ /* 0x0009e20000000c00 */
[----:B------:R-:W-:Y:S05]  /*2c20*/  BRA `(.L_x_987) ;  /* 0x00000000000c7947 */ /* 0x000fea0003800000 */
.L_x_985:
[----:B------:R1:W-:Y:S04]  /*2c30*/  STS.128 [R0+0x9000], RZ ;  /* 0x009000ff00007388 */ /* 0x0003e80000000c00 */
[----:B------:R1:W-:Y:S04]  /*2c40*/  STS.128 [R0+0xb000], RZ ;  /* 0x00b000ff00007388 */ /* 0x0003e80000000c00 */
[----:B------:R1:W-:Y:S02]  /*2c50*/  STS.128 [R0+0xd000], RZ ;  /* 0x00d000ff00007388 */ /* 0x0003e40000000c00 */
.L_x_987:
[----:B------:R-:W-:Y:S05]  /*2c60*/  BSYNC.RECONVERGENT B0 ;  /* 0x0000000000007941 */ /* 0x000fea0003800200 */
.L_x_984:
[----:B------:R1:W-:Y:S01]  /*2c70*/  @P4 STS.128 [R0+0xa000], RZ ;  /* 0x00a000ff00004388 */ /* 0x0003e20000000c00 */
[----:B------:R-:W-:Y:S03]  /*2c80*/  BSSY.RECONVERGENT B0, `(.L_x_988) ;  /* 0x0000021000007945 */ /* 0x000fe60003800200 */
        /* <DEDUP_REMOVED lines=31> */
.L_x_990:
[----:B------:R3:W-:Y:S02]  /*2e80*/  STS.128 [R0+0xe000], RZ ;  /* 0x00e000ff00007388 */ /* 0x0007e40000000c00 */
.L_x_989:
[----:B------:R-:W-:Y:S05]  /*2e90*/  BSYNC.RECONVERGENT B0 ;  /* 0x0000000000007941 */ /* 0x000fea0003800200 */
.L_x_988:
[----:B------:R-:W5:Y:S01]  /*2ea0*/  LDCU.64 UR10, c[0x0][0x538] ;  /* 0x0000a700ff0a77ac */ /* 0x000f620008000a00 */
[----:B------:R-:W0:Y:S01]  /*2eb0*/  LDGDEPBAR ;  /* 0x00000000000079af */ /* 0x000e220000000000 */
[C---:B------:R-:W-:Y:S02]  /*2ec0*/  IMAD.SHL.U32 R10, R21.reuse, 0x20, RZ ;  /* 0x00000020150a7824 */ /* 0x040fe400078e00ff */
[C---:B------:R-:W-:Y:S01]  /*2ed0*/  IMAD.SHL.U32 R11, R21.reuse, 0x4, RZ ;  /* 0x00000004150b7824 */ /* 0x040fe200078e00ff */
[C---:B------:R-:W-:Y:S01]  /*2ee0*/  LOP3.LUT P0, RZ, R21.reuse, 0x4, RZ, 0xc0, !PT ;  /* 0x0000000415ff7812 */ /* 0x040fe2000780c0ff */
[----:B------:R-:W-:Y:S01]  /*2ef0*/  IMAD.SHL.U32 R5, R21, 0x2, RZ ;  /* 0x0000000215057824 */ /* 0x000fe200078e00ff */
[----:B------:R-:W2:Y:S01]  /*2f00*/  LDCU UR18, c[0x0][0x3b0] ;  /* 0x00007600ff1277ac */ /* 0x000ea20008000800 */
[----:B------:R-:W2:Y:S01]  /*2f10*/  LDCU UR19, c[0x0][0x590] ;  /* 0x0000b200ff1377ac */ /* 0x000ea20008000800 */
[----:B-----5:R-:W-:-:S04]  /*2f20*/  UISETP.NE.U32.AND UP0, UPT, UR10, URZ, UPT ;  /* 0x000000ff0a00728c */ /* 0x020fc8000bf05070 */
[----:B------:R-:W-:Y:S01]  /*2f30*/  UISETP.NE.AND.EX UP0, UPT, UR11, URZ, UPT, UP0 ;  /* 0x000000ff0b00728c */ /* 0x000fe2000bf05300 */
[----:B------:R-:W-:-:S05]  /*2f40*/  DEPBAR.LE SB0, 0x1 ;  /* 0x000080400000791a */ /* 0x000fca0000000000 */
[----:B------:R-:W-:-:S05]  /*2f50*/  PLOP3.LUT P1, PT, PT, PT, UP0, 0x80, 0x8 ;  /* 0x000000000008781c */ /* 0x000fca0003f2f008 */
[----:B------:R-:W5:Y:S01]  /*2f60*/  @UP0 LDCU.64 UR8, c[0x0][0x540] ;  /* 0x0000a800ff0807ac */ /* 0x000f620008000a00 */
[----:B------:R-:W-:Y:S01]  /*2f70*/  @UP0 UMOV UR16, UR30 ;  /* 0x0000001e00100c82 */ /* 0x000fe20008000000 */
[----:B------:R-:W-:Y:S02]  /*2f80*/  @UP0 UMOV UR17, URZ ;  /* 0x000000ff00110c82 */ /* 0x000fe40008000000 */
[----:B-----5:R-:W-:-:S04]  /*2f90*/  @UP0 UIMAD.WIDE.U32 UR16, UR29, UR8, UR16 ;  /* 0x000000081d1002a5 */ /* 0x020fc8000f8e0010 */
[----:B------:R-:W-:Y:S02]  /*2fa0*/  @UP0 UIMAD UR9, UR29, UR9, UR17 ;  /* 0x000000091d0902a4 */ /* 0x000fe4000f8e0211 */
[----:B------:R-:W-:-:S04]  /*2fb0*/  @UP0 ULEA UR10, UP1, UR16, UR10, 0x2 ;  /* 0x0000000a100a0291 */ /* 0x000fc8000f8210ff */
[----:B------:R-:W-:Y:S02]  /*2fc0*/  @UP0 ULEA.HI.X UR11, UR16, UR11, UR9, 0x2, UP1 ;  /* 0x0000000b100b0291 */ /* 0x000fe400088f1409 */
[----:B-1-3--:R-:W-:Y:S01]  /*2fd0*/  IMAD.U32 R2, RZ, RZ, UR10 ;  /* 0x0000000aff027e24 */ /* 0x00afe2000f8e00ff */
[----:B------:R-:W-:Y:S03]  /*2fe0*/  BAR.SYNC.DEFER_BLOCKING 0x0 ;  /* 0x0000000000007b1d */ /* 0x000fe60000010000 */
[----:B------:R-:W-:Y:S01]  /*2ff0*/  IMAD.U32 R3, RZ, RZ, UR11 ;  /* 0x0000000bff037e24 */ /* 0x000fe2000f8e00ff */
[C---:B----4-:R-:W-:Y:S02]  /*3000*/  LOP3.LUT R0, R10.reuse, 0x20, RZ, 0xc0, !PT ;  /* 0x000000200a007812 */ /* 0x050fe400078ec0ff */
[----:B------:R-:W-:Y:S01]  /*3010*/  LOP3.LUT R11, R11, 0x18, RZ, 0xc0, !PT ;  /* 0x000000180b0b7812 */ /* 0x000fe200078ec0ff */
[----:B------:R-:W1:Y:S01]  /*3020*/  @UP0 LDCU UR10, c[0x0][0x458] ;  /* 0x00008b00ff0a07ac */ /* 0x000e620008000800 */
[----:B------:R-:W-:-:S02]  /*3030*/  LOP3.LUT R9, R10, 0x120, RZ, 0xc0, !PT ;  /* 0x000001200a097812 */ /* 0x000fc400078ec0ff */
[----:B------:R-:W-:Y:S01]  /*3040*/  LOP3.LUT R5, R5, 0x6, RZ, 0xc0, !PT ;  /* 0x0000000605057812 */ /* 0x000fe200078ec0ff */
[----:B------:R-:W-:Y:S01]  /*3050*/  IMAD.MOV.U32 R228, RZ, RZ, 0x20 ;  /* 0x00000020ffe47424 */ /* 0x000fe200078e00ff */
[----:B------:R-:W-:Y:S01]  /*3060*/  CS2R R126, SRZ ;  /* 0x00000000007e7805 */ /* 0x000fe2000001ff00 */
[----:B------:R-:W-:Y:S01]  /*3070*/  IMAD.MOV.U32 R249, RZ, RZ, R234 ;  /* 0x000000fffff97224 */ /* 0x000fe200078e00ea */
[----:B------:R-:W-:Y:S01]  /*3080*/  CS2R R124, SRZ ;  /* 0x00000000007c7805 */ /* 0x000fe2000001ff00 */
[----:B------:R-:W-:Y:S01]  /*3090*/  IMAD.MOV.U32 R229, RZ, RZ, 0x20 ;  /* 0x00000020ffe57424 */ /* 0x000fe200078e00ff */
[----:B------:R-:W-:Y:S02]  /*30a0*/  CS2R R130, SRZ ;  /* 0x0000000000827805 */ /* 0x000fe4000001ff00 */
[----:B------:R-:W-:Y:S02]  /*30b0*/  CS2R R128, SRZ ;  /* 0x0000000000807805 */ /* 0x000fe4000001ff00 */
[----:B------:R-:W-:-:S02]  /*30c0*/  CS2R R122, SRZ ;  /* 0x00000000007a7805 */ /* 0x000fc4000001ff00 */
[----:B------:R-:W-:Y:S02]  /*30d0*/  CS2R R120, SRZ ;  /* 0x0000000000787805 */ /* 0x000fe4000001ff00 */
[----:B------:R-:W-:Y:S02]  /*30e0*/  CS2R R118, SRZ ;  /* 0x0000000000767805 */ /* 0x000fe4000001ff00 */
[----:B------:R-:W-:Y:S02]  /*30f0*/  CS2R R116, SRZ ;  /* 0x0000000000747805 */ /* 0x000fe4000001ff00 */
[----:B------:R-:W-:Y:S02]  /*3100*/  CS2R R110, SRZ ;  /* 0x00000000006e7805 */ /* 0x000fe4000001ff00 */
[----:B------:R-:W-:Y:S01]  /*3110*/  CS2R R108, SRZ ;  /* 0x00000000006c7805 */ /* 0x000fe2000001ff00 */
[----:B--2---:R2:W3:Y:S01]  /*3120*/  @P1 LDG.E R7, desc[UR40][R2.64] ;  /* 0x0000002802071981 */ /* 0x0044e2000c1e1900 */
[----:B------:R-:W-:Y:S01]  /*3130*/  LOP3.LUT R4, R11, 0xc0, R10, 0xf8, !PT ;  /* 0x000000c00b047812 */ /* 0x000fe200078ef80a */
[----:B-1----:R-:W3:Y:S01]  /*3140*/  @P1 MUFU.RCP R6, UR10 ;  /* 0x0000000a00061d08 */ /* 0x002ee20008001000 */
[----:B------:R-:W-:-:S02]  /*3150*/  LOP3.LUT R5, R5, 0x1e0, R16, 0xf8, !PT ;  /* 0x000001e005057812 */ /* 0x000fc400078ef810 */
[----:B------:R-:W-:Y:S02]  /*3160*/  CS2R R114, SRZ ;  /* 0x0000000000727805 */ /* 0x000fe4000001ff00 */
[----:B------:R-:W-:Y:S02]  /*3170*/  LOP3.LUT R8, R4, 0x8, R16, 0x78, !PT ;  /* 0x0000000804087812 */ /* 0x000fe400078e7810 */
[----:B------:R-:W-:Y:S02]  /*3180*/  CS2R R112, SRZ ;  /* 0x0000000000707805 */ /* 0x000fe4000001ff00 */
[----:B------:R-:W-:Y:S02]  /*3190*/  SEL R228, R228, 0xffffffe0, !P0 ;  /* 0xffffffe0e4e47807 */ /* 0x000fe40004000000 */
        /* <DEDUP_REMOVED lines=17> */
[----:B--2---:R-:W-:Y:S01]  /*32b0*/  IMAD.SHL.U32 R2, R21, 0x10, RZ ;  /* 0x0000001015027824 */ /* 0x004fe200078e00ff */
[----:B------:R-:W-:Y:S02]  /*32c0*/  SHF.R.U32.HI R3, RZ, 0x4, R21 ;  /* 0x00000004ff037819 */ /* 0x000fe40000011615 */
[----:B------:R-:W-:Y:S02]  /*32d0*/  CS2R R72, SRZ ;  /* 0x0000000000487805 */ /* 0x000fe4000001ff00 */
[----:B------:R-:W-:-:S02]  /*32e0*/  CS2R R70, SRZ ;  /* 0x0000000000467805 */ /* 0x000fc4000001ff00 */
[----:B------:R-:W-:Y:S02]  /*32f0*/  CS2R R68, SRZ ;  /* 0x0000000000447805 */ /* 0x000fe4000001ff00 */
[--C-:B------:R-:W-:Y:S02]  /*3300*/  LOP3.LUT R0, R0, 0x3c00, R2.reuse, 0xf8, !PT ;  /* 0x00003c0000007812 */ /* 0x100fe400078ef802 */
[----:B------:R-:W-:Y:S02]  /*3310*/  CS2R R62, SRZ ;  /* 0x00000000003e7805 */ /* 0x000fe4000001ff00 */
[----:B------:R-:W-:Y:S02]  /*3320*/  LOP3.LUT R9, R9, 0x200, R2, 0xf8, !PT ;  /* 0x0000020009097812 */ /* 0x000fe400078ef802 */
[----:B------:R-:W-:Y:S02]  /*3330*/  CS2R R60, SRZ ;  /* 0x00000000003c7805 */ /* 0x000fe4000001ff00 */
[----:B------:R-:W-:-:S02]  /*3340*/  LOP3.LUT R3, R3, 0x8, RZ, 0xc0, !PT ;  /* 0x0000000803037812 */ /* 0x000fc400078ec0ff */
[----:B------:R-:W-:Y:S02]  /*3350*/  CS2R R66, SRZ ;  /* 0x0000000000427805 */ /* 0x000fe4000001ff00 */
[----:B------:R-:W-:Y:S02]  /*3360*/  LOP3.LUT R2, R0, 0x100, R2, 0xf8, !PT ;  /* 0x0000010000027812 */ /* 0x000fe400078ef802 */
[----:B------:R-:W-:Y:S02]  /*3370*/  CS2R R64, SRZ ;  /* 0x0000000000407805 */ /* 0x000fe4000001ff00 */
[--C-:B------:R-:W-:Y:S01]  /*3380*/  LOP3.LUT R0, R4, 0x8, R21.reuse, 0x78, !PT ;  /* 0x0000000804007812 */ /* 0x100fe200078e7815 */
[----:B------:R-:W-:Y:S01]  /*3390*/  IMAD.U32 R4, RZ, RZ, UR5 ;  /* 0x00000005ff047e24 */ /* 0x000fe2000f8e00ff */
[----:B------:R-:W-:Y:S02]  /*33a0*/  LOP3.LUT R3, R3, 0x10, R21, 0xf8, !PT ;  /* 0x0000001003037812 */ /* 0x000fe400078ef815 */
[----:B------:R-:W-:-:S02]  /*33b0*/  CS2R R58, SRZ ;  /* 0x00000000003a7805 */ /* 0x000fc4000001ff00 */
[----:B------:R-:W-:Y:S02]  /*33c0*/  LOP3.LUT R0, R2, R0, RZ, 0xfc, !PT ;  /* 0x0000000002007212 */ /* 0x000fe400078efcff */
[----:B------:R-:W-:Y:S02]  /*33d0*/  CS2R R56, SRZ ;  /* 0x0000000000387805 */ /* 0x000fe4000001ff00 */
[----:B------:R-:W-:Y:S02]  /*33e0*/  LOP3.LUT R2, R3, 0xc0, R10, 0xf8, !PT ;  /* 0x000000c003027812 */ /* 0x000fe400078ef80a */
[----:B------:R-:W-:Y:S02]  /*33f0*/  CS2R R54, SRZ ;  /* 0x0000000000367805 */ /* 0x000fe4000001ff00 */
[----:B------:R-:W-:Y:S02]  /*3400*/  IADD3 R3, PT, PT, -R4, UR42, -R5 ;  /* 0x0000002a04037c10 */ /* 0x000fe4000fffe905 */
[----:B------:R-:W-:-:S02]  /*3410*/  CS2R R52, SRZ ;  /* 0x0000000000347805 */ /* 0x000fc4000001ff00 */
[----:B------:R-:W-:Y:S02]  /*3420*/  LEA R226, R0, UR6, 0x1 ;  /* 0x0000000600e27c11 */ /* 0x000fe4000f8e08ff */
[----:B------:R-:W-:Y:S02]  /*3430*/  CS2R R46, SRZ ;  /* 0x00000000002e7805 */ /* 0x000fe4000001ff00 */
[----:B------:R-:W-:Y:S01]  /*3440*/  LOP3.LUT R2, R2, R11, RZ, 0x3c, !PT ;  /* 0x0000000b02027212 */ /* 0x000fe200078e3cff */
[----:B------:R1:W-:Y:S01]  /*3450*/  STL [R1+0x18], R3 ;  /* 0x0000180301007387 */ /* 0x0003e20000100800 */
[----:B------:R-:W-:Y:S01]  /*3460*/  LOP3.LUT R8, R9, R8, RZ, 0xfc, !PT ;  /* 0x0000000809087212 */ /* 0x000fe200078efcff */
[----:B------:R-:W-:Y:S01]  /*3470*/  VIADD R220, R226, 0xf020 ;  /* 0x0000f020e2dc7836 */ /* 0x000fe20000000000 */
[----:B------:R-:W-:Y:S01]  /*3480*/  LOP3.LUT R2, R2, 0x120, R10, 0xf8, !PT ;  /* 0x0000012002027812 */ /* 0x000fe200078ef80a */
[----:B------:R2:W4:Y:S01]  /*3490*/  LDSM.16.M88.4 R176, [R226+0xf000] ;  /* 0x00f00000e2b0783b */ /* 0x0005220000000200 */
[----:B------:R-:W-:-:S02]  /*34a0*/  LEA R225, R8, UR6, 0x1 ;  /* 0x0000000608e17c11 */ /* 0x000fc4000f8e08ff */
[----:B------:R-:W-:Y:S02]  /*34b0*/  CS2R R44, SRZ ;  /* 0x00000000002c7805 */ /* 0x000fe4000001ff00 */
[----:B------:R-:W-:Y:S01]  /*34c0*/  LEA R224, R2, UR6, 0x1 ;  /* 0x0000000602e07c11 */ /* 0x000fe2000f8e08ff */
        /* <DEDUP_REMOVED lines=9> */
[----:B------:R-:W-:Y:S01]  /*3560*/  VIADD R225, R225, UR20 ;  /* 0x00000014e1e17c36 */ /* 0x000fe20008000000 */
[----:B------:R-:W-:Y:S01]  /*3570*/  UMOV UR8, URZ ;  /* 0x000000ff00087c82 */ /* 0x000fe20008000000 */
[----:B------:R-:W-:Y:S01]  /*3580*/  VIADD R224, R224, UR20 ;  /* 0x00000014e0e07c36 */ /* 0x000fe20008000000 */
[----:B------:R2:W2:Y:S01]  /*3590*/  LDSM.16.M88.4 R208, [R226+0x13000] ;  /* 0x01300000e2d0783b */ /* 0x0004a20000000200 */
[C---:B------:R-:W-:Y:S01]  /*35a0*/  IMAD.IADD R227, R226.reuse, 0x1, R228 ;  /* 0x00000001e2e37824 */ /* 0x040fe200078e02e4 */
[----:B------:R-:W-:Y:S02]  /*35b0*/  UIADD3 UR33, UPT, UPT, -UR50, 0x80, UR33 ;  /* 0x0000008032217890 */ /* 0x000fe4000fffe121 */
[----:B------:R2:W2:Y:S01]  /*35c0*/  LDSM.16.M88.4 R212, [R226+0x13400] ;  /* 0x01340000e2d4783b */ /* 0x0004a20000000200 */
[----:B-1----:R-:W-:Y:S01]  /*35d0*/  VIADD R3, R226, 0xf000 ;  /* 0x0000f000e2037836 */ /* 0x002fe20000000000 */
[----:B------:R-:W-:Y:S01]  /*35e0*/  USHF.L.U32 UR51, UR51, 0x3, URZ ;  /* 0x0000000333337899 */ /* 0x000fe200080006ff */
[----:B------:R-:W1:Y:S02]  /*35f0*/  LDCU UR9, c[0x0][0x440] ;  /* 0x00008800ff0977ac */ /* 0x000e640008000800 */
[----:B------:R-:W-:Y:S01]  /*3600*/  @P0 VIADD R220, R3, 0xffffffe0 ;  /* 0xffffffe003dc0836 */ /* 0x000fe20000000000 */
[----:B------:R-:W1:Y:S04]  /*3610*/  LDCU UR11, c[0x0][0x504] ;  /* 0x0000a080ff0b77ac */ /* 0x000e680008000800 */
[----:B------:R1:W1:Y:S01]  /*3620*/  LDSM.16.M88.4 R184, [R220] ;  /* 0x00000000dcb8783b */ /* 0x0002620000000200 */
[----:B------:R-:W1:Y:S03]  /*3630*/  LDCU UR10, c[0x0][0x508] ;  /* 0x0000a100ff0a77ac */ /* 0x000e660008000800 */
[----:B------:R1:W1:Y:S01]  /*3640*/  LDSM.16.M88.4 R188, [R220+0x400] ;  /* 0x00040000dcbc783b */ /* 0x0002620000000200 */
[----:B------:R-:W1:Y:S03]  /*3650*/  LDCU UR5, c[0x0][0x3e0] ;  /* 0x00007c00ff0577ac */ /* 0x000e660008000800 */
[----:B------:R1:W1:Y:S01]  /*3660*/  LDSM.16.M88.4 R200, [R220+0x2000] ;  /* 0x00200000dcc8783b */ /* 0x0002620000000200 */
[----:B------:R-:W1:Y:S03]  /*3670*/  LDCU UR17, c[0x0][0x50c] ;  /* 0x0000a180ff1177ac */ /* 0x000e660008000800 */
[----:B------:R1:W1:Y:S01]  /*3680*/  LDSM.16.M88.4 R204, [R220+0x2400] ;  /* 0x00240000dccc783b */ /* 0x0002620000000200 */
[----:B------:R-:W1:Y:S03]  /*3690*/  LDCU UR16, c[0x0][0x45c] ;  /* 0x00008b80ff1077ac */ /* 0x000e660008000800 */
[----:B------:R1:W1:Y:S01]  /*36a0*/  LDSM.16.M88.4 R216, [R220+0x4000] ;  /* 0x00400000dcd8783b */ /* 0x0002620000000200 */
[----:B------:R-:W-:-:S03]  /*36b0*/  USHF.L.U32 UR18, UR18, 0x6, URZ ;  /* 0x0000000612127899 */ /* 0x000fc600080006ff */
[----:B------:R-:W1:Y:S01]  /*36c0*/  LDSM.16.M88.4 R220, [R220+0x4400] ;  /* 0x00440000dcdc783b */ /* 0x000e620000000200 */
[----:B------:R-:W-:Y:S01]  /*36d0*/  USHF.L.U32 UR19, UR19, 0x6, URZ ;  /* 0x0000000613137899 */ /* 0x000fe200080006ff */
[----:B---3--:R-:W-:-:S05]  /*36e0*/  @P1 FMUL.FTZ R0, R7, R6 ;  /* 0x0000000607001220 */ /* 0x008fca0000410000 */
[----:B------:R-:W-:-:S13]  /*36f0*/  @P1 R2UR UR21, R0 ;  /* 0x00000000001512ca */ /* 0x000fda00000e0000 */
[----:B-12-4-:R-:W-:-:S05]  /*3700*/  @UP0 UMOV UR8, UR21 ;  /* 0x0000001500080c82 */ /* 0x016fca0008000000 */
.L_x_995:
[----:B------:R-:W0:Y:S01]  /*3710*/  LDGDEPBAR ;  /* 0x00000000000079af */ /* 0x000e220000000000 */
[----:B------:R-:W-:Y:S01]  /*3720*/  IADD3 R0, PT, PT, R225, R228, RZ ;  /* 0x000000e4e1007210 */ /* 0x000fe20007ffe0ff */
[----:B------:R-:W-:Y:S01]  /*3730*/  USHF.L.U32 UR20, UR52, 0x6, URZ ;  /* 0x0000000634147899 */ /* 0x000fe200080006ff */
[----:B------:R-:W-:Y:S05]  /*3740*/  MOV R2, UR14 ;  /* 0x0000000e00027c02 */ /* 0x000fea0008000f00 */
[----:B------:R-:W2:Y:S01]  /*3750*/  LDL R230, [R1+0x18] ;  /* 0x0000180001e67983 */ /* 0x000ea20000100800 */
[----:B------:R-:W-:Y:S01]  /*3760*/  MOV R3, UR15 ;  /* 0x0000000f00037c02 */ /* 0x000fe20008000f00 */
[----:B------:R-:W-:Y:S01]  /*3770*/  UISETP.GE.AND UP0, UPT, UR20, UR33, UPT ;  /* 0x000000211400728c */ /* 0x000fe2000bf06270 */
[C---:B------:R-:W-:Y:S04]  /*3780*/  LEA R2, P0, R235.reuse, R2, 0x2 ;  /* 0x00000002eb027211 */ /* 0x040fe800078010ff */
[C---:B------:R-:W-:Y:S01]  /*3790*/  LEA.HI.X R3, R235.reuse, R3, RZ, 0x2, P0 ;  /* 0x00000003eb037211 */ /* 0x040fe200000f14ff */
        /* <DEDUP_REMOVED lines=24> */
[-C--:B------:R-:W-:Y:S07]  /*3920*/  HMMA.16816.F32 R4, R136, R140.reuse, R4 ;  /* 0x0000008c8804723c */ /* 0x080fee0000001804 */
[----:B------:R-:W-:Y:S01]  /*3930*/  LDSM.16.M88.4 R172, [R226+0xd400] ;  /* 0x00d40000e2ac783b */ /* 0x000fe20000000200 */
        /* <DEDUP_REMOVED lines=26> */
[-C--:B---3--:R-:W-:Y:S08]  /*3ae0*/  HMMA.16816.F32 R20, R132, R144.reuse, R20 ;  /* 0x000000908414723c */ /* 0x088ff00000001814 */
[C---:B------:R-:W-:Y:S01]  /*3af0*/  HMMA.16816.F32 R24, R168.reuse, R144, R24 ;  /* 0x00000090a818723c */ /* 0x040fe20000001818 */
[----:B------:R-:W5:Y:S07]  /*3b00*/  LDG.E R145, desc[UR40][R2.64+0xa0] ;  /* 0x0000a02802917981 */ /* 0x000f6e000c1e1900 */
[-C--:B------:R-:W-:Y:S08]  /*3b10*/  HMMA.16816.F32 R28, R168, R146.reuse, R28 ;  /* 0x00000092a81c723c */ /* 0x080ff0000000181c */
[----:B------:R-:W-:Y:S01]  /*3b20*/  HMMA.16816.F32 R32, R132, R146, R32 ;  /* 0x000000928420723c */ /* 0x000fe20000001820 */
[----:B------:R-:W5:Y:S04]  /*3b30*/  LDG.E R147, desc[UR40][R2.64+0x20] ;  /* 0x0000202802937981 */ /* 0x000f68000c1e1900 */
[----:B------:R-:W5:Y:S03]  /*3b40*/  LDG.E R146, desc[UR40][R2.64+0x80] ;  /* 0x0000802802927981 */ /* 0x000f66000c1e1900 */
[-C--:B------:R-:W-:Y:S01]  /*3b50*/  HMMA.16816.F32 R4, R136, R148.reuse, R4 ;  /* 0x000000948804723c */ /* 0x080fe20000001804 */
[----:B------:R3:W1:Y:S07]  /*3b60*/  LDSM.16.M88.4 R132, [R0+0x2800] ;  /* 0x002800000084783b */ /* 0x00066e0000000200 */
[C---:B----4-:R-:W-:Y:S01]  /*3b70*/  HMMA.16816.F32 R8, R156.reuse, R148, R8 ;  /* 0x000000949c08723c */ /* 0x050fe20000001808 */
[----:B------:R4:W5:Y:S07]  /*3b80*/  LDG.E R149, desc[UR40][R2.64] ;  /* 0x0000002802957981 */ /* 0x00096e000c1e1900 */
[-C--:B------:R-:W-:Y:S08]  /*3b90*/  HMMA.16816.F32 R12, R156, R150.reuse, R12 ;  /* 0x000000969c0c723c */ /* 0x080ff0000000180c */
[C---:B------:R-:W-:Y:S04]  /*3ba0*/  HMMA.16816.F32 R16, R136.reuse, R150, R16 ;  /* 0x000000968810723c */ /* 0x040fe80000001810 */
[----:B---3--:R-:W-:Y:S04]  /*3bb0*/  LOP3.LUT R0, R235, UR20, RZ, 0xfc, !PT ;  /* 0x00000014eb007c12 */ /* 0x008fe8000f8efcff */
[-C--:B------:R-:W-:Y:S03]  /*3bc0*/  HMMA.16816.F32 R20, R136, R172.reuse, R20 ;  /* 0x000000ac8814723c */ /* 0x080fe60000001814 */
[----:B--2---:R-:W-:Y:S04]  /*3bd0*/  IADD3 R0, PT, PT, R0, R230, RZ ;  /* 0x000000e600007210 */ /* 0x004fe80007ffe0ff */
[C---:B----4-:R-:W-:Y:S01]  /*3be0*/  IADD3 R3, PT, PT, R0.reuse, 0xa8, RZ ;  /* 0x000000a800037810 */ /* 0x050fe20007ffe0ff */
[C---:B------:R-:W-:Y:S04]  /*3bf0*/  HMMA.16816.F32 R24, R156.reuse, R172, R24 ;  /* 0x000000ac9c18723c */ /* 0x040fe80000001818 */
[----:B------:R-:W-:Y:S04]  /*3c00*/  IADD3 R2, PT, PT, R0, 0xa7, RZ ;  /* 0x000000a700027810 */ /* 0x000fe80007ffe0ff */
[-C--:B------:R-:W-:Y:S08]  /*3c10*/  HMMA.16816.F32 R28, R156, R174.reuse, R28 ;  /* 0x000000ae9c1c723c */ /* 0x080ff0000000181c */
[----:B------:R-:W-:Y:S01]  /*3c20*/  HMMA.16816.F32 R32, R136, R174, R32 ;  /* 0x000000ae8820723c */ /* 0x000fe20000001820 */
[----:B------:R-:W2:Y:S07]  /*3c30*/  LDSM.16.M88.4 R136, [R227+0xd400] ;  /* 0x00d40000e388783b */ /* 0x000eae0000000200 */
[-C--:B-1----:R-:W-:Y:S08]  /*3c40*/  HMMA.16816.F32 R4, R140, R152.reuse, R4 ;  /* 0x000000988c04723c */ /* 0x082ff00000001804 */
[C---:B------:R-:W-:Y:S08]  /*3c50*/  HMMA.16816.F32 R8, R132.reuse, R152, R8 ;  /* 0x000000988408723c */ /* 0x040ff00000001808 */
[-C--:B------:R-:W-:Y:S03]  /*3c60*/  HMMA.16816.F32 R12, R132, R154.reuse, R12 ;  /* 0x0000009a840c723c */ /* 0x080fe6000000180c */
[----:B------:R-:W-:Y:S01]  /*3c70*/  FMUL.FTZ R6, R6, UR17 ;  /* 0x0000001106067c20 */ /* 0x000fe20008410000 */
[----:B------:R-:W-:Y:S01]  /*3c80*/  FMUL.FTZ R4, R4, UR17 ;  /* 0x0000001104047c20 */ /* 0x000fe20008410000 */
[----:B------:R-:W-:Y:S01]  /*3c90*/  FMUL.FTZ R5, R5, UR17 ;  /* 0x0000001105057c20 */ /* 0x000fe20008410000 */
[----:B------:R-:W-:Y:S01]  /*3ca0*/  FMUL.FTZ R7, R7, UR17 ;  /* 0x0000001107077c20 */ /* 0x000fe20008410000 */
[----:B------:R1:W-:Y:S01]  /*3cb0*/  MUFU.TANH R159, R6 ;  /* 0x00000006009f7308 */ /* 0x0003e20000002400 */
[C---:B------:R-:W-:Y:S04]  /*3cc0*/  HMMA.16816.F32 R16, R140.reuse, R154, R16 ;  /* 0x0000009a8c10723c */ /* 0x040fe80000001810 */
[----:B------:R-:W-:Y:S01]  /*3cd0*/  FMUL.FTZ R10, R10, UR17 ;  /* 0x000000110a0a7c20 */ /* 0x000fe20008410000 */
[----:B------:R-:W-:Y:S01]  /*3ce0*/  FMUL.FTZ R11, R11, UR17 ;  /* 0x000000110b0b7c20 */ /* 0x000fe20008410000 */
[----:B------:R-:W-:Y:S03]  /*3cf0*/  FMUL.FTZ R8, R8, UR17 ;  /* 0x0000001108087c20 */ /* 0x000fe60008410000 */
[----:B------:R-:W3:Y:S01]  /*3d00*/  MUFU.TANH R161, R4 ;  /* 0x0000000400a17308 */ /* 0x000ee20000002400 */
[----:B------:R-:W-:Y:S01]  /*3d10*/  FMUL.FTZ R9, R9, UR17 ;  /* 0x0000001109097c20 */ /* 0x000fe20008410000 */
[-C--:B--2---:R-:W-:Y:S03]  /*3d20*/  HMMA.16816.F32 R20, R140, R136.reuse, R20 ;  /* 0x000000888c14723c */ /* 0x084fe60000001814 */
[----:B------:R-:W-:Y:S01]  /*3d30*/  FMUL.FTZ R14, R14, UR17 ;  /* 0x000000110e0e7c20 */ /* 0x000fe20008410000 */
[----:B------:R-:W-:Y:S01]  /*3d40*/  FMUL.FTZ R13, R13, UR17 ;  /* 0x000000110d0d7c20 */ /* 0x000fe20008410000 */
[----:B------:R-:W-:Y:S03]  /*3d50*/  FMUL.FTZ R12, R12, UR17 ;  /* 0x000000110c0c7c20 */ /* 0x000fe60008410000 */
[----:B------:R2:W4:Y:S01]  /*3d60*/  MUFU.TANH R156, R10 ;  /* 0x0000000a009c7308 */ /* 0x0005220000002400 */
[----:B------:R-:W-:Y:S01]  /*3d70*/  FMUL.FTZ R15, R15, UR17 ;  /* 0x000000110f0f7c20 */ /* 0x000fe20008410000 */
[C---:B------:R-:W-:Y:S04]  /*3d80*/  HMMA.16816.F32 R24, R132.reuse, R136, R24 ;  /* 0x000000888418723c */ /* 0x040fe80000001818 */
[----:B------:R-:W-:Y:S01]  /*3d90*/  FMUL.FTZ R18, R18, UR17 ;  /* 0x0000001112127c20 */ /* 0x000fe20008410000 */
[----:B-1----:R-:W-:Y:S03]  /*3da0*/  IADD3 R6, PT, PT, R0, 0xa0, RZ ;  /* 0x000000a000067810 */ /* 0x002fe60007ffe0ff */
[----:B------:R1:W-:Y:S01]  /*3db0*/  MUFU.TANH R152, R14 ;  /* 0x0000000e00987308 */ /* 0x0003e20000002400 */
[----:B------:R-:W-:Y:S01]  /*3dc0*/  FMUL.FTZ R19, R19, UR17 ;  /* 0x0000001113137c20 */ /* 0x000fe20008410000 */
[-C--:B------:R-:W-:Y:S03]  /*3dd0*/  HMMA.16816.F32 R28, R132, R138.reuse, R28 ;  /* 0x0000008a841c723c */ /* 0x080fe6000000181c */
[----:B------:R-:W-:Y:S01]  /*3de0*/  FMUL.FTZ R135, R23, UR17 ;  /* 0x0000001117877c20 */ /* 0x000fe20008410000 */
[----:B------:R-:W-:Y:S01]  /*3df0*/  FMUL.FTZ R137, R20, UR17 ;  /* 0x0000001114897c20 */ /* 0x000fe20008410000 */
[----:B------:R-:W-:Y:S03]  /*3e00*/  FMUL.FTZ R132, R17, UR17 ;  /* 0x0000001111847c20 */ /* 0x000fe60008410000 */
[----:B------:R3:W-:Y:S01]  /*3e10*/  MUFU.TANH R155, R11 ;  /* 0x0000000b009b7308 */ /* 0x0007e20000002400 */
[C---:B--2---:R-:W-:Y:S01]  /*3e20*/  IADD3 R10, PT, PT, R0.reuse, 0x80, RZ ;  /* 0x00000080000a7810 */ /* 0x044fe20007ffe0ff */
[----:B------:R-:W-:Y:S04]  /*3e30*/  HMMA.16816.F32 R32, R140, R138, R32 ;  /* 0x0000008a8c20723c */ /* 0x000fe80000001820 */
[----:B------:R-:W-:Y:S01]  /*3e40*/  FMUL.FTZ R160, R27, UR17 ;  /* 0x000000111ba07c20 */ /* 0x000fe20008410000 */
[----:B------:R-:W-:Y:S03]  /*3e50*/  IABS R27, R10 ;  /* 0x0000000a001b7213 */ /* 0x000fe60000000000 */
[----:B------:R2:W-:Y:S01]  /*3e60*/  MUFU.TANH R154, R8 ;  /* 0x00000008009a7308 */ /* 0x0005e20000002400 */
[----:B-1----:R-:W-:Y:S01]  /*3e70*/  IADD3 R14, PT, PT, R0, 0x78, RZ ;  /* 0x00000078000e7810 */ /* 0x002fe20007ffe0ff */
[----:B------:R-:W-:Y:S01]  /*3e80*/  FMUL.FTZ R139, R26, UR17 ;  /* 0x000000111a8b7c20 */ /* 0x000fe20008410000 */
[C---:B------:R-:W-:Y:S01]  /*3e90*/  IADD3 R26, PT, PT, R0.reuse, 0x8f, RZ ;  /* 0x0000008f001a7810 */ /* 0x040fe20007ffe0ff */
[----:B------:R-:W-:Y:S01]  /*3ea0*/  FMUL.FTZ R138, R21, UR17 ;  /* 0x00000011158a7c20 */ /* 0x000fe20008410000 */
[----:B------:R-:W-:Y:S01]  /*3eb0*/  FMUL.FTZ R165, R29, UR17 ;  /* 0x000000111da57c20 */ /* 0x000fe20008410000 */
[----:B------:R-:W-:Y:S01]  /*3ec0*/  IADD3 R29, PT, PT, R0, 0x68, RZ ;  /* 0x00000068001d7810 */ /* 0x000fe20007ffe0ff */
[----:B------:R-:W-:Y:S03]  /*3ed0*/  FMUL.FTZ R148, R22, UR17 ;  /* 0x0000001116947c20 */ /* 0x000fe60008410000 */
[----:B------:R1:W4:Y:S01]  /*3ee0*/  MUFU.TANH R151, R12 ;  /* 0x0000000c00977308 */ /* 0x0003220000002400 */
[----:B---3--:R-:W-:Y:S01]  /*3ef0*/  FMUL.FTZ R11, R16, UR17 ;  /* 0x00000011100b7c20 */ /* 0x008fe20008410000 */
[----:B------:R-:W-:Y:S01]  /*3f00*/  IABS R10, R14 ;  /* 0x0000000e000a7213 */ /* 0x000fe20000000000 */
[----:B------:R-:W-:Y:S01]  /*3f10*/  FMUL.FTZ R162, R24, UR17 ;  /* 0x0000001118a27c20 */ /* 0x000fe20008410000 */
[----:B------:R-:W-:Y:S01]  /*3f20*/  IABS R17, R3 ;  /* 0x0000000300117213 */ /* 0x000fe20000000000 */
[----:B------:R-:W-:Y:S01]  /*3f30*/  FMUL.FTZ R170, R32, UR17 ;  /* 0x0000001120aa7c20 */ /* 0x000fe20008410000 */
[----:B------:R-:W-:Y:S01]  /*3f40*/  FMUL.FTZ R164, R28, UR17 ;  /* 0x000000111ca47c20 */ /* 0x000fe20008410000 */
[C---:B------:R-:W-:Y:S03]  /*3f50*/  IADD3 R4, PT, PT, R0.reuse, 0x98, RZ ;  /* 0x0000009800047810 */ /* 0x040fe60007ffe0ff */
[----:B------:R3:W-:Y:S01]  /*3f60*/  MUFU.TANH R32, R13 ;  /* 0x0000000d00207308 */ /* 0x0007e20000002400 */
[C---:B--2---:R-:W-:Y:S01]  /*3f70*/  IADD3 R8, PT, PT, R0.reuse, 0x88, RZ ;  /* 0x0000008800087810 */ /* 0x044fe20007ffe0ff */
[----:B------:R-:W-:Y:S01]  /*3f80*/  FMUL.FTZ R167, R31, UR17 ;  /* 0x000000111fa77c20 */ /* 0x000fe20008410000 */
[----:B------:R-:W-:Y:S01]  /*3f90*/  IADD3 R16, PT, PT, R0, 0x77, RZ ;  /* 0x0000007700107810 */ /* 0x000fe20007ffe0ff */
[----:B------:R-:W-:Y:S01]  /*3fa0*/  FMUL.FTZ R163, R25, UR17 ;  /* 0x0000001119a37c20 */ /* 0x000fe20008410000 */
[----:B------:R-:W-:Y:S01]  /*3fb0*/  IABS R23, R8 ;  /* 0x0000000800177213 */ /* 0x000fe20000000000 */
[----:B------:R-:W-:Y:S01]  /*3fc0*/  FMUL.FTZ R166, R30, UR17 ;  /* 0x000000111ea67c20 */ /* 0x000fe20008410000 */
[C---:B------:R-:W-:Y:S03]  /*3fd0*/  IADD3 R22, PT, PT, R0.reuse, 0x6f, RZ ;  /* 0x0000006f00167810 */ /* 0x040fe60007ffe0ff */
[----:B------:R2:W-:Y:S01]  /*3fe0*/  MUFU.TANH R157, R5 ;  /* 0x00000005009d7308 */ /* 0x0005e20000002400 */
[C---:B-1----:R-:W-:Y:S01]  /*3ff0*/  IADD3 R12, PT, PT, R0.reuse, 0x97, RZ ;  /* 0x00000097000c7810 */ /* 0x042fe20007ffe0ff */
[----:B------:R-:W-:Y:S01]  /*4000*/  FMUL.FTZ R169, R35, UR17 ;  /* 0x0000001123a97c20 */ /* 0x000fe20008410000 */
[----:B------:R-:W-:Y:S01]  /*4010*/  IADD3 R24, PT, PT, R0, 0x90, RZ ;  /* 0x0000009000187810 */ /* 0x000fe20007ffe0ff */
[----:B------:R-:W-:Y:S01]  /*4020*/  FMUL.FTZ R168, R34, UR17 ;  /* 0x0000001122a87c20 */ /* 0x000fe20008410000 */
[----:B------:R-:W-:Y:S01]  /*4030*/  IABS R3, R12 ;  /* 0x0000000c00037213 */ /* 0x000fe20000000000 */
[----:B------:R-:W-:Y:S01]  /*4040*/  FMUL.FTZ R171, R33, UR17 ;  /* 0x0000001121ab7c20 */ /* 0x000fe20008410000 */
[----:B------:R-:W-:Y:S03]  /*4050*/  MOV R12, R27 ;  /* 0x0000001b000c7202 */ /* 0x000fe60000000f00 */
[----:B------:R1:W-:Y:S01]  /*4060*/  MUFU.TANH R158, R7 ;  /* 0x00000007009e7308 */ /* 0x0003e20000002400 */
[----:B---3--:R-:W-:Y:S02]  /*4070*/  IABS R13, R6 ;  /* 0x00000006000d7213 */ /* 0x008fe40000000000 */
[----:B------:R-:W-:Y:S02]  /*4080*/  IABS R6, R29 ;  /* 0x0000001d00067213 */ /* 0x000fe40000000000 */
[----:B------:R-:W-:Y:S02]  /*4090*/  I2FP.F32.S32 R29, R13 ;  /* 0x0000000d001d7245 */ /* 0x000fe40000201400 */
[C---:B------:R-:W-:Y:S03]  /*40a0*/  IADD3 R28, PT, PT, R0.reuse, 0x67, RZ ;  /* 0x00000067001c7810 */ /* 0x040fe60007ffe0ff */
[----:B------:R3:W-:Y:S01]  /*40b0*/  MUFU.TANH R153, R9 ;  /* 0x0000000900997308 */ /* 0x0007e20000002400 */
[C---:B--2---:R-:W-:Y:S02]  /*40c0*/  IADD3 R5, PT, PT, R0.reuse, 0x9f, RZ ;  /* 0x0000009f00057810 */ /* 0x044fe40007ffe0ff */
[----:B------:R-:W-:Y:S02]  /*40d0*/  MOV R136, R23 ;  /* 0x0000001700887202 */ /* 0x000fe40000000f00 */
[----:B------:R-:W-:Y:S02]  /*40e0*/  I2FP.F32.S32 R23, R12 ;  /* 0x0000000c00177245 */ /* 0x000fe40000201400 */
[----:B------:R-:W-:Y:S03]  /*40f0*/  IABS R4, R4 ;  /* 0x0000000400047213 */ /* 0x000fe60000000000 */
[----:B------:R2:W2:Y:S01]  /*4100*/  MUFU.TANH R133, R18 ;  /* 0x0000001200857308 */ /* 0x0004a20000002400 */
[C---:B-1----:R-:W-:Y:S02]  /*4110*/  IADD3 R7, PT, PT, R0.reuse, 0x87, RZ ;  /* 0x0000008700077810 */ /* 0x042fe40007ffe0ff */
[----:B------:R-:W-:Y:S01]  /*4120*/  I2FP.F32.S32 R31, R17 ;  /* 0x00000011001f7245 */ /* 0x000fe20000201400 */
[----:B------:R-:W-:Y:S01]  /*4130*/  FFMA.FTZ R17, R23, -UR8, R161 ;  /* 0x8000000817117c23 */ /* 0x000fe200080100a1 */
[----:B------:R-:W-:Y:S02]  /*4140*/  IABS R21, R7 ;  /* 0x0000000700157213 */ /* 0x000fe40000000000 */
[----:B------:R-:W-:Y:S03]  /*4150*/  IABS R7, R22 ;  /* 0x0000001600077213 */ /* 0x000fe60000000000 */
[----:B------:R1:W-:Y:S01]  /*4160*/  MUFU.TANH R134, R15 ;  /* 0x0000000f00867308 */ /* 0x0003e20000002400 */
[C---:B---3--:R-:W-:Y:S01]  /*4170*/  IADD3 R9, PT, PT, R0.reuse, 0x7f, RZ ;  /* 0x0000007f00097810 */ /* 0x048fe20007ffe0ff */
[----:B----4-:R-:W-:Y:S01]  /*4180*/  FFMA.FTZ R31, R31, -UR8, R156 ;  /* 0x800000081f1f7c23 */ /* 0x010fe2000801009c */
[----:B------:R-:W-:Y:S01]  /*4190*/  I2FP.F32.S32 R144, R4 ;  /* 0x0000000400907245 */ /* 0x000fe20000201400 */
[----:B------:R-:W-:Y:S01]  /*41a0*/  FFMA.FTZ R4, -R161, R161, 1 ;  /* 0x3f800000a1047423 */ /* 0x000fe200000101a1 */
[----:B------:R-:W-:Y:S02]  /*41b0*/  IABS R25, R9 ;  /* 0x0000000900197213 */ /* 0x000fe40000000000 */
[----:B------:R-:W-:Y:S03]  /*41c0*/  I2FP.F32.S32 R143, R3 ;  /* 0x00000003008f7245 */ /* 0x000fe60000201400 */
[----:B------:R3:W-:Y:S01]  /*41d0*/  MUFU.TANH R20, R11 ;  /* 0x0000000b00147308 */ /* 0x0007e20000002400 */
[----:B--2---:R-:W-:Y:S01]  /*41e0*/  IADD3 R18, PT, PT, R0, 0x70, RZ ;  /* 0x0000007000127810 */ /* 0x004fe20007ffe0ff */
[----:B------:R-:W-:Y:S01]  /*41f0*/  FFMA.FTZ R3, -R159, R159, 1 ;  /* 0x3f8000009f037423 */ /* 0x000fe2000001019f */
[----:B------:R-:W-:Y:S01]  /*4200*/  IABS R0, R26 ;  /* 0x0000001a00007213 */ /* 0x000fe20000000000 */
[----:B------:R-:W-:Y:S01]  /*4210*/  FFMA.FTZ R33, R144, -UR8, R151 ;  /* 0x8000000890217c23 */ /* 0x000fe20008010097 */
[----:B------:R-:W-:Y:S01]  /*4220*/  IABS R8, R18 ;  /* 0x0000001200087213 */ /* 0x000fe20000000000 */
[----:B------:R-:W-:Y:S01]  /*4230*/  FFMA.FTZ R23, R23, -UR8, R133 ;  /* 0x8000000817177c23 */ /* 0x000fe20008010085 */
[----:B------:R-:W-:Y:S03]  /*4240*/  I2FP.F32.S32 R141, R0 ;  /* 0x00000000008d7245 */ /* 0x000fe60000201400 */
[----:B------:R2:W-:Y:S01]  /*4250*/  MUFU.TANH R14, R135 ;  /* 0x00000087000e7308 */ /* 0x0005e20000002400 */
[----:B-1----:R-:W-:Y:S01]  /*4260*/  IABS R15, R2 ;  /* 0x00000002000f7213 */ /* 0x002fe20000000000 */
[----:B------:R-:W-:Y:S01]  /*4270*/  FFMA.FTZ R0, -R158, R158, 1 ;  /* 0x3f8000009e007423 */ /* 0x000fe2000001019e */
[----:B------:R-:W-:Y:S02]  /*4280*/  IABS R2, R24 ;  /* 0x0000001800027213 */ /* 0x000fe40000000000 */
[----:B------:R-:W-:Y:S02]  /*4290*/  I2FP.F32.S32 R15, R15 ;  /* 0x0000000f000f7245 */ /* 0x000fe40000201400 */
[----:B------:R-:W-:Y:S03]  /*42a0*/  IABS R9, R16 ;  /* 0x0000001000097213 */ /* 0x000fe60000000000 */
[----:B------:R1:W-:Y:S01]  /*42b0*/  MUFU.TANH R13, R139 ;  /* 0x0000008b000d7308 */ /* 0x0003e20000002400 */
[----:B---3--:R-:W-:Y:S01]  /*42c0*/  IABS R11, R5 ;  /* 0x00000005000b7213 */ /* 0x008fe20000000000 */
[----:B------:R-:W-:Y:S01]  /*42d0*/  FFMA.FTZ R30, R15, -UR8, R155 ;  /* 0x800000080f1e7c23 */ /* 0x000fe2000801009b */
[----:B------:R-:W-:Y:S02]  /*42e0*/  IABS R5, R28 ;  /* 0x0000001c00057213 */ /* 0x000fe40000000000 */
[----:B------:R-:W-:Y:S01]  /*42f0*/  I2FP.F32.S32 R140, R8 ;  /* 0x00000008008c7245 */ /* 0x000fe20000201400 */
[----:B------:R-:W-:Y:S01]  /*4300*/  FFMA.FTZ R8, -R156, R156, 1 ;  /* 0x3f8000009c087423 */ /* 0x000fe2000001019c */
[----:B------:R-:W-:Y:S03]  /*4310*/  I2FP.F32.S32 R28, R11 ;  /* 0x0000000b001c7245 */ /* 0x000fe60000201400 */
[----:B------:R-:W-:Y:S01]  /*4320*/  MUFU.TANH R150, R19 ;  /* 0x0000001300967308 */ /* 0x000fe20000002400 */
[----:B--2---:R-:W-:Y:S01]  /*4330*/  I2FP.F32.S32 R135, R21 ;  /* 0x0000001500877245 */ /* 0x004fe20000201400 */
[----:B------:R-:W-:Y:S01]  /*4340*/  FMUL.FTZ R156, R0, UR17 ;  /* 0x00000011009c7c20 */ /* 0x000fe20008410000 */
[----:B------:R-:W-:Y:S01]  /*4350*/  I2FP.F32.S32 R22, R25 ;  /* 0x0000001900167245 */ /* 0x000fe20000201400 */
[----:B------:R-:W-:Y:S01]  /*4360*/  FFMA.FTZ R0, -R153, R153, 1 ;  /* 0x3f80000099007423 */ /* 0x000fe20000010199 */
[----:B------:R-:W-:Y:S01]  /*4370*/  I2FP.F32.S32 R136, R136 ;  /* 0x0000008800887245 */ /* 0x000fe20000201400 */
[----:B------:R-:W-:Y:S01]  /*4380*/  FFMA.FTZ R24, R135, -UR8, R158 ;  /* 0x8000000887187c23 */ /* 0x000fe2000801009e */
[----:B------:R-:W-:Y:S03]  /*4390*/  I2FP.F32.S32 R142, R2 ;  /* 0x00000002008e7245 */ /* 0x000fe60000201400 */
[----:B------:R2:W3:Y:S01]  /*43a0*/  MUFU.TANH R19, R132 ;  /* 0x0000008400137308 */ /* 0x0004e20000002400 */
[----:B-1----:R-:W-:Y:S01]  /*43b0*/  I2FP.F32.S32 R139, R7 ;  /* 0x00000007008b7245 */ /* 0x002fe20000201400 */
[----:B------:R-:W-:Y:S01]  /*43c0*/  FFMA.FTZ R7, -R155, R155, 1 ;  /* 0x3f8000009b077423 */ /* 0x000fe2000001019b */
[----:B------:R-:W-:Y:S01]  /*43d0*/  I2FP.F32.S32 R35, R9 ;  /* 0x0000000900237245 */ /* 0x000fe20000201400 */
[----:B------:R-:W-:Y:S01]  /*43e0*/  FFMA.FTZ R2, -R157, R157, 1 ;  /* 0x3f8000009d027423 */ /* 0x000fe2000001019d */
[----:B------:R-:W-:Y:S01]  /*43f0*/  FMUL.FTZ R155, R4, UR17 ;  /* 0x00000011049b7c20 */ /* 0x000fe20008410000 */
[----:B------:R-:W-:Y:S01]  /*4400*/  FMUL.FTZ R158, R3, UR17 ;  /* 0x00000011039e7c20 */ /* 0x000fe20008410000 */
[----:B------:R-:W-:Y:S03]  /*4410*/  FFMA.FTZ R4, -R151, R151, 1 ;  /* 0x3f80000097047423 */ /* 0x000fe60000010197 */
[----:B------:R-:W-:Y:S01]  /*4420*/  MUFU.TANH R26, R138 ;  /* 0x0000008a001a7308 */ /* 0x000fe20000002400 */
[----:B------:R-:W-:Y:S01]  /*4430*/  FFMA.FTZ R34, R28, -UR8, R153 ;  /* 0x800000081c227c23 */ /* 0x000fe20008010099 */
[----:B------:R-:W-:Y:S01]  /*4440*/  FFMA.FTZ R21, R22, -UR8, R157 ;  /* 0x8000000816157c23 */ /* 0x000fe2000801009d */
[C---:B------:R-:W-:Y:S01]  /*4450*/  FFMA.FTZ R25, R29.reuse, -UR8, R154 ;  /* 0x800000081d197c23 */ /* 0x040fe2000801009a */
[----:B------:R-:W-:Y:S01]  /*4460*/  FMUL.FTZ R153, R0, UR17 ;  /* 0x0000001100997c20 */ /* 0x000fe20008410000 */
[----:B------:R-:W-:Y:S01]  /*4470*/  FFMA.FTZ R18, R136, -UR8, R159 ;  /* 0x8000000888127c23 */ /* 0x000fe2000801009f */
[----:B------:R-:W-:Y:S01]  /*4480*/  FMUL.FTZ R157, R2, UR17 ;  /* 0x00000011029d7c20 */ /* 0x000fe20008410000 */
[----:B------:R-:W-:Y:S03]  /*4490*/  FFMA.FTZ R29, R29, -UR8, R152 ;  /* 0x800000081d1d7c23 */ /* 0x000fe60008010098 */
[----:B------:R1:W-:Y:S01]  /*44a0*/  MUFU.TANH R138, R162 ;  /* 0x000000a2008a7308 */ /* 0x0003e20000002400 */
[----:B--2---:R-:W-:Y:S01]  /*44b0*/  I2FP.F32.S32 R132, R10 ;  /* 0x0000000a00847245 */ /* 0x004fe20000201400 */
[----:B------:R-:W-:Y:S01]  /*44c0*/  FFMA.FTZ R10, -R152, R152, 1 ;  /* 0x3f800000980a7423 */ /* 0x000fe20000010198 */
[----:B---3--:R-:W-:Y:S01]  /*44d0*/  FFMA.FTZ R3, -R19, R19, 1 ;  /* 0x3f80000013037423 */ /* 0x008fe20000010113 */
[----:B------:R-:W-:Y:S01]  /*44e0*/  FFMA.FTZ R0, -R32, R32, 1 ;  /* 0x3f80000020007423 */ /* 0x000fe20000010120 */
[----:B------:R-:W-:Y:S01]  /*44f0*/  FFMA.FTZ R2, -R154, R154, 1 ;  /* 0x3f8000009a027423 */ /* 0x000fe2000001019a */
[----:B------:R-:W-:Y:S01]  /*4500*/  FFMA.FTZ R32, R143, -UR8, R32 ;  /* 0x800000088f207c23 */ /* 0x000fe20008010020 */
[----:B------:R-:W-:Y:S03]  /*4510*/  FMUL.FTZ R152, R8, UR17 ;  /* 0x0000001108987c20 */ /* 0x000fe60008410000 */
[----:B------:R-:W2:Y:S01]  /*4520*/  MUFU.TANH R12, R160 ;  /* 0x000000a0000c7308 */ /* 0x000ea20000002400 */
[----:B------:R-:W-:Y:S01]  /*4530*/  FFMA.FTZ R19, R35, -UR8, R19 ;  /* 0x8000000823137c23 */ /* 0x000fe20008010013 */
[----:B------:R-:W-:Y:S01]  /*4540*/  FMUL.FTZ R161, R10, UR17 ;  /* 0x000000110aa17c20 */ /* 0x000fe20008410000 */
[----:B------:R-:W-:Y:S01]  /*4550*/  FMUL.FTZ R159, R4, UR17 ;  /* 0x00000011049f7c20 */ /* 0x000fe20008410000 */
[----:B------:R-:W-:Y:S01]  /*4560*/  FFMA.FTZ R28, R28, -UR8, R134 ;  /* 0x800000081c1c7c23 */ /* 0x000fe20008010086 */
[----:B------:R-:W-:Y:S01]  /*4570*/  FFMA.FTZ R9, -R134, R134, 1 ;  /* 0x3f80000086097423 */ /* 0x000fe20000010186 */
[----:B------:R-:W-:Y:S01]  /*4580*/  FFMA.FTZ R8, -R133, R133, 1 ;  /* 0x3f80000085087423 */ /* 0x000fe20000010185 */
[----:B------:R-:W-:Y:S03]  /*4590*/  FFMA.FTZ R35, R35, -UR8, R14 ;  /* 0x8000000823237c23 */ /* 0x000fe6000801000e */
[----:B------:R-:W3:Y:S01]  /*45a0*/  MUFU.TANH R27, R137 ;  /* 0x00000089001b7308 */ /* 0x000ee20000002400 */
[----:B-1----:R-:W-:Y:S01]  /*45b0*/  FMUL.FTZ R162, R3, UR17 ;  /* 0x0000001103a27c20 */ /* 0x002fe20008410000 */
[----:B------:R-:W-:Y:S01]  /*45c0*/  FFMA.FTZ R4, -R14, R14, 1 ;  /* 0x3f8000000e047423 */ /* 0x000fe2000001010e */
[----:B------:R-:W-:Y:S01]  /*45d0*/  FFMA.FTZ R144, R144, -UR8, R13 ;  /* 0x8000000890907c23 */ /* 0x000fe2000801000d */
[----:B------:R-:W-:Y:S01]  /*45e0*/  FFMA.FTZ R10, -R13, R13, 1 ;  /* 0x3f8000000d0a7423 */ /* 0x000fe2000001010d */
[----:B------:R-:W-:Y:S01]  /*45f0*/  FMUL.FTZ R154, R2, UR17 ;  /* 0x00000011029a7c20 */ /* 0x000fe20008410000 */
[----:B------:R-:W-:Y:S01]  /*4600*/  FFMA.FTZ R2, -R150, R150, 1 ;  /* 0x3f80000096027423 */ /* 0x000fe20000010196 */
[----:B------:R-:W-:Y:S03]  /*4610*/  FFMA.FTZ R22, R22, -UR8, R150 ;  /* 0x8000000816167c23 */ /* 0x000fe60008010096 */
[----:B------:R-:W1:Y:S01]  /*4620*/  MUFU.TANH R148, R148 ;  /* 0x0000009400947308 */ /* 0x000e620000002400 */
[----:B--2---:R-:W-:Y:S01]  /*4630*/  FFMA.FTZ R143, R143, -UR8, R12 ;  /* 0x800000088f8f7c23 */ /* 0x004fe2000801000c */
[----:B------:R-:W-:Y:S01]  /*4640*/  FFMA.FTZ R3, -R12, R12, 1 ;  /* 0x3f8000000c037423 */ /* 0x000fe2000001010c */
[----:B------:R-:W-:Y:S01]  /*4650*/  FMUL.FTZ R150, R0, UR17 ;  /* 0x0000001100967c20 */ /* 0x000fe20008410000 */
[----:B------:R-:W-:Y:S01]  /*4660*/  FMUL.FTZ R172, R2, UR17 ;  /* 0x0000001102ac7c20 */ /* 0x000fe20008410000 */
[----:B------:R-:W-:Y:S01]  /*4670*/  FFMA.FTZ R0, -R26, R26, 1 ;  /* 0x3f8000001a007423 */ /* 0x000fe2000001011a */
[----:B------:R-:W-:Y:S01]  /*4680*/  FMUL.FTZ R151, R7, UR17 ;  /* 0x0000001107977c20 */ /* 0x000fe20008410000 */
[----:B------:R-:W-:Y:S03]  /*4690*/  FMUL.FTZ R160, R9, UR17 ;  /* 0x0000001109a07c20 */ /* 0x000fe60008410000 */
[----:B------:R-:W2:Y:S01]  /*46a0*/  MUFU.TANH R137, R163 ;  /* 0x000000a300897308 */ /* 0x000ea20000002400 */
[----:B---3--:R-:W-:Y:S01]  /*46b0*/  FFMA.FTZ R2, -R27, R27, 1 ;  /* 0x3f8000001b027423 */ /* 0x008fe2000001011b */
[----:B------:R-:W-:Y:S01]  /*46c0*/  FMUL.FTZ R233, R0, UR17 ;  /* 0x0000001100e97c20 */ /* 0x000fe20008410000 */
[----:B------:R-:W-:Y:S01]  /*46d0*/  FFMA.FTZ R7, -R20, R20, 1 ;  /* 0x3f80000014077423 */ /* 0x000fe20000010114 */
[----:B------:R-:W-:Y:S01]  /*46e0*/  I2FP.F32.S32 R6, R6 ;  /* 0x0000000600067245 */ /* 0x000fe20000201400 */
[----:B------:R-:W-:Y:S01]  /*46f0*/  FMUL.FTZ R242, R2, UR17 ;  /* 0x0000001102f27c20 */ /* 0x000fe20008410000 */
[----:B------:R-:W-:Y:S01]  /*4700*/  FFMA.FTZ R2, -R138, R138, 1 ;  /* 0x3f8000008a027423 */ /* 0x000fe2000001018a */
[----:B------:R-:W-:Y:S03]  /*4710*/  I2FP.F32.S32 R5, R5 ;  /* 0x0000000500057245 */ /* 0x000fe60000201400 */
[----:B------:R-:W3:Y:S01]  /*4720*/  MUFU.TANH R11, R164 ;  /* 0x000000a4000b7308 */ /* 0x000ee20000002400 */
[----:B-1----:R-:W-:Y:S01]  /*4730*/  FFMA.FTZ R9, -R148, R148, 1 ;  /* 0x3f80000094097423 */ /* 0x002fe20000010194 */
[----:B------:R-:W-:Y:S01]  /*4740*/  FMUL.FTZ R173, R8, UR17 ;  /* 0x0000001108ad7c20 */ /* 0x000fe20008410000 */
[----:B------:R-:W-:Y:S01]  /*4750*/  FMUL.FTZ R247, R4, UR17 ;  /* 0x0000001104f77c20 */ /* 0x000fe20008410000 */
[----:B------:R-:W-:Y:S01]  /*4760*/  FMUL.FTZ R245, R3, UR17 ;  /* 0x0000001103f57c20 */ /* 0x000fe20008410000 */
[----:B------:R-:W-:Y:S01]  /*4770*/  FMUL.FTZ R248, R9, UR17 ;  /* 0x0000001109f87c20 */ /* 0x000fe20008410000 */
[----:B------:R-:W-:Y:S01]  /*4780*/  FMUL.FTZ R232, R2, UR17 ;  /* 0x0000001102e87c20 */ /* 0x000fe20008410000 */
[----:B------:R-:W-:Y:S03]  /*4790*/  FFMA.FTZ R20, R132, -UR8, R20 ;  /* 0x8000000884147c23 */ /* 0x000fe60008010014 */
[----:B------:R1:W4:Y:S01]  /*47a0*/  MUFU.TANH R15, R168 ;  /* 0x000000a8000f7308 */ /* 0x0003220000002400 */
[----:B--2---:R-:W-:Y:S01]  /*47b0*/  FFMA.FTZ R0, -R137, R137, 1 ;  /* 0x3f80000089007423 */ /* 0x004fe20000010189 */
[----:B------:R-:W-:Y:S01]  /*47c0*/  FFMA.FTZ R137, R141, -UR8, R137 ;  /* 0x800000088d897c23 */ /* 0x000fe20008010089 */
[----:B------:R-:W-:Y:S01]  /*47d0*/  FFMA.FTZ R27, R140, -UR8, R27 ;  /* 0x800000088c1b7c23 */ /* 0x000fe2000801001b */
[----:B------:R-:W-:Y:S01]  /*47e0*/  FFMA.FTZ R26, R139, -UR8, R26 ;  /* 0x800000088b1a7c23 */ /* 0x000fe2000801001a */
[----:B------:R-:W-:Y:S01]  /*47f0*/  FMUL.FTZ R231, R0, UR17 ;  /* 0x0000001100e77c20 */ /* 0x000fe20008410000 */
[----:B------:R-:W-:Y:S01]  /*4800*/  FFMA.FTZ R138, R142, -UR8, R138 ;  /* 0x800000088e8a7c23 */ /* 0x000fe2000801008a */
[----:B------:R-:W-:Y:S03]  /*4810*/  FFMA.FTZ R132, R132, -UR8, R148 ;  /* 0x8000000884847c23 */ /* 0x000fe60008010094 */
[----:B------:R-:W2:Y:S01]  /*4820*/  MUFU.TANH R134, R165 ;  /* 0x000000a500867308 */ /* 0x000ea20000002400 */
[----:B---3--:R-:W-:Y:S01]  /*4830*/  FFMA.FTZ R136, R136, -UR8, R11 ;  /* 0x8000000888887c23 */ /* 0x008fe2000801000b */
[----:B------:R-:W-:Y:S01]  /*4840*/  FFMA.FTZ R11, -R11, R11, 1 ;  /* 0x3f8000000b0b7423 */ /* 0x000fe2000001010b */
[----:B------:R-:W-:Y:S03]  /*4850*/  FMUL.FTZ R246, R10, UR17 ;  /* 0x000000110af67c20 */ /* 0x000fe60008410000 */
[----:B------:R-:W-:Y:S04]  /*4860*/  FMUL.FTZ R175, R11, UR17 ;  /* 0x000000110baf7c20 */ /* 0x000fe80008410000 */
[----:B------:R-:W3:Y:S01]  /*4870*/  MUFU.TANH R16, R166 ;  /* 0x000000a600107308 */ /* 0x000ee20000002400 */
[----:B-1----:R-:W-:Y:S01]  /*4880*/  FMUL.FTZ R168, R7, UR17 ;  /* 0x0000001107a87c20 */ /* 0x002fe20008410000 */
[----:B----4-:R-:W-:Y:S01]  /*4890*/  FFMA.FTZ R4, -R15, R15, 1 ;  /* 0x3f8000000f047423 */ /* 0x010fe2000001010f */
[----:B------:R-:W-:Y:S03]  /*48a0*/  FFMA.FTZ R140, R140, -UR8, R15 ;  /* 0x800000088c8c7c23 */ /* 0x000fe6000801000f */
[----:B------:R-:W-:Y:S04]  /*48b0*/  FMUL.FTZ R244, R4, UR17 ;  /* 0x0000001104f47c20 */ /* 0x000fe80008410000 */
[----:B------:R-:W1:Y:S01]  /*48c0*/  MUFU.TANH R133, R167 ;  /* 0x000000a700857308 */ /* 0x000e620000002400 */
[----:B--2---:R-:W-:Y:S01]  /*48d0*/  FFMA.FTZ R9, -R134, R134, 1 ;  /* 0x3f80000086097423 */ /* 0x004fe20000010186 */
[----:B------:R-:W-:Y:S08]  /*48e0*/  FFMA.FTZ R135, R135, -UR8, R134 ;  /* 0x8000000887877c23 */ /* 0x000ff00008010086 */
[----:B------:R-:W2:Y:S01]  /*48f0*/  MUFU.TANH R14, R169 ;  /* 0x000000a9000e7308 */ /* 0x000ea20000002400 */
[----:B---3--:R-:W-:Y:S01]  /*4900*/  FFMA.FTZ R8, -R16, R16, 1 ;  /* 0x3f80000010087423 */ /* 0x008fe20000010110 */
[----:B------:R-:W-:Y:S03]  /*4910*/  FFMA.FTZ R142, R142, -UR8, R16 ;  /* 0x800000088e8e7c23 */ /* 0x000fe60008010010 */
[----:B------:R-:W-:Y:S05]  /*4920*/  FMUL.FTZ R174, R8, UR17 ;  /* 0x0000001108ae7c20 */ /* 0x000fea0008410000 */
[----:B------:R-:W3:Y:S01]  /*4930*/  MUFU.TANH R13, R170 ;  /* 0x000000aa000d7308 */ /* 0x000ee20000002400 */
[----:B-1----:R-:W-:Y:S01]  /*4940*/  FFMA.FTZ R7, -R133, R133, 1 ;  /* 0x3f80000085077423 */ /* 0x002fe20000010185 */
[----:B------:R-:W-:Y:S08]  /*4950*/  FFMA.FTZ R141, R141, -UR8, R133 ;  /* 0x800000088d8d7c23 */ /* 0x000ff00008010085 */
[----:B------:R-:W1:Y:S01]  /*4960*/  MUFU.TANH R12, R171 ;  /* 0x000000ab000c7308 */ /* 0x000e620000002400 */
[----:B--2---:R-:W-:Y:S01]  /*4970*/  FFMA.FTZ R3, -R14, R14, 1 ;  /* 0x3f8000000e037423 */ /* 0x004fe2000001010e */
[----:B------:R-:W-:Y:S01]  /*4980*/  FFMA.FTZ R139, R139, -UR8, R14 ;  /* 0x800000088b8b7c23 */ /* 0x000fe2000801000e */
[----:B------:R-:W-:Y:S02]  /*4990*/  FMUL.FTZ R169, R7, UR17 ;  /* 0x0000001107a97c20 */ /* 0x000fe40008410000 */
[----:B------:R-:W-:Y:S01]  /*49a0*/  FMUL.FTZ R243, R3, UR17 ;  /* 0x0000001103f37c20 */ /* 0x000fe20008410000 */
[----:B---3--:R-:W-:Y:S01]  /*49b0*/  FFMA.FTZ R2, -R13, R13, 1 ;  /* 0x3f8000000d027423 */ /* 0x008fe2000001010d */
[----:B------:R-:W-:Y:S01]  /*49c0*/  FFMA.FTZ R134, R6, -UR8, R13 ;  /* 0x8000000806867c23 */ /* 0x000fe2000801000d */
[----:B------:R-:W-:Y:S02]  /*49d0*/  FMUL.FTZ R170, R9, UR17 ;  /* 0x0000001109aa7c20 */ /* 0x000fe40008410000 */
[----:B------:R-:W-:Y:S01]  /*49e0*/  FMUL.FTZ R230, R2, UR17 ;  /* 0x0000001102e67c20 */ /* 0x000fe20008410000 */
[----:B-1----:R-:W-:Y:S01]  /*49f0*/  FFMA.FTZ R0, -R12, R12, 1 ;  /* 0x3f8000000c007423 */ /* 0x002fe2000001010c */
[----:B------:R-:W-:Y:S03]  /*4a00*/  FFMA.FTZ R133, R5, -UR8, R12 ;  /* 0x8000000805857c23 */ /* 0x000fe6000801000c */
[----:B------:R-:W-:Y:S01]  /*4a10*/  FMUL.FTZ R171, R0, UR17 ;  /* 0x0000001100ab7c20 */ /* 0x000fe20008410000 */
        /* <DEDUP_REMOVED lines=12> */
.L_x_991:
[----:B------:R-:W1:Y:S01]  /*4ae0*/  S2R R0, SR_TID.X ;  /* 0x0000000000007919 */ /* 0x000e620000002100 */
[----:B------:R-:W-:Y:S01]  /*4af0*/  IMAD.U32 R16, RZ, RZ, UR52 ;  /* 0x00000034ff107e24 */ /* 0x000fe2000f8e00ff */
[----:B------:R-:W-:Y:S01]  /*4b00*/  UIADD3 UR20, UPT, UPT, UR42, UR10, -UR44 ;  /* 0x0000000a2a147290 */ /* 0x000fe2000fffe82c */
[----:B------:R-:W-:Y:S01]  /*4b10*/  IMAD.MOV.U32 R15, RZ, RZ, 0x1 ;  /* 0x00000001ff0f7424 */ /* 0x000fe200078e00ff */
[----:B------:R-:W-:Y:S01]  /*4b20*/  UIADD3 UR21, UPT, UPT, UR42, -UR11, -UR44 ;  /* 0x8000000b2a157290 */ /* 0x000fe2000fffe82c */
[----:B------:R-:W-:Y:S02]  /*4b30*/  IMAD.MOV.U32 R7, RZ, RZ, 0x9 ;  /* 0x00000009ff077424 */ /* 0x000fe400078e00ff */
[----:B------:R-:W-:Y:S01]  /*4b40*/  IMAD.MOV.U32 R6, RZ, RZ, 0x21 ;  /* 0x00000021ff067424 */ /* 0x000fe200078e00ff */
[--C-:B-1----:R-:W-:Y:S01]  /*4b50*/  SHF.R.U32.HI R2, RZ, 0x1, R0.reuse ;  /* 0x00000001ff027819 */ /* 0x102fe20000011600 */
[----:B------:R-:W-:Y:S01]  /*4b60*/  IMAD.SHL.U32 R3, R0, 0x2, RZ ;  /* 0x0000000200037824 */ /* 0x000fe200078e00ff */
[----:B------:R-:W-:Y:S02]  /*4b70*/  SHF.R.U32.HI R4, RZ, 0x2, R0 ;  /* 0x00000002ff047819 */ /* 0x000fe40000011600 */
[----:B------:R-:W-:Y:S02]  /*4b80*/  LOP3.LUT R235, R2, 0x10, RZ, 0xc0, !PT ;  /* 0x0000001002eb7812 */ /* 0x000fe400078ec0ff */
[----:B------:R-:W-:Y:S02]  /*4b90*/  LOP3.LUT R0, R3, 0x6, RZ, 0xc0, !PT ;  /* 0x0000000603007812 */ /* 0x000fe400078ec0ff */
[----:B------:R-:W-:Y:S02]  /*4ba0*/  LOP3.LUT R235, R235, 0x7, R4, 0xf8, !PT ;  /* 0x00000007ebeb7812 */ /* 0x000fe400078ef804 */
[----:B------:R-:W-:Y:S01]  /*4bb0*/  LOP3.LUT R2, R0, 0x1e0, R2, 0xf8, !PT ;  /* 0x000001e000027812 */ /* 0x000fe200078ef802 */
[----:B------:R-:W-:Y:S02]  /*4bc0*/  IMAD.U32 R0, RZ, RZ, UR46 ;  /* 0x0000002eff007e24 */ /* 0x000fe4000f8e00ff */
[----:B------:R-:W-:Y:S02]  /*4bd0*/  IMAD R16, R16, 0x40, R235 ;  /* 0x0000004010107824 */ /* 0x000fe400078e02eb */
[----:B------:R-:W-:Y:S02]  /*4be0*/  IMAD R0, R0, 0x80, R2 ;  /* 0x0000008000007824 */ /* 0x000fe400078e0202 */
[C---:B------:R-:W-:Y:S02]  /*4bf0*/  VIADD R5, R16.reuse, UR20 ;  /* 0x0000001410057c36 */ /* 0x040fe40008000000 */
[----:B------:R-:W-:Y:S02]  /*4c00*/  IMAD.MOV.U32 R2, RZ, RZ, 0x29 ;  /* 0x00000029ff027424 */ /* 0x000fe400078e00ff */
[----:B------:R-:W-:Y:S01]  /*4c10*/  VIADD R16, R16, UR21 ;  /* 0x0000001510107c36 */ /* 0x000fe20008000000 */
[C---:B------:R-:W-:Y:S01]  /*4c20*/  VIADDMNMX R15, R5.reuse, R15, UR42, PT ;  /* 0x0000002a050f7e46 */ /* 0x040fe2000b80010f */
[C---:B------:R-:W-:Y:S01]  /*4c30*/  VIADD R14, R0.reuse, 0x1 ;  /* 0x00000001000e7836 */ /* 0x040fe20000000000 */
[C---:B------:R-:W-:Y:S01]  /*4c40*/  VIADDMNMX R7, R5.reuse, R7, UR42, PT ;  /* 0x0000002a05077e46 */ /* 0x040fe2000b800107 */
[C---:B------:R-:W-:Y:S01]  /*4c50*/  VIADD R13, R0.reuse, 0x8 ;  /* 0x00000008000d7836 */ /* 0x040fe20000000000 */
[C---:B------:R-:W-:Y:S01]  /*4c60*/  VIADDMNMX R6, R5.reuse, R6, UR42, PT ;  /* 0x0000002a05067e46 */ /* 0x040fe2000b800106 */
[C---:B------:R-:W-:Y:S01]  /*4c70*/  VIADD R12, R0.reuse, 0x9 ;  /* 0x00000009000c7836 */ /* 0x040fe20000000000 */
[----:B------:R-:W-:Y:S01]  /*4c80*/  VIADDMNMX R5, R5, R2, UR42, PT ;  /* 0x0000002a05057e46 */ /* 0x000fe2000b800102 */
[C---:B------:R-:W-:Y:S01]  /*4c90*/  VIADD R11, R0.reuse, 0x10 ;  /* 0x00000010000b7836 */ /* 0x040fe20000000000 */
[----:B------:R-:W-:Y:S01]  /*4ca0*/  VIMNMX R2, PT, PT, RZ, R16, !PT ;  /* 0x00000010ff027248 */ /* 0x000fe20007fe0100 */
[----:B------:R-:W-:Y:S01]  /*4cb0*/  VIADD R10, R0, 0x11 ;  /* 0x00000011000a7836 */ /* 0x000fe20000000000 */
[----:B------:R-:W-:Y:S01]  /*4cc0*/  VIADDMNMX R4, R16, 0x8, RZ, !PT ;  /* 0x0000000810047846 */ /* 0x000fe200078001ff */
[C---:B------:R-:W-:Y:S01]  /*4cd0*/  VIADD R9, R0.reuse, 0x18 ;  /* 0x0000001800097836 */ /* 0x040fe20000000000 */
[CC--:B------:R-:W-:Y:S01]  /*4ce0*/  ISETP.GE.AND P3, PT, R0.reuse, R2.reuse, PT ;  /* 0x000000020000720c */ /* 0x0c0fe20003f66270 */
[----:B------:R-:W-:Y:S01]  /*4cf0*/  VIADD R8, R0, 0x19 ;  /* 0x0000001900087836 */ /* 0x000fe20000000000 */
[-C--:B------:R-:W-:Y:S02]  /*4d00*/  ISETP.GE.AND P2, PT, R14, R2.reuse, PT ;  /* 0x000000020e00720c */ /* 0x080fe40003f46270 */
[----:B------:R-:W-:Y:S02]  /*4d10*/  FSEL R17, R17, -INF , P3 ;  /* 0xff80000011117808 */ /* 0x000fe40001800000 */
[-C--:B------:R-:W-:Y:S02]  /*4d20*/  ISETP.GE.AND P1, PT, R13, R2.reuse, PT ;  /* 0x000000020d00720c */ /* 0x080fe40003f26270 */
[-C--:B------:R-:W-:Y:S02]  /*4d30*/  ISETP.GE.AND P0, PT, R12, R2.reuse, PT ;  /* 0x000000020c00720c */ /* 0x080fe40003f06270 */
[-C--:B------:R-:W-:Y:S02]  /*4d40*/  ISETP.GE.AND P6, PT, R11, R2.reuse, PT ;  /* 0x000000020b00720c */ /* 0x080fe40003fc6270 */
[-C--:B------:R-:W-:Y:S02]  /*4d50*/  ISETP.GE.AND P5, PT, R10, R2.reuse, PT ;  /* 0x000000020a00720c */ /* 0x080fe40003fa6270 */
        /* <DEDUP_REMOVED lines=70> */
[----:B------:R-:W-:Y:S02]  /*51c0*/  ISETP.GE.AND P6, PT, R8, R15, PT ;  /* 0x0000000f0800720c */ /* 0x000fe40003fc6270 */
[-C--:B------:R-:W-:Y:S02]  /*51d0*/  ISETP.GE.AND P5, PT, R0, R7.reuse, PT ;  /* 0x000000070000720c */ /* 0x080fe40003fa6270 */
[-C--:B------:R-:W-:Y:S02]  /*51e0*/  ISETP.GE.AND P4, PT, R14, R7.reuse, PT ;  /* 0x000000070e00720c */ /* 0x080fe40003f86270 */
[-C--:B------:R-:W-:Y:S02]  /*51f0*/  ISETP.GE.AND P3, PT, R13, R7.reuse, PT ;  /* 0x000000070d00720c */ /* 0x080fe40003f66270 */
        /* <DEDUP_REMOVED lines=26> */
[----:B------:R-:W-:Y:S02]  /*53a0*/  ISETP.GE.AND P4, PT, R8, R6, PT ;  /* 0x000000060800720c */ /* 0x000fe40003f86270 */
        /* <DEDUP_REMOVED lines=22> */
.L_x_992:
[----:B------:R-:W2:Y:S01]  /*5510*/  LDL R2, [R1+0x14] ;  /* 0x0000140001027983 */ /* 0x000ea20000100800 */
[----:B------:R-:W-:Y:S01]  /*5520*/  MOV R10, 0x10 ;  /* 0x00000010000a7802 */ /* 0x000fe20000000f00 */
[----:B------:R-:W-:Y:S02]  /*5530*/  UISETP.GT.AND UP0, UPT, UR52, UR47, UPT ;  /* 0x0000002f3400728c */ /* 0x000fe4000bf04270 */
        /* <DEDUP_REMOVED lines=26> */
[----:B------:R-:W1:Y:S03]  /*56e0*/  S2R R164, SR_TID.X ;  /* 0x0000000000a47919 */ /* 0x000e660000002100 */
[----:B------:R-:W-:Y:S01]  /*56f0*/  STL [R1+0x1c], R36 ;  /* 0x00001c2401007387 */ /* 0x000fe20000100800 */
[C---:B-1----:R-:W-:Y:S02]  /*5700*/  SHF.L.U32 R167, R164.reuse, 0x4, RZ ;  /* 0x00000004a4a77819 */ /* 0x042fe400000006ff */
[----:B------:R-:W-:Y:S02]  /*5710*/  SHF.R.U32.HI R165, RZ, 0x1, R164 ;  /* 0x00000001ffa57819 */ /* 0x000fe400000116a4 */
[C---:B------:R-:W-:Y:S02]  /*5720*/  SHF.L.U32 R166, R164.reuse, 0x2, RZ ;  /* 0x00000002a4a67819 */ /* 0x040fe400000006ff */
[----:B------:R-:W-:Y:S04]  /*5730*/  LOP3.LUT P1, RZ, R164, 0x4, RZ, 0xc0, !PT ;  /* 0x00000004a4ff7812 */ /* 0x000fe8000782c0ff */
[----:B------:R-:W-:Y:S01]  /*5740*/  SEL R10, R10, 0xfffffff0, !P1 ;  /* 0xfffffff00a0a7807 */ /* 0x000fe20004800000 */
[C---:B--2---:R-:W-:Y:S01]  /*5750*/  FMUL.FTZ R3, R2.reuse, 1.4426950216293334961 ;  /* 0x3fb8aa3b02037820 */ /* 0x044fe20000410000 */
[----:B------:R-:W-:Y:S01]  /*5760*/  FSETP.NEU.FTZ.AND P0, PT, R2, -INF , PT ;  /* 0xff8000000200780b */ /* 0x000fe20003f1d000 */
[C---:B---3--:R-:W-:Y:S03]  /*5770*/  FMUL.FTZ R2, R0.reuse, 1.4426950216293334961 ;  /* 0x3fb8aa3b00027820 */ /* 0x048fe60000410000 */
[----:B------:R-:W-:Y:S02]  /*5780*/  FSEL R3, R3, RZ, P0 ;  /* 0x000000ff03037208 */ /* 0x000fe40000000000 */
[----:B------:R-:W-:Y:S01]  /*5790*/  FSETP.NEU.FTZ.AND P0, PT, R0, -INF , PT ;  /* 0xff8000000000780b */ /* 0x000fe20003f1d000 */
[----:B----4-:R-:W-:Y:S02]  /*57a0*/  FMUL.FTZ R0, R4, 1.4426950216293334961 ;  /* 0x3fb8aa3b04007820 */ /* 0x010fe40000410000 */
[--C-:B------:R-:W-:Y:S01]  /*57b0*/  FFMA.FTZ R134, R134, UR16, -R3.reuse ;  /* 0x0000001086867c23 */ /* 0x100fe20008010803 */
[----:B------:R-:W-:Y:S01]  /*57c0*/  FSEL R2, R2, RZ, P0 ;  /* 0x000000ff02027208 */ /* 0x000fe20000000000 */
[--C-:B------:R-:W-:Y:S01]  /*57d0*/  FFMA.FTZ R17, R17, UR16, -R3.reuse ;  /* 0x0000001011117c23 */ /* 0x100fe20008010803 */
[----:B------:R-:W-:Y:S01]  /*57e0*/  FSETP.NEU.FTZ.AND P0, PT, R4, -INF , PT ;  /* 0xff8000000400780b */ /* 0x000fe20003f1d000 */
[--C-:B------:R-:W-:Y:S01]  /*57f0*/  FFMA.FTZ R21, R21, UR16, -R3.reuse ;  /* 0x0000001015157c23 */ /* 0x100fe20008010803 */
[--C-:B------:R-:W-:Y:S01]  /*5800*/  FFMA.FTZ R20, R20, UR16, -R3.reuse ;  /* 0x0000001014147c23 */ /* 0x100fe20008010803 */
[--C-:B------:R-:W-:Y:S01]  /*5810*/  FFMA.FTZ R19, R19, UR16, -R3.reuse ;  /* 0x0000001013137c23 */ /* 0x100fe20008010803 */
[--C-:B------:R-:W-:Y:S01]  /*5820*/  FFMA.FTZ R27, R27, UR16, -R3.reuse ;  /* 0x000000101b1b7c23 */ /* 0x100fe20008010803 */
[--C-:B------:R-:W-:Y:S01]  /*5830*/  FFMA.FTZ R26, R26, UR16, -R3.reuse ;  /* 0x000000101a1a7c23 */ /* 0x100fe20008010803 */
[----:B------:R-:W-:Y:S01]  /*5840*/  FFMA.FTZ R3, R133, UR16, -R3 ;  /* 0x0000001085037c23 */ /* 0x000fe20008010803 */
[----:B------:R-:W-:Y:S01]  /*5850*/  FSEL R0, R0, RZ, P0 ;  /* 0x000000ff00007208 */ /* 0x000fe20000000000 */
[C---:B------:R-:W-:Y:S01]  /*5860*/  FMUL.FTZ R4, R5.reuse, 1.4426950216293334961 ;  /* 0x3fb8aa3b05047820 */ /* 0x040fe20000410000 */
[----:B------:R-:W-:Y:S01]  /*5870*/  FSETP.NEU.FTZ.AND P0, PT, R5, -INF , PT ;  /* 0xff8000000500780b */ /* 0x000fe20003f1d000 */
[--C-:B------:R-:W-:Y:S01]  /*5880*/  FFMA.FTZ R140, R140, UR16, -R2.reuse ;  /* 0x000000108c8c7c23 */ /* 0x100fe20008010802 */
[----:B------:R-:W1:Y:S01]  /*5890*/  MUFU.EX2 R5, R3 ;  /* 0x0000000300057308 */ /* 0x000e620000000800 */
[--C-:B------:R-:W-:Y:S01]  /*58a0*/  FFMA.FTZ R132, R132, UR16, -R2.reuse ;  /* 0x0000001084847c23 */ /* 0x100fe20008010802 */
[--C-:B------:R-:W-:Y:S01]  /*58b0*/  FFMA.FTZ R35, R35, UR16, -R2.reuse ;  /* 0x0000001023237c23 */ /* 0x100fe20008010802 */
[--C-:B------:R-:W-:Y:S01]  /*58c0*/  FFMA.FTZ R18, R18, UR16, -R2.reuse ;  /* 0x0000001012127c23 */ /* 0x100fe20008010802 */
[--C-:B------:R-:W-:Y:S01]  /*58d0*/  FFMA.FTZ R24, R24, UR16, -R2.reuse ;  /* 0x0000001018187c23 */ /* 0x100fe20008010802 */
[--C-:B------:R-:W-:Y:S01]  /*58e0*/  FFMA.FTZ R23, R23, UR16, -R2.reuse ;  /* 0x0000001017177c23 */ /* 0x100fe20008010802 */
[--C-:B------:R-:W-:Y:S01]  /*58f0*/  FFMA.FTZ R22, R22, UR16, -R2.reuse ;  /* 0x0000001016167c23 */ /* 0x100fe20008010802 */
[----:B------:R-:W-:Y:S03]  /*5900*/  FFMA.FTZ R2, R139, UR16, -R2 ;  /* 0x000000108b027c23 */ /* 0x000fe60008010802 */
[----:B------:R-:W2:Y:S01]  /*5910*/  MUFU.EX2 R3, R140 ;  /* 0x0000008c00037308 */ /* 0x000ea20000000800 */
[--C-:B------:R-:W-:Y:S01]  /*5920*/  FFMA.FTZ R34, R34, UR16, -R0.reuse ;  /* 0x0000001022227c23 */ /* 0x100fe20008010800 */
[--C-:B------:R-:W-:Y:S01]  /*5930*/  FFMA.FTZ R33, R33, UR16, -R0.reuse ;  /* 0x0000001021217c23 */ /* 0x100fe20008010800 */
[--C-:B------:R-:W-:Y:S01]  /*5940*/  FFMA.FTZ R32, R32, UR16, -R0.reuse ;  /* 0x0000001020207c23 */ /* 0x100fe20008010800 */
[--C-:B------:R-:W-:Y:S01]  /*5950*/  FFMA.FTZ R138, R138, UR16, -R0.reuse ;  /* 0x000000108a8a7c23 */ /* 0x100fe20008010800 */
[--C-:B------:R-:W-:Y:S01]  /*5960*/  FFMA.FTZ R137, R137, UR16, -R0.reuse ;  /* 0x0000001089897c23 */ /* 0x100fe20008010800 */
[--C-:B------:R-:W-:Y:S01]  /*5970*/  FFMA.FTZ R136, R136, UR16, -R0.reuse ;  /* 0x0000001088887c23 */ /* 0x100fe20008010800 */
[--C-:B------:R-:W-:Y:S03]  /*5980*/  FFMA.FTZ R135, R135, UR16, -R0.reuse ;  /* 0x0000001087877c23 */ /* 0x100fe60008010800 */
[----:B------:R3:W-:Y:S01]  /*5990*/  MUFU.EX2 R229, R2 ;  /* 0x0000000200e57308 */ /* 0x0007e20000000800 */
[----:B-1----:R1:W-:Y:S01]  /*59a0*/  STL [R1+0x4], R5 ;  /* 0x0000040501007387 */ /* 0x0023e20000100800 */
[----:B------:R-:W-:Y:S01]  /*59b0*/  FFMA.FTZ R25, R25, UR16, -R0 ;  /* 0x0000001019197c23 */ /* 0x000fe20008010800 */
[----:B------:R-:W-:Y:S02]  /*59c0*/  SHF.L.U32 R0, R164, 0x5, RZ ;  /* 0x00000005a4007819 */ /* 0x000fe400000006ff */
[----:B------:R-:W-:Y:S02]  /*59d0*/  FSEL R4, R4, RZ, P0 ;  /* 0x000000ff04047208 */ /* 0x000fe40000000000 */
[----:B------:R-:W-:Y:S03]  /*59e0*/  LOP3.LUT P0, RZ, R164, 0x8, RZ, 0xc0, !PT ;  /* 0x00000008a4ff7812 */ /* 0x000fe6000780c0ff */
[----:B------:R-:W-:Y:S01]  /*59f0*/  MUFU.EX2 R59, R24 ;  /* 0x00000018003b7308 */ /* 0x000fe20000000800 */
[----:B--2---:R2:W-:Y:S01]  /*5a00*/  STL [R1], R3 ;  /* 0x0000000301007387 */ /* 0x0045e20000100800 */
[--C-:B------:R-:W-:Y:S01]  /*5a10*/  FFMA.FTZ R31, R31, UR16, -R4.reuse ;  /* 0x000000101f1f7c23 */ /* 0x100fe20008010804 */
[--C-:B------:R-:W-:Y:S01]  /*5a20*/  FFMA.FTZ R30, R30, UR16, -R4.reuse ;  /* 0x000000101e1e7c23 */ /* 0x100fe20008010804 */
[--C-:B------:R-:W-:Y:S01]  /*5a30*/  FFMA.FTZ R29, R29, UR16, -R4.reuse ;  /* 0x000000101d1d7c23 */ /* 0x100fe20008010804 */
[--C-:B------:R-:W-:Y:S01]  /*5a40*/  FFMA.FTZ R28, R28, UR16, -R4.reuse ;  /* 0x000000101c1c7c23 */ /* 0x100fe20008010804 */
[--C-:B------:R-:W-:Y:S01]  /*5a50*/  FFMA.FTZ R142, R142, UR16, -R4.reuse ;  /* 0x000000108e8e7c23 */ /* 0x100fe20008010804 */
[--C-:B------:R-:W-:Y:S03]  /*5a60*/  FFMA.FTZ R144, R144, UR16, -R4.reuse ;  /* 0x0000001090907c23 */ /* 0x100fe60008010804 */
[----:B------:R-:W-:Y:S01]  /*5a70*/  MUFU.EX2 R148, R17 ;  /* 0x0000001100947308 */ /* 0x000fe20000000800 */
[----:B---3--:R-:W-:Y:S01]  /*5a80*/  LOP3.LUT R2, R167, 0x1c0, RZ, 0xc0, !PT ;  /* 0x000001c0a7027812 */ /* 0x008fe200078ec0ff */
[--C-:B------:R-:W-:Y:S01]  /*5a90*/  FFMA.FTZ R143, R143, UR16, -R4.reuse ;  /* 0x000000108f8f7c23 */ /* 0x100fe20008010804 */
[----:B------:R-:W-:Y:S07]  /*5aa0*/  FFMA.FTZ R4, R141, UR16, -R4 ;  /* 0x000000108d047c23 */ /* 0x000fee0008010804 */
[----:B------:R-:W3:Y:S01]  /*5ab0*/  MUFU.EX2 R163, R21 ;  /* 0x0000001500a37308 */ /* 0x000ee20000000800 */
[----:B-1----:R-:W-:Y:S09]  /*5ac0*/  LOP3.LUT R5, R0, 0x7400, RZ, 0xc0, !PT ;  /* 0x0000740000057812 */ /* 0x002ff200078ec0ff */
[----:B------:R-:W1:Y:S01]  /*5ad0*/  MUFU.EX2 R252, R18 ;  /* 0x0000001200fc7308 */ /* 0x000e620000000800 */
[----:B--2---:R-:W-:Y:S04]  /*5ae0*/  SHF.L.U32 R3, R164, 0x1, RZ ;  /* 0x00000001a4037819 */ /* 0x004fe800000006ff */
[--C-:B------:R-:W-:Y:S02]  /*5af0*/  LOP3.LUT R2, R2, 0x38, R3.reuse, 0xf8, !PT ;  /* 0x0000003802027812 */ /* 0x100fe400078ef803 */
[----:B------:R-:W-:Y:S03]  /*5b00*/  LOP3.LUT R5, R5, 0x6, R3, 0xf8, !PT ;  /* 0x0000000605057812 */ /* 0x000fe600078ef803 */
[----:B------:R-:W-:Y:S01]  /*5b10*/  MUFU.EX2 R52, R20 ;  /* 0x0000001400347308 */ /* 0x000fe20000000800 */
[----:B------:R-:W-:Y:S02]  /*5b20*/  LOP3.LUT R3, R2, 0x20, R165, 0x78, !PT ;  /* 0x0000002002037812 */ /* 0x000fe400078e78a5 */
[C---:B------:R-:W-:Y:S02]  /*5b30*/  LOP3.LUT R2, R0.reuse, 0xc0, RZ, 0xc0, !PT ;  /* 0x000000c000027812 */ /* 0x040fe400078ec0ff */
[----:B------:R-:W-:Y:S02]  /*5b40*/  LOP3.LUT R5, R5, R3, RZ, 0xfc, !PT ;  /* 0x0000000305057212 */ /* 0x000fe400078efcff */
[----:B------:R-:W-:Y:S03]  /*5b50*/  LOP3.LUT R3, R0, 0x120, RZ, 0xc0, !PT ;  /* 0x0000012000037812 */ /* 0x000fe600078ec0ff */
[----:B------:R-:W2:Y:S01]  /*5b60*/  MUFU.EX2 R51, R19 ;  /* 0x0000001300337308 */ /* 0x000ea20000000800 */
[----:B------:R-:W-:Y:S02]  /*5b70*/  LOP3.LUT R0, R2, 0x18, R166, 0xf8, !PT ;  /* 0x0000001802007812 */ /* 0x000fe400078ef8a6 */
[----:B------:R-:W4:Y:S01]  /*5b80*/  LDL.LU R166, [R1] ;  /* 0x0000000001a67983 */ /* 0x000f220000300800 */
[----:B------:R-:W-:Y:S02]  /*5b90*/  LOP3.LUT R2, R3, 0x200, R167, 0xf8, !PT ;  /* 0x0000020003027812 */ /* 0x000fe400078ef8a7 */
[----:B------:R-:W-:Y:S01]  /*5ba0*/  LEA R140, R5, UR4, 0x1 ;  /* 0x00000004058c7c11 */ /* 0x000fe2000f8e08ff */
[----:B------:R-:W4:Y:S01]  /*5bb0*/  LDL.LU R167, [R1+0x4] ;  /* 0x0000040001a77983 */ /* 0x000f220000300800 */
[----:B---3--:R-:W-:Y:S02]  /*5bc0*/  F2FP.F16.F32.PACK_AB R7, R163, R148 ;  /* 0x00000094a307723e */ /* 0x008fe400000000ff */
[----:B------:R-:W-:Y:S01]  /*5bd0*/  MUFU.EX2 R50, R23 ;  /* 0x0000001700327308 */ /* 0x000fe20000000800 */
[----:B-1----:R-:W-:Y:S02]  /*5be0*/  F2FP.F16.F32.PACK_AB R6, R59, R252 ;  /* 0x000000fc3b06723e */ /* 0x002fe400000000ff */
[----:B------:R-:W-:Y:S01]  /*5bf0*/  IADD3 R3, PT, PT, R10, R140, RZ ;  /* 0x0000008c0a037210 */ /* 0x000fe20007ffe0ff */
[----:B------:R-:W-:Y:S01]  /*5c00*/  STS [R140+0x13000], R7 ;  /* 0x013000078c007388 */ /* 0x000fe20000000800 */
[--C-:B------:R-:W-:Y:S02]  /*5c10*/  LOP3.LUT R0, R0, 0x8, R165.reuse, 0x78, !PT ;  /* 0x0000000800007812 */ /* 0x100fe400078e78a5 */
[----:B------:R-:W-:Y:S01]  /*5c20*/  IADD3 R141, PT, PT, R140, 0x13020, RZ ;  /* 0x000130208c8d7810 */ /* 0x000fe20007ffe0ff */
[----:B------:R-:W-:Y:S01]  /*5c30*/  STS [R140+0x13400], R6 ;  /* 0x013400068c007388 */ /* 0x000fe20000000800 */
[----:B--2---:R-:W-:Y:S01]  /*5c40*/  F2FP.F16.F32.PACK_AB R5, R51, R52 ;  /* 0x000000343305723e */ /* 0x004fe200000000ff */
[----:B------:R-:W1:Y:S01]  /*5c50*/  MUFU.EX2 R49, R22 ;  /* 0x0000001600317308 */ /* 0x000e620000000800 */
[----:B------:R-:W-:Y:S03]  /*5c60*/  LOP3.LUT R0, R2, R0, RZ, 0xfc, !PT ;  /* 0x0000000002007212 */ /* 0x000fe600078efcff */
[----:B------:R2:W-:Y:S01]  /*5c70*/  STS [R3+0x13000], R5 ;  /* 0x0130000503007388 */ /* 0x0005e20000000800 */
[----:B------:R-:W-:Y:S05]  /*5c80*/  LEA R0, R0, UR4, 0x1 ;  /* 0x0000000400007c11 */ /* 0x000fea000f8e08ff */
[----:B------:R-:W-:Y:S10]  /*5c90*/  MUFU.EX2 R58, R25 ;  /* 0x00000019003a7308 */ /* 0x000ff40000000800 */
[----:B------:R-:W2:Y:S01]  /*5ca0*/  MUFU.EX2 R57, R34 ;  /* 0x0000002200397308 */ /* 0x000ea20000000800 */
[----:B-1----:R-:W-:Y:S05]  /*5cb0*/  F2FP.F16.F32.PACK_AB R2, R49, R50 ;  /* 0x000000323102723e */ /* 0x002fea00000000ff */
[----:B------:R1:W-:Y:S04]  /*5cc0*/  STS [R3+0x13400], R2 ;  /* 0x0134000203007388 */ /* 0x0003e80000000800 */
[----:B------:R-:W-:Y:S10]  /*5cd0*/  MUFU.EX2 R251, R31 ;  /* 0x0000001f00fb7308 */ /* 0x000ff40000000800 */
[----:B------:R-:W3:Y:S01]  /*5ce0*/  MUFU.EX2 R250, R30 ;  /* 0x0000001e00fa7308 */ /* 0x000ee20000000800 */
[----:B--2---:R-:W-:Y:S05]  /*5cf0*/  F2FP.F16.F32.PACK_AB R5, R57, R58 ;  /* 0x0000003a3905723e */ /* 0x004fea00000000ff */
[----:B------:R2:W-:Y:S04]  /*5d00*/  STS [R140+0x14000], R5 ;  /* 0x014000058c007388 */ /* 0x0005e80000000800 */
[----:B------:R-:W-:Y:S01]  /*5d10*/  MUFU.EX2 R56, R33 ;  /* 0x0000002100387308 */ /* 0x000fe20000000800 */
[----:B-1----:R-:W-:Y:S09]  /*5d20*/  MOV R2, R141 ;  /* 0x0000008d00027202 */ /* 0x002ff20000000f00 */
[----:B------:R-:W2:Y:S01]  /*5d30*/  MUFU.EX2 R55, R32 ;  /* 0x0000002000377308 */ /* 0x000ea20000000800 */
[----:B---3--:R-:W-:Y:S05]  /*5d40*/  F2FP.F16.F32.PACK_AB R6, R250, R251 ;  /* 0x000000fbfa06723e */ /* 0x008fea00000000ff */
[----:B------:R-:W-:Y:S04]  /*5d50*/  STS [R140+0x14400], R6 ;  /* 0x014400068c007388 */ /* 0x000fe80000000800 */
[----:B------:R-:W-:Y:S10]  /*5d60*/  MUFU.EX2 R54, R29 ;  /* 0x0000001d00367308 */ /* 0x000ff40000000800 */
[----:B------:R-:W1:Y:S01]  /*5d70*/  MUFU.EX2 R53, R28 ;  /* 0x0000001c00357308 */ /* 0x000e620000000800 */
[----:B--2---:R-:W-:Y:S05]  /*5d80*/  F2FP.F16.F32.PACK_AB R5, R55, R56 ;  /* 0x000000383705723e */ /* 0x004fea00000000ff */
[----:B------:R-:W-:Y:S04]  /*5d90*/  STS [R3+0x14000], R5 ;  /* 0x0140000503007388 */ /* 0x000fe80000000800 */
[----:B------:R2:W-:Y:S10]  /*5da0*/  MUFU.EX2 R38, R142 ;  /* 0x0000008e00267308 */ /* 0x0005f40000000800 */
[----:B------:R-:W-:Y:S01]  /*5db0*/  MUFU.EX2 R48, R27 ;  /* 0x0000001b00307308 */ /* 0x000fe20000000800 */
[----:B-1----:R-:W-:Y:S05]  /*5dc0*/  F2FP.F16.F32.PACK_AB R9, R53, R54 ;  /* 0x000000363509723e */ /* 0x002fea00000000ff */
[----:B------:R1:W-:Y:S04]  /*5dd0*/  STS [R3+0x14400], R9 ;  /* 0x0144000903007388 */ /* 0x0003e80000000800 */
[----:B------:R-:W3:Y:S01]  /*5de0*/  MUFU.EX2 R47, R26 ;  /* 0x0000001a002f7308 */ /* 0x000ee20000000800 */
[----:B--2---:R-:W-:Y:S04]  /*5df0*/  IADD3 R142, PT, PT, R140, 0x13000, RZ ;  /* 0x000130008c8e7810 */ /* 0x004fe80007ffe0ff */
[----:B------:R-:W-:Y:S05]  /*5e00*/  @P0 IADD3 R2, PT, PT, R142, -0x20, RZ ;  /* 0xffffffe08e020810 */ /* 0x000fea0007ffe0ff */
[----:B------:R-:W-:Y:S10]  /*5e10*/  MUFU.EX2 R46, R132 ;  /* 0x00000084002e7308 */ /* 0x000ff40000000800 */
[----:B------:R-:W2:Y:S01]  /*5e20*/  MUFU.EX2 R45, R35 ;  /* 0x00000023002d7308 */ /* 0x000ea20000000800 */
[----:B---3--:R-:W-:Y:S05]  /*5e30*/  F2FP.F16.F32.PACK_AB R8, R47, R48 ;  /* 0x000000302f08723e */ /* 0x008fea00000000ff */
[----:B------:R-:W-:Y:S04]  /*5e40*/  STS [R2], R8 ;  /* 0x0000000802007388 */ /* 0x000fe80000000800 */
[----:B------:R-:W-:Y:S10]  /*5e50*/  MUFU.EX2 R36, R134 ;  /* 0x0000008600247308 */ /* 0x000ff40000000800 */
[----:B------:R3:W1:Y:S01]  /*5e60*/  MUFU.EX2 R37, R4 ;  /* 0x0000000400257308 */ /* 0x0006620000000800 */
[----:B--2---:R-:W-:Y:S05]  /*5e70*/  F2FP.F16.F32.PACK_AB R7, R45, R46 ;  /* 0x0000002e2d07723e */ /* 0x004fea00000000ff */
[----:B------:R2:W-:Y:S04]  /*5e80*/  STS [R2+0x400], R7 ;  /* 0x0004000702007388 */ /* 0x0005e80000000800 */
[----:B------:R-:W-:Y:S10]  /*5e90*/  MUFU.EX2 R44, R138 ;  /* 0x0000008a002c7308 */ /* 0x000ff40000000800 */
[----:B------:R-:W2:Y:S01]  /*5ea0*/  MUFU.EX2 R43, R137 ;  /* 0x00000089002b7308 */ /* 0x000ea20000000800 */
[----:B---3--:R-:W-:Y:S02]  /*5eb0*/  IADD3 R4, PT, PT, R10, R2, RZ ;  /* 0x000000020a047210 */ /* 0x008fe40007ffe0ff */
[----:B-1----:R-:W-:Y:S07]  /*5ec0*/  F2FP.F16.F32.PACK_AB R3, R37, R38 ;  /* 0x000000262503723e */ /* 0x002fee00000000ff */
[----:B------:R-:W-:Y:S10]  /*5ed0*/  MUFU.EX2 R42, R144 ;  /* 0x00000090002a7308 */ /* 0x000ff40000000800 */
[----:B------:R-:W-:Y:S01]  /*5ee0*/  MUFU.EX2 R41, R143 ;  /* 0x0000008f00297308 */ /* 0x000fe20000000800 */
[----:B--2---:R-:W-:Y:S09]  /*5ef0*/  F2FP.F16.F32.PACK_AB R7, R43, R44 ;  /* 0x0000002c2b07723e */ /* 0x004ff200000000ff */
[----:B------:R-:W-:Y:S10]  /*5f00*/  MUFU.EX2 R40, R136 ;  /* 0x0000008800287308 */ /* 0x000ff40000000800 */
[----:B------:R-:W1:Y:S01]  /*5f10*/  MUFU.EX2 R39, R135 ;  /* 0x0000008700277308 */ /* 0x000e620000000800 */
[----:B----4-:R-:W-:Y:S02]  /*5f20*/  F2FP.F16.F32.PACK_AB R5, R229, R166 ;  /* 0x000000a6e505723e */ /* 0x010fe400000000ff */
        /* <DEDUP_REMOVED lines=55> */
[----:B------:R-:W-:Y:S02]  /*62a0*/  ISETP.NE.AND P1, PT, R0, RZ, PT ;  /* 0x000000ff0000720c */ /* 0x000fe40003f25270 */
[----:B------:R-:W-:Y:S04]  /*62b0*/  LOP3.LUT R0, R164, 0x8, RZ, 0xc0, !PT ;  /* 0x00000008a4007812 */ /* 0x000fe800078ec0ff */
[C---:B------:R-:W-:Y:S02]  /*62c0*/  ISETP.NE.AND P0, PT, R0.reuse, RZ, PT ;  /* 0x000000ff0000720c */ /* 0x040fe40003f05270 */
        /* <DEDUP_REMOVED lines=14> */
[----:B-----5:R-:W-:Y:S01]  /*63b0*/  FADD.FTZ R6, -R147, R6 ;  /* 0x0000000693067221 */ /* 0x020fe20000010100 */
[----:B------:R-:W-:Y:S01]  /*63c0*/  FADD.FTZ R4, -R149, R4 ;  /* 0x0000000495047221 */ /* 0x000fe20000010100 */
[----:B------:R-:W-:Y:S01]  /*63d0*/  FADD.FTZ R7, -R147, R7 ;  /* 0x0000000793077221 */ /* 0x000fe20000010100 */
[----:B------:R-:W-:Y:S02]  /*63e0*/  FADD.FTZ R5, -R149, R5 ;  /* 0x0000000595057221 */ /* 0x000fe40000010100 */
[----:B------:R-:W-:Y:S01]  /*63f0*/  FMUL.FTZ R143, R148, R4 ;  /* 0x00000004948f7220 */ /* 0x000fe20000410000 */
[----:B------:R-:W-:Y:S01]  /*6400*/  MOV R4, R141 ;  /* 0x0000008d00047202 */ /* 0x000fe20000000f00 */
[----:B------:R-:W-:Y:S01]  /*6410*/  FMUL.FTZ R141, R252, R6 ;  /* 0x00000006fc8d7220 */ /* 0x000fe20000410000 */
[----:B------:R-:W-:Y:S01]  /*6420*/  FMUL.FTZ R6, R59, R7 ;  /* 0x000000073b067220 */ /* 0x000fe20000410000 */
[C---:B------:R-:W-:Y:S01]  /*6430*/  FADD.FTZ R8, -R146.reuse, R8 ;  /* 0x0000000892087221 */ /* 0x040fe20000010100 */
[----:B------:R1:W5:Y:S01]  /*6440*/  LDL.LU R59, [R1+0x78] ;  /* 0x00007800013b7983 */ /* 0x0003620000300800 */
[----:B------:R-:W-:Y:S01]  /*6450*/  FADD.FTZ R9, -R146, R9 ;  /* 0x0000000992097221 */ /* 0x000fe20000010100 */
[C---:B------:R-:W-:Y:S04]  /*6460*/  HMMA.16816.F32 R16, R132.reuse, R218, R16 ;  /* 0x000000da8410723c */ /* 0x040fe80000001810 */
[----:B------:R-:W-:Y:S01]  /*6470*/  FMUL.FTZ R8, R58, R8 ;  /* 0x000000083a087220 */ /* 0x000fe20000410000 */
[----:B------:R-:W-:Y:S01]  /*6480*/  FMUL.FTZ R7, R57, R9 ;  /* 0x0000000939077220 */ /* 0x000fe20000410000 */
[----:B------:R1:W5:Y:S01]  /*6490*/  LDL.LU R58, [R1+0x74] ;  /* 0x00007400013a7983 */ /* 0x0003620000300800 */
[C---:B------:R-:W-:Y:S01]  /*64a0*/  FADD.FTZ R12, -R146.reuse, R12 ;  /* 0x0000000c920c7221 */ /* 0x040fe20000010100 */
[----:B------:R-:W-:Y:S01]  /*64b0*/  FADD.FTZ R13, -R146, R13 ;  /* 0x0000000d920d7221 */ /* 0x000fe20000010100 */
[C---:B------:R-:W-:Y:S01]  /*64c0*/  FADD.FTZ R14, -R145.reuse, R14 ;  /* 0x0000000e910e7221 */ /* 0x040fe20000010100 */
[----:B------:R1:W5:Y:S01]  /*64d0*/  LDL.LU R57, [R1+0x70] ;  /* 0x0000700001397983 */ /* 0x0003620000300800 */
[----:B------:R-:W-:Y:S01]  /*64e0*/  FMUL.FTZ R144, R56, R12 ;  /* 0x0000000c38907220 */ /* 0x000fe20000410000 */
[----:B------:R-:W-:Y:S01]  /*64f0*/  @P0 IADD3 R4, PT, PT, R142, -0x20, RZ ;  /* 0xffffffe08e040810 */ /* 0x000fe20007ffe0ff */
[----:B------:R-:W-:Y:S01]  /*6500*/  FMUL.FTZ R142, R54, R14 ;  /* 0x0000000e368e7220 */ /* 0x000fe20000410000 */
[----:B------:R1:W5:Y:S01]  /*6510*/  LDL.LU R56, [R1+0x6c] ;  /* 0x00006c0001387983 */ /* 0x0003620000300800 */
[----:B------:R-:W-:Y:S01]  /*6520*/  FADD.FTZ R15, -R145, R15 ;  /* 0x0000000f910f7221 */ /* 0x000fe20000010100 */
[----:B------:R-:W-:Y:S01]  /*6530*/  FMUL.FTZ R2, R163, R5 ;  /* 0x00000005a3027220 */ /* 0x000fe20000410000 */
[----:B------:R-:W-:Y:S01]  /*6540*/  FMUL.FTZ R5, R155, R143 ;  /* 0x0000008f9b057220 */ /* 0x000fe20000410000 */
[----:B------:R-:W-:Y:S01]  /*6550*/  FMUL.FTZ R143, R55, R13 ;  /* 0x0000000d378f7220 */ /* 0x000fe20000410000 */
[----:B------:R-:W-:Y:S01]  /*6560*/  FMUL.FTZ R13, R53, R15 ;  /* 0x0000000f350d7220 */ /* 0x000fe20000410000 */
[----:B------:R1:W5:Y:S01]  /*6570*/  LDL.LU R55, [R1+0x68] ;  /* 0x0000680001377983 */ /* 0x0003620000300800 */
[C---:B------:R-:W-:Y:S01]  /*6580*/  SHF.L.U32 R148, R164.reuse, 0x6, RZ ;  /* 0x00000006a4947819 */ /* 0x040fe200000006ff */
[-C--:B------:R-:W-:Y:S02]  /*6590*/  HMMA.16816.F32 R20, R132, R220.reuse, R20 ;  /* 0x000000dc8414723c */ /* 0x080fe40000001814 */
[----:B------:R1:W5:Y:S01]  /*65a0*/  LDL.LU R54, [R1+0x64] ;  /* 0x0000640001367983 */ /* 0x0003620000300800 */
[----:B------:R-:W-:Y:S01]  /*65b0*/  SHF.L.U32 R163, R164, 0x3, RZ ;  /* 0x00000003a4a37819 */ /* 0x000fe200000006ff */
[----:B------:R-:W-:Y:S01]  /*65c0*/  FADD.FTZ R11, -R145, R11 ;  /* 0x0000000b910b7221 */ /* 0x000fe20000010100 */
[----:B------:R-:W-:Y:S01]  /*65d0*/  LOP3.LUT R0, R0, 0x1c0, R148, 0xf8, !PT ;  /* 0x000001c000007812 */ /* 0x000fe200078ef894 */
[----:B------:R1:W5:Y:S01]  /*65e0*/  LDL.LU R53, [R1+0x60] ;  /* 0x0000600001357983 */ /* 0x0003620000300800 */
[C---:B------:R-:W-:Y:S01]  /*65f0*/  FADD.FTZ R16, -R149.reuse, R16 ;  /* 0x0000001095107221 */ /* 0x040fe20000010100 */
[----:B------:R-:W-:Y:S01]  /*6600*/  LOP3.LUT R3, R148, 0x400, RZ, 0xc0, !PT ;  /* 0x0000040094037812 */ /* 0x000fe200078ec0ff */
[----:B------:R-:W-:Y:S01]  /*6610*/  FMUL.FTZ R9, R250, R11 ;  /* 0x0000000bfa097220 */ /* 0x000fe20000410000 */
[----:B------:R-:W-:Y:S01]  /*6620*/  LOP3.LUT R0, R0, 0x38, R163, 0x78, !PT ;  /* 0x0000003800007812 */ /* 0x000fe200078e78a3 */
[----:B------:R-:W-:Y:S01]  /*6630*/  FMUL.FTZ R11, R52, R16 ;  /* 0x00000010340b7220 */ /* 0x000fe20000410000 */
[----:B------:R-:W-:Y:S01]  /*6640*/  FADD.FTZ R17, -R149, R17 ;  /* 0x0000001195117221 */ /* 0x000fe20000010100 */
[----:B------:R1:W5:Y:S01]  /*6650*/  LDL.LU R52, [R1+0x5c] ;  /* 0x00005c0001347983 */ /* 0x0003620000300800 */
[----:B------:R-:W-:Y:S01]  /*6660*/  LEA R3, R0, R3, 0x1 ;  /* 0x0000000300037211 */ /* 0x000fe200078e08ff */
[----:B------:R-:W-:Y:S01]  /*6670*/  FMUL.FTZ R0, R158, R141 ;  /* 0x0000008d9e007220 */ /* 0x000fe20000410000 */
[----:B------:R-:W-:Y:S01]  /*6680*/  FMUL.FTZ R141, R51, R17 ;  /* 0x00000011338d7220 */ /* 0x000fe20000410000 */
[C---:B------:R-:W-:Y:S01]  /*6690*/  FADD.FTZ R18, -R147.reuse, R18 ;  /* 0x0000001293127221 */ /* 0x040fe20000010100 */
[----:B------:R1:W5:Y:S01]  /*66a0*/  LDL.LU R51, [R1+0x58] ;  /* 0x0000580001337983 */ /* 0x0003620000300800 */
[----:B------:R-:W-:Y:S01]  /*66b0*/  FADD.FTZ R19, -R147, R19 ;  /* 0x0000001393137221 */ /* 0x000fe20000010100 */
[----:B------:R-:W-:Y:S01]  /*66c0*/  FMUL.FTZ R8, R154, R8 ;  /* 0x000000089a087220 */ /* 0x000fe20000410000 */
[----:B------:R-:W-:Y:S01]  /*66d0*/  FMUL.FTZ R14, R50, R18 ;  /* 0x00000012320e7220 */ /* 0x000fe20000410000 */
[----:B------:R-:W-:Y:S01]  /*66e0*/  FMUL.FTZ R7, R153, R7 ;  /* 0x0000000799077220 */ /* 0x000fe20000410000 */
[----:B------:R1:W5:Y:S01]  /*66f0*/  LDL.LU R50, [R1+0x54] ;  /* 0x0000540001327983 */ /* 0x0003620000300800 */
[----:B------:R-:W-:Y:S01]  /*6700*/  FMUL.FTZ R12, R49, R19 ;  /* 0x00000013310c7220 */ /* 0x000fe20000410000 */
[----:B------:R-:W-:Y:S01]  /*6710*/  FADD.FTZ R20, -R149, R20 ;  /* 0x0000001495147221 */ /* 0x000fe20000010100 */
[----:B------:R-:W-:Y:S01]  /*6720*/  FMUL.FTZ R9, R151, R9 ;  /* 0x0000000997097220 */ /* 0x000fe20000410000 */
[----:B------:R1:W5:Y:S01]  /*6730*/  LDL.LU R49, [R1+0x50] ;  /* 0x0000500001317983 */ /* 0x0003620000300800 */
[----:B------:R-:W-:Y:S01]  /*6740*/  F2FP.F16.F32.PACK_AB R18, R7, R8 ;  /* 0x000000080712723e */ /* 0x000fe200000000ff */
[----:B------:R-:W-:Y:S01]  /*6750*/  FMUL.FTZ R7, R48, R20 ;  /* 0x0000001430077220 */ /* 0x000fe20000410000 */
[----:B------:R-:W-:Y:S01]  /*6760*/  FADD.FTZ R21, -R149, R21 ;  /* 0x0000001595157221 */ /* 0x000fe20000010100 */
[----:B------:R1:W5:Y:S01]  /*6770*/  LDL.LU R48, [R1+0x4c] ;  /* 0x00004c0001307983 */ /* 0x0003620000300800 */
[C---:B------:R-:W-:Y:S01]  /*6780*/  FADD.FTZ R22, -R147.reuse, R22 ;  /* 0x0000001693167221 */ /* 0x040fe20000010100 */
[----:B------:R-:W-:Y:S01]  /*6790*/  FMUL.FTZ R16, R160, R13 ;  /* 0x0000000da0107220 */ /* 0x000fe20000410000 */
[----:B------:R-:W-:Y:S01]  /*67a0*/  FADD.FTZ R23, -R147, R23 ;  /* 0x0000001793177221 */ /* 0x000fe20000010100 */
[----:B------:R-:W-:Y:S01]  /*67b0*/  FMUL.FTZ R14, R173, R14 ;  /* 0x0000000ead0e7220 */ /* 0x000fe20000410000 */
[----:B------:R-:W-:Y:S01]  /*67c0*/  FMUL.FTZ R13, R46, R22 ;  /* 0x000000162e0d7220 */ /* 0x000fe20000410000 */
[C---:B------:R-:W-:Y:S04]  /*67d0*/  HMMA.16816.F32 R24, R136.reuse, R220, R24 ;  /* 0x000000dc8818723c */ /* 0x040fe80000001818 */
[----:B------:R-:W-:Y:S01]  /*67e0*/  FMUL.FTZ R8, R45, R23 ;  /* 0x000000172d087220 */ /* 0x000fe20000410000 */
[----:B------:R-:W-:Y:S01]  /*67f0*/  FMUL.FTZ R15, R150, R143 ;  /* 0x0000008f960f7220 */ /* 0x000fe20000410000 */
[----:B------:R-:W-:Y:S01]  /*6800*/  FMUL.FTZ R12, R172, R12 ;  /* 0x0000000cac0c7220 */ /* 0x000fe20000410000 */
[----:B------:R-:W-:Y:S01]  /*6810*/  FMUL.FTZ R6, R156, R6 ;  /* 0x000000069c067220 */ /* 0x000fe20000410000 */
[-C--:B------:R-:W-:Y:S03]  /*6820*/  HMMA.16816.F32 R28, R136, R222.reuse, R28 ;  /* 0x000000de881c723c */ /* 0x080fe6000000181c */
[----:B------:R-:W-:Y:S01]  /*6830*/  F2FP.F16.F32.PACK_AB R12, R12, R14 ;  /* 0x0000000e0c0c723e */ /* 0x000fe200000000ff */
[----:B------:R-:W-:Y:S01]  /*6840*/  FADD.FTZ R10, -R145, R10 ;  /* 0x0000000a910a7221 */ /* 0x000fe20000010100 */
[----:B------:R-:W-:Y:S01]  /*6850*/  F2FP.F16.F32.PACK_AB R6, R6, R0 ;  /* 0x000000000606723e */ /* 0x000fe200000000ff */
[----:B------:R-:W-:Y:S01]  /*6860*/  FMUL.FTZ R0, R159, R144 ;  /* 0x000000909f007220 */ /* 0x000fe20000410000 */
[----:B------:R-:W-:Y:S01]  /*6870*/  FMUL.FTZ R2, R157, R2 ;  /* 0x000000029d027220 */ /* 0x000fe20000410000 */
[----:B------:R-:W-:Y:S01]  /*6880*/  FMUL.FTZ R10, R251, R10 ;  /* 0x0000000afb0a7220 */ /* 0x000fe20000410000 */
[----:B------:R-:W-:Y:S04]  /*6890*/  HMMA.16816.F32 R32, R132, R222, R32 ;  /* 0x000000de8420723c */ /* 0x000fe80000001820 */
[----:B------:R-:W-:Y:S01]  /*68a0*/  FMUL.FTZ R10, R152, R10 ;  /* 0x0000000a980a7220 */ /* 0x000fe20000410000 */
[C---:B------:R-:W-:Y:S01]  /*68b0*/  FADD.FTZ R24, -R146.reuse, R24 ;  /* 0x0000001892187221 */ /* 0x040fe20000010100 */
[----:B------:R-:W-:Y:S01]  /*68c0*/  F2FP.F16.F32.PACK_AB R15, R15, R0 ;  /* 0x000000000f0f723e */ /* 0x000fe200000000ff */
[----:B------:R-:W-:Y:S01]  /*68d0*/  FADD.FTZ R25, -R146, R25 ;  /* 0x0000001992197221 */ /* 0x000fe20000010100 */
[----:B------:R-:W-:Y:S01]  /*68e0*/  FADD.FTZ R26, -R145, R26 ;  /* 0x0000001a911a7221 */ /* 0x000fe20000010100 */
[----:B------:R-:W-:Y:S01]  /*68f0*/  F2FP.F16.F32.PACK_AB R17, R9, R10 ;  /* 0x0000000a0911723e */ /* 0x000fe200000000ff */
[----:B------:R-:W-:Y:S01]  /*6900*/  FMUL.FTZ R9, R47, R21 ;  /* 0x000000152f097220 */ /* 0x000fe20000410000 */
[----:B------:R-:W-:Y:S01]  /*6910*/  FMUL.FTZ R0, R44, R24 ;  /* 0x000000182c007220 */ /* 0x000fe20000410000 */
[----:B------:R1:W5:Y:S01]  /*6920*/  LDL.LU R47, [R1+0x48] ;  /* 0x00004800012f7983 */ /* 0x0003620000300800 */
[----:B------:R-:W-:Y:S01]  /*6930*/  FMUL.FTZ R25, R43, R25 ;  /* 0x000000192b197220 */ /* 0x000fe20000410000 */
[----:B------:R-:W-:Y:S01]  /*6940*/  FMUL.FTZ R20, R42, R26 ;  /* 0x0000001a2a147220 */ /* 0x000fe20000410000 */
[----:B------:R-:W-:Y:S01]  /*6950*/  FADD.FTZ R27, -R145, R27 ;  /* 0x0000001b911b7221 */ /* 0x000fe20000010100 */
[----:B------:R1:W5:Y:S01]  /*6960*/  LDL.LU R46, [R1+0x44] ;  /* 0x00004400012e7983 */ /* 0x0003620000300800 */
[C---:B------:R-:W-:Y:S01]  /*6970*/  FADD.FTZ R28, -R146.reuse, R28 ;  /* 0x0000001c921c7221 */ /* 0x040fe20000010100 */
[----:B------:R-:W-:Y:S01]  /*6980*/  FADD.FTZ R29, -R146, R29 ;  /* 0x0000001d921d7221 */ /* 0x000fe20000010100 */
[----:B------:R-:W-:Y:S01]  /*6990*/  FMUL.FTZ R27, R41, R27 ;  /* 0x0000001b291b7220 */ /* 0x000fe20000410000 */
[----:B------:R1:W5:Y:S01]  /*69a0*/  LDL.LU R45, [R1+0x40] ;  /* 0x00004000012d7983 */ /* 0x0003620000300800 */
[----:B------:R-:W-:Y:S01]  /*69b0*/  FMUL.FTZ R28, R40, R28 ;  /* 0x0000001c281c7220 */ /* 0x000fe20000410000 */
        /* <DEDUP_REMOVED lines=9> */
[----:B------:R-:W-:Y:S01]  /*6a50*/  F2FP.F16.F32.PACK_AB R2, R2, R5 ;  /* 0x000000050202723e */ /* 0x000fe200000000ff */
[----:B------:R1:W5:Y:S01]  /*6a60*/  LDL.LU R42, [R1+0x34] ;  /* 0x00003400012a7983 */ /* 0x0003620000300800 */
[----:B------:R-:W-:Y:S01]  /*6a70*/  MOV R24, 0x10 ;  /* 0x0000001000187802 */ /* 0x000fe20000000f00 */
[----:B------:R-:W-:Y:S01]  /*6a80*/  FMUL.FTZ R5, R161, R142 ;  /* 0x0000008ea1057220 */ /* 0x000fe20000410000 */
[----:B------:R-:W-:Y:S01]  /*6a90*/  FMUL.FTZ R11, R168, R11 ;  /* 0x0000000ba80b7220 */ /* 0x000fe20000410000 */
[----:B------:R1:W5:Y:S01]  /*6aa0*/  LDL.LU R41, [R1+0x30] ;  /* 0x0000300001297983 */ /* 0x0003620000300800 */
[----:B------:R-:W-:Y:S01]  /*6ab0*/  SEL R24, R24, 0xfffffff0, !P1 ;  /* 0xfffffff018187807 */ /* 0x000fe20004800000 */
[----:B------:R-:W-:Y:S01]  /*6ac0*/  FMUL.FTZ R10, R162, R141 ;  /* 0x0000008da20a7220 */ /* 0x000fe20000410000 */
[----:B------:R-:W-:Y:S01]  /*6ad0*/  FMUL.FTZ R7, R242, R7 ;  /* 0x00000007f2077220 */ /* 0x000fe20000410000 */
[----:B------:R-:W-:Y:S01]  /*6ae0*/  F2FP.F16.F32.PACK_AB R16, R16, R5 ;  /* 0x000000051010723e */ /* 0x000fe200000000ff */
[----:B------:R1:W5:Y:S01]  /*6af0*/  LDL.LU R40, [R1+0x2c] ;  /* 0x00002c0001287983 */ /* 0x0003620000300800 */
[----:B------:R-:W-:Y:S01]  /*6b00*/  FMUL.FTZ R9, R233, R9 ;  /* 0x00000009e9097220 */ /* 0x000fe20000410000 */
[----:B------:R-:W-:Y:S01]  /*6b10*/  FMUL.FTZ R13, R248, R13 ;  /* 0x0000000df80d7220 */ /* 0x000fe20000410000 */
[----:B------:R-:W-:Y:S01]  /*6b20*/  F2FP.F16.F32.PACK_AB R5, R10, R11 ;  /* 0x0000000b0a05723e */ /* 0x000fe200000000ff */
[----:B------:R1:W5:Y:S01]  /*6b30*/  LDL.LU R39, [R1+0x28] ;  /* 0x0000280001277983 */ /* 0x0003620000300800 */
[----:B------:R-:W-:Y:S01]  /*6b40*/  FMUL.FTZ R8, R247, R8 ;  /* 0x00000008f7087220 */ /* 0x000fe20000410000 */
[----:B------:R-:W-:Y:S01]  /*6b50*/  FADD.FTZ R33, -R149, R33 ;  /* 0x0000002195217221 */ /* 0x000fe20000010100 */
[----:B------:R-:W-:Y:S01]  /*6b60*/  F2FP.F16.F32.PACK_AB R9, R9, R7 ;  /* 0x000000070909723e */ /* 0x000fe200000000ff */
[----:B------:R1:W5:Y:S01]  /*6b70*/  LDL.LU R38, [R1+0x24] ;  /* 0x0000240001267983 */ /* 0x0003620000300800 */
[C---:B------:R-:W-:Y:S01]  /*6b80*/  FADD.FTZ R34, -R147.reuse, R34 ;  /* 0x0000002293227221 */ /* 0x040fe20000010100 */
[----:B------:R-:W-:Y:S01]  /*6b90*/  FADD.FTZ R35, -R147, R35 ;  /* 0x0000002393237221 */ /* 0x000fe20000010100 */
[----:B------:R-:W-:Y:S01]  /*6ba0*/  F2FP.F16.F32.PACK_AB R8, R8, R13 ;  /* 0x0000000d0808723e */ /* 0x000fe200000000ff */
[----:B------:R1:W5:Y:S01]  /*6bb0*/  LDL.LU R37, [R1+0x20] ;  /* 0x0000200001257983 */ /* 0x0003620000300800 */
[----:B------:R-:W-:Y:S01]  /*6bc0*/  FMUL.FTZ R20, R246, R20 ;  /* 0x00000014f6147220 */ /* 0x000fe20000410000 */
[----:B------:R-:W-:Y:S01]  /*6bd0*/  FMUL.FTZ R10, R245, R27 ;  /* 0x0000001bf50a7220 */ /* 0x000fe20000410000 */
[----:B------:R-:W-:Y:S01]  /*6be0*/  FMUL.FTZ R0, R232, R0 ;  /* 0x00000000e8007220 */ /* 0x000fe20000410000 */
[----:B------:R1:W5:Y:S01]  /*6bf0*/  LDL.LU R36, [R1+0x1c] ;  /* 0x00001c0001247983 */ /* 0x0003620000300800 */
        /* <DEDUP_REMOVED lines=8> */
[----:B------:R-:W-:Y:S01]  /*6c80*/  SHF.L.U32 R167, R164, 0x4, RZ ;  /* 0x00000004a4a77819 */ /* 0x000fe200000006ff */
[----:B------:R-:W-:Y:S01]  /*6c90*/  FMUL.FTZ R23, R166, R34 ;  /* 0x00000022a6177220 */ /* 0x000fe20000410000 */
[----:B------:R-:W-:Y:S01]  /*6ca0*/  SHF.L.U32 R166, R164, 0x2, RZ ;  /* 0x00000002a4a67819 */ /* 0x000fe200000006ff */
[----:B------:R-:W-:Y:S01]  /*6cb0*/  FMUL.FTZ R22, R229, R35 ;  /* 0x00000023e5167220 */ /* 0x000fe20000410000 */
[----:B------:R-:W-:Y:S01]  /*6cc0*/  MOV R229, 0x20 ;  /* 0x0000002000e57802 */ /* 0x000fe20000000f00 */
[----:B------:R-:W-:Y:S01]  /*6cd0*/  FMUL.FTZ R21, R230, R21 ;  /* 0x00000015e6157220 */ /* 0x000fe20000410000 */
[----:B------:R-:W-:Y:S01]  /*6ce0*/  F2FP.F16.F32.PACK_AB R14, R14, R7 ;  /* 0x000000070e0e723e */ /* 0x000fe200000000ff */
[----:B------:R-:W-:Y:S01]  /*6cf0*/  FMUL.FTZ R20, R171, R33 ;  /* 0x00000021ab147220 */ /* 0x000fe20000410000 */
[----:B------:R-:W-:Y:S01]  /*6d00*/  FMUL.FTZ R23, R244, R23 ;  /* 0x00000017f4177220 */ /* 0x000fe20000410000 */
[----:B------:R-:W-:Y:S01]  /*6d10*/  F2FP.F16.F32.PACK_AB R13, R13, R19 ;  /* 0x000000130d0d723e */ /* 0x000fe200000000ff */
        /* <DEDUP_REMOVED lines=41> */
.L_x_993:
[----:B------:R3:W-:Y:S01]  /*6fb0*/  STS [R140+0xf000], R2 ;  /* 0x00f000028c007388 */ /* 0x0007e20000000800 */
[----:B------:R-:W-:Y:S01]  /*6fc0*/  F2FP.F16.F32.PACK_AB R7, R20, R21 ;  /* 0x000000151407723e */ /* 0x000fe200000000ff */
[----:B------:R-:W-:Y:S01]  /*6fd0*/  IMAD.SHL.U32 R149, R164, 0x20, RZ ;  /* 0x00000020a4957824 */ /* 0x000fe200078e00ff */
[--C-:B------:R-:W-:Y:S02]  /*6fe0*/  SHF.R.U32.HI R0, RZ, 0x4, R164.reuse ;  /* 0x00000004ff007819 */ /* 0x100fe400000116a4 */
[----:B------:R4:W-:Y:S01]  /*6ff0*/  STS [R140+0xf400], R6 ;  /* 0x00f400068c007388 */ /* 0x0009e20000000800 */
[----:B------:R-:W1:Y:S01]  /*7000*/  LDC R169, c[0x0][0x44c] ;  /* 0x00011300ffa97b82 */ /* 0x000e620000000800 */
[----:B------:R-:W-:Y:S04]  /*7010*/  LOP3.LUT R168, R0, 0x8, RZ, 0xc0, !PT ;  /* 0x0000000800a87812 */ /* 0x000fe800078ec0ff */
[----:B------:R-:W-:Y:S04]  /*7020*/  LOP3.LUT R0, R168, 0x10, R164, 0xf8, !PT ;  /* 0x00000010a8007812 */ /* 0x000fe800078ef8a4 */
[--C-:B------:R-:W-:Y:S04]  /*7030*/  LOP3.LUT R0, R0, 0xc0, R149.reuse, 0xf8, !PT ;  /* 0x000000c000007812 */ /* 0x100fe800078ef895 */
[----:B------:R-:W-:Y:S04]  /*7040*/  LOP3.LUT R0, R0, 0x18, R166, 0x78, !PT ;  /* 0x0000001800007812 */ /* 0x000fe800078e78a6 */
[----:B------:R-:W-:Y:S01]  /*7050*/  LOP3.LUT R0, R0, 0x120, R149, 0xf8, !PT ;  /* 0x0000012000007812 */ /* 0x000fe200078ef895 */
[----:B---3--:R-:W-:Y:S03]  /*7060*/  IMAD.IADD R2, R140, 0x1, R24 ;  /* 0x000000018c027824 */ /* 0x008fe600078e0218 */
[----:B------:R-:W-:Y:S02]  /*7070*/  LEA R0, R0, UR4, 0x1 ;  /* 0x0000000400007c11 */ /* 0x000fe4000f8e08ff */
[----:B----4-:R-:W-:Y:S01]  /*7080*/  F2FP.F16.F32.PACK_AB R6, R22, R23 ;  /* 0x000000171606723e */ /* 0x010fe200000000ff */
[----:B------:R3:W-:Y:S01]  /*7090*/  STS [R2+0xf000], R5 ;  /* 0x00f0000502007388 */ /* 0x0007e20000000800 */
[----:B-1----:R-:W-:Y:S04]  /*70a0*/  IMAD R169, R169, UR5, RZ ;  /* 0x00000005a9a97c24 */ /* 0x002fe8000f8e02ff */
[----:B------:R-:W-:Y:S05]  /*70b0*/  STS [R2+0xf400], R12 ;  /* 0x00f4000c02007388 */ /* 0x000fea0000000800 */
[----:B------:R-:W-:Y:S05]  /*70c0*/  STS [R140+0x10000], R18 ;  /* 0x010000128c007388 */ /* 0x000fea0000000800 */
[----:B------:R-:W-:Y:S05]  /*70d0*/  STS [R140+0x10400], R17 ;  /* 0x010400118c007388 */ /* 0x000fea0000000800 */
[----:B------:R-:W-:Y:S05]  /*70e0*/  STS [R2+0x10000], R15 ;  /* 0x0100000f02007388 */ /* 0x000fea0000000800 */
[----:B------:R1:W-:Y:S05]  /*70f0*/  STS [R2+0x10400], R16 ;  /* 0x0104001002007388 */ /* 0x0003ea0000000800 */
[----:B------:R-:W-:Y:S01]  /*7100*/  STS [R4+-0x4000], R9 ;  /* 0xffc0000904007388 */ /* 0x000fe20000000800 */
[----:B---3--:R-:W-:Y:S04]  /*7110*/  IMAD.IADD R5, R24, 0x1, R4 ;  /* 0x0000000118057824 */ /* 0x008fe800078e0204 */
[----:B------:R-:W-:Y:S05]  /*7120*/  STS [R4+-0x3c00], R8 ;  /* 0xffc4000804007388 */ /* 0x000fea0000000800 */
[----:B------:R-:W-:Y:S05]  /*7130*/  STS [R5+-0x4000], R7 ;  /* 0xffc0000705007388 */ /* 0x000fea0000000800 */
[----:B------:R-:W-:Y:S05]  /*7140*/  STS [R5+-0x3c00], R6 ;  /* 0xffc4000605007388 */ /* 0x000fea0000000800 */
[----:B------:R-:W-:Y:S05]  /*7150*/  STS [R4+-0x3000], R11 ;  /* 0xffd0000b04007388 */ /* 0x000fea0000000800 */
[----:B------:R-:W-:Y:S01]  /*7160*/  STS [R4+-0x2c00], R10 ;  /* 0xffd4000a04007388 */ /* 0x000fe20000000800 */
[----:B-1----:R-:W-:Y:S04]  /*7170*/  IMAD.U32 R2, R169, -0x40, RZ ;  /* 0xffffffc0a9027824 */ /* 0x002fe800078e00ff */
[----:B------:R-:W-:Y:S05]  /*7180*/  STS [R5+-0x3000], R14 ;  /* 0xffd0000e05007388 */ /* 0x000fea0000000800 */
[----:B------:R-:W-:Y:S01]  /*7190*/  STS [R5+-0x2c00], R13 ;  /* 0xffd4000d05007388 */ /* 0x000fe20000000800 */
[----:B------:R-:W-:Y:S06]  /*71a0*/  BAR.SYNC.DEFER_BLOCKING 0x0 ;  /* 0x0000000000007b1d */ /* 0x000fec0000010000 */
[----:B------:R-:W-:Y:S05]  /*71b0*/  LDSM.16.MT88.4 R4, [R3+UR4+0x13000] ;  /* 0x013000040304783b */ /* 0x000fea0008004200 */
[----:B------:R-:W1:Y:S05]  /*71c0*/  LDSM.16.MT88.4 R8, [R0+0x6000] ;  /* 0x006000000008783b */ /* 0x000e6a0000004200 */
[----:B------:R-:W3:Y:S05]  /*71d0*/  LDSM.16.MT88.4 R12, [R3+UR4+0x15000] ;  /* 0x01500004030c783b */ /* 0x000eea0008004200 */
[----:B------:R-:W4:Y:S05]  /*71e0*/  LDSM.16.MT88.4 R16, [R0+0x7000] ;  /* 0x007000000010783b */ /* 0x000f2a0000004200 */
[----:B------:R-:W2:Y:S05]  /*71f0*/  LDSM.16.MT88.4 R20, [R0+0x8000] ;  /* 0x008000000014783b */ /* 0x000eaa0000004200 */
[----:B------:R-:W-:Y:S05]  /*7200*/  LDSM.16.MT88.4 R24, [R3+UR4+0x13800] ;  /* 0x013800040318783b */ /* 0x000fea0008004200 */
[----:B------:R-:W2:Y:S05]  /*7210*/  LDSM.16.MT88.4 R28, [R0+0x6400] ;  /* 0x00640000001c783b */ /* 0x000eaa0000004200 */
[----:B------:R-:W2:Y:S05]  /*7220*/  LDSM.16.MT88.4 R32, [R3+UR4+0x15800] ;  /* 0x015800040320783b */ /* 0x000eaa0008004200 */
[----:B------:R-:W2:Y:S01]  /*7230*/  LDSM.16.MT88.4 R132, [R0+0x7400] ;  /* 0x007400000084783b */ /* 0x000ea20000004200 */
[-C--:B-1---5:R-:W-:Y:S04]  /*7240*/  HMMA.16816.F32 R36, R4, R8.reuse, R36 ;  /* 0x000000080424723c */ /* 0x0a2fe80000001824 */
[----:B------:R-:W-:Y:S05]  /*7250*/  LDSM.16.MT88.4 R136, [R0+0x6c00] ;  /* 0x006c00000088783b */ /* 0x000fea0000004200 */
[----:B------:R-:W-:Y:S01]  /*7260*/  LDSM.16.MT88.4 R140, [R3+UR4+0x16800] ;  /* 0x01680004038c783b */ /* 0x000fe20008004200 */
[C---:B---3--:R-:W-:Y:S04]  /*7270*/  HMMA.16816.F32 R40, R12.reuse, R8, R40 ;  /* 0x000000080c28723c */ /* 0x048fe80000001828 */
[----:B------:R-:W-:Y:S04]  /*7280*/  LDSM.16.MT88.4 R144, [R0+0x7c00] ;  /* 0x007c00000090783b */ /* 0x000fe80000004200 */
[-C--:B------:R-:W-:Y:S08]  /*7290*/  HMMA.16816.F32 R44, R12, R10.reuse, R44 ;  /* 0x0000000a0c2c723c */ /* 0x080ff0000000182c */
[C---:B------:R-:W-:Y:S01]  /*72a0*/  HMMA.16816.F32 R48, R4.reuse, R10, R48 ;  /* 0x0000000a0430723c */ /* 0x040fe20000001830 */
[----:B------:R-:W1:Y:S07]  /*72b0*/  LDSM.16.MT88.4 R8, [R0+0x8400] ;  /* 0x008400000008783b */ /* 0x000e6e0000004200 */
[-C--:B----4-:R-:W-:Y:S08]  /*72c0*/  HMMA.16816.F32 R52, R4, R16.reuse, R52 ;  /* 0x000000100434723c */ /* 0x090ff00000001834 */
[C---:B------:R-:W-:Y:S08]  /*72d0*/  HMMA.16816.F32 R56, R12.reuse, R16, R56 ;  /* 0x000000100c38723c */ /* 0x040ff00000001838 */
[-C--:B------:R-:W-:Y:S08]  /*72e0*/  HMMA.16816.F32 R60, R12, R18.reuse, R60 ;  /* 0x000000120c3c723c */ /* 0x080ff0000000183c */
[C---:B------:R-:W-:Y:S01]  /*72f0*/  HMMA.16816.F32 R64, R4.reuse, R18, R64 ;  /* 0x000000120440723c */ /* 0x040fe20000001840 */
[----:B------:R-:W-:Y:S07]  /*7300*/  LDSM.16.MT88.4 R16, [R3+UR4+0x16000] ;  /* 0x016000040310783b */ /* 0x000fee0008004200 */
[-C--:B--2---:R-:W-:Y:S08]  /*7310*/  HMMA.16816.F32 R68, R4, R20.reuse, R68 ;  /* 0x000000140444723c */ /* 0x084ff00000001844 */
        /* <DEDUP_REMOVED lines=86> */
.L_x_994:
[----:B-1----:R-:W-:Y:S01]  /*7880*/  LOP3.LUT R4, R148, 0x200, RZ, 0xc0, !PT ;  /* 0x0000020094047812 */ /* 0x002fe200078ec0ff */
[----:B------:R-:W-:Y:S01]  /*7890*/  LDSM.16.MT88.4 R8, [R0+0x9000] ;  /* 0x009000000008783b */ /* 0x000fe20000004200 */
[----:B------:R-:W-:Y:S01]  /*78a0*/  LOP3.LUT R2, R2, 0x38, R163, 0xf8, !PT ;  /* 0x0000003802027812 */ /* 0x000fe200078ef8a3 */
[----:B------:R-:W-:Y:S01]  /*78b0*/  IMAD.U32 R174, RZ, RZ, UR51 ;  /* 0x00000033ffae7e24 */ /* 0x000fe2000f8e00ff */
[----:B------:R-:W-:Y:S01]  /*78c0*/  LOP3.LUT R4, R4, 0xc00, R149, 0xf8, !PT ;  /* 0x00000c0004047812 */ /* 0x000fe200078ef895 */
[----:B------:R-:W-:Y:S01]  /*78d0*/  LDSM.16.MT88.4 R16, [R0+0xb000] ;  /* 0x00b000000010783b */ /* 0x000fe20000004200 */
[----:B------:R-:W-:Y:S01]  /*78e0*/  LOP3.LUT R2, R2, 0x8, R165, 0x78, !PT ;  /* 0x0000000802027812 */ /* 0x000fe200078e78a5 */
[----:B------:R-:W-:Y:S01]  /*78f0*/  IMAD.MOV.U32 R246, RZ, RZ, 0x4 ;  /* 0x00000004fff67424 */ /* 0x000fe200078e00ff */
[----:B------:R-:W-:Y:S01]  /*7900*/  LOP3.LUT P0, RZ, R164, 0x2, RZ, 0xc0, !PT ;  /* 0x00000002a4ff7812 */ /* 0x000fe2000780c0ff */
[----:B------:R-:W-:Y:S01]  /*7910*/  LDSM.16.MT88.4 R28, [R0+0xd000] ;  /* 0x00d00000001c783b */ /* 0x000fe20000004200 */
[----:B------:R-:W-:Y:S01]  /*7920*/  LOP3.LUT R2, R4, R2, RZ, 0xfc, !PT ;  /* 0x0000000204027212 */ /* 0x000fe200078efcff */
[----:B------:R-:W-:Y:S01]  /*7930*/  @UP0 UIADD3 UR29, UP1, UPT, UR22, -0x100, URZ ;  /* 0xffffff00161d0890 */ /* 0x000fe2000ff3e0ff */
[----:B------:R-:W-:Y:S01]  /*7940*/  SEL R162, R229, 0xffffffe0, !P0 ;  /* 0xffffffe0e5a27807 */ /* 0x000fe20004000000 */
[----:B------:R-:W-:Y:S01]  /*7950*/  LDSM.16.MT88.4 R132, [R0+0x9400] ;  /* 0x009400000084783b */ /* 0x000fe20000004200 */
[----:B------:R-:W-:Y:S01]  /*7960*/  LEA R2, R2, UR4, 0x1 ;  /* 0x0000000402027c11 */ /* 0x000fe2000f8e08ff */
[----:B------:R-:W-:Y:S01]  /*7970*/  @UP0 UIADD3.X UR21, UPT, UPT, UR23, -0x1, URZ, UP1, !UPT ;  /* 0xffffffff17150890 */ /* 0x000fe20008ffe4ff */
[----:B------:R-:W-:Y:S01]  /*7980*/  LEA R174, P0, R174, R236, 0x2 ;  /* 0x000000ecaeae7211 */ /* 0x000fe200078010ff */
[----:B------:R-:W-:Y:S01]  /*7990*/  LDSM.16.MT88.4 R136, [R0+0xb400] ;  /* 0x00b400000088783b */ /* 0x000fe20000004200 */
[----:B------:R-:W-:Y:S01]  /*79a0*/  @UP0 UIADD3 UR14, UP1, UPT, UR14, -0x100, URZ ;  /* 0xffffff000e0e0890 */ /* 0x000fe2000ff3e0ff */
[C---:B------:R-:W-:Y:S01]  /*79b0*/  IMAD.IADD R161, R2.reuse, 0x1, R162 ;  /* 0x0000000102a17824 */ /* 0x040fe200078e02a2 */
[----:B------:R-:W-:Y:S01]  /*79c0*/  ULOP3.LUT UR20, UR52, 0x1, URZ, 0xc0, !UPT ;  /* 0x0000000134147892 */ /* 0x000fe2000f8ec0ff */
[----:B------:R-:W1:Y:S01]  /*79d0*/  LDSM.16.M88.4 R24, [R2+0xf000] ;  /* 0x00f000000218783b */ /* 0x000e620000000200 */
[C---:B------:R-:W-:Y:S01]  /*79e0*/  VIADD R160, R2.reuse, 0xf040 ;  /* 0x0000f04002a07836 */ /* 0x040fe20000000000 */
[----:B------:R-:W-:Y:S02]  /*79f0*/  @UP0 UIADD3.X UR15, UPT, UPT, UR15, -0x1, URZ, UP1, !UPT ;  /* 0xffffffff0f0f0890 */ /* 0x000fe40008ffe4ff */
[----:B------:R-:W2:Y:S01]  /*7a00*/  LDL R245, [R1+0x14] ;  /* 0x0000140001f57983 */ /* 0x000ea20000100800 */
[----:B------:R-:W-:Y:S03]  /*7a10*/  UISETP.NE.U32.AND UP1, UPT, UR20, 0x1, UPT ;  /* 0x000000011400788c */ /* 0x000fe6000bf25070 */
[----:B------:R-:W3:Y:S03]  /*7a20*/  LDSM.16.M88.4 R32, [R161+0xf000] ;  /* 0x00f00000a120783b */ /* 0x000ee60000000200 */
[----:B------:R-:W-:Y:S01]  /*7a30*/  PLOP3.LUT P2, PT, PT, PT, UP1, 0x80, 0x8 ;  /* 0x000000000008781c */ /* 0x000fe20003f4f018 */
[----:B------:R-:W4:Y:S04]  /*7a40*/  LDL R244, [R1+0x10] ;  /* 0x0000100001f47983 */ /* 0x000f280000100800 */
[----:B------:R-:W5:Y:S04]  /*7a50*/  LDSM.16.MT88.4 R140, [R0+0xd400] ;  /* 0x00d40000008c783b */ /* 0x000f680000004200 */
[----:B------:R-:W4:Y:S04]  /*7a60*/  LDL R243, [R1+0xc] ;  /* 0x00000c0001f37983 */ /* 0x000f280000100800 */
[----:B------:R-:W-:Y:S04]  /*7a70*/  LDSM.16.MT88.4 R144, [R0+0x9800] ;  /* 0x009800000090783b */ /* 0x000fe80000004200 */
[----:B------:R-:W4:Y:S04]  /*7a80*/  LDL R242, [R1+0x8] ;  /* 0x0000080001f27983 */ /* 0x000f280000100800 */
[----:B------:R-:W-:Y:S04]  /*7a90*/  LDSM.16.MT88.4 R148, [R0+0xb800] ;  /* 0x00b800000094783b */ /* 0x000fe80000004200 */
[----:B------:R-:W-:Y:S01]  /*7aa0*/  LDSM.16.MT88.4 R152, [R0+0x9c00] ;  /* 0x009c00000098783b */ /* 0x000fe20000004200 */
[C---:B-1----:R-:W-:Y:S03]  /*7ab0*/  HMMA.16816.F32 R4, R24.reuse, R8, RZ ;  /* 0x000000081804723c */ /* 0x042fe600000018ff */
[----:B------:R-:W-:Y:S05]  /*7ac0*/  LDSM.16.MT88.4 R156, [R0+0xc000] ;  /* 0x00c00000009c783b */ /* 0x000fea0000004200 */
        /* <DEDUP_REMOVED lines=10> */
[C---:B---3--:R-:W-:Y:S05]  /*7b70*/  HMMA.16816.F32 R4, R32.reuse, R132, R4 ;  /* 0x000000842004723c */ /* 0x048fea0000001804 */
[----:B------:R-:W-:Y:S03]  /*7b80*/  @P1 LOP3.LUT R165, R165, 0x10, RZ, 0xc0, !PT ;  /* 0x00000010a5a51812 */ /* 0x000fe600078ec0ff */
        /* <DEDUP_REMOVED lines=27> */
[C---:B-----5:R-:W-:Y:S08]  /*7d40*/  HMMA.16816.F32 R12, R136.reuse, R32, R12 ;  /* 0x00000020880c723c */ /* 0x060ff0000000180c */
        /* <DEDUP_REMOVED lines=54> */
[----:B------:R-:W-:Y:S02]  /*80b0*/  LEA.HI.X.SX32 R145, R169, R147, 0x5, P0 ;  /* 0x00000093a9917211 */ /* 0x000fe400000f2eff */
        /* <DEDUP_REMOVED lines=303> */
.L_x_996:
        /* <DEDUP_REMOVED lines=12> */
.L_x_997:
[----:B------:R-:W2:Y:S01]  /*9470*/  LDCU.64 UR8, c[0x0][0x5c8] ;  /* 0x0000b900ff0877ac */ /* 0x000ea20008000a00 */
[----:B------:R-:W-:-:S04]  /*9480*/  UIADD3 UR5, UPT, UPT, UR43, UR45, URZ ;  /* 0x0000002d2b057290 */ /* 0x000fc8000fffe0ff */
[----:B--2---:R-:W-:Y:S02]  /*9490*/  UIMAD.WIDE.U32 UR20, UR5, UR8, URZ ;  /* 0x00000008051472a5 */ /* 0x004fe4000f8e00ff */
[----:B------:R-:W-:-:S04]  /*94a0*/  UIMAD UR5, UR5, UR9, URZ ;  /* 0x00000009050572a4 */ /* 0x000fc8000f8e02ff */
[----:B------:R-:W-:-:S06]  /*94b0*/  UIADD3 UR5, UPT, UPT, UR21, UR5, URZ ;  /* 0x0000000515057290 */ /* 0x000fcc000fffe0ff */
[----:B-1----:R-:W-:-:S07]  /*94c0*/  MOV R23, UR5 ;  /* 0x0000000500177c02 */ /* 0x002fce0008000f00 */
.L_x_998:
[----:B------:R-:W-:Y:S01]  /*94d0*/  BAR.SYNC.DEFER_BLOCKING 0x0 ;  /* 0x0000000000007b1d */ /* 0x000fe20000010000 */
[----:B------:R-:W-:Y:S01]  /*94e0*/  LOP3.LUT R0, R163, 0xd8, RZ, 0xc0, !PT ;  /* 0x000000d8a3007812 */ /* 0x000fe200078ec0ff */
[----:B------:R-:W-:Y:S01]  /*94f0*/  USHF.L.U32 UR5, UR46, 0x7, URZ ;  /* 0x000000072e057899 */ /* 0x000fe200080006ff */
[----:B------:R-:W-:Y:S02]  /*9500*/  IMAD.U32 R56, RZ, RZ, UR8 ;  /* 0x00000008ff387e24 */ /* 0x000fe4000f8e00ff */
[--C-:B------:R-:W-:Y:S01]  /*9510*/  LOP3.LUT R0, R0, 0x18, R164.reuse, 0x78, !PT ;  /* 0x0000001800007812 */ /* 0x100fe200078e78a4 */
[----:B------:R-:W-:Y:S02]  /*9520*/  UIMAD.WIDE.U32 UR22, UR5, UR10, URZ ;  /* 0x0000000a051672a5 */ /* 0x000fe4000f8e00ff */
[----:B------:R-:W1:Y:S01]  /*9530*/  LDC.64 R8, c[0x0][0x5d8] ;  /* 0x00017600ff087b82 */ /* 0x000e620000000a00 */
[----:B------:R-:W-:Y:S01]  /*9540*/  USHF.R.S32.HI UR16, URZ, 0x1f, UR5 ;  /* 0x0000001fff107899 */ /* 0x000fe20008011405 */
[----:B------:R-:W-:Y:S01]  /*9550*/  LOP3.LUT R0, R0, 0x1f20, R163, 0xf8, !PT ;  /* 0x00001f2000007812 */ /* 0x000fe200078ef8a3 */
[----:B------:R-:W-:Y:S01]  /*9560*/  BSSY.RECONVERGENT B0, `(.L_x_999) ;  /* 0x0000032000007945 */ /* 0x000fe20003800200 */
[----:B------:R-:W-:Y:S01]  /*9570*/  SHF.R.U32.HI R164, RZ, 0x2, R164 ;  /* 0x00000002ffa47819 */ /* 0x000fe200000116a4 */
[----:B------:R-:W-:Y:S01]  /*9580*/  UIMAD UR14, UR16, UR10, URZ ;  /* 0x0000000a100e72a4 */ /* 0x000fe2000f8e02ff */
[----:B------:R-:W-:Y:S01]  /*9590*/  LEA R0, R0, UR4, 0x1 ;  /* 0x0000000400007c11 */ /* 0x000fe2000f8e08ff */
[----:B------:R-:W-:Y:S01]  /*95a0*/  IMAD.U32 R2, RZ, RZ, UR22 ;  /* 0x00000016ff027e24 */ /* 0x000fe2000f8e00ff */
[----:B------:R-:W2:Y:S01]  /*95b0*/  LDC.64 R58, c[0x0][0x5e0] ;  /* 0x00017800ff3a7b82 */ /* 0x000ea20000000a00 */
[----:B------:R-:W-:Y:S01]  /*95c0*/  UIMAD UR14, UR5, UR11, UR14 ;  /* 0x0000000b050e72a4 */ /* 0x000fe2000f8e020e */
[----:B------:R-:W-:-:S02]  /*95d0*/  IMAD.U32 R3, RZ, RZ, UR23 ;  /* 0x00000017ff037e24 */ /* 0x000fc4000f8e00ff */
[----:B------:R-:W-:Y:S02]  /*95e0*/  LOP3.LUT R4, R2, 0x18, R163, 0xf8, !PT ;  /* 0x0000001802047812 */ /* 0x000fe400078ef8a3 */
[----:B------:R-:W-:Y:S02]  /*95f0*/  LOP3.LUT R163, R163, 0x18, RZ, 0xc0, !PT ;  /* 0x00000018a3a37812 */ /* 0x000fe400078ec0ff */
[----:B------:R-:W-:Y:S01]  /*9600*/  IADD3 R2, P0, PT, R4, UR18, RZ ;  /* 0x0000001204027c10 */ /* 0x000fe2000ff1e0ff */
[----:B------:R3:W4:Y:S01]  /*9610*/  LDS.128 R28, [R0+0xa000] ;  /* 0x00a00000001c7984 */ /* 0x0007220000000c00 */
[----:B------:R-:W-:Y:S01]  /*9620*/  IMAD.U32 R4, RZ, RZ, UR14 ;  /* 0x0000000eff047e24 */ /* 0x000fe2000f8e00ff */
[----:B------:R-:W-:Y:S01]  /*9630*/  USHF.L.U32 UR14, UR46, 0x7, URZ ;  /* 0x000000072e0e7899 */ /* 0x000fe200080006ff */
[C---:B------:R-:W-:Y:S01]  /*9640*/  LOP3.LUT R60, R163.reuse, 0x20, RZ, 0xfc, !PT ;  /* 0x00000020a33c7812 */ /* 0x040fe200078efcff */
[----:B------:R3:W2:Y:S01]  /*9650*/  LDS.128 R24, [R0+0xc000] ;  /* 0x00c0000000187984 */ /* 0x0006a20000000c00 */
[----:B------:R-:W-:Y:S01]  /*9660*/  LOP3.LUT R57, R163, 0x40, RZ, 0xfc, !PT ;  /* 0x00000040a3397812 */ /* 0x000fe200078efcff */
[----:B------:R-:W-:Y:S01]  /*9670*/  UIADD3 UR42, UPT, UPT, -UR14, UR42, URZ ;  /* 0x0000002a0e2a7290 */ /* 0x000fe2000fffe1ff */
[----:B------:R-:W-:Y:S01]  /*9680*/  IADD3.X R3, PT, PT, R3, UR17, R4, P0, !PT ;  /* 0x0000001103037c10 */ /* 0x000fe200087fe404 */
[----:B------:R3:W2:Y:S01]  /*9690*/  LDS.128 R40, [R0+0xf000] ;  /* 0x00f0000000287984 */ /* 0x0006a20000000c00 */
[C---:B------:R-:W-:Y:S01]  /*96a0*/  VIADD R4, R164.reuse, 0x40 ;  /* 0x00000040a4047836 */ /* 0x040fe20000000000 */
[----:B------:R-:W-:-:S02]  /*96b0*/  IADD3 R21, P0, PT, R164, 0x40, RZ ;  /* 0x00000040a4157810 */ /* 0x000fc40007f1e0ff */
[----:B------:R3:W2:Y:S01]  /*96c0*/  LDS.128 R52, [R0+0x10000] ;  /* 0x0100000000347984 */ /* 0x0006a20000000c00 */
[----:B------:R-:W-:Y:S01]  /*96d0*/  ISETP.GE.AND P3, PT, R164, UR42, PT ;  /* 0x0000002aa4007c0c */ /* 0x000fe2000bf66270 */
[----:B-1----:R-:W-:Y:S01]  /*96e0*/  IMAD.WIDE.U32 R6, R8, UR26, R2 ;  /* 0x0000001a08067c25 */ /* 0x002fe2000f8e0002 */
[----:B------:R-:W-:Y:S01]  /*96f0*/  ISETP.GE.AND P5, PT, R4, UR42, PT ;  /* 0x0000002a04007c0c */ /* 0x000fe2000bfa6270 */
[----:B------:R3:W1:Y:S02]  /*9700*/  LDS.128 R36, [R0+0x11000] ;  /* 0x0110000000247984 */ /* 0x0006640000000c00 */
[----:B------:R-:W-:Y:S02]  /*9710*/  IMAD R20, R9, UR26, R7 ;  /* 0x0000001a09147c24 */ /* 0x000fe4000f8e0207 */
        /* <DEDUP_REMOVED lines=22> */
.L_x_1000:
[----:B------:R-:W-:Y:S05]  /*9880*/  BSYNC.RECONVERGENT B0 ;  /* 0x0000000000007941 */ /* 0x000fea0003800200 */
.L_x_999:
        /* <DEDUP_REMOVED lines=19> */
.L_x_1002:
[----:B------:R-:W-:Y:S05]  /*99c0*/  BSYNC.RECONVERGENT B0 ;  /* 0x0000000000007941 */ /* 0x000fea0003800200 */
.L_x_1001:
        /* <DEDUP_REMOVED lines=25> */
.L_x_1004:
[----:B------:R-:W-:Y:S05]  /*9b60*/  BSYNC.RECONVERGENT B0 ;  /* 0x0000000000007941 */ /* 0x000fea0003800200 */
.L_x_1003:
        /* <DEDUP_REMOVED lines=17> */
.L_x_968:
[----:B------:R-:W-:Y:S05]  /*9c80*/  BSYNC.RECONVERGENT B1 ;  /* 0x0000000000017941 */ /* 0x000fea0003800200 */
.L_x_946:
        /* <DEDUP_REMOVED lines=11> */
.L_x_1006:
        /* <DEDUP_REMOVED lines=12> */
.L_x_1729:


//--------------------- .text._ZN5flash25flash_bwd_dot_do_o_kernelILb0E23Flash_bwd_kernel_traitsILi96ELi64ELi128ELi8ELi2ELi4ELi4ELb1ELb0EN7cutlass6half_tE19Flash_kernel_traitsILi96ELi64ELi128ELi8ES3_EEEEvNS_16Flash_bwd_paramsE --------------------------
	.section	.text._ZN5flash25flash_bwd_dot_do_o_kernelILb0E23Flash_bwd_kernel_traitsILi96ELi64ELi128ELi8ELi2ELi4ELi4ELb1ELb0EN7cutlass6half_tE19Flash_kernel_traitsILi96ELi64ELi128ELi8ES3_EEEEvNS_16Flash_bwd_paramsE,"ax",@progbits
	.align	128
        .global         _ZN5flash25flash_bwd_dot_do_o_kernelILb0E23Flash_bwd_kernel_traitsILi96ELi64ELi128ELi8ELi2ELi4ELi4ELb1ELb0EN7cutlass6half_tE19Flash_kernel_traitsILi96ELi64ELi128ELi8ES3_EEEEvNS_16Flash_bwd_paramsE
        .type           _ZN5flash25flash_bwd_dot_do_o_kernelILb0E23Flash_bwd_kernel_traitsILi96ELi64ELi128ELi8ELi2ELi4ELi4ELb1ELb0EN7cutlass6half_tE19Flash_kernel_traitsILi96ELi64ELi128ELi8ES3_EEEEvNS_16Flash_bwd_paramsE,@function
        .size           _ZN5flash25flash_bwd_dot_do_o_kernelILb0E23Flash_bwd_kernel_traitsILi96ELi64ELi128ELi8ELi2ELi4ELi4ELb1ELb0EN7cutlass6half_tE19Flash_kernel_traitsILi96ELi64ELi128ELi8ES3_EEEEvNS_16Flash_bwd_paramsE,(.L_x_1730 - _ZN5flash25flash_bwd_dot_do_o_kernelILb0E23Flash_bwd_kernel_traitsILi96ELi64ELi128ELi8ELi2ELi4ELi4ELb1ELb0EN7cutlass6half_tE19Flash_kernel_traitsILi96ELi64ELi128ELi8ES3_EEEEvNS_16Flash_bwd_paramsE)
        .other          _ZN5flash25flash_bwd_dot_do_o_kernelILb0E23Flash_bwd_kernel_traitsILi96ELi64ELi128ELi8ELi2ELi4ELi4ELb1ELb0EN7cutlass6half_tE19Flash_kernel_traitsILi96ELi64ELi128ELi8ES3_EEEEvNS_16Flash_bwd_paramsE,@"STO_CUDA_ENTRY STV_DEFAULT"
_ZN5flash25flash_bwd_dot_do_o_kernelILb0E23Flash_bwd_kernel_traitsILi96ELi64ELi128ELi8ELi2ELi4ELi4ELb1ELb0EN7cutlass6half_tE19Flash_kernel_traitsILi96ELi64ELi128ELi8ES3_EEEEvNS_16Flash_bwd_paramsE:
.text._ZN5flash25flash_bwd_dot_do_o_kernelILb0E23Flash_bwd_kernel_traitsILi96ELi64ELi128ELi8ELi2ELi4ELi4ELb1ELb0EN7cutlass6half_tE19Flash_kernel_traitsILi96ELi64ELi128ELi8ES3_EEEEvNS_16Flash_bwd_paramsE:
[----:B------:R-:W-:Y:S01]  /*0000*/  LDC R1, c[0x0][0x37c] ;  /* 0x0000df00ff017b82 */ /* 0x000fe20000000800 */
[----:B------:R-:W0:Y:S01]  /*0010*/  S2R R7, SR_CTAID.Y ;  /* 0x0000000000077919 */ /* 0x000e220000002600 */
[----:B------:R-:W1:Y:S06]  /*0020*/  LDCU.64 UR4, c[0x0][0x460] ;  /* 0x00008c00ff0477ac */ /* 0x000e6c0008000a00 */
[----:B------:R-:W0:Y:S01]  /*0030*/  LDC.64 R2, c[0x0][0x460] ;  /* 0x00011800ff027b82 */ /* 0x000e220000000a00 */
[----:B------:R-:W-:Y:S01]  /*0040*/  MOV R9, 0xffffffff ;  /* 0xffffffff00097802 */ /* 0x000fe20000000f00 */
[----:B------:R-:W2:Y:S01]  /*0050*/  LDCU.64 UR6, c[0x0][0x358] ;  /* 0x00006b00ff0677ac */ /* 0x000ea20008000a00 */
[----:B-1----:R-:W-:-:S02]  /*0060*/  ISETP.NE.U32.AND P0, PT, RZ, UR4, PT ;  /* 0x00000004ff007c0c */ /* 0x002fc4000bf05070 */
[----:B------:R-:W-:Y:S02]  /*0070*/  ISETP.NE.U32.AND P1, PT, RZ, UR4, PT ;  /* 0x00000004ff007c0c */ /* 0x000fe4000bf25070 */
[----:B------:R-:W-:Y:S02]  /*0080*/  ISETP.NE.AND.EX P0, PT, RZ, UR5, PT, P0 ;  /* 0x00000005ff007c0c */ /* 0x000fe4000bf05300 */
[----:B------:R-:W-:Y:S01]  /*0090*/  ISETP.NE.AND.EX P1, PT, RZ, UR5, PT, P1 ;  /* 0x00000005ff007c0c */ /* 0x000fe2000bf25310 */
[----:B0-----:R-:W-:-:S10]  /*00a0*/  IMAD.WIDE.U32 R2, R7, 0x4, R2 ;  /* 0x0000000407027825 */ /* 0x001fd400078e0002 */
[----:B--2---:R-:W2:Y:S04]  /*00b0*/  @P0 LDG.E R9, desc[UR6][R2.64] ;  /* 0x0000000602090981 */ /* 0x004ea8000c1e1900 */
[----:B------:R-:W2:Y:S01]  /*00c0*/  @P1 LDG.E R0, desc[UR6][R2.64+0x4] ;  /* 0x0000040602001981 */ /* 0x000ea2000c1e1900 */
[----:B------:R-:W0:Y:S08]  /*00d0*/  S2UR UR4, SR_CTAID.X ;  /* 0x00000000000479c3 */ /* 0x000e300000002500 */
[----:B------:R-:W1:Y:S01]  /*00e0*/  @!P1 LDC R6, c[0x0][0x434] ;  /* 0x00010d00ff069b82 */ /* 0x000e620000000800 */
[----:B0-----:R-:W-:Y:S01]  /*00f0*/  USHF.L.U32 UR4, UR4, 0x6, URZ ;  /* 0x0000000604047899 */ /* 0x001fe200080006ff */
[----:B--2---:R-:W-:-:S05]  /*0100*/  @P1 IADD3 R6, PT, PT, R0, -R9, RZ ;  /* 0x8000000900061210 */ /* 0x004fca0007ffe0ff */
[----:B-1----:R-:W-:-:S13]  /*0110*/  ISETP.GT.AND P0, PT, R6, UR4, PT ;  /* 0x0000000406007c0c */ /* 0x002fda000bf04270 */
[----:B------:R-:W-:Y:S05]  /*0120*/  @!P0 EXIT ;  /* 0x000000000000894d */ /* 0x000fea0003800000 */
[----:B------:R-:W-:Y:S01]  /*0130*/  ISETP.NE.AND P0, PT, R9, -0x1, PT ;  /* 0xffffffff0900780c */ /* 0x000fe20003f05270 */
[----:B------:R-:W0:Y:S01]  /*0140*/  LDCU.U8 UR8, c[0x0][0x548] ;  /* 0x0000a900ff0877ac */ /* 0x000e220008000000 */
[----:B------:R-:W1:Y:S11]  /*0150*/  S2UR UR5, SR_CTAID.Z ;  /* 0x00000000000579c3 */ /* 0x000e760000002700 */
[----:B------:R-:W2:Y:S01]  /*0160*/  @!P0 LDC.64 R10, c[0x0][0x588] ;  /* 0x00016200ff0a8b82 */ /* 0x000ea20000000a00 */
[----:B0-----:R-:W-:-:S07]  /*0170*/  UISETP.NE.AND UP0, UPT, UR8, URZ, UPT ;  /* 0x000000ff0800728c */ /* 0x001fce000bf05270 */
[----:B------:R-:W0:Y:S08]  /*0180*/  @!P0 LDC.64 R14, c[0x0][0x400] ;  /* 0x00010000ff0e8b82 */ /* 0x000e300000000a00 */
[----:B------:R-:W3:Y:S08]  /*0190*/  @P0 LDC.64 R12, c[0x0][0x590] ;  /* 0x00016400ff0c0b82 */ /* 0x000ef00000000a00 */
[----:B------:R-:W4:Y:S01]  /*01a0*/  @P0 LDC.64 R16, c[0x0][0x408] ;  /* 0x00010200ff100b82 */ /* 0x000f220000000a00 */
[----:B--2---:R-:W-:-:S04]  /*01b0*/  @!P0 IMAD.WIDE.U32 R2, R7, R10, RZ ;  /* 0x0000000a07028225 */ /* 0x004fc800078e00ff */
[C---:B------:R-:W-:Y:S01]  /*01c0*/  @!P0 IMAD R22, R7.reuse, R11, R3 ;  /* 0x0000000b07168224 */ /* 0x040fe200078e0203 */
[----:B------:R-:W-:Y:S01]  /*01d0*/  @!P0 MOV R23, R2 ;  /* 0x0000000200178202 */ /* 0x000fe20000000f00 */
[----:B0-----:R-:W-:-:S04]  /*01e0*/  @!P0 IMAD.WIDE.U32 R4, R7, R14, RZ ;  /* 0x0000000e07048225 */ /* 0x001fc800078e00ff */
[----:B------:R-:W-:Y:S01]  /*01f0*/  @!P0 IMAD R32, R7, R15, R5 ;  /* 0x0000000f07208224 */ /* 0x000fe200078e0205 */
[----:B------:R-:W-:Y:S01]  /*0200*/  @!P0 MOV R33, R4 ;  /* 0x0000000400218202 */ /* 0x000fe20000000f00 */
[----:B---3--:R-:W-:-:S04]  /*0210*/  @P0 IMAD.WIDE.U32 R2, R9, R12, RZ ;  /* 0x0000000c09020225 */ /* 0x008fc800078e00ff */
[C---:B------:R-:W-:Y:S01]  /*0220*/  @P0 IMAD R22, R9.reuse, R13, R3 ;  /* 0x0000000d09160224 */ /* 0x040fe200078e0203 */
[----:B------:R-:W-:Y:S01]  /*0230*/  @P0 MOV R23, R2 ;  /* 0x0000000200170202 */ /* 0x000fe20000000f00 */
[----:B----4-:R-:W-:-:S04]  /*0240*/  @P0 IMAD.WIDE.U32 R4, R9, R16, RZ ;  /* 0x0000001009040225 */ /* 0x010fc800078e00ff */
[----:B------:R-:W-:Y:S01]  /*0250*/  @P0 IMAD R32, R9, R17, R5 ;  /* 0x0000001109200224 */ /* 0x000fe200078e0205 */
[----:B------:R-:W-:Y:S01]  /*0260*/  @P0 MOV R33, R4 ;  /* 0x0000000400210202 */ /* 0x000fe20000000f00 */
[----:B-1----:R-:W-:Y:S06]  /*0270*/  BRA.U !UP0, `(.L_x_1007) ;  /* 0x0000000108247547 */ /* 0x002fec000b800000 */
[----:B------:R-:W0:Y:S01]  /*0280*/  LDC R2, c[0x0][0x444] ;  /* 0x00011100ff027b82 */ /* 0x000e220000000800 */
[----:B------:R-:W-:-:S07]  /*0290*/  ISETP.NE.AND P0, PT, R9, -0x1, PT ;  /* 0xffffffff0900780c */ /* 0x000fce0003f05270 */
[----:B------:R-:W1:Y:S08]  /*02a0*/  LDC R0, c[0x0][0x430] ;  /* 0x00010c00ff007b82 */ /* 0x000e700000000800 */
[----:B------:R-:W1:Y:S01]  /*02b0*/  LDC R3, c[0x0][0x454] ;  /* 0x00011500ff037b82 */ /* 0x000e620000000800 */
[----:B0-----:R-:W-:Y:S01]  /*02c0*/  @!P0 IMAD R9, R7, R2, RZ ;  /* 0x0000000207098224 */ /* 0x001fe200078e02ff */
[----:B-1----:R-:W-:-:S04]  /*02d0*/  LEA R0, R0, R3, 0x7 ;  /* 0x0000000300007211 */ /* 0x002fc800078e38ff */
[----:B------:R-:W-:-:S05]  /*02e0*/  LEA R3, R7, R9, 0x7 ;  /* 0x0000000907037211 */ /* 0x000fca00078e38ff */
[----:B------:R-:W-:Y:S01]  /*02f0*/  IMAD R3, R0, UR5, R3 ;  /* 0x0000000500037c24 */ /* 0x000fe2000f8e0203 */
[----:B------:R-:W-:Y:S06]  /*0300*/  BRA `(.L_x_1008) ;  /* 0x0000000000107947 */ /* 0x000fec0003800000 */
.L_x_1007:
[----:B------:R-:W0:Y:S08]  /*0310*/  LDC R0, c[0x0][0x3e0] ;  /* 0x0000f800ff007b82 */ /* 0x000e300000000800 */
[----:B------:R-:W1:Y:S01]  /*0320*/  LDC R2, c[0x0][0x444] ;  /* 0x00011100ff027b82 */ /* 0x000e620000000800 */
[----:B0-----:R-:W-:-:S04]  /*0330*/  IMAD R3, R7, R0, UR5 ;  /* 0x0000000507037e24 */ /* 0x001fc8000f8e0200 */
[----:B-1----:R-:W-:-:S07]  /*0340*/  IMAD R3, R3, R2, RZ ;  /* 0x0000000203037224 */ /* 0x002fce00078e02ff */
.L_x_1008:
[----:B------:R-:W0:Y:S01]  /*0350*/  S2R R0, SR_TID.X ;  /* 0x0000000000007919 */ /* 0x000e220000002100 */
[----:B------:R-:W-:Y:S01]  /*0360*/  IADD3 R5, PT, PT, R6, -UR4, RZ ;  /* 0x8000000406057c10 */ /* 0x000fe2000fffe0ff */
[----:B------:R-:W-:Y:S01]  /*0370*/  BSSY.RECONVERGENT B0, `(.L_x_1009) ;  /* 0x0000024000007945 */ /* 0x000fe20003800200 */
[----:B------:R-:W-:Y:S02]  /*0380*/  IADD3 R3, PT, PT, R3, UR4, RZ ;  /* 0x0000000403037c10 */ /* 0x000fe4000fffe0ff */
[----:B------:R-:W-:Y:S02]  /*0390*/  CS2R R6, SRZ ;  /* 0x0000000000067805 */ /* 0x000fe4000001ff00 */
[----:B------:R-:W-:Y:S02]  /*03a0*/  CS2R R10, SRZ ;  /* 0x00000000000a7805 */ /* 0x000fe4000001ff00 */
[----:B------:R-:W-:Y:S02]  /*03b0*/  CS2R R8, SRZ ;  /* 0x0000000000087805 */ /* 0x000fe4000001ff00 */
[----:B------:R-:W-:-:S02]  /*03c0*/  CS2R R14, SRZ ;  /* 0x00000000000e7805 */ /* 0x000fc4000001ff00 */
[----:B------:R-:W-:Y:S02]  /*03d0*/  CS2R R12, SRZ ;  /* 0x00000000000c7805 */ /* 0x000fe4000001ff00 */
[----:B0-----:R-:W-:Y:S02]  /*03e0*/  SHF.R.U32.HI R2, RZ, 0x2, R0 ;  /* 0x00000002ff027819 */ /* 0x001fe40000011600 */
[----:B------:R-:W-:Y:S02]  /*03f0*/  SHF.L.U32 R30, R0, 0x3, RZ ;  /* 0x00000003001e7819 */ /* 0x000fe400000006ff */
[----:B------:R-:W-:Y:S02]  /*0400*/  ISETP.GE.AND P0, PT, R2, R5, PT ;  /* 0x000000050200720c */ /* 0x000fe40003f06270 */
[----:B------:R-:W-:Y:S02]  /*0410*/  CS2R R4, SRZ ;  /* 0x0000000000047805 */ /* 0x000fe4000001ff00 */
[----:B------:R-:W-:-:S04]  /*0420*/  LOP3.LUT R30, R30, 0x18, RZ, 0xc0, !PT ;  /* 0x000000181e1e7812 */ /* 0x000fc800078ec0ff */
[C---:B------:R-:W-:Y:S02]  /*0430*/  LOP3.LUT R34, R30.reuse, 0x20, RZ, 0xfc, !PT ;  /* 0x000000201e227812 */ /* 0x040fe400078efcff */
[----:B------:R-:W-:-:S03]  /*0440*/  LOP3.LUT R35, R30, 0x40, RZ, 0xfc, !PT ;  /* 0x000000401e237812 */ /* 0x000fc600078efcff */
[----:B------:R-:W-:Y:S05]  /*0450*/  @P0 BRA `(.L_x_1010) ;  /* 0x0000000000540947 */ /* 0x000fea0003800000 */
[----:B------:R-:W0:Y:S01]  /*0460*/  LDC.64 R16, c[0x0][0x590] ;  /* 0x00016400ff107b82 */ /* 0x000e220000000a00 */
[----:B------:R-:W-:Y:S01]  /*0470*/  HFMA2 R31, -RZ, RZ, 0, 0 ;  /* 0x00000000ff1f7431 */ /* 0x000fe200000001ff */
[----:B------:R-:W1:Y:S01]  /*0480*/  LDCU UR8, c[0x0][0x440] ;  /* 0x00008800ff0877ac */ /* 0x000e620008000800 */
[----:B------:R-:W2:Y:S05]  /*0490*/  LDCU.64 UR10, c[0x0][0x550] ;  /* 0x0000aa00ff0a77ac */ /* 0x000eaa0008000a00 */
[----:B------:R-:W3:Y:S01]  /*04a0*/  LDC.64 R18, c[0x0][0x598] ;  /* 0x00016600ff127b82 */ /* 0x000ee20000000a00 */
[----:B-1----:R-:W-:Y:S02]  /*04b0*/  ISETP.GE.AND P2, PT, R34, UR8, PT ;  /* 0x0000000822007c0c */ /* 0x002fe4000bf46270 */
[----:B------:R-:W-:Y:S01]  /*04c0*/  ISETP.GE.AND P3, PT, R35, UR8, PT ;  /* 0x0000000823007c0c */ /* 0x000fe2000bf66270 */
[----:B0-----:R-:W-:-:S04]  /*04d0*/  IMAD.WIDE.U32 R20, R16, UR4, R30 ;  /* 0x0000000410147c25 */ /* 0x001fc8000f8e001e */
[----:B------:R-:W-:Y:S01]  /*04e0*/  IMAD R21, R17, UR4, R21 ;  /* 0x0000000411157c24 */ /* 0x000fe2000f8e0215 */
[----:B------:R-:W-:-:S04]  /*04f0*/  IADD3 R20, P1, PT, R23, R20, RZ ;  /* 0x0000001417147210 */ /* 0x000fc80007f3e0ff */
[----:B------:R-:W-:Y:S02]  /*0500*/  IADD3.X R21, PT, PT, R22, R21, RZ, P1, !PT ;  /* 0x0000001516157210 */ /* 0x000fe40000ffe4ff */
[----:B------:R-:W-:Y:S01]  /*0510*/  ISETP.GE.AND P1, PT, R30, UR8, PT ;  /* 0x000000081e007c0c */ /* 0x000fe2000bf26270 */
[----:B---3--:R-:W-:-:S04]  /*0520*/  IMAD.WIDE.U32 R20, R18, UR5, R20 ;  /* 0x0000000512147c25 */ /* 0x008fc8000f8e0014 */
[----:B------:R-:W-:Y:S02]  /*0530*/  IMAD R21, R19, UR5, R21 ;  /* 0x0000000513157c24 */ /* 0x000fe4000f8e0215 */
[----:B------:R-:W-:-:S04]  /*0540*/  IMAD.WIDE.U32 R18, R2, R16, R20 ;  /* 0x0000001002127225 */ /* 0x000fc800078e0014 */
[----:B------:R-:W-:Y:S01]  /*0550*/  IMAD R17, R2, R17, R19 ;  /* 0x0000001102117224 */ /* 0x000fe200078e0213 */
[----:B--2---:R-:W-:-:S04]  /*0560*/  LEA R16, P4, R18, UR10, 0x1 ;  /* 0x0000000a12107c11 */ /* 0x004fc8000f8808ff */
[----:B------:R-:W-:-:S05]  /*0570*/  LEA.HI.X R17, R18, UR11, R17, 0x1, P4 ;  /* 0x0000000b12117c11 */ /* 0x000fca000a0f0c11 */
[----:B------:R0:W5:Y:S04]  /*0580*/  @!P1 LDG.E.128 R12, desc[UR6][R16.64] ;  /* 0x00000006100c9981 */ /* 0x000168000c1e1d00 */
[----:B------:R0:W5:Y:S04]  /*0590*/  @!P2 LDG.E.128 R8, desc[UR6][R16.64+0x40] ;  /* 0x000040061008a981 */ /* 0x000168000c1e1d00 */
[----:B------:R0:W5:Y:S02]  /*05a0*/  @!P3 LDG.E.128 R4, desc[UR6][R16.64+0x80] ;  /* 0x000080061004b981 */ /* 0x000164000c1e1d00 */
.L_x_1010:
[----:B------:R-:W-:Y:S05]  /*05b0*/  BSYNC.RECONVERGENT B0 ;  /* 0x0000000000007941 */ /* 0x000fea0003800200 */
.L_x_1009:
[----:B------:R-:W-:Y:S01]  /*05c0*/  BSSY.RECONVERGENT B0, `(.L_x_1011) ;  /* 0x000001d000007945 */ /* 0x000fe20003800200 */
[----:B------:R-:W-:Y:S02]  /*05d0*/  CS2R R18, SRZ ;  /* 0x0000000000127805 */ /* 0x000fe4000001ff00 */
[----:B0-----:R-:W-:Y:S02]  /*05e0*/  CS2R R16, SRZ ;  /* 0x0000000000107805 */ /* 0x001fe4000001ff00 */
[----:B------:R-:W-:Y:S02]  /*05f0*/  CS2R R22, SRZ ;  /* 0x0000000000167805 */ /* 0x000fe4000001ff00 */
[----:B------:R-:W-:Y:S02]  /*0600*/  CS2R R20, SRZ ;  /* 0x0000000000147805 */ /* 0x000fe4000001ff00 */
[----:B------:R-:W-:Y:S02]  /*0610*/  CS2R R26, SRZ ;  /* 0x00000000001a7805 */ /* 0x000fe4000001ff00 */
[----:B------:R-:W-:Y:S01]  /*0620*/  CS2R R24, SRZ ;  /* 0x0000000000187805 */ /* 0x000fe2000001ff00 */
[----:B------:R-:W-:Y:S06]  /*0630*/  @P0 BRA `(.L_x_1012) ;  /* 0x0000000000540947 */ /* 0x000fec0003800000 */
[----:B------:R-:W0:Y:S01]  /*0640*/  LDC.64 R28, c[0x0][0x408] ;  /* 0x00010200ff1c7b82 */ /* 0x000e220000000a00 */
[----:B------:R-:W1:Y:S01]  /*0650*/  LDCU UR10, c[0x0][0x440] ;  /* 0x00008800ff0a77ac */ /* 0x000e620008000800 */
[----:B------:R-:W-:Y:S01]  /*0660*/  MOV R31, RZ ;  /* 0x000000ff001f7202 */ /* 0x000fe20000000f00 */
[----:B------:R-:W2:Y:S01]  /*0670*/  LDCU.64 UR8, c[0x0][0x3f0] ;  /* 0x00007e00ff0877ac */ /* 0x000ea20008000a00 */
[----:B-1----:R-:W-:Y:S02]  /*0680*/  ISETP.GE.AND P1, PT, R30, UR10, PT ;  /* 0x0000000a1e007c0c */ /* 0x002fe4000bf26270 */
[----:B------:R-:W-:Y:S02]  /*0690*/  ISETP.GE.AND P2, PT, R34, UR10, PT ;  /* 0x0000000a22007c0c */ /* 0x000fe4000bf46270 */
[----:B------:R-:W-:Y:S01]  /*06a0*/  ISETP.GE.AND P3, PT, R35, UR10, PT ;  /* 0x0000000a23007c0c */ /* 0x000fe2000bf66270 */
[----:B0-----:R-:W-:-:S04]  /*06b0*/  IMAD.WIDE.U32 R30, R28, UR4, R30 ;  /* 0x000000041c1e7c25 */ /* 0x001fc8000f8e001e */
[----:B------:R-:W-:Y:S01]  /*06c0*/  IMAD R31, R29, UR4, R31 ;  /* 0x000000041d1f7c24 */ /* 0x000fe2000f8e021f */
[----:B------:R-:W-:-:S04]  /*06d0*/  IADD3 R30, P0, PT, R33, R30, RZ ;  /* 0x0000001e211e7210 */ /* 0x000fc80007f1e0ff */
[----:B------:R-:W-:Y:S02]  /*06e0*/  IADD3.X R31, PT, PT, R32, R31, RZ, P0, !PT ;  /* 0x0000001f201f7210 */ /* 0x000fe400007fe4ff */
[----:B------:R-:W0:Y:S02]  /*06f0*/  LDC.64 R32, c[0x0][0x410] ;  /* 0x00010400ff207b82 */ /* 0x000e240000000a00 */
[----:B0-----:R-:W-:-:S04]  /*0700*/  IMAD.WIDE.U32 R30, R32, UR5, R30 ;  /* 0x00000005201e7c25 */ /* 0x001fc8000f8e001e */
        /* <DEDUP_REMOVED lines=8> */
.L_x_1012:
[----:B------:R-:W-:Y:S05]  /*0790*/  BSYNC.RECONVERGENT B0 ;  /* 0x0000000000007941 */ /* 0x000fea0003800200 */
.L_x_1011:
[----:B0----5:R-:W-:Y:S01]  /*07a0*/  HADD2.F32 R28, -RZ, R12.H1_H1 ;  /* 0x3000000cff1c7230 */ /* 0x021fe20000004100 */
[----:B------:R-:W0:Y:S01]  /*07b0*/  LDCU UR8, c[0x0][0x4f4] ;  /* 0x00009e80ff0877ac */ /* 0x000e220008000800 */
[----:B------:R-:W-:Y:S01]  /*07c0*/  HADD2.F32 R31, -RZ, R24.H1_H1 ;  /* 0x30000018ff1f7230 */ /* 0x000fe20000004100 */
[----:B------:R-:W-:Y:S01]  /*07d0*/  LOP3.LUT P0, RZ, R0, 0x3, RZ, 0xc0, !PT ;  /* 0x0000000300ff7812 */ /* 0x000fe2000780c0ff */
[----:B------:R-:W-:Y:S02]  /*07e0*/  HADD2.F32 R12, -RZ, R12.H0_H0 ;  /* 0x2000000cff0c7230 */ /* 0x000fe40000004100 */
[----:B------:R-:W-:Y:S02]  /*07f0*/  HADD2.F32 R29, -RZ, R24.H0_H0 ;  /* 0x20000018ff1d7230 */ /* 0x000fe40000004100 */
[----:B------:R-:W-:Y:S01]  /*0800*/  FMUL.FTZ R33, R28, R31 ;  /* 0x0000001f1c217220 */ /* 0x000fe20000410000 */
[----:B------:R-:W-:Y:S02]  /*0810*/  HADD2.F32 R24, -RZ, R13.H0_H0 ;  /* 0x2000000dff187230 */ /* 0x000fe40000004100 */
[----:B------:R-:W-:-:S02]  /*0820*/  HADD2.F32 R31, -RZ, R25.H0_H0 ;  /* 0x20000019ff1f7230 */ /* 0x000fc40000004100 */
[----:B------:R-:W-:Y:S01]  /*0830*/  FFMA.FTZ R29, R12, R29, R33 ;  /* 0x0000001d0c1d7223 */ /* 0x000fe20000010021 */
[----:B------:R-:W-:Y:S02]  /*0840*/  HADD2.F32 R13, -RZ, R13.H1_H1 ;  /* 0x3000000dff0d7230 */ /* 0x000fe40000004100 */
[----:B------:R-:W-:Y:S02]  /*0850*/  HADD2.F32 R28, -RZ, R25.H1_H1 ;  /* 0x30000019ff1c7230 */ /* 0x000fe40000004100 */
[----:B------:R-:W-:Y:S01]  /*0860*/  FFMA.FTZ R24, R24, R31, R29 ;  /* 0x0000001f18187223 */ /* 0x000fe2000001001d */
[----:B------:R-:W-:Y:S02]  /*0870*/  HADD2.F32 R12, -RZ, R14.H0_H0 ;  /* 0x2000000eff0c7230 */ /* 0x000fe40000004100 */
[----:B------:R-:W-:Y:S02]  /*0880*/  HADD2.F32 R25, -RZ, R26.H0_H0 ;  /* 0x2000001aff197230 */ /* 0x000fe40000004100 */
[----:B------:R-:W-:Y:S01]  /*0890*/  FFMA.FTZ R29, R13, R28, R24 ;  /* 0x0000001c0d1d7223 */ /* 0x000fe20000010018 */
[----:B------:R-:W-:-:S02]  /*08a0*/  HADD2.F32 R14, -RZ, R14.H1_H1 ;  /* 0x3000000eff0e7230 */ /* 0x000fc40000004100 */
[----:B------:R-:W-:Y:S02]  /*08b0*/  HADD2.F32 R13, -RZ, R26.H1_H1 ;  /* 0x3000001aff0d7230 */ /* 0x000fe40000004100 */
[----:B------:R-:W-:Y:S01]  /*08c0*/  FFMA.FTZ R29, R12, R25, R29 ;  /* 0x000000190c1d7223 */ /* 0x000fe2000001001d */
[----:B------:R-:W-:Y:S02]  /*08d0*/  HADD2.F32 R12, -RZ, R15.H0_H0 ;  /* 0x2000000fff0c7230 */ /* 0x000fe40000004100 */
[----:B------:R-:W-:Y:S02]  /*08e0*/  HADD2.F32 R25, -RZ, R27.H0_H0 ;  /* 0x2000001bff197230 */ /* 0x000fe40000004100 */
[----:B------:R-:W-:Y:S01]  /*08f0*/  FFMA.FTZ R13, R14, R13, R29 ;  /* 0x0000000d0e0d7223 */ /* 0x000fe2000001001d */
[----:B------:R-:W-:Y:S02]  /*0900*/  HADD2.F32 R15, -RZ, R15.H1_H1 ;  /* 0x3000000fff0f7230 */ /* 0x000fe40000004100 */
[----:B------:R-:W-:-:S02]  /*0910*/  HADD2.F32 R14, -RZ, R27.H1_H1 ;  /* 0x3000001bff0e7230 */ /* 0x000fc40000004100 */
[----:B------:R-:W-:Y:S01]  /*0920*/  FFMA.FTZ R24, R12, R25, R13 ;  /* 0x000000190c187223 */ /* 0x000fe2000001000d */
[----:B------:R-:W-:Y:S02]  /*0930*/  HADD2.F32 R12, -RZ, R8.H0_H0 ;  /* 0x20000008ff0c7230 */ /* 0x000fe40000004100 */
[----:B------:R-:W-:Y:S02]  /*0940*/  HADD2.F32 R13, -RZ, R20.H0_H0 ;  /* 0x20000014ff0d7230 */ /* 0x000fe40000004100 */
[----:B------:R-:W-:Y:S01]  /*0950*/  FFMA.FTZ R25, R15, R14, R24 ;  /* 0x0000000e0f197223 */ /* 0x000fe20000010018 */
[----:B------:R-:W-:Y:S02]  /*0960*/  HADD2.F32 R8, -RZ, R8.H1_H1 ;  /* 0x30000008ff087230 */ /* 0x000fe40000004100 */
[----:B------:R-:W-:Y:S02]  /*0970*/  HADD2.F32 R15, -RZ, R20.H1_H1 ;  /* 0x30000014ff0f7230 */ /* 0x000fe40000004100 */
[----:B------:R-:W-:Y:S01]  /*0980*/  FFMA.FTZ R25, R12, R13, R25 ;  /* 0x0000000d0c197223 */ /* 0x000fe20000010019 */
[----:B------:R-:W-:-:S02]  /*0990*/  HADD2.F32 R12, -RZ, R9.H0_H0 ;  /* 0x20000009ff0c7230 */ /* 0x000fc40000004100 */
[----:B------:R-:W-:Y:S02]  /*09a0*/  HADD2.F32 R13, -RZ, R21.H0_H0 ;  /* 0x20000015ff0d7230 */ /* 0x000fe40000004100 */
[----:B------:R-:W-:Y:S01]  /*09b0*/  FFMA.FTZ R15, R8, R15, R25 ;  /* 0x0000000f080f7223 */ /* 0x000fe20000010019 */
[----:B------:R-:W-:Y:S02]  /*09c0*/  HADD2.F32 R9, -RZ, R9.H1_H1 ;  /* 0x30000009ff097230 */ /* 0x000fe40000004100 */
[----:B------:R-:W-:Y:S02]  /*09d0*/  HADD2.F32 R14, -RZ, R21.H1_H1 ;  /* 0x30000015ff0e7230 */ /* 0x000fe40000004100 */
[----:B------:R-:W-:Y:S01]  /*09e0*/  FFMA.FTZ R12, R12, R13, R15 ;  /* 0x0000000d0c0c7223 */ /* 0x000fe2000001000f */
        /* <DEDUP_REMOVED lines=35> */
[----:B------:R-:W-:-:S04]  /*0c20*/  FFMA.FTZ R4, R4, R9, R5 ;  /* 0x0000000904047223 */ /* 0x000fc80000010005 */
[----:B------:R-:W-:-:S05]  /*0c30*/  FFMA.FTZ R4, R7, R6, R4 ;  /* 0x0000000607047223 */ /* 0x000fca0000010004 */
[----:B------:R-:W1:Y:S02]  /*0c40*/  SHFL.BFLY PT, R5, R4, 0x2, 0x1f ;  /* 0x0c401f0004057f89 */ /* 0x000e6400000e0000 */
[----:B-1----:R-:W-:-:S05]  /*0c50*/  FADD.FTZ R5, R4, R5 ;  /* 0x0000000504057221 */ /* 0x002fca0000010000 */
[----:B------:R-:W1:Y:S02]  /*0c60*/  SHFL.BFLY PT, R6, R5, 0x1, 0x1f ;  /* 0x0c201f0005067f89 */ /* 0x000e6400000e0000 */
[----:B-1----:R-:W-:-:S04]  /*0c70*/  FADD.FTZ R6, R5, R6 ;  /* 0x0000000605067221 */ /* 0x002fc80000010000 */
[----:B0-----:R-:W-:Y:S01]  /*0c80*/  FMUL.FTZ R7, R6, UR8 ;  /* 0x0000000806077c20 */ /* 0x001fe20008410000 */
[----:B------:R-:W-:Y:S06]  /*0c90*/  @P0 EXIT ;  /* 0x000000000000094d */ /* 0x000fec0003800000 */
[----:B------:R-:W0:Y:S01]  /*0ca0*/  LDCU.64 UR4, c[0x0][0x5e8] ;  /* 0x0000bd00ff0477ac */ /* 0x000e220008000a00 */
[----:B------:R-:W-:-:S04]  /*0cb0*/  IADD3 R0, P0, PT, R3, R2, RZ ;  /* 0x0000000203007210 */ /* 0x000fc80007f1e0ff */
[----:B------:R-:W-:Y:S02]  /*0cc0*/  LEA.HI.X.SX32 R3, R3, RZ, 0x1, P0 ;  /* 0x000000ff03037211 */ /* 0x000fe400000f0eff */
[----:B0-----:R-:W-:-:S04]  /*0cd0*/  LEA R2, P0, R0, UR4, 0x2 ;  /* 0x0000000400027c11 */ /* 0x001fc8000f8010ff */
[----:B------:R-:W-:-:S05]  /*0ce0*/  LEA.HI.X R3, R0, UR5, R3, 0x2, P0 ;  /* 0x0000000500037c11 */ /* 0x000fca00080f1403 */
[----:B------:R-:W-:Y:S01]  /*0cf0*/  STG.E desc[UR6][R2.64], R7 ;  /* 0x0000000702007986 */ /* 0x000fe2000c101906 */
[----:B------:R-:W-:Y:S05]  /*0d00*/  EXIT ;  /* 0x000000000000794d */ /* 0x000fea0003800000 */
.L_x_1013:
        /* <DEDUP_REMOVED lines=15> */
.L_x_1730:


//--------------------- .text._ZN5flash25flash_bwd_dot_do_o_kernelILb1E23Flash_bwd_kernel_traitsILi96ELi64ELi128ELi8ELi2ELi4ELi4ELb1ELb0EN7cutlass6half_tE19Flash_kernel_traitsILi96ELi64ELi128ELi8ES3_EEEEvNS_16Flash_bwd_paramsE --------------------------
	.section	.text._ZN5flash25flash_bwd_dot_do_o_kernelILb1E23Flash_bwd_kernel_traitsILi96ELi64ELi128ELi8ELi2ELi4ELi4ELb1ELb0EN7cutlass6half_tE19Flash_kernel_traitsILi96ELi64ELi128ELi8ES3_EEEEvNS_16Flash_bwd_paramsE,"ax",@progbits
	.align	128
        .global         _ZN5flash25flash_bwd_dot_do_o_kernelILb1E23Flash_bwd_kernel_traitsILi96ELi64ELi128ELi8ELi2ELi4ELi4ELb1ELb0EN7cutlass6half_tE19Flash_kernel_traitsILi96ELi64ELi128ELi8ES3_EEEEvNS_16Flash_bwd_paramsE
        .type           _ZN5flash25flash_bwd_dot_do_o_kernelILb1E23Flash_bwd_kernel_traitsILi96ELi64ELi128ELi8ELi2ELi4ELi4ELb1ELb0EN7cutlass6half_tE19Flash_kernel_traitsILi96ELi64ELi128ELi8ES3_EEEEvNS_16Flash_bwd_paramsE,@function
        .size           _ZN5flash25flash_bwd_dot_do_o_kernelILb1E23Flash_bwd_kernel_traitsILi96ELi64ELi128ELi8ELi2ELi4ELi4ELb1ELb0EN7cutlass6half_tE19Flash_kernel_traitsILi96ELi64ELi128ELi8ES3_EEEEvNS_16Flash_bwd_paramsE,(.L_x_1731 - _ZN5flash25flash_bwd_dot_do_o_kernelILb1E23Flash_bwd_kernel_traitsILi96ELi64ELi128ELi8ELi2ELi4ELi4ELb1ELb0EN7cutlass6half_tE19Flash_kernel_traitsILi96ELi64ELi128ELi8ES3_EEEEvNS_16Flash_bwd_paramsE)
        .other          _ZN5flash25flash_bwd_dot_do_o_kernelILb1E23Flash_bwd_kernel_traitsILi96ELi64ELi128ELi8ELi2ELi4ELi4ELb1ELb0EN7cutlass6half_tE19Flash_kernel_traitsILi96ELi64ELi128ELi8ES3_EEEEvNS_16Flash_bwd_paramsE,@"STO_CUDA_ENTRY STV_DEFAULT"
_ZN5flash25flash_bwd_dot_do_o_kernelILb1E23Flash_bwd_kernel_traitsILi96ELi64ELi128ELi8ELi2ELi4ELi4ELb1ELb0EN7cutlass6half_tE19Flash_kernel_traitsILi96ELi64ELi128ELi8ES3_EEEEvNS_16Flash_bwd_paramsE:
.text._ZN5flash25flash_bwd_dot_do_o_kernelILb1E23Flash_bwd_kernel_traitsILi96ELi64ELi128ELi8ELi2ELi4ELi4ELb1ELb0EN7cutlass6half_tE19Flash_kernel_traitsILi96ELi64ELi128ELi8ES3_EEEEvNS_16Flash_bwd_paramsE:
[----:B------:R-:W-:Y:S08]  /*0000*/  LDC R1, c[0x0][0x37c] ;  /* 0x0000df00ff017b82 */ /* 0x000ff00000000800 */
[----:B------:R-:W0:Y:S01]  /*0010*/  LDC.64 R2, c[0x0][0x460] ;  /* 0x00011800ff027b82 */ /* 0x000e220000000a00 */
[----:B------:R-:W1:Y:S01]  /*0020*/  S2R R6, SR_CTAID.Y ;  /* 0x0000000000067919 */ /* 0x000e620000002600 */
[----:B------:R-:W2:Y:S01]  /*0030*/  LDCU.64 UR6, c[0x0][0x358] ;  /* 0x00006b00ff0677ac */ /* 0x000ea20008000a00 */
[----:B------:R-:W-:-:S05]  /*0040*/  MOV R7, 0xffffffff ;  /* 0xffffffff00077802 */ /* 0x000fca0000000f00 */
[----:B------:R-:W1:Y:S01]  /*0050*/  LDC.64 R4, c[0x0][0x460] ;  /* 0x00011800ff047b82 */ /* 0x000e620000000a00 */
[C---:B0-----:R-:W-:Y:S02]  /*0060*/  ISETP.NE.U32.AND P0, PT, R2.reuse, RZ, PT ;  /* 0x000000ff0200720c */ /* 0x041fe40003f05070 */
[----:B------:R-:W-:Y:S02]  /*0070*/  ISETP.NE.U32.AND P1, PT, R2, RZ, PT ;  /* 0x000000ff0200720c */ /* 0x000fe40003f25070 */
[C---:B------:R-:W-:Y:S02]  /*0080*/  ISETP.NE.AND.EX P0, PT, R3.reuse, RZ, PT, P0 ;  /* 0x000000ff0300720c */ /* 0x040fe40003f05300 */
[----:B------:R-:W-:Y:S01]  /*0090*/  ISETP.NE.AND.EX P1, PT, R3, RZ, PT, P1 ;  /* 0x000000ff0300720c */ /* 0x000fe20003f25310 */
[----:B-1----:R-:W-:-:S10]  /*00a0*/  IMAD.WIDE.U32 R4, R6, 0x4, R4 ;  /* 0x0000000406047825 */ /* 0x002fd400078e0004 */
[----:B--2---:R-:W2:Y:S04]  /*00b0*/  @P0 LDG.E R7, desc[UR6][R4.64] ;  /* 0x0000000604070981 */ /* 0x004ea8000c1e1900 */
[----:B------:R-:W2:Y:S01]  /*00c0*/  @P1 LDG.E R8, desc[UR6][R4.64+0x4] ;  /* 0x0000040604081981 */ /* 0x000ea2000c1e1900 */
[----:B------:R-:W0:Y:S01]  /*00d0*/  @!P1 LDC R9, c[0x0][0x434] ;  /* 0x00010d00ff099b82 */ /* 0x000e220000000800 */
[----:B------:R-:W1:Y:S02]  /*00e0*/  S2R R0, SR_CTAID.X ;  /* 0x0000000000007919 */ /* 0x000e640000002500 */
[----:B-1----:R-:W-:Y:S02]  /*00f0*/  SHF.L.U32 R2, R0, 0x6, RZ ;  /* 0x0000000600027819 */ /* 0x002fe400000006ff */
[----:B--2---:R-:W-:-:S04]  /*0100*/  @P1 IADD3 R9, PT, PT, R8, -R7, RZ ;  /* 0x8000000708091210 */ /* 0x004fc80007ffe0ff */
[----:B0-----:R-:W-:-:S13]  /*0110*/  ISETP.GT.AND P1, PT, R9, R2, PT ;  /* 0x000000020900720c */ /* 0x001fda0003f24270 */
[----:B------:R-:W-:Y:S05]  /*0120*/  @!P1 EXIT ;  /* 0x000000000000994d */ /* 0x000fea0003800000 */
[----:B------:R-:W-:Y:S01]  /*0130*/  ISETP.NE.AND P1, PT, R7, -0x1, PT ;  /* 0xffffffff0700780c */ /* 0x000fe20003f25270 */
[----:B------:R-:W0:Y:S01]  /*0140*/  LDC R13, c[0x0][0x3e0] ;  /* 0x0000f800ff0d7b82 */ /* 0x000e220000000800 */
[----:B------:R-:W0:Y:S07]  /*0150*/  LDCU UR8, c[0x0][0x44c] ;  /* 0x00008980ff0877ac */ /* 0x000e2e0008000800 */
[----:B------:R-:W1:Y:S08]  /*0160*/  S2UR UR5, SR_CTAID.Z ;  /* 0x00000000000579c3 */ /* 0x000e700000002700 */
[----:B------:R-:W2:Y:S08]  /*0170*/  @!P1 LDC.64 R10, c[0x0][0x588] ;  /* 0x00016200ff0a9b82 */ /* 0x000eb00000000a00 */
[----:B------:R-:W3:Y:S08]  /*0180*/  @P1 LDC.64 R14, c[0x0][0x590] ;  /* 0x00016400ff0e1b82 */ /* 0x000ef00000000a00 */
[----:B------:R-:W4:Y:S08]  /*0190*/  @!P1 LDC.64 R16, c[0x0][0x400] ;  /* 0x00010000ff109b82 */ /* 0x000f300000000a00 */
[----:B------:R-:W5:Y:S01]  /*01a0*/  @P1 LDC.64 R18, c[0x0][0x408] ;  /* 0x00010200ff121b82 */ /* 0x000f620000000a00 */
[----:B--2---:R-:W-:-:S04]  /*01b0*/  @!P1 IMAD.WIDE.U32 R4, R6, R10, RZ ;  /* 0x0000000a06049225 */ /* 0x004fc800078e00ff */
[----:B------:R-:W-:Y:S01]  /*01c0*/  @!P1 IMAD R22, R6, R11, R5 ;  /* 0x0000000b06169224 */ /* 0x000fe200078e0205 */
[----:B------:R-:W-:Y:S01]  /*01d0*/  @!P1 MOV R23, R4 ;  /* 0x0000000400179202 */ /* 0x000fe20000000f00 */
[----:B---3--:R-:W-:-:S04]  /*01e0*/  @P1 IMAD.WIDE.U32 R4, R7, R14, RZ ;  /* 0x0000000e07041225 */ /* 0x008fc800078e00ff */
[----:B------:R-:W-:Y:S01]  /*01f0*/  @P1 IMAD R22, R7, R15, R5 ;  /* 0x0000000f07161224 */ /* 0x000fe200078e0205 */
[----:B------:R-:W-:Y:S01]  /*0200*/  @P1 MOV R23, R4 ;  /* 0x0000000400171202 */ /* 0x000fe20000000f00 */
[----:B0-----:R-:W-:-:S04]  /*0210*/  IMAD.WIDE R4, R13, UR8, RZ ;  /* 0x000000080d047c25 */ /* 0x001fc8000f8e02ff */
[----:B----4-:R-:W-:-:S04]  /*0220*/  @!P1 IMAD.WIDE.U32 R28, R6, R16, RZ ;  /* 0x00000010061c9225 */ /* 0x010fc800078e00ff */
[----:B------:R-:W-:Y:S02]  /*0230*/  @!P1 IMAD R3, R6, R17, R29 ;  /* 0x0000001106039224 */ /* 0x000fe400078e021d */
[----:B-----5:R-:W-:-:S04]  /*0240*/  @P1 IMAD.WIDE.U32 R10, R7, R18, RZ ;  /* 0x00000012070a1225 */ /* 0x020fc800078e00ff */
[----:B------:R-:W-:Y:S01]  /*0250*/  @P1 IMAD R3, R7, R19, R11 ;  /* 0x0000001307031224 */ /* 0x000fe200078e020b */
[----:B------:R-:W-:Y:S01]  /*0260*/  @P1 MOV R28, R10 ;  /* 0x0000000a001c1202 */ /* 0x000fe20000000f00 */
[----:B-1----:R-:W-:Y:S06]  /*0270*/  @P1 BRA `(.L_x_1014) ;  /* 0x0000000000441947 */ /* 0x002fec0003800000 */
[----:B------:R-:W0:Y:S02]  /*0280*/  LDCU UR9, c[0x0][0x444] ;  /* 0x00008880ff0977ac */ /* 0x000e240008000800 */
[----:B0-----:R-:W-:Y:S02]  /*0290*/  USHF.R.S32.HI UR4, URZ, 0x1f, UR9 ;  /* 0x0000001fff047899 */ /* 0x001fe40008011409 */
[----:B------:R-:W-:-:S04]  /*02a0*/  IMAD.WIDE.U32 R14, R6, UR9, RZ ;  /* 0x00000009060e7c25 */ /* 0x000fc8000f8e00ff */
[----:B------:R-:W-:Y:S01]  /*02b0*/  IMAD R11, R6, UR4, RZ ;  /* 0x00000004060b7c24 */ /* 0x000fe2000f8e02ff */
[----:B------:R-:W-:-:S04]  /*02c0*/  USHF.R.S32.HI UR4, URZ, 0x1f, UR8 ;  /* 0x0000001fff047899 */ /* 0x000fc80008011408 */
[----:B------:R-:W-:Y:S01]  /*02d0*/  IADD3 R8, PT, PT, R15, R11, RZ ;  /* 0x0000000b0f087210 */ /* 0x000fe20007ffe0ff */
[----:B------:R-:W-:Y:S01]  /*02e0*/  IMAD.WIDE.U32 R10, R14, R13, RZ ;  /* 0x0000000d0e0a7225 */ /* 0x000fe200078e00ff */
[----:B------:R-:W-:-:S03]  /*02f0*/  SHF.R.S32.HI R15, RZ, 0x1f, R13 ;  /* 0x0000001fff0f7819 */ /* 0x000fc6000001140d */
[----:B------:R-:W-:-:S04]  /*0300*/  IMAD R8, R8, R13, RZ ;  /* 0x0000000d08087224 */ /* 0x000fc800078e02ff */
[----:B------:R-:W-:-:S05]  /*0310*/  IMAD R15, R15, R14, R8 ;  /* 0x0000000e0f0f7224 */ /* 0x000fca00078e0208 */
[----:B------:R-:W-:Y:S01]  /*0320*/  IADD3 R8, PT, PT, R11, R15, RZ ;  /* 0x0000000f0b087210 */ /* 0x000fe20007ffe0ff */
[----:B------:R-:W-:-:S04]  /*0330*/  IMAD.WIDE.U32 R14, R10, UR8, RZ ;  /* 0x000000080a0e7c25 */ /* 0x000fc8000f8e00ff */
[----:B------:R-:W-:Y:S01]  /*0340*/  IMAD R11, R8, UR8, RZ ;  /* 0x00000008080b7c24 */ /* 0x000fe2000f8e02ff */
[----:B------:R-:W-:-:S03]  /*0350*/  MOV R12, R14 ;  /* 0x0000000e000c7202 */ /* 0x000fc60000000f00 */
[----:B------:R-:W-:-:S05]  /*0360*/  IMAD R11, R10, UR4, R11 ;  /* 0x000000040a0b7c24 */ /* 0x000fca000f8e020b */
[----:B------:R-:W-:Y:S01]  /*0370*/  IADD3 R8, PT, PT, R15, R11, RZ ;  /* 0x0000000b0f087210 */ /* 0x000fe20007ffe0ff */
[----:B------:R-:W-:Y:S06]  /*0380*/  BRA `(.L_x_1015) ;  /* 0x0000000000107947 */ /* 0x000fec0003800000 */
.L_x_1014:
[-C--:B------:R-:W-:Y:S02]  /*0390*/  IMAD R15, R5, R7.reuse, RZ ;  /* 0x00000007050f7224 */ /* 0x080fe400078e02ff */
[----:B------:R-:W-:-:S05]  /*03a0*/  IMAD.WIDE.U32 R10, R4, R7, RZ ;  /* 0x00000007040a7225 */ /* 0x000fca00078e00ff */
[----:B------:R-:W-:Y:S02]  /*03b0*/  IADD3 R8, PT, PT, R11, R15, RZ ;  /* 0x0000000f0b087210 */ /* 0x000fe40007ffe0ff */
[----:B------:R-:W-:-:S07]  /*03c0*/  MOV R12, R10 ;  /* 0x0000000a000c7202 */ /* 0x000fce0000000f00 */
.L_x_1015:
[----:B------:R-:W0:Y:S01]  /*03d0*/  LDCU.U8 UR4, c[0x0][0x548] ;  /* 0x0000a900ff0477ac */ /* 0x000e220008000000 */
[----:B------:R-:W-:-:S04]  /*03e0*/  SHF.L.U32 R14, R6, 0x7, RZ ;  /* 0x00000007060e7819 */ /* 0x000fc800000006ff */
[----:B------:R-:W-:-:S04]  /*03f0*/  SEL R15, R14, RZ, P0 ;  /* 0x000000ff0e0f7207 */ /* 0x000fc80000000000 */
[----:B------:R-:W-:-:S04]  /*0400*/  IADD3 R15, P0, PT, R2, R15, RZ ;  /* 0x0000000f020f7210 */ /* 0x000fc80007f1e0ff */
[----:B------:R-:W-:Y:S01]  /*0410*/  IADD3.X R11, PT, PT, RZ, RZ, RZ, P0, !PT ;  /* 0x000000ffff0b7210 */ /* 0x000fe200007fe4ff */
[----:B0-----:R-:W-:-:S04]  /*0420*/  UISETP.NE.AND UP0, UPT, UR4, URZ, UPT ;  /* 0x000000ff0400728c */ /* 0x001fc8000bf05270 */
[-C--:B------:R-:W-:Y:S02]  /*0430*/  IMAD R16, R11, R4.reuse, RZ ;  /* 0x000000040b107224 */ /* 0x080fe400078e02ff */
[----:B------:R-:W-:-:S04]  /*0440*/  IMAD.WIDE.U32 R10, R15, R4, RZ ;  /* 0x000000040f0a7225 */ /* 0x000fc800078e00ff */
[----:B------:R-:W-:-:S05]  /*0450*/  IMAD R15, R5, R15, R16 ;  /* 0x0000000f050f7224 */ /* 0x000fca00078e0210 */
[----:B------:R-:W-:Y:S01]  /*0460*/  IADD3 R15, PT, PT, R11, R15, RZ ;  /* 0x0000000f0b0f7210 */ /* 0x000fe20007ffe0ff */
[----:B------:R-:W-:Y:S06]  /*0470*/  BRA.U !UP0, `(.L_x_1016) ;  /* 0x0000000108247547 */ /* 0x000fec000b800000 */
[----:B------:R-:W0:Y:S01]  /*0480*/  LDC R5, c[0x0][0x444] ;  /* 0x00011100ff057b82 */ /* 0x000e220000000800 */
[----:B------:R-:W-:-:S07]  /*0490*/  ISETP.NE.AND P0, PT, R7, -0x1, PT ;  /* 0xffffffff0700780c */ /* 0x000fce0003f05270 */
[----:B------:R-:W1:Y:S08]  /*04a0*/  LDC R29, c[0x0][0x430] ;  /* 0x00010c00ff1d7b82 */ /* 0x000e700000000800 */
[----:B------:R-:W1:Y:S01]  /*04b0*/  LDC R4, c[0x0][0x454] ;  /* 0x00011500ff047b82 */ /* 0x000e620000000800 */
[----:B0-----:R-:W-:-:S05]  /*04c0*/  @!P0 IMAD R7, R6, R5, RZ ;  /* 0x0000000506078224 */ /* 0x001fca00078e02ff */
[----:B------:R-:W-:Y:S02]  /*04d0*/  IADD3 R14, PT, PT, R14, R7, RZ ;  /* 0x000000070e0e7210 */ /* 0x000fe40007ffe0ff */
[----:B-1----:R-:W-:-:S05]  /*04e0*/  LEA R29, R29, R4, 0x7 ;  /* 0x000000041d1d7211 */ /* 0x002fca00078e38ff */
[----:B------:R-:W-:Y:S01]  /*04f0*/  IMAD R29, R29, UR5, R14 ;  /* 0x000000051d1d7c24 */ /* 0x000fe2000f8e020e */
[----:B------:R-:W-:Y:S06]  /*0500*/  BRA `(.L_x_1017) ;  /* 0x00000000000c7947 */ /* 0x000fec0003800000 */
.L_x_1016:
[----:B------:R-:W0:Y:S01]  /*0510*/  LDC R29, c[0x0][0x444] ;  /* 0x00011100ff1d7b82 */ /* 0x000e220000000800 */
[----:B------:R-:W-:-:S04]  /*0520*/  IMAD R6, R6, R13, UR5 ;  /* 0x0000000506067e24 */ /* 0x000fc8000f8e020d */
[----:B0-----:R-:W-:-:S07]  /*0530*/  IMAD R29, R6, R29, RZ ;  /* 0x0000001d061d7224 */ /* 0x001fce00078e02ff */
.L_x_1017:
[----:B------:R-:W0:Y:S01]  /*0540*/  S2R R36, SR_TID.X ;  /* 0x0000000000247919 */ /* 0x000e220000002100 */
[----:B------:R-:W-:Y:S02]  /*0550*/  UIMAD UR4, UR5, UR8, URZ ;  /* 0x00000008050472a4 */ /* 0x000fe4000f8e02ff */
[----:B------:R-:W-:Y:S01]  /*0560*/  IMAD R32, R13, UR8, RZ ;  /* 0x000000080d207c24 */ /* 0x000fe2000f8e02ff */
[----:B------:R-:W1:Y:S01]  /*0570*/  LDCU.64 UR10, c[0x0][0x570] ;  /* 0x0000ae00ff0a77ac */ /* 0x000e620008000a00 */
[----:B------:R-:W-:Y:S01]  /*0580*/  BSSY.RECONVERGENT B0, `(.L_x_1018) ;  /* 0x000002f000007945 */ /* 0x000fe20003800200 */
[----:B------:R-:W-:Y:S02]  /*0590*/  USHF.R.S32.HI UR8, URZ, 0x1f, UR4 ;  /* 0x0000001fff087899 */ /* 0x000fe40008011404 */
[----:B------:R-:W-:Y:S02]  /*05a0*/  IADD3 R11, P0, P1, R10, UR4, R12 ;  /* 0x000000040a0b7c10 */ /* 0x000fe4000f91e00c */
[----:B------:R-:W-:-:S02]  /*05b0*/  CS2R R12, SRZ ;  /* 0x00000000000c7805 */ /* 0x000fc4000001ff00 */
[----:B------:R-:W-:Y:S02]  /*05c0*/  IADD3.X R7, PT, PT, R15, UR8, R8, P0, P1 ;  /* 0x000000080f077c10 */ /* 0x000fe400087e2408 */
[----:B------:R-:W-:Y:S02]  /*05d0*/  CS2R R14, SRZ ;  /* 0x00000000000e7805 */ /* 0x000fe4000001ff00 */
[----:B------:R-:W-:Y:S02]  /*05e0*/  IADD3 R8, PT, PT, -R2, R9, RZ ;  /* 0x0000000902087210 */ /* 0x000fe40007ffe1ff */
[----:B0-----:R-:W-:Y:S02]  /*05f0*/  SHF.L.U32 R4, R36, 0x2, RZ ;  /* 0x0000000224047819 */ /* 0x001fe400000006ff */
[----:B------:R-:W-:Y:S02]  /*0600*/  SHF.R.U32.HI R5, RZ, 0x3, R36 ;  /* 0x00000003ff057819 */ /* 0x000fe40000011624 */
[----:B------:R-:W-:-:S02]  /*0610*/  LOP3.LUT R4, R4, 0x1c, RZ, 0xc0, !PT ;  /* 0x0000001c04047812 */ /* 0x000fc400078ec0ff */
[----:B------:R-:W-:Y:S02]  /*0620*/  SHF.R.U32.HI R33, RZ, 0x2, R36 ;  /* 0x00000002ff217819 */ /* 0x000fe40000011624 */
[----:B------:R-:W-:Y:S01]  /*0630*/  SHF.L.U32 R36, R36, 0x3, RZ ;  /* 0x0000000324247819 */ /* 0x000fe200000006ff */
[----:B------:R-:W-:-:S03]  /*0640*/  IMAD R4, R32, R5, R4 ;  /* 0x0000000520047224 */ /* 0x000fc600078e0204 */
[----:B------:R-:W-:Y:S02]  /*0650*/  LOP3.LUT R36, R36, 0x18, RZ, 0xc0, !PT ;  /* 0x0000001824247812 */ /* 0x000fe400078ec0ff */
[----:B------:R-:W-:Y:S02]  /*0660*/  IADD3 R5, P0, PT, R4, R11, RZ ;  /* 0x0000000b04057210 */ /* 0x000fe40007f1e0ff */
[----:B------:R-:W-:Y:S02]  /*0670*/  CS2R R10, SRZ ;  /* 0x00000000000a7805 */ /* 0x000fe4000001ff00 */
[----:B------:R-:W-:Y:S02]  /*0680*/  LOP3.LUT R34, R36, 0x20, RZ, 0xfc, !PT ;  /* 0x0000002024227812 */ /* 0x000fe400078efcff */
[----:B------:R-:W-:Y:S02]  /*0690*/  LEA.HI.X.SX32 R6, R4, R7, 0x1, P0 ;  /* 0x0000000704067211 */ /* 0x000fe400000f0eff */
[----:B------:R-:W-:-:S02]  /*06a0*/  ISETP.GE.AND P0, PT, R33, R8, PT ;  /* 0x000000082100720c */ /* 0x000fc40003f06270 */
[----:B------:R-:W-:Y:S02]  /*06b0*/  CS2R R8, SRZ ;  /* 0x0000000000087805 */ /* 0x000fe4000001ff00 */
[C---:B-1----:R-:W-:Y:S02]  /*06c0*/  LEA R30, P1, R5.reuse, UR10, 0x2 ;  /* 0x0000000a051e7c11 */ /* 0x042fe4000f8210ff */
[----:B------:R-:W-:Y:S02]  /*06d0*/  LOP3.LUT R35, R36, 0x40, RZ, 0xfc, !PT ;  /* 0x0000004024237812 */ /* 0x000fe400078efcff */
[----:B------:R-:W-:Y:S02]  /*06e0*/  LEA.HI.X R31, R5, UR11, R6, 0x2, P1 ;  /* 0x0000000b051f7c11 */ /* 0x000fe400088f1406 */
[----:B------:R-:W-:Y:S02]  /*06f0*/  CS2R R4, SRZ ;  /* 0x0000000000047805 */ /* 0x000fe4000001ff00 */
[----:B------:R-:W-:Y:S01]  /*0700*/  CS2R R6, SRZ ;  /* 0x0000000000067805 */ /* 0x000fe2000001ff00 */
[----:B------:R-:W-:Y:S06]  /*0710*/  @P0 BRA `(.L_x_1019) ;  /* 0x0000000000540947 */ /* 0x000fec0003800000 */
[----:B------:R-:W0:Y:S01]  /*0720*/  LDC.64 R16, c[0x0][0x590] ;  /* 0x00016400ff107b82 */ /* 0x000e220000000a00 */
[----:B------:R-:W-:Y:S01]  /*0730*/  HFMA2 R37, -RZ, RZ, 0, 0 ;  /* 0x00000000ff257431 */ /* 0x000fe200000001ff */
[----:B------:R-:W1:Y:S01]  /*0740*/  LDCU UR4, c[0x0][0x440] ;  /* 0x00008800ff0477ac */ /* 0x000e620008000800 */
[----:B------:R-:W2:Y:S05]  /*0750*/  LDCU.64 UR8, c[0x0][0x550] ;  /* 0x0000aa00ff0877ac */ /* 0x000eaa0008000a00 */
[----:B------:R-:W3:Y:S01]  /*0760*/  LDC.64 R18, c[0x0][0x598] ;  /* 0x00016600ff127b82 */ /* 0x000ee20000000a00 */
[----:B-1----:R-:W-:Y:S02]  /*0770*/  ISETP.GE.AND P2, PT, R34, UR4, PT ;  /* 0x0000000422007c0c */ /* 0x002fe4000bf46270 */
[----:B------:R-:W-:Y:S01]  /*0780*/  ISETP.GE.AND P3, PT, R35, UR4, PT ;  /* 0x0000000423007c0c */ /* 0x000fe2000bf66270 */
[----:B0-----:R-:W-:-:S04]  /*0790*/  IMAD.WIDE.U32 R20, R2, R16, R36 ;  /* 0x0000001002147225 */ /* 0x001fc800078e0024 */
[----:B------:R-:W-:Y:S01]  /*07a0*/  IMAD R21, R2, R17, R21 ;  /* 0x0000001102157224 */ /* 0x000fe200078e0215 */
        /* <DEDUP_REMOVED lines=12> */
.L_x_1019:
[----:B------:R-:W-:Y:S05]  /*0870*/  BSYNC.RECONVERGENT B0 ;  /* 0x0000000000007941 */ /* 0x000fea0003800200 */
.L_x_1018:
[----:B------:R-:W-:Y:S01]  /*0880*/  BSSY.RECONVERGENT B0, `(.L_x_1020) ;  /* 0x000001d000007945 */ /* 0x000fe20003800200 */
[----:B0-----:R-:W-:Y:S02]  /*0890*/  CS2R R16, SRZ ;  /* 0x0000000000107805 */ /* 0x001fe4000001ff00 */
[----:B------:R-:W-:Y:S02]  /*08a0*/  CS2R R18, SRZ ;  /* 0x0000000000127805 */ /* 0x000fe4000001ff00 */
[----:B------:R-:W-:Y:S02]  /*08b0*/  CS2R R20, SRZ ;  /* 0x0000000000147805 */ /* 0x000fe4000001ff00 */
[----:B------:R-:W-:Y:S02]  /*08c0*/  CS2R R22, SRZ ;  /* 0x0000000000167805 */ /* 0x000fe4000001ff00 */
[----:B------:R-:W-:Y:S02]  /*08d0*/  CS2R R24, SRZ ;  /* 0x0000000000187805 */ /* 0x000fe4000001ff00 */
[----:B------:R-:W-:Y:S01]  /*08e0*/  CS2R R26, SRZ ;  /* 0x00000000001a7805 */ /* 0x000fe2000001ff00 */
[----:B------:R-:W-:Y:S06]  /*08f0*/  @P0 BRA `(.L_x_1021) ;  /* 0x0000000000540947 */ /* 0x000fec0003800000 */
[----:B------:R-:W0:Y:S01]  /*0900*/  LDCU UR4, c[0x0][0x440] ;  /* 0x00008800ff0477ac */ /* 0x000e220008000800 */
[----:B------:R-:W-:Y:S01]  /*0910*/  MOV R37, RZ ;  /* 0x000000ff00257202 */ /* 0x000fe20000000f00 */
[----:B------:R-:W1:Y:S01]  /*0920*/  LDCU.64 UR10, c[0x0][0x408] ;  /* 0x00008100ff0a77ac */ /* 0x000e620008000a00 */
[----:B------:R-:W2:Y:S01]  /*0930*/  LDCU.64 UR8, c[0x0][0x3f0] ;  /* 0x00007e00ff0877ac */ /* 0x000ea20008000a00 */
[----:B0-----:R-:W-:Y:S02]  /*0940*/  ISETP.GE.AND P1, PT, R36, UR4, PT ;  /* 0x0000000424007c0c */ /* 0x001fe4000bf26270 */
[----:B------:R-:W-:Y:S01]  /*0950*/  ISETP.GE.AND P2, PT, R34, UR4, PT ;  /* 0x0000000422007c0c */ /* 0x000fe2000bf46270 */
[----:B-1----:R-:W-:Y:S01]  /*0960*/  IMAD.WIDE.U32 R36, R2, UR10, R36 ;  /* 0x0000000a02247c25 */ /* 0x002fe2000f8e0024 */
[----:B------:R-:W-:-:S03]  /*0970*/  ISETP.GE.AND P3, PT, R35, UR4, PT ;  /* 0x0000000423007c0c */ /* 0x000fc6000bf66270 */
[----:B------:R-:W-:Y:S01]  /*0980*/  IMAD R2, R2, UR11, R37 ;  /* 0x0000000b02027c24 */ /* 0x000fe2000f8e0225 */
[----:B------:R-:W-:-:S04]  /*0990*/  IADD3 R36, P0, PT, R28, R36, RZ ;  /* 0x000000241c247210 */ /* 0x000fc80007f1e0ff */
[----:B------:R-:W-:Y:S02]  /*09a0*/  IADD3.X R37, PT, PT, R3, R2, RZ, P0, !PT ;  /* 0x0000000203257210 */ /* 0x000fe400007fe4ff */
[----:B------:R-:W0:Y:S02]  /*09b0*/  LDC.64 R2, c[0x0][0x410] ;  /* 0x00010400ff027b82 */ /* 0x000e240000000a00 */
[----:B0-----:R-:W-:-:S04]  /*09c0*/  IMAD.WIDE.U32 R36, R2, UR5, R36 ;  /* 0x0000000502247c25 */ /* 0x001fc8000f8e0024 */
[----:B------:R-:W-:Y:S02]  /*09d0*/  IMAD R37, R3, UR5, R37 ;  /* 0x0000000503257c24 */ /* 0x000fe4000f8e0225 */
[----:B------:R-:W-:-:S04]  /*09e0*/  IMAD.WIDE.U32 R34, R33, UR10, R36 ;  /* 0x0000000a21227c25 */ /* 0x000fc8000f8e0024 */
[----:B------:R-:W-:Y:S01]  /*09f0*/  IMAD R3, R33, UR11, R35 ;  /* 0x0000000b21037c24 */ /* 0x000fe2000f8e0223 */
[----:B--2---:R-:W-:-:S04]  /*0a00*/  LEA R2, P0, R34, UR8, 0x1 ;  /* 0x0000000822027c11 */ /* 0x004fc8000f8008ff */
[----:B------:R-:W-:-:S05]  /*0a10*/  LEA.HI.X R3, R34, UR9, R3, 0x1, P0 ;  /* 0x0000000922037c11 */ /* 0x000fca00080f0c03 */
[----:B------:R0:W5:Y:S04]  /*0a20*/  @!P1 LDG.E.128 R16, desc[UR6][R2.64] ;  /* 0x0000000602109981 */ /* 0x000168000c1e1d00 */
[----:B------:R0:W5:Y:S04]  /*0a30*/  @!P2 LDG.E.128 R20, desc[UR6][R2.64+0x40] ;  /* 0x000040060214a981 */ /* 0x000168000c1e1d00 */
[----:B------:R0:W5:Y:S02]  /*0a40*/  @!P3 LDG.E.128 R24, desc[UR6][R2.64+0x80] ;  /* 0x000080060218b981 */ /* 0x000164000c1e1d00 */
.L_x_1021:
[----:B------:R-:W-:Y:S05]  /*0a50*/  BSYNC.RECONVERGENT B0 ;  /* 0x0000000000007941 */ /* 0x000fea0003800200 */
.L_x_1020:
[----:B0----5:R-:W-:Y:S01]  /*0a60*/  HADD2.F32 R2, -RZ, R4.H1_H1 ;  /* 0x30000004ff027230 */ /* 0x021fe20000004100 */
[----:B------:R-:W0:Y:S01]  /*0a70*/  LDCU UR4, c[0x0][0x4f4] ;  /* 0x00009e80ff0477ac */ /* 0x000e220008000800 */
[----:B------:R-:W-:Y:S02]  /*0a80*/  HADD2.F32 R3, -RZ, R16.H1_H1 ;  /* 0x30000010ff037230 */ /* 0x000fe40000004100 */
[----:B------:R-:W-:-:S03]  /*0a90*/  HADD2.F32 R4, -RZ, R4.H0_H0 ;  /* 0x20000004ff047230 */ /* 0x000fc60000004100 */
[----:B------:R-:W-:Y:S01]  /*0aa0*/  FMUL.FTZ R35, R2, R3 ;  /* 0x0000000302237220 */ /* 0x000fe20000410000 */
[----:B------:R-:W-:Y:S02]  /*0ab0*/  HADD2.F32 R3, -RZ, R16.H0_H0 ;  /* 0x20000010ff037230 */ /* 0x000fe40000004100 */
[--C-:B------:R-:W-:Y:S02]  /*0ac0*/  HADD2.F32 R2, -RZ, R5.reuse.H0_H0 ;  /* 0x20000005ff027230 */ /* 0x100fe40000004100 */
[----:B------:R-:W-:Y:S02]  /*0ad0*/  HADD2.F32 R5, -RZ, R5.H1_H1 ;  /* 0x30000005ff057230 */ /* 0x000fe40000004100 */
[----:B------:R-:W-:Y:S01]  /*0ae0*/  FFMA.FTZ R35, R4, R3, R35 ;  /* 0x0000000304237223 */ /* 0x000fe20000010023 */
[--C-:B------:R-:W-:Y:S02]  /*0af0*/  HADD2.F32 R3, -RZ, R17.reuse.H0_H0 ;  /* 0x20000011ff037230 */ /* 0x100fe40000004100 */
[----:B------:R-:W-:-:S03]  /*0b00*/  HADD2.F32 R4, -RZ, R17.H1_H1 ;  /* 0x30000011ff047230 */ /* 0x000fc60000004100 */
        /* <DEDUP_REMOVED lines=22> */
[----:B------:R-:W-:Y:S01]  /*0c70*/  HADD2.F32 R9, -RZ, R9.H1_H1 ;  /* 0x30000009ff097230 */ /* 0x000fe20000004100 */
[----:B------:R-:W-:Y:S01]  /*0c80*/  SHF.L.U32 R7, R32, 0x3, RZ ;  /* 0x0000000320077819 */ /* 0x000fe200000006ff */
        /* <DEDUP_REMOVED lines=29> */
[----:B------:R-:W-:Y:S01]  /*0e60*/  HADD2.F32 R14, -RZ, R14.H1_H1 ;  /* 0x3000000eff0e7230 */ /* 0x000fe20000004100 */
[----:B------:R-:W1:Y:S01]  /*0e70*/  S2R R6, SR_TID.X ;  /* 0x0000000000067919 */ /* 0x000e620000002100 */
[----:B------:R-:W-:-:S02]  /*0e80*/  HADD2.F32 R5, -RZ, R26.H1_H1 ;  /* 0x3000001aff057230 */ /* 0x000fc40000004100 */
[----:B------:R-:W-:Y:S01]  /*0e90*/  FFMA.FTZ R13, R2, R3, R13 ;  /* 0x00000003020d7223 */ /* 0x000fe2000001000d */
[----:B------:R-:W-:Y:S02]  /*0ea0*/  HADD2.F32 R2, -RZ, R15.H0_H0 ;  /* 0x2000000fff027230 */ /* 0x000fe40000004100 */
[----:B------:R-:W-:Y:S02]  /*0eb0*/  HADD2.F32 R3, -RZ, R27.H0_H0 ;  /* 0x2000001bff037230 */ /* 0x000fe40000004100 */
[----:B------:R-:W-:Y:S01]  /*0ec0*/  FFMA.FTZ R5, R14, R5, R13 ;  /* 0x000000050e057223 */ /* 0x000fe2000001000d */
[----:B------:R-:W-:Y:S02]  /*0ed0*/  HADD2.F32 R15, -RZ, R15.H1_H1 ;  /* 0x3000000fff0f7230 */ /* 0x000fe40000004100 */
[----:B------:R-:W-:Y:S02]  /*0ee0*/  HADD2.F32 R4, -RZ, R27.H1_H1 ;  /* 0x3000001bff047230 */ /* 0x000fe40000004100 */
[----:B------:R-:W-:-:S04]  /*0ef0*/  FFMA.FTZ R2, R2, R3, R5 ;  /* 0x0000000302027223 */ /* 0x000fc80000010005 */
[----:B------:R-:W-:-:S05]  /*0f00*/  FFMA.FTZ R2, R15, R4, R2 ;  /* 0x000000040f027223 */ /* 0x000fca0000010002 */
[----:B------:R-:W2:Y:S01]  /*0f10*/  SHFL.BFLY PT, R3, R2, 0x2, 0x1f ;  /* 0x0c401f0002037f89 */ /* 0x000ea200000e0000 */
[----:B-1----:R-:W-:Y:S01]  /*0f20*/  LOP3.LUT P0, RZ, R6, 0x3, RZ, 0xc0, !PT ;  /* 0x0000000306ff7812 */ /* 0x002fe2000780c0ff */
[----:B--2---:R-:W-:-:S12]  /*0f30*/  FADD.FTZ R6, R2, R3 ;  /* 0x0000000302067221 */ /* 0x004fd80000010000 */
[----:B------:R-:W1:Y:S01]  /*0f40*/  @!P0 LDC.64 R4, c[0x0][0x5e8] ;  /* 0x00017a00ff048b82 */ /* 0x000e620000000a00 */
[----:B------:R-:W-:Y:S01]  /*0f50*/  @!P0 LEA R0, R0, R29, 0x6 ;  /* 0x0000001d00008211 */ /* 0x000fe200078e30ff */
[----:B------:R-:W2:Y:S03]  /*0f60*/  SHFL.BFLY PT, R3, R6, 0x1, 0x1f ;  /* 0x0c201f0006037f89 */ /* 0x000ea600000e0000 */
[----:B------:R-:W-:-:S04]  /*0f70*/  @!P0 IADD3 R33, P1, PT, R33, R0, RZ ;  /* 0x0000000021218210 */ /* 0x000fc80007f3e0ff */
[----:B------:R-:W-:Y:S02]  /*0f80*/  @!P0 LEA.HI.X.SX32 R0, R0, RZ, 0x1, P1 ;  /* 0x000000ff00008211 */ /* 0x000fe400008f0eff */
[----:B-1----:R-:W-:Y:S01]  /*0f90*/  @!P0 LEA R4, P1, R33, R4, 0x2 ;  /* 0x0000000421048211 */ /* 0x002fe200078210ff */
[----:B--2---:R-:W-:-:S03]  /*0fa0*/  FADD.FTZ R3, R6, R3 ;  /* 0x0000000306037221 */ /* 0x004fc60000010000 */
[----:B------:R-:W-:Y:S01]  /*0fb0*/  @!P0 LEA.HI.X R5, R33, R5, R0, 0x2, P1 ;  /* 0x0000000521058211 */ /* 0x000fe200008f1400 */
[----:B0-----:R-:W-:Y:S01]  /*0fc0*/  FMUL.FTZ R9, R3, UR4 ;  /* 0x0000000403097c20 */ /* 0x001fe20008410000 */
[----:B------:R-:W-:-:S04]  /*0fd0*/  IMAD.WIDE R2, R7, 0x10, R30 ;  /* 0x0000001007027825 */ /* 0x000fc800078e021e */
[----:B------:R-:W-:Y:S04]  /*0fe0*/  @!P0 STG.E desc[UR6][R4.64], R9 ;  /* 0x0000000904008986 */ /* 0x000fe8000c101906 */
[----:B------:R-:W-:Y:S04]  /*0ff0*/  STG.E.128 desc[UR6][R30.64], RZ ;  /* 0x000000ff1e007986 */ /* 0x000fe8000c101d06 */
[----:B------:R-:W-:Y:S04]  /*1000*/  STG.E.128 desc[UR6][R2.64], RZ ;  /* 0x000000ff02007986 */ /* 0x000fe8000c101d06 */
[----:B------:R-:W-:Y:S04]  /*1010*/  STG.E.128 desc[UR6][R30.64+0x80], RZ ;  /* 0x000080ff1e007986 */ /* 0x000fe8000c101d06 */
[----:B------:R-:W-:Y:S04]  /*1020*/  STG.E.128 desc[UR6][R2.64+0x80], RZ ;  /* 0x000080ff02007986 */ /* 0x000fe8000c101d06 */
[----:B------:R-:W-:Y:S04]  /*1030*/  STG.E.128 desc[UR6][R30.64+0x100], RZ ;  /* 0x000100ff1e007986 */ /* 0x000fe8000c101d06 */
[----:B------:R-:W-:Y:S01]  /*1040*/  STG.E.128 desc[UR6][R2.64+0x100], RZ ;  /* 0x000100ff02007986 */ /* 0x000fe2000c101d06 */
[----:B------:R-:W-:Y:S05]  /*1050*/  EXIT ;  /* 0x000000000000794d */ /* 0x000fea0003800000 */
.L_x_1022:
        /* <DEDUP_REMOVED lines=10> */
.L_x_1731:


//--------------------- .text._ZN5flash27flash_bwd_convert_dq_kernelI23Flash_bwd_kernel_traitsILi96ELi64ELi128ELi8ELi2ELi4ELi4ELb0ELb0EN7cutlass6half_tE19Flash_kernel_traitsILi96ELi64ELi128ELi8ES3_EEEEvNS_16Flash_bwd_paramsEi --------------------------
	.section	.text._ZN5flash27flash_bwd_convert_dq_kernelI23Flash_bwd_kernel_traitsILi96ELi64ELi128ELi8ELi2ELi4ELi4ELb0ELb0EN7cutlass6half_tE19Flash_kernel_traitsILi96ELi64ELi128ELi8ES3_EEEEvNS_16Flash_bwd_paramsEi,"ax",@progbits
	.align	128
        .global         _ZN5flash27flash_bwd_convert_dq_kernelI23Flash_bwd_kernel_traitsILi96ELi64ELi128ELi8ELi2ELi4ELi4ELb0ELb0EN7cutlass6half_tE19Flash_kernel_traitsILi96ELi64ELi128ELi8ES3_EEEEvNS_16Flash_bwd_paramsEi
        .type           _ZN5flash27flash_bwd_convert_dq_kernelI23Flash_bwd_kernel_traitsILi96ELi64ELi128ELi8ELi2ELi4ELi4ELb0ELb0EN7cutlass6half_tE19Flash_kernel_traitsILi96ELi64ELi128ELi8ES3_EEEEvNS_16Flash_bwd_paramsEi,@function
        .size           _ZN5flash27flash_bwd_convert_dq_kernelI23Flash_bwd_kernel_traitsILi96ELi64ELi128ELi8ELi2ELi4ELi4ELb0ELb0EN7cutlass6half_tE19Flash_kernel_traitsILi96ELi64ELi128ELi8ES3_EEEEvNS_16Flash_bwd_paramsEi,(.L_x_1732 - _ZN5flash27flash_bwd_convert_dq_kernelI23Flash_bwd_kernel_traitsILi96ELi64ELi128ELi8ELi2ELi4ELi4ELb0ELb0EN7cutlass6half_tE19Flash_kernel_traitsILi96ELi64ELi128ELi8ES3_EEEEvNS_16Flash_bwd_paramsEi)
        .other          _ZN5flash27flash_bwd_convert_dq_kernelI23Flash_bwd_kernel_traitsILi96ELi64ELi128ELi8ELi2ELi4ELi4ELb0ELb0EN7cutlass6half_tE19Flash_kernel_traitsILi96ELi64ELi128ELi8ES3_EEEEvNS_16Flash_bwd_paramsEi,@"STO_CUDA_ENTRY STV_DEFAULT"
_ZN5flash27flash_bwd_convert_dq_kernelI23Flash_bwd_kernel_traitsILi96ELi64ELi128ELi8ELi2ELi4ELi4ELb0ELb0EN7cutlass6half_tE19Flash_kernel_traitsILi96ELi64ELi128ELi8ES3_EEEEvNS_16Flash_bwd_paramsEi:
.text._ZN5flash27flash_bwd_convert_dq_kernelI23Flash_bwd_kernel_traitsILi96ELi64ELi128ELi8ELi2ELi4ELi4ELb0ELb0EN7cutlass6half_tE19Flash_kernel_traitsILi96ELi64ELi128ELi8ES3_EEEEvNS_16Flash_bwd_paramsEi:
        /* <DEDUP_REMOVED lines=57> */
.L_x_1023:
[----:B------:R-:W-:Y:S02]  /*0390*/  UIMAD.WIDE.U32 UR6, UR4, UR10, URZ ;  /* 0x0000000a040672a5 */ /* 0x000fe4000f8e00ff */
[----:B------:R-:W-:-:S04]  /*03a0*/  UIMAD UR10, UR5, UR10, URZ ;  /* 0x0000000a050a72a4 */ /* 0x000fc8000f8e02ff */
[----:B------:R-:W-:Y:S01]  /*03b0*/  UIADD3 UR10, UPT, UPT, UR7, UR10, URZ ;  /* 0x0000000a070a7290 */ /* 0x000fe2000fffe0ff */
[----:B------:R-:W-:-:S11]  /*03c0*/  UMOV UR9, UR6 ;  /* 0x0000000600097c82 */ /* 0x000fd60008000000 */
.L_x_1024:
        /* <DEDUP_REMOVED lines=45> */
.L_x_1026:
        /* <DEDUP_REMOVED lines=70> */
.L_x_1025:
        /* <DEDUP_REMOVED lines=108> */
.L_x_1027:
        /* <DEDUP_REMOVED lines=12> */
.L_x_1732:


//--------------------- .text._ZN5flash44flash_bwd_dq_dk_dv_loop_seqk_parallel_kernelI23Flash_bwd_kernel_traitsILi96ELi64ELi128ELi8ELi2ELi4ELi4ELb0ELb0EN7cutlass6half_tE19Flash_kernel_traitsILi96ELi64ELi128ELi8ES3_EELb1ELb0ELb0ELb0ELb0ELb1ELb0EEEvNS_16Flash_bwd_paramsE --------------------------
	.section	.text._ZN5flash44flash_bwd_dq_dk_dv_loop_seqk_parallel_kernelI23Flash_bwd_kernel_traitsILi96ELi64ELi128ELi8ELi2ELi4ELi4ELb0ELb0EN7cutlass6half_tE19Flash_kernel_traitsILi96ELi64ELi128ELi8ES3_EELb1ELb0ELb0ELb0ELb0ELb1ELb0EEEvNS_16Flash_bwd_paramsE,"ax",@progbits
	.align	128
        .global         _ZN5flash44flash_bwd_dq_dk_dv_loop_seqk_parallel_kernelI23Flash_bwd_kernel_traitsILi96ELi64ELi128ELi8ELi2ELi4ELi4ELb0ELb0EN7cutlass6half_tE19Flash_kernel_traitsILi96ELi64ELi128ELi8ES3_EELb1ELb0ELb0ELb0ELb0ELb1ELb0EEEvNS_16Flash_bwd_paramsE
        .type           _ZN5flash44flash_bwd_dq_dk_dv_loop_seqk_parallel_kernelI23Flash_bwd_kernel_traitsILi96ELi64ELi128ELi8ELi2ELi4ELi4ELb0ELb0EN7cutlass6half_tE19Flash_kernel_traitsILi96ELi64ELi128ELi8ES3_EELb1ELb0ELb0ELb0ELb0ELb1ELb0EEEvNS_16Flash_bwd_paramsE,@function
        .size           _ZN5flash44flash_bwd_dq_dk_dv_loop_seqk_parallel_kernelI23Flash_bwd_kernel_traitsILi96ELi64ELi128ELi8ELi2ELi4ELi4ELb0ELb0EN7cutlass6half_tE19Flash_kernel_traitsILi96ELi64ELi128ELi8ES3_EELb1ELb0ELb0ELb0ELb0ELb1ELb0EEEvNS_16Flash_bwd_paramsE,(.L_x_1733 - _ZN5flash44flash_bwd_dq_dk_dv_loop_seqk_parallel_kernelI23Flash_bwd_kernel_traitsILi96ELi64ELi128ELi8ELi2ELi4ELi4ELb0ELb0EN7cutlass6half_tE19Flash_kernel_traitsILi96ELi64ELi128ELi8ES3_EELb1ELb0ELb0ELb0ELb0ELb1ELb0EEEvNS_16Flash_bwd_paramsE)
        .other          _ZN5flash44flash_bwd_dq_dk_dv_loop_seqk_parallel_kernelI23Flash_bwd_kernel_traitsILi96ELi64ELi128ELi8ELi2ELi4ELi4ELb0ELb0EN7cutlass6half_tE19Flash_kernel_traitsILi96ELi64ELi128ELi8ES3_EELb1ELb0ELb0ELb0ELb0ELb1ELb0EEEvNS_16Flash_bwd_paramsE,@"STO_CUDA_ENTRY STV_DEFAULT"
_ZN5flash44flash_bwd_dq_dk_dv_loop_seqk_parallel_kernelI23Flash_bwd_kernel_traitsILi96ELi64ELi128ELi8ELi2ELi4ELi4ELb0ELb0EN7cutlass6half_tE19Flash_kernel_traitsILi96ELi64ELi128ELi8ES3_EELb1ELb0ELb0ELb0ELb0ELb1ELb0EEEvNS_16Flash_bwd_paramsE:
.text._ZN5flash44flash_bwd_dq_dk_dv_loop_seqk_parallel_kernelI23Flash_bwd_kernel_traitsILi96ELi64ELi128ELi8ELi2ELi4ELi4ELb0ELb0EN7cutlass6half_tE19Flash_kernel_traitsILi96ELi64ELi128ELi8ES3_EELb1ELb0ELb0ELb0ELb0ELb1ELb0EEEvNS_16Flash_bwd_paramsE:
        /* <DEDUP_REMOVED lines=9> */
[----:B------:R-:W1:Y:S01]  /*0090*/  S2R R189, SR_TID.X ;  /* 0x0000000000bd7919 */ /* 0x000e620000002100 */
[----:B------:R-:W2:Y:S01]  /*00a0*/  S2UR UR5, SR_CgaCtaId ;  /* 0x00000000000579c3 */ /* 0x000ea20000008800 */
[----:B------:R-:W-:Y:S01]  /*00b0*/  UMOV UR4, 0x400 ;  /* 0x0000040000047882 */ /* 0x000fe20000000000 */
[----:B------:R-:W-:Y:S01]  /*00c0*/  IMAD.MOV.U32 R176, RZ, RZ, 0x10 ;  /* 0x00000010ffb07424 */ /* 0x000fe200078e00ff */
[----:B------:R-:W3:Y:S01]  /*00d0*/  LDCU.64 UR30, c[0x0][0x358] ;  /* 0x00006b00ff1e77ac */ /* 0x000ee20008000a00 */
[----:B------:R-:W-:-:S04]  /*00e0*/  UMOV UR23, 0xffffd000 ;  /* 0xffffd00000177882 */ /* 0x000fc80000000000 */
[----:B------:R-:W4:Y:S01]  /*00f0*/  S2UR UR24, SR_CTAID.Z ;  /* 0x00000000001879c3 */ /* 0x000f220000002700 */
[----:B------:R-:W-:Y:S01]  /*0100*/  UMOV UR28, URZ ;  /* 0x000000ff001c7c82 */ /* 0x000fe20008000000 */
[----:B------:R-:W-:-:S06]  /*0110*/  UMOV UR29, URZ ;  /* 0x000000ff001d7c82 */ /* 0x000fcc0008000000 */
[----:B------:R-:W3:Y:S01]  /*0120*/  S2UR UR22, SR_CTAID.X ;  /* 0x00000000001679c3 */ /* 0x000ee20000002500 */
[----:B--2---:R-:W-:-:S07]  /*0130*/  ULEA UR5, UR5, UR4, 0x18 ;  /* 0x0000000405057291 */ /* 0x004fce000f8ec0ff */
[----:B------:R-:W2:Y:S01]  /*0140*/  S2UR UR21, SR_CTAID.Y ;  /* 0x00000000001579c3 */ /* 0x000ea20000002600 */
[----:B------:R-:W5:Y:S01]  /*0150*/  LDCU UR4, c[0x0][0x438] ;  /* 0x00008700ff0477ac */ /* 0x000f620008000800 */
[----:B------:R-:W-:Y:S01]  /*0160*/  UIADD3 UR6, UPT, UPT, UR5, 0x19000, URZ ;  /* 0x0001900005067890 */ /* 0x000fe2000fffe0ff */
[C---:B-1----:R-:W-:Y:S01]  /*0170*/  IMAD.SHL.U32 R2, R189.reuse, 0x10, RZ ;  /* 0x00000010bd027824 */ /* 0x042fe200078e00ff */
[----:B------:R-:W-:Y:S01]  /*0180*/  SHF.R.U32.HI R0, RZ, 0x1, R189 ;  /* 0x00000001ff007819 */ /* 0x000fe200000116bd */
[----:B------:R-:W-:-:S03]  /*0190*/  IMAD.SHL.U32 R183, R189, 0x20, RZ ;  /* 0x00000020bdb77824 */ /* 0x000fc600078e00ff */
[----:B------:R-:W1:Y:S01]  /*01a0*/  S2UR UR20, SR_CTAID.Z ;  /* 0x00000000001479c3 */ /* 0x000e620000002700 */
[C---:B------:R-:W-:Y:S01]  /*01b0*/  IMAD.SHL.U32 R7, R189.reuse, 0x2, RZ ;  /* 0x00000002bd077824 */ /* 0x040fe200078e00ff */
[----:B------:R-:W-:Y:S01]  /*01c0*/  LOP3.LUT R4, R2, 0x1c0, RZ, 0xc0, !PT ;  /* 0x000001c002047812 */ /* 0x000fe200078ec0ff */
[----:B------:R-:W-:Y:S01]  /*01d0*/  IMAD.SHL.U32 R180, R189, 0x40, RZ ;  /* 0x00000040bdb47824 */ /* 0x000fe200078e00ff */
[----:B------:R-:W-:Y:S02]  /*01e0*/  LOP3.LUT R190, R183, 0x7400, RZ, 0xc0, !PT ;  /* 0x00007400b7be7812 */ /* 0x000fe400078ec0ff */
[--C-:B------:R-:W-:Y:S01]  /*01f0*/  LOP3.LUT R3, R4, 0x38, R7.reuse, 0xf8, !PT ;  /* 0x0000003804037812 */ /* 0x100fe200078ef807 */
[----:B------:R-:W-:Y:S01]  /*0200*/  IMAD.SHL.U32 R4, R189, 0x4, RZ ;  /* 0x00000004bd047824 */ /* 0x000fe200078e00ff */
[----:B------:R-:W-:Y:S01]  /*0210*/  LOP3.LUT R190, R190, 0x6, R7, 0xf8, !PT ;  /* 0x00000006bebe7812 */ /* 0x000fe200078ef807 */
[----:B------:R-:W1:Y:S01]  /*0220*/  LDC.U8 R187, c[0x0][0x532] ;  /* 0x00014c80ffbb7b82 */ /* 0x000e620000000000 */
[----:B------:R-:W-:-:S02]  /*0230*/  LOP3.LUT R3, R3, 0x20, R0, 0x78, !PT ;  /* 0x0000002003037812 */ /* 0x000fc400078e7800 */
[----:B------:R-:W-:Y:S02]  /*0240*/  LOP3.LUT R181, R183, 0x20, RZ, 0xc0, !PT ;  /* 0x00000020b7b57812 */ /* 0x000fe400078ec0ff */
[----:B------:R-:W-:Y:S02]  /*0250*/  LOP3.LUT R4, R4, 0x18, RZ, 0xc0, !PT ;  /* 0x0000001804047812 */ /* 0x000fe400078ec0ff */
[----:B------:R-:W-:Y:S01]  /*0260*/  LOP3.LUT R190, R190, R3, RZ, 0xfc, !PT ;  /* 0x00000003bebe7212 */ /* 0x000fe200078efcff */
[----:B------:R-:W-:Y:S01]  /*0270*/  IMAD.SHL.U32 R3, R189, 0x8, RZ ;  /* 0x00000008bd037824 */ /* 0x000fe200078e00ff */
[----:B------:R-:W-:Y:S02]  /*0280*/  LOP3.LUT R5, R183, 0x120, RZ, 0xc0, !PT ;  /* 0x00000120b7057812 */ /* 0x000fe400078ec0ff */
[----:B------:R-:W-:Y:S02]  /*0290*/  LOP3.LUT R181, R181, 0x3c00, R2, 0xf8, !PT ;  /* 0x00003c00b5b57812 */ /* 0x000fe400078ef802 */
[----:B------:R-:W-:-:S02]  /*02a0*/  LOP3.LUT R10, R2, 0x600, RZ, 0xc0, !PT ;  /* 0x00000600020a7812 */ /* 0x000fc400078ec0ff */
[----:B------:R-:W-:Y:S02]  /*02b0*/  LOP3.LUT R14, R180, 0x1c0, RZ, 0xc0, !PT ;  /* 0x000001c0b40e7812 */ /* 0x000fe400078ec0ff */
[----:B------:R-:W-:Y:S02]  /*02c0*/  LOP3.LUT R6, R4, 0xc0, R183, 0xf8, !PT ;  /* 0x000000c004067812 */ /* 0x000fe400078ef8b7 */
[--C-:B------:R-:W-:Y:S02]  /*02d0*/  LOP3.LUT R8, R5, 0x200, R2.reuse, 0xf8, !PT ;  /* 0x0000020005087812 */ /* 0x100fe400078ef802 */
[----:B------:R-:W-:Y:S02]  /*02e0*/  LOP3.LUT R181, R181, 0x100, R2, 0xf8, !PT ;  /* 0x00000100b5b57812 */ /* 0x000fe400078ef802 */
[----:B------:R-:W-:Y:S02]  /*02f0*/  LOP3.LUT R10, R10, 0x6, R7, 0xf8, !PT ;  /* 0x000000060a0a7812 */ /* 0x000fe400078ef807 */
[----:B------:R-:W-:-:S02]  /*0300*/  SHF.R.U32.HI R2, RZ, 0x4, R189 ;  /* 0x00000004ff027819 */ /* 0x000fc400000116bd */
[----:B------:R-:W-:Y:S02]  /*0310*/  LOP3.LUT R12, R3, 0xc0, RZ, 0xc0, !PT ;  /* 0x000000c0030c7812 */ /* 0x000fe400078ec0ff */
[----:B------:R-:W-:Y:S02]  /*0320*/  LOP3.LUT R16, R180, 0x200, RZ, 0xc0, !PT ;  /* 0x00000200b4107812 */ /* 0x000fe400078ec0ff */
[----:B------:R-:W-:Y:S02]  /*0330*/  LOP3.LUT R9, R14, 0x38, R3, 0xf8, !PT ;  /* 0x000000380e097812 */ /* 0x000fe400078ef803 */
[----:B------:R-:W-:Y:S02]  /*0340*/  LOP3.LUT R185, R6, 0x8, R0, 0x78, !PT ;  /* 0x0000000806b97812 */ /* 0x000fe400078e7800 */
[----:B------:R-:W-:Y:S02]  /*0350*/  LOP3.LUT R2, R2, 0x8, RZ, 0xc0, !PT ;  /* 0x0000000802027812 */ /* 0x000fe400078ec0ff */
[----:B------:R-:W-:-:S02]  /*0360*/  LOP3.LUT R5, R12, 0x18, R189, 0xf8, !PT ;  /* 0x000000180c057812 */ /* 0x000fc400078ef8bd */
[----:B------:R-:W-:Y:S02]  /*0370*/  LOP3.LUT R6, R6, 0x8, R189, 0x78, !PT ;  /* 0x0000000806067812 */ /* 0x000fe400078e78bd */
[----:B------:R-:W-:Y:S02]  /*0380*/  LOP3.LUT R193, R10, 0x20, R3, 0xf8, !PT ;  /* 0x000000200ac17812 */ /* 0x000fe400078ef803 */
[----:B------:R-:W-:Y:S02]  /*0390*/  LOP3.LUT R7, R16, 0xc00, R183, 0xf8, !PT ;  /* 0x00000c0010077812 */ /* 0x000fe400078ef8b7 */
[----:B------:R-:W-:Y:S02]  /*03a0*/  LOP3.LUT R182, R9, 0x8, R0, 0x78, !PT ;  /* 0x0000000809b67812 */ /* 0x000fe400078e7800 */
[----:B------:R-:W-:Y:S02]  /*03b0*/  LOP3.LUT R185, R8, R185, RZ, 0xfc, !PT ;  /* 0x000000b908b97212 */ /* 0x000fe400078efcff */
[----:B------:R-:W-:-:S02]  /*03c0*/  LOP3.LUT R8, R0, 0x30, RZ, 0xc0, !PT ;  /* 0x0000003000087812 */ /* 0x000fc400078ec0ff */
[----:B------:R-:W-:Y:S02]  /*03d0*/  LOP3.LUT R181, R181, R6, RZ, 0xfc, !PT ;  /* 0x00000006b5b57212 */ /* 0x000fe400078efcff */
[----:B------:R-:W-:Y:S02]  /*03e0*/  LOP3.LUT R193, R193, R5, R2, 0xf6, !PT ;  /* 0x00000005c1c17212 */ /* 0x000fe400078ef602 */
[----:B------:R-:W-:Y:S02]  /*03f0*/  LOP3.LUT R182, R7, R182, RZ, 0xfc, !PT ;  /* 0x000000b607b67212 */ /* 0x000fe400078efcff */
[--C-:B------:R-:W-:Y:S02]  /*0400*/  LOP3.LUT R2, R2, 0x10, R189.reuse, 0xf8, !PT ;  /* 0x0000001002027812 */ /* 0x100fe400078ef8bd */
[----:B------:R-:W-:Y:S02]  /*0410*/  LOP3.LUT R6, R3, 0xd8, RZ, 0xc0, !PT ;  /* 0x000000d803067812 */ /* 0x000fe400078ec0ff */
[----:B------:R-:W-:Y:S01]  /*0420*/  LOP3.LUT R7, R8, 0x8, R189, 0xf8, !PT ;  /* 0x0000000808077812 */ /* 0x000fe200078ef8bd */
[----:B-----5:R-:W-:Y:S01]  /*0430*/  IMAD.U32 R8, RZ, RZ, UR4 ;  /* 0x00000004ff087e24 */ /* 0x020fe2000f8e00ff */
[----:B------:R-:W-:Y:S01]  /*0440*/  LOP3.LUT R5, R2, 0xc0, R183, 0xf8, !PT ;  /* 0x000000c002057812 */ /* 0x000fe200078ef8b7 */
[----:B------:R-:W-:Y:S01]  /*0450*/  UIADD3 UR4, UPT, UPT, UR5, 0x9000, URZ ;  /* 0x0000900005047890 */ /* 0x000fe2000fffe0ff */
[----:B------:R-:W-:-:S02]  /*0460*/  LOP3.LUT R6, R6, 0x18, R189, 0x78, !PT ;  /* 0x0000001806067812 */ /* 0x000fc400078e78bd */
[----:B------:R-:W-:Y:S02]  /*0470*/  LOP3.LUT R2, R7, 0x1c0, R180, 0xf8, !PT ;  /* 0x000001c007027812 */ /* 0x000fe400078ef8b4 */
[----:B------:R-:W-:Y:S02]  /*0480*/  R2P PR, R189, 0xe ;  /* 0x0000000ebd007804 */ /* 0x000fe40000000000 */
[--C-:B------:R-:W-:Y:S02]  /*0490*/  LOP3.LUT R191, R6, 0x1f20, R3.reuse, 0xf8, !PT ;  /* 0x00001f2006bf7812 */ /* 0x100fe400078ef803 */
[----:B------:R-:W-:Y:S02]  /*04a0*/  LOP3.LUT R3, R2, 0x38, R3, 0x78, !PT ;  /* 0x0000003802037812 */ /* 0x000fe400078e7803 */
[----:B------:R-:W-:Y:S02]  /*04b0*/  LOP3.LUT R180, R180, 0x400, RZ, 0xc0, !PT ;  /* 0x00000400b4b47812 */ /* 0x000fe400078ec0ff */
[----:B------:R-:W-:-:S02]  /*04c0*/  LEA R182, R182, UR5, 0x1 ;  /* 0x00000005b6b67c11 */ /* 0x000fc4000f8e08ff */
[----:B------:R-:W-:Y:S01]  /*04d0*/  LOP3.LUT R4, R5, R4, RZ, 0x3c, !PT ;  /* 0x0000000405047212 */ /* 0x000fe200078e3cff */
[----:B------:R-:W-:Y:S01]  /*04e0*/  IMAD R180, R3, 0x2, R180 ;  /* 0x0000000203b47824 */ /* 0x000fe200078e02b4 */
[----:B------:R-:W-:Y:S01]  /*04f0*/  LEA R190, R190, UR6, 0x1 ;  /* 0x00000006bebe7c11 */ /* 0x000fe2000f8e08ff */
[----:B------:R-:W-:Y:S01]  /*0500*/  IMAD.MOV.U32 R3, RZ, RZ, 0x20 ;  /* 0x00000020ff037424 */ /* 0x000fe200078e00ff */
[----:B------:R-:W-:Y:S01]  /*0510*/  SEL R176, R176, 0xfffffff0, !P2 ;  /* 0xfffffff0b0b07807 */ /* 0x000fe20005000000 */
[----:B------:R-:W-:Y:S01]  /*0520*/  VIADD R2, R182, 0x15000 ;  /* 0x00015000b6027836 */ /* 0x000fe20000000000 */
[----:B------:R-:W-:Y:S01]  /*0530*/  LOP3.LUT R183, R4, 0x120, R183, 0xf8, !PT ;  /* 0x0000012004b77812 */ /* 0x000fe200078ef8b7 */
[----:B------:R-:W-:Y:S01]  /*0540*/  VIADD R178, R182, 0x15040 ;  /* 0x00015040b6b27836 */ /* 0x000fe20000000000 */
[----:B------:R-:W-:Y:S01]  /*0550*/  SEL R3, R3, 0xffffffe0, !P1 ;  /* 0xffffffe003037807 */ /* 0x000fe20004800000 */
[----:B------:R-:W-:Y:S01]  /*0560*/  @P2 VIADD R178, R2, 0xffffffc0 ;  /* 0xffffffc002b22836 */ /* 0x000fe20000000000 */
[----:B------:R-:W-:Y:S01]  /*0570*/  SHF.R.U32.HI R189, RZ, 0x2, R189 ;  /* 0x00000002ffbd7819 */ /* 0x000fe200000116bd */
[----:B------:R-:W-:Y:S01]  /*0580*/  VIADD R192, R190, 0x20 ;  /* 0x00000020bec07836 */ /* 0x000fe20000000000 */
[----:B------:R-:W-:Y:S01]  /*0590*/  LOP3.LUT R188, R0, 0x10, RZ, 0xc0, !PT ;  /* 0x0000001000bc7812 */ /* 0x000fe200078ec0ff */
[----:B------:R-:W-:Y:S01]  /*05a0*/  IMAD.SHL.U32 R176, R176, 0x2, RZ ;  /* 0x00000002b0b07824 */ /* 0x000fe200078e00ff */
[----:B------:R-:W-:Y:S01]  /*05b0*/  LEA R191, R191, UR5, 0x1 ;  /* 0x00000005bfbf7c11 */ /* 0x000fe2000f8e08ff */
[----:B------:R-:W-:Y:S01]  /*05c0*/  IMAD.IADD R2, R3, 0x1, R182 ;  /* 0x0000000103027824 */ /* 0x000fe200078e02b6 */
[----:B------:R-:W-:Y:S01]  /*05d0*/  LOP3.LUT R188, R188, 0x7, R189, 0xf8, !PT ;  /* 0x00000007bcbc7812 */ /* 0x000fe200078ef8bd */
[----:B------:R-:W-:Y:S01]  /*05e0*/  @P3 VIADD R192, R190, 0xffffffe0 ;  /* 0xffffffe0bec03836 */ /* 0x000fe20000000000 */
[----:B------:R-:W-:Y:S01]  /*05f0*/  LEA R185, R185, UR5, 0x1 ;  /* 0x00000005b9b97c11 */ /* 0x000fe2000f8e08ff */
[----:B------:R-:W-:Y:S01]  /*0600*/  IMAD.IADD R0, R3, 0x1, R178 ;  /* 0x0000000103007824 */ /* 0x000fe200078e02b2 */
[----:B------:R-:W-:-:S02]  /*0610*/  LEA R193, R193, UR4, 0x1 ;  /* 0x00000004c1c17c11 */ /* 0x000fc4000f8e08ff */
[----:B------:R-:W-:Y:S02]  /*0620*/  LEA R181, R181, UR4, 0x1 ;  /* 0x00000004b5b57c11 */ /* 0x000fe4000f8e08ff */
[----:B-1234-:R-:W-:-:S07]  /*0630*/  LEA R183, R183, UR5, 0x1 ;  /* 0x00000005b7b77c11 */ /* 0x01efce000f8e08ff */
.L_x_1065:
[----:B-1----:R-:W1:Y:S01]  /*0640*/  LDCU.64 UR6, c[0x0][0x478] ;  /* 0x00008f00ff0677ac */ /* 0x002e620008000a00 */
[----:B------:R-:W2:Y:S01]  /*0650*/  S2UR UR32, SR_CTAID.Y ;  /* 0x00000000002079c3 */ /* 0x000ea20000002600 */
[----:B------:R-:W3:Y:S01]  /*0660*/  S2R R4, SR_CTAID.Y ;  /* 0x0000000000047919 */ /* 0x000ee20000002600 */
[----:B----4-:R-:W4:Y:S01]  /*0670*/  LDCU.64 UR8, c[0x0][0x470] ;  /* 0x00008e00ff0877ac */ /* 0x010f220008000a00 */
[----:B------:R-:W3:Y:S05]  /*0680*/  LDCU.64 UR10, c[0x0][0x460] ;  /* 0x00008c00ff0a77ac */ /* 0x000eea0008000a00 */
[----:B------:R-:W3:Y:S08]  /*0690*/  LDC.64 R6, c[0x0][0x468] ;  /* 0x00011a00ff067b82 */ /* 0x000ef00000000a00 */
[----:B------:R-:W3:Y:S01]  /*06a0*/  LDC.64 R12, c[0x0][0x460] ;  /* 0x00011800ff0c7b82 */ /* 0x000ee20000000a00 */
[----:B-1----:R-:W-:Y:S01]  /*06b0*/  ISETP.NE.U32.AND P0, PT, RZ, UR6, PT ;  /* 0x00000006ff007c0c */ /* 0x002fe2000bf05070 */
[----:B----4-:R-:W-:-:S03]  /*06c0*/  UISETP.NE.U32.AND UP2, UPT, UR8, URZ, UPT ;  /* 0x000000ff0800728c */ /* 0x010fc6000bf45070 */
[----:B------:R-:W-:Y:S01]  /*06d0*/  ISETP.NE.AND.EX P0, PT, RZ, UR7, PT, P0 ;  /* 0x00000007ff007c0c */ /* 0x000fe2000bf05300 */
[----:B--2---:R-:W-:Y:S02]  /*06e0*/  USHF.L.U32 UR12, UR32, 0x2, URZ ;  /* 0x00000002200c7899 */ /* 0x004fe400080006ff */
[----:B------:R-:W-:Y:S02]  /*06f0*/  UISETP.NE.AND.EX UP2, UPT, UR9, URZ, UPT, UP2 ;  /* 0x000000ff0900728c */ /* 0x000fe4000bf45320 */
[----:B------:R-:W-:-:S04]  /*0700*/  USHF.R.U32.HI UR4, URZ, 0x1e, UR32 ;  /* 0x0000001eff047899 */ /* 0x000fc80008011620 */
[----:B------:R-:W-:-:S04]  /*0710*/  PLOP3.LUT P1, PT, PT, PT, UP2, 0x80, 0x8 ;  /* 0x000000000008781c */ /* 0x000fc80003f2f028 */
[----:B------:R-:W-:Y:S01]  /*0720*/  VOTEU.ANY UP1, P0 ;  /* 0x0000000000ff7886 */ /* 0x000fe20000020100 */
[----:B------:R-:W-:Y:S01]  /*0730*/  PLOP3.LUT P0, PT, PT, PT, UP1, 0x80, 0x8 ;  /* 0x000000000008781c */ /* 0x000fe20003f0f018 */
[----:B------:R-:W-:-:S04]  /*0740*/  @UP2 UIADD3 UR8, UP0, UPT, UR12, UR8, URZ ;  /* 0x000000080c082290 */ /* 0x000fc8000ff1e0ff */
[----:B------:R-:W-:Y:S02]  /*0750*/  @UP2 UIADD3.X UR9, UPT, UPT, UR4, UR9, URZ, UP0, !UPT ;  /* 0x0000000904092290 */ /* 0x000fe400087fe4ff */
[----:B------:R-:W-:Y:S01]  /*0760*/  @UP1 UIADD3 UR6, UP0, UPT, UR12, UR6, URZ ;  /* 0x000000060c061290 */ /* 0x000fe2000ff1e0ff */
[----:B------:R-:W-:Y:S01]  /*0770*/  IMAD.U32 R10, RZ, RZ, UR8 ;  /* 0x00000008ff0a7e24 */ /* 0x000fe2000f8e00ff */
[----:B---3--:R-:W-:Y:S02]  /*0780*/  UISETP.NE.U32.AND UP2, UPT, UR10, URZ, UPT ;  /* 0x000000ff0a00728c */ /* 0x008fe4000bf45070 */
[----:B------:R-:W-:Y:S01]  /*0790*/  @UP1 UIADD3.X UR7, UPT, UPT, UR4, UR7, URZ, UP0, !UPT ;  /* 0x0000000704071290 */ /* 0x000fe200087fe4ff */
[----:B------:R-:W-:Y:S01]  /*07a0*/  IMAD.U32 R11, RZ, RZ, UR9 ;  /* 0x00000009ff0b7e24 */ /* 0x000fe2000f8e00ff */
[----:B------:R-:W-:Y:S01]  /*07b0*/  UISETP.NE.U32.AND UP0, UPT, UR10, URZ, UPT ;  /* 0x000000ff0a00728c */ /* 0x000fe2000bf05070 */
[----:B------:R-:W-:Y:S01]  /*07c0*/  ISETP.NE.AND P5, PT, R187, RZ, PT ;  /* 0x000000ffbb00720c */ /* 0x000fe20003fa5270 */
[----:B------:R-:W-:Y:S01]  /*07d0*/  UISETP.NE.AND.EX UP2, UPT, UR11, URZ, UPT, UP2 ;  /* 0x000000ff0b00728c */ /* 0x000fe2000bf45320 */
[----:B------:R-:W-:Y:S01]  /*07e0*/  ISETP.EQ.U32.AND P6, PT, R6, RZ, PT ;  /* 0x000000ff0600720c */ /* 0x000fe20003fc2070 */
[----:B------:R-:W-:Y:S01]  /*07f0*/  UISETP.NE.AND.EX UP0, UPT, UR11, URZ, UPT, UP0 ;  /* 0x000000ff0b00728c */ /* 0x000fe2000bf05300 */
[----:B------:R1:W2:Y:S01]  /*0800*/  @P1 LDG.E R11, desc[UR30][R10.64] ;  /* 0x0000001e0a0b1981 */ /* 0x0002a2000c1e1900 */
[----:B------:R-:W-:Y:S01]  /*0810*/  IMAD.U32 R18, RZ, RZ, UR6 ;  /* 0x00000006ff127e24 */ /* 0x000fe2000f8e00ff */
[----:B------:R-:W-:Y:S01]  /*0820*/  ISETP.EQ.OR.EX P6, PT, R7, RZ, !P5, P6 ;  /* 0x000000ff0700720c */ /* 0x000fe20006fc2760 */
[----:B------:R-:W-:Y:S01]  /*0830*/  IMAD.U32 R19, RZ, RZ, UR7 ;  /* 0x00000007ff137e24 */ /* 0x000fe2000f8e00ff */
[----:B------:R-:W-:-:S02]  /*0840*/  PLOP3.LUT P3, PT, PT, PT, UP2, 0x80, 0x8 ;  /* 0x000000000008781c */ /* 0x000fc40003f6f028 */
[----:B------:R-:W-:Y:S02]  /*0850*/  PLOP3.LUT P2, PT, PT, PT, UP0, 0x80, 0x8 ;  /* 0x000000000008781c */ /* 0x000fe40003f4f008 */
[----:B------:R-:W-:Y:S01]  /*0860*/  IADD3 R14, P4, PT, R6, UR12, RZ ;  /* 0x0000000c060e7c10 */ /* 0x000fe2000ff9e0ff */
[----:B------:R-:W3:Y:S01]  /*0870*/  @P0 LDG.E R3, desc[UR30][R18.64] ;  /* 0x0000001e12030981 */ /* 0x000ee2000c1e1900 */
[----:B------:R-:W-:Y:S02]  /*0880*/  IMAD.MOV.U32 R207, RZ, RZ, -0x1 ;  /* 0xffffffffffcf7424 */ /* 0x000fe400078e00ff */
[----:B------:R-:W-:Y:S01]  /*0890*/  IMAD.WIDE.U32 R16, R4, 0x4, R12 ;  /* 0x0000000404107825 */ /* 0x000fe200078e000c */
[----:B------:R-:W-:Y:S01]  /*08a0*/  IADD3.X R15, PT, PT, R7, UR4, RZ, P4, !PT ;  /* 0x00000004070f7c10 */ /* 0x000fe2000a7fe4ff */
[----:B------:R-:W4:Y:S03]  /*08b0*/  @!P0 LDC.64 R4, c[0x0][0x488] ;  /* 0x00012200ff048b82 */ /* 0x000f260000000a00 */
[----:B-----5:R2:W5:Y:S04]  /*08c0*/  @P3 LDG.E R12, desc[UR30][R16.64] ;  /* 0x0000001e100c3981 */ /* 0x020568000c1e1900 */
[----:B------:R2:W5:Y:S04]  /*08d0*/  @P2 LDG.E R9, desc[UR30][R16.64+0x4] ;  /* 0x0000041e10092981 */ /* 0x000568000c1e1900 */
[----:B------:R2:W5:Y:S01]  /*08e0*/  @!P6 LDG.E R207, desc[UR30][R14.64] ;  /* 0x0000001e0ecfe981 */ /* 0x000562000c1e1900 */
[----:B-1----:R-:W1:Y:S01]  /*08f0*/  @!P0 LDC R10, c[0x0][0x43c] ;  /* 0x00010f00ff0a8b82 */ /* 0x002e620000000800 */
[----:B------:R-:W-:-:S04]  /*0900*/  ISETP.NE.U32.AND P4, PT, R6, RZ, PT ;  /* 0x000000ff0600720c */ /* 0x000fc80003f85070 */
[----:B------:R-:W-:Y:S01]  /*0910*/  ISETP.NE.AND.EX P4, PT, R7, RZ, PT, P4 ;  /* 0x000000ff0700720c */ /* 0x000fe20003f85340 */
[----:B------:R-:W-:Y:S01]  /*0920*/  UMOV UR34, URZ ;  /* 0x000000ff00227c82 */ /* 0x000fe20008000000 */
[----:B------:R-:W1:Y:S01]  /*0930*/  @!UP0 LDCU UR35, c[0x0][0x434] ;  /* 0x00008680ff2387ac */ /* 0x000e620008000800 */
[----:B--2---:R-:W-:Y:S02]  /*0940*/  @P1 R2UR UR34, R11 ;  /* 0x000000000b2212ca */ /* 0x004fe400000e0000 */
[----:B----4-:R-:W-:-:S04]  /*0950*/  @!P0 ISETP.NE.U32.AND P1, PT, R4, RZ, PT ;  /* 0x000000ff0400820c */ /* 0x010fc80003f25070 */
[----:B------:R-:W-:Y:S02]  /*0960*/  @!P0 ISETP.NE.AND.EX P1, PT, R5, RZ, PT, P1 ;  /* 0x000000ff0500820c */ /* 0x000fe40003f25310 */
[----:B---3--:R-:W-:Y:S02]  /*0970*/  @P0 R2UR UR33, R3 ;  /* 0x00000000032102ca */ /* 0x008fe400000e0000 */
[----:B-1----:R-:W-:Y:S01]  /*0980*/  @!P0 SEL R3, R10, RZ, P1 ;  /* 0x000000ff0a038207 */ /* 0x002fe20000800000 */
[----:B------:R-:W-:-:S12]  /*0990*/  @!P4 BRA `(.L_x_1028) ;  /* 0x00000000000cc947 */ /* 0x000fd80003800000 */
[----:B------:R-:W2:Y:S02]  /*09a0*/  @P5 LDG.E R8, desc[UR30][R14.64+0x4] ;  /* 0x0000041e0e085981 */ /* 0x000ea4000c1e1900 */
[----:B--2--5:R-:W-:-:S06]  /*09b0*/  @P5 IADD3 R8, PT, PT, R8, -R207, RZ ;  /* 0x800000cf08085210 */ /* 0x024fcc0007ffe0ff */
[----:B------:R1:W5:Y:S02]  /*09c0*/  @!P5 LDG.E R8, desc[UR30][R14.64] ;  /* 0x0000001e0e08d981 */ /* 0x000364000c1e1900 */
.L_x_1028:
[----:B-----5:R-:W-:Y:S01]  /*09d0*/  @!P0 IADD3 R3, PT, PT, R3, -UR34, R8 ;  /* 0x8000002203038c10 */ /* 0x020fe2000fffe008 */
[----:B------:R-:W-:Y:S01]  /*09e0*/  UMOV UR10, 0xffffffff ;  /* 0xffffffff000a7882 */ /* 0x000fe20000000000 */
[----:B------:R-:W-:Y:S01]  /*09f0*/  @P3 R2UR UR10, R12 ;  /* 0x000000000c0a32ca */ /* 0x000fe200000e0000 */
[----:B------:R-:W-:Y:S01]  /*0a00*/  @UP1 UIADD3 UR33, UPT, UPT, UR33, -UR34, URZ ;  /* 0x8000002221211290 */ /* 0x000fe2000fffe0ff */
[----:B------:R-:W-:Y:S01]  /*0a10*/  @!P0 R2UR UR4, R3 ;  /* 0x00000000030482ca */ /* 0x000fe200000e0000 */
[----:B------:R-:W-:Y:S01]  /*0a20*/  USHF.L.U32 UR27, UR25, 0x7, URZ ;  /* 0x00000007191b7899 */ /* 0x000fe200080006ff */
[----:B------:R-:W-:-:S11]  /*0a30*/  @P2 R2UR UR6, R9 ;  /* 0x00000000090622ca */ /* 0x000fd600000e0000 */
[----:B------:R-:W-:Y:S02]  /*0a40*/  @!UP1 UMOV UR33, UR4 ;  /* 0x0000000400219c82 */ /* 0x000fe40008000000 */
[----:B------:R-:W-:Y:S02]  /*0a50*/  @UP0 UIADD3 UR35, UPT, UPT, UR6, -UR10, URZ ;  /* 0x8000000a06230290 */ /* 0x000fe4000fffe0ff */
[----:B------:R-:W-:-:S09]  /*0a60*/  UISETP.GT.AND UP0, UPT, UR33, UR27, UPT ;  /* 0x0000001b2100728c */ /* 0x000fd2000bf04270 */
[----:B------:R-:W-:Y:S05]  /*0a70*/  BRA.U !UP0, `(.L_x_1029) ;  /* 0x0000007908507547 */ /* 0x000fea000b800000 */
[----:B------:R-:W-:Y:S01]  /*0a80*/  UISETP.NE.AND UP0, UPT, UR10, -0x1, UPT ;  /* 0xffffffff0a00788c */ /* 0x000fe2000bf05270 */
[----:B------:R-:W-:Y:S01]  /*0a90*/  ISETP.NE.AND P3, PT, R207, -0x1, PT ;  /* 0xffffffffcf00780c */ /* 0x000fe20003f65270 */
[----:B------:R-:W-:-:S04]  /*0aa0*/  UIADD3 UR4, UPT, UPT, UR35, 0x3f, URZ ;  /* 0x0000003f23047890 */ /* 0x000fc8000fffe0ff */
[----:B------:R-:W-:-:S04]  /*0ab0*/  USHF.R.S32.HI UR26, URZ, 0x1f, UR4 ;  /* 0x0000001fff1a7899 */ /* 0x000fc80008011404 */
[----:B------:R-:W-:Y:S01]  /*0ac0*/  ULEA.HI UR26, UR26, UR4, URZ, 0x6 ;  /* 0x000000041a1a7291 */ /* 0x000fe2000f8f30ff */
[----:B------:R-:W2:Y:S01]  /*0ad0*/  @!UP0 LDCU.64 UR8, c[0x0][0x398] ;  /* 0x00007300ff0887ac */ /* 0x000ea20008000a00 */
[----:B------:R-:W3:Y:S02]  /*0ae0*/  @UP0 LDCU.64 UR6, c[0x0][0x3b0] ;  /* 0x00007600ff0607ac */ /* 0x000ee40008000a00 */
[----:B------:R-:W-:-:S04]  /*0af0*/  USHF.R.S32.HI UR26, URZ, 0x6, UR26 ;  /* 0x00000006ff1a7899 */ /* 0x000fc8000801141a */
[----:B------:R-:W-:-:S04]  /*0b00*/  ULEA UR19, UR26, 0xffffffc0, 0x6 ;  /* 0xffffffc01a137891 */ /* 0x000fc8000f8e30ff */
[----:B------:R-:W-:Y:S02]  /*0b10*/  USHF.R.S32.HI UR18, URZ, 0x1f, UR19 ;  /* 0x0000001fff127899 */ /* 0x000fe40008011413 */
[----:B--2---:R-:W-:Y:S02]  /*0b20*/  @!UP0 UIMAD.WIDE.U32 UR42, UR32, UR8, URZ ;  /* 0x00000008202a82a5 */ /* 0x004fe4000f8e00ff */
[----:B---3--:R-:W-:Y:S02]  /*0b30*/  @UP0 UIMAD.WIDE.U32 UR12, UR10, UR6, URZ ;  /* 0x000000060a0c02a5 */ /* 0x008fe4000f8e00ff */
[----:B------:R-:W-:Y:S02]  /*0b40*/  @!UP0 UIMAD UR40, UR32, UR9, UR43 ;  /* 0x00000009202882a4 */ /* 0x000fe4000f8e022b */
[----:B------:R-:W-:-:S03]  /*0b50*/  @UP0 UIMAD UR40, UR10, UR7, UR13 ;  /* 0x000000070a2802a4 */ /* 0x000fc6000f8e020d */
[----:B------:R-:W-:Y:S01]  /*0b60*/  @UP0 UMOV UR42, UR12 ;  /* 0x0000000c002a0c82 */ /* 0x000fe20008000000 */
[----:B------:R-:W-:Y:S08]  /*0b70*/  @P3 BRA `(.L_x_1030) ;  /* 0x0000000000343947 */ /* 0x000ff00003800000 */
        /* <DEDUP_REMOVED lines=8> */
[----:B------:R-:W-:Y:S02]  /*0c00*/  UIMAD UR7, UR32, UR7, UR9 ;  /* 0x00000007200772a4 */ /* 0x000fe4000f8e0209 */
[----:B------:R-:W-:Y:S02]  /*0c10*/  MOV R10, UR8 ;  /* 0x00000008000a7c02 */ /* 0x000fe40008000f00 */
[----:B------:R-:W-:Y:S02]  /*0c20*/  MOV R11, UR9 ;  /* 0x00000009000b7c02 */ /* 0x000fe40008000f00 */
[----:B------:R-:W-:Y:S01]  /*0c30*/  MOV R8, UR7 ;  /* 0x0000000700087c02 */ /* 0x000fe20008000f00 */
[----:B------:R-:W-:Y:S06]  /*0c40*/  BRA `(.L_x_1031) ;  /* 0x0000000000147947 */ /* 0x000fec0003800000 */
.L_x_1030:
[----:B------:R-:W2:Y:S01]  /*0c50*/  LDCU.64 UR14, c[0x0][0x3b8] ;  /* 0x00007700ff0e77ac */ /* 0x000ea20008000a00 */
[----:B------:R-:W-:-:S05]  /*0c60*/  IADD3 R10, PT, PT, R207, UR34, RZ ;  /* 0x00000022cf0a7c10 */ /* 0x000fca000fffe0ff */
[C---:B--2---:R-:W-:Y:S02]  /*0c70*/  IMAD R8, R10.reuse, UR15, RZ ;  /* 0x0000000f0a087c24 */ /* 0x044fe4000f8e02ff */
[----:B------:R-:W-:-:S05]  /*0c80*/  IMAD.WIDE.U32 R10, R10, UR14, RZ ;  /* 0x0000000e0a0a7c25 */ /* 0x000fca000f8e00ff */
[----:B------:R-:W-:Y:S02]  /*0c90*/  IADD3 R8, PT, PT, R11, R8, RZ ;  /* 0x000000080b087210 */ /* 0x000fe40007ffe0ff */
.L_x_1031:
[----:B------:R-:W2:Y:S01]  /*0ca0*/  LDC R3, c[0x0][0x3e8] ;  /* 0x0000fa00ff037b82 */ /* 0x000ea20000000800 */
[----:B------:R-:W3:Y:S01]  /*0cb0*/  S2R R4, SR_CTAID.Z ;  /* 0x0000000000047919 */ /* 0x000ee20000002700 */
[----:B------:R-:W-:Y:S01]  /*0cc0*/  USHF.R.S32.HI UR4, URZ, 0x1f, UR27 ;  /* 0x0000001fff047899 */ /* 0x000fe2000801141b */
[----:B--2---:R-:W-:-:S04]  /*0cd0*/  IABS R6, R3 ;  /* 0x0000000300067213 */ /* 0x004fc80000000000 */
[----:B------:R-:W2:Y:S01]  /*0ce0*/  I2F.RP R7, R6 ;  /* 0x0000000600077306 */ /* 0x000ea20000209400 */
[----:B---3--:R-:W-:-:S07]  /*0cf0*/  IABS R4, R4 ;  /* 0x0000000400047213 */ /* 0x008fce0000000000 */
[----:B--2---:R-:W2:Y:S02]  /*0d00*/  MUFU.RCP R12, R7 ;  /* 0x00000007000c7308 */ /* 0x004ea40000001000 */
[----:B--2---:R-:W-:-:S06]  /*0d10*/  VIADD R12, R12, 0xffffffe ;  /* 0x0ffffffe0c0c7836 */ /* 0x004fcc0000000000 */
[----:B------:R-:W2:Y:S02]  /*0d20*/  F2I.FTZ.U32.TRUNC.NTZ R13, R12 ;  /* 0x0000000c000d7305 */ /* 0x000ea4000021f000 */
[----:B--2---:R-:W-:Y:S01]  /*0d30*/  IMAD.MOV R5, RZ, RZ, -R13 ;  /* 0x000000ffff057224 */ /* 0x004fe200078e0a0d */
        /* <DEDUP_REMOVED lines=17> */
[----:B------:R-:W-:Y:S06]  /*0e50*/  @P3 BRA `(.L_x_1032) ;  /* 0x0000000000383947 */ /* 0x000fec0003800000 */
        /* <DEDUP_REMOVED lines=9> */
[----:B------:R-:W-:Y:S02]  /*0ef0*/  UIMAD UR7, UR32, UR7, UR9 ;  /* 0x00000007200772a4 */ /* 0x000fe4000f8e0209 */
[----:B------:R-:W-:Y:S02]  /*0f00*/  MOV R12, UR8 ;  /* 0x00000008000c7c02 */ /* 0x000fe40008000f00 */
[----:B------:R-:W-:Y:S02]  /*0f10*/  MOV R13, UR9 ;  /* 0x00000009000d7c02 */ /* 0x000fe40008000f00 */
[----:B------:R-:W-:Y:S01]  /*0f20*/  MOV R9, UR7 ;  /* 0x0000000700097c02 */ /* 0x000fe20008000f00 */
[----:B------:R-:W-:Y:S06]  /*0f30*/  BRA `(.L_x_1033) ;  /* 0x0000000000147947 */ /* 0x000fec0003800000 */
.L_x_1032:
[----:B------:R-:W2:Y:S01]  /*0f40*/  LDCU.64 UR12, c[0x0][0x3c0] ;  /* 0x00007800ff0c77ac */ /* 0x000ea20008000a00 */
[----:B------:R-:W-:-:S05]  /*0f50*/  IADD3 R12, PT, PT, R207, UR34, RZ ;  /* 0x00000022cf0c7c10 */ /* 0x000fca000fffe0ff */
[C---:B--2---:R-:W-:Y:S02]  /*0f60*/  IMAD R9, R12.reuse, UR13, RZ ;  /* 0x0000000d0c097c24 */ /* 0x044fe4000f8e02ff */
[----:B------:R-:W-:-:S05]  /*0f70*/  IMAD.WIDE.U32 R12, R12, UR12, RZ ;  /* 0x0000000c0c0c7c25 */ /* 0x000fca000f8e00ff */
[----:B------:R-:W-:Y:S02]  /*0f80*/  IADD3 R9, PT, PT, R13, R9, RZ ;  /* 0x000000090d097210 */ /* 0x000fe40007ffe0ff */
.L_x_1033:
[----:B------:R-:W2:Y:S01]  /*0f90*/  @!UP0 LDCU.64 UR8, c[0x0][0x588] ;  /* 0x0000b100ff0887ac */ /* 0x000ea20008000a00 */
[----:B------:R-:W3:Y:S01]  /*0fa0*/  @UP0 LDCU.64 UR6, c[0x0][0x590] ;  /* 0x0000b200ff0607ac */ /* 0x000ee20008000a00 */
[----:B------:R-:W4:Y:S01]  /*0fb0*/  LDCU UR36, c[0x0][0x3e0] ;  /* 0x00007c00ff2477ac */ /* 0x000f220008000800 */
[----:B------:R-:W4:Y:S01]  /*0fc0*/  LDCU UR38, c[0x0][0x44c] ;  /* 0x00008980ff2677ac */ /* 0x000f220008000800 */
[----:B--2---:R-:W-:-:S04]  /*0fd0*/  @!UP0 UIMAD.WIDE.U32 UR52, UR32, UR8, URZ ;  /* 0x00000008203482a5 */ /* 0x004fc8000f8e00ff */
[----:B------:R-:W-:Y:S02]  /*0fe0*/  @!UP0 UIMAD UR46, UR32, UR9, UR53 ;  /* 0x00000009202e82a4 */ /* 0x000fe4000f8e0235 */
[----:B---3--:R-:W-:-:S04]  /*0ff0*/  @UP0 UIMAD.WIDE.U32 UR8, UR10, UR6, URZ ;  /* 0x000000060a0802a5 */ /* 0x008fc8000f8e00ff */
[----:B------:R-:W-:Y:S02]  /*1000*/  @UP0 UIMAD UR46, UR10, UR7, UR9 ;  /* 0x000000070a2e02a4 */ /* 0x000fe4000f8e0209 */
[----:B----4-:R-:W-:Y:S01]  /*1010*/  UIMAD.WIDE UR16, UR36, UR38, URZ ;  /* 0x00000026241072a5 */ /* 0x010fe2000f8e02ff */
[----:B------:R-:W-:Y:S01]  /*1020*/  @UP0 UMOV UR52, UR8 ;  /* 0x0000000800340c82 */ /* 0x000fe20008000000 */
[----:B------:R-:W-:Y:S10]  /*1030*/  BRA.U UP0, `(.L_x_1034) ;  /* 0x0000000100407547 */ /* 0x000ff4000b800000 */
[----:B------:R-:W2:Y:S01]  /*1040*/  LDCU UR44, c[0x0][0x444] ;  /* 0x00008880ff2c77ac */ /* 0x000ea20008000800 */
[----:B------:R-:W-:Y:S02]  /*1050*/  USHF.R.S32.HI UR7, URZ, 0x1f, UR36 ;  /* 0x0000001fff077899 */ /* 0x000fe40008011424 */
[----:B--2---:R-:W-:Y:S02]  /*1060*/  USHF.R.S32.HI UR6, URZ, 0x1f, UR44 ;  /* 0x0000001fff067899 */ /* 0x004fe4000801142c */
        /* <DEDUP_REMOVED lines=13> */
.L_x_1034:
[----:B------:R-:W-:Y:S02]  /*1140*/  UIMAD.WIDE.U32 UR48, UR16, UR10, URZ ;  /* 0x0000000a103072a5 */ /* 0x000fe4000f8e00ff */
[----:B------:R-:W-:-:S04]  /*1150*/  UIMAD UR41, UR17, UR10, URZ ;  /* 0x0000000a112972a4 */ /* 0x000fc8000f8e02ff */
[----:B------:R-:W-:Y:S02]  /*1160*/  UIADD3 UR41, UPT, UPT, UR49, UR41, URZ ;  /* 0x0000002931297290 */ /* 0x000fe4000fffe0ff */
.L_x_1035:
[----:B------:R-:W2:Y:S01]  /*1170*/  LDCU.U8 UR6, c[0x0][0x548] ;  /* 0x0000a900ff0677ac */ /* 0x000ea20008000000 */
[----:B------:R-:W-:Y:S01]  /*1180*/  USHF.L.U32 UR9, UR32, 0x7, URZ ;  /* 0x0000000720097899 */ /* 0x000fe200080006ff */
[----:B------:R-:W3:Y:S03]  /*1190*/  LDCU.U8 UR45, c[0x0][0x5f0] ;  /* 0x0000be00ff2d77ac */ /* 0x000ee60008000000 */
[----:B------:R-:W-:Y:S02]  /*11a0*/  USEL UR7, UR9, URZ, UP2 ;  /* 0x000000ff09077287 */ /* 0x000fe40009000000 */
[----:B------:R-:W-:Y:S02]  /*11b0*/  UIMAD UR47, UR24, UR38, URZ ;  /* 0x00000026182f72a4 */ /* 0x000fe4000f8e02ff */
[----:B------:R-:W-:Y:S02]  /*11c0*/  UIADD3 UR7, UP0, UPT, UR19, UR7, URZ ;  /* 0x0000000713077290 */ /* 0x000fe4000ff1e0ff */
[----:B--2---:R-:W-:-:S02]  /*11d0*/  UISETP.NE.AND UP1, UPT, UR6, URZ, UPT ;  /* 0x000000ff0600728c */ /* 0x004fc4000bf25270 */
[----:B------:R-:W-:Y:S02]  /*11e0*/  UIADD3.X UR39, UPT, UPT, URZ, UR18, URZ, UP0, !UPT ;  /* 0x00000012ff277290 */ /* 0x000fe400087fe4ff */
[----:B------:R-:W-:Y:S02]  /*11f0*/  UIMAD.WIDE.U32 UR50, UR7, UR16, URZ ;  /* 0x00000010073272a5 */ /* 0x000fe4000f8e00ff */
[----:B------:R-:W-:-:S04]  /*1200*/  UIMAD UR39, UR39, UR16, URZ ;  /* 0x00000010272772a4 */ /* 0x000fc8000f8e02ff */
[----:B------:R-:W-:-:S04]  /*1210*/  UIMAD UR39, UR17, UR7, UR39 ;  /* 0x00000007112772a4 */ /* 0x000fc8000f8e0227 */
[----:B------:R-:W-:Y:S01]  /*1220*/  UIADD3 UR39, UPT, UPT, UR51, UR39, URZ ;  /* 0x0000002733277290 */ /* 0x000fe2000fffe0ff */
[----:B---3--:R-:W-:Y:S11]  /*1230*/  BRA.U !UP1, `(.L_x_1036) ;  /* 0x00000001091c7547 */ /* 0x008ff6000b800000 */
[----:B------:R-:W2:Y:S01]  /*1240*/  LDCU UR6, c[0x0][0x434] ;  /* 0x00008680ff0677ac */ /* 0x000ea20008000800 */
[----:B------:R-:W3:Y:S01]  /*1250*/  LDCU UR44, c[0x0][0x454] ;  /* 0x00008a80ff2c77ac */ /* 0x000ee20008000800 */
[----:B------:R-:W-:Y:S02]  /*1260*/  UISETP.NE.AND UP0, UPT, UR10, -0x1, UPT ;  /* 0xffffffff0a00788c */ /* 0x000fe4000bf05270 */
[----:B--2---:R-:W-:-:S04]  /*1270*/  UIMAD UR6, UR32, UR6, URZ ;  /* 0x00000006200672a4 */ /* 0x004fc8000f8e02ff */
[----:B------:R-:W-:-:S04]  /*1280*/  USEL UR6, UR6, UR10, !UP0 ;  /* 0x0000000a06067287 */ /* 0x000fc8000c000000 */
[----:B---3--:R-:W-:Y:S01]  /*1290*/  UIMAD UR44, UR24, UR44, UR6 ;  /* 0x0000002c182c72a4 */ /* 0x008fe2000f8e0206 */
[----:B------:R-:W-:Y:S05]  /*12a0*/  BRA `(.L_x_1037) ;  /* 0x00000000000c7947 */ /* 0x000fea0003800000 */
.L_x_1036:
[----:B------:R-:W2:Y:S01]  /*12b0*/  LDCU UR44, c[0x0][0x434] ;  /* 0x00008680ff2c77ac */ /* 0x000ea20008000800 */
[----:B------:R-:W-:-:S04]  /*12c0*/  UIMAD UR6, UR32, UR36, UR24 ;  /* 0x00000024200672a4 */ /* 0x000fc8000f8e0218 */
[----:B--2---:R-:W-:Y:S02]  /*12d0*/  UIMAD UR44, UR6, UR44, URZ ;  /* 0x0000002c062c72a4 */ /* 0x004fe4000f8e02ff */
.L_x_1037:
[----:B------:R-:W-:Y:S01]  /*12e0*/  UIADD3 UR37, UPT, UPT, UR26, -0x1, URZ ;  /* 0xffffffff1a257890 */ /* 0x000fe2000fffe0ff */
[----:B------:R-:W-:Y:S09]  /*12f0*/  BRA.U !UP1, `(.L_x_1038) ;  /* 0x0000000109247547 */ /* 0x000ff2000b800000 */
[----:B------:R-:W2:Y:S01]  /*1300*/  LDCU UR6, c[0x0][0x444] ;  /* 0x00008880ff0677ac */ /* 0x000ea20008000800 */
[----:B------:R-:W3:Y:S01]  /*1310*/  LDCU UR8, c[0x0][0x430] ;  /* 0x00008600ff0877ac */ /* 0x000ee20008000800 */
[----:B------:R-:W3:Y:S01]  /*1320*/  LDCU UR7, c[0x0][0x454] ;  /* 0x00008a80ff0777ac */ /* 0x000ee20008000800 */
[----:B------:R-:W-:-:S11]  /*1330*/  UISETP.NE.AND UP0, UPT, UR10, -0x1, UPT ;  /* 0xffffffff0a00788c */ /* 0x000fd6000bf05270 */
[----:B--2---:R-:W-:Y:S02]  /*1340*/  @!UP0 UIMAD UR10, UR32, UR6, URZ ;  /* 0x00000006200a82a4 */ /* 0x004fe4000f8e02ff */
[----:B---3--:R-:W-:Y:S02]  /*1350*/  ULEA UR7, UR8, UR7, 0x7 ;  /* 0x0000000708077291 */ /* 0x008fe4000f8e38ff */
[----:B------:R-:W-:-:S04]  /*1360*/  UIADD3 UR9, UPT, UPT, UR9, UR10, URZ ;  /* 0x0000000a09097290 */ /* 0x000fc8000fffe0ff */
[----:B------:R-:W-:Y:S01]  /*1370*/  UIMAD UR43, UR7, UR24, UR9 ;  /* 0x00000018072b72a4 */ /* 0x000fe2000f8e0209 */
[----:B------:R-:W-:Y:S11]  /*1380*/  BRA `(.L_x_1039) ;  /* 0x00000000000c7947 */ /* 0x000ff60003800000 */
.L_x_1038:
[----:B------:R-:W2:Y:S01]  /*1390*/  LDCU UR43, c[0x0][0x444] ;  /* 0x00008880ff2b77ac */ /* 0x000ea20008000800 */
[----:B------:R-:W-:-:S04]  /*13a0*/  UIMAD UR6, UR32, UR36, UR24 ;  /* 0x00000024200672a4 */ /* 0x000fc8000f8e0218 */
[----:B--2---:R-:W-:-:S12]  /*13b0*/  UIMAD UR43, UR6, UR43, URZ ;  /* 0x0000002b062b72a4 */ /* 0x004fd8000f8e02ff */
.L_x_1039:
[----:B------:R-:W2:Y:S01]  /*13c0*/  S2R R13, SR_TID.X ;  /* 0x00000000000d7919 */ /* 0x000ea20000002100 */
[----:B------:R-:W3:Y:S01]  /*13d0*/  LDCU.64 UR6, c[0x0][0x3b0] ;  /* 0x00007600ff0677ac */ /* 0x000ee20008000a00 */
[----:B-1----:R-:W-:Y:S01]  /*13e0*/  IMAD.MOV.U32 R15, RZ, RZ, RZ ;  /* 0x000000ffff0f7224 */ /* 0x002fe200078e00ff */
[----:B------:R-:W1:Y:S01]  /*13f0*/  LDC.64 R4, c[0x0][0x5f8] ;  /* 0x00017e00ff047b82 */ /* 0x000e620000000a00 */
[----:B------:R-:W-:Y:S01]  /*1400*/  ISETP.NE.AND P5, PT, RZ, UR45, PT ;  /* 0x0000002dff007c0c */ /* 0x000fe2000bfa5270 */
[----:B------:R-:W4:Y:S01]  /*1410*/  LDCU.128 UR8, c[0x0][0x590] ;  /* 0x0000b200ff0877ac */ /* 0x000f220008000c00 */
[----:B------:R-:W-:Y:S01]  /*1420*/  BSSY.RECONVERGENT B1, `(.L_x_1029) ;  /* 0x00006f9000017945 */ /* 0x000fe20003800200 */
[----:B------:R-:W5:Y:S01]  /*1430*/  LDCU.64 UR16, c[0x0][0x3c8] ;  /* 0x00007900ff1077ac */ /* 0x000f620008000a00 */
[----:B------:R-:W-:Y:S01]  /*1440*/  UIMAD UR38, UR36, UR38, URZ ;  /* 0x00000026242672a4 */ /* 0x000fe2000f8e02ff */
[----:B------:R-:W2:Y:S01]  /*1450*/  LDCU.64 UR54, c[0x0][0x5e8] ;  /* 0x0000bd00ff3677ac */ /* 0x000ea20008000a00 */
[----:B---3--:R-:W-:Y:S01]  /*1460*/  UIMAD UR49, UR18, UR6, URZ ;  /* 0x00000006123172a4 */ /* 0x008fe2000f8e02ff */
[----:B------:R-:W-:Y:S01]  /*1470*/  IMAD.U32 R17, RZ, RZ, UR6 ;  /* 0x00000006ff117e24 */ /* 0x000fe2000f8e00ff */
[----:B------:R-:W-:-:S02]  /*1480*/  UIADD3 UR48, UP1, UP0, UR50, UR48, UR47 ;  /* 0x0000003032307290 */ /* 0x000fc4000f83e02f */
[----:B------:R-:W-:Y:S01]  /*1490*/  UIMAD UR49, UR19, UR7, UR49 ;  /* 0x00000007133172a4 */ /* 0x000fe2000f8e0231 */
[----:B----4-:R-:W-:Y:S01]  /*14a0*/  IMAD.U32 R18, RZ, RZ, UR8 ;  /* 0x00000008ff127e24 */ /* 0x010fe2000f8e00ff */
[----:B------:R-:W-:Y:S01]  /*14b0*/  UIMAD UR18, UR18, UR8, URZ ;  /* 0x00000008121272a4 */ /* 0x000fe2000f8e02ff */
[----:B-----5:R-:W-:Y:S01]  /*14c0*/  IMAD.U32 R22, RZ, RZ, UR16 ;  /* 0x00000010ff167e24 */ /* 0x020fe2000f8e00ff */
[----:B------:R-:W-:Y:S02]  /*14d0*/  ULEA UR43, UR37, UR43, 0x6 ;  /* 0x0000002b252b7291 */ /* 0x000fe4000f8e30ff */
[----:B------:R-:W-:Y:S01]  /*14e0*/  MOV R3, UR49 ;  /* 0x0000003100037c02 */ /* 0x000fe20008000f00 */
[----:B------:R-:W-:Y:S01]  /*14f0*/  UIMAD UR18, UR19, UR9, UR18 ;  /* 0x00000009131272a4 */ /* 0x000fe2000f8e0212 */
[C---:B--2---:R-:W-:Y:S01]  /*1500*/  IMAD.SHL.U32 R14, R13.reuse, 0x8, RZ ;  /* 0x000000080d0e7824 */ /* 0x044fe200078e00ff */
[----:B------:R-:W-:Y:S01]  /*1510*/  LOP3.LUT R208, R13, 0x1f, RZ, 0xc0, !PT ;  /* 0x0000001f0dd07812 */ /* 0x000fe200078ec0ff */
[----:B------:R-:W-:-:S02]  /*1520*/  UIMAD.WIDE UR54, UR43, 0x4, UR54 ;  /* 0x000000042b3678a5 */ /* 0x000fc4000f8e0236 */
[----:B------:R-:W-:Y:S01]  /*1530*/  ULEA UR44, UR37, UR44, 0x6 ;  /* 0x0000002c252c7291 */ /* 0x000fe2000f8e30ff */
[----:B------:R-:W-:-:S04]  /*1540*/  LOP3.LUT R14, R14, 0x18, RZ, 0xc0, !PT ;  /* 0x000000180e0e7812 */ /* 0x000fc800078ec0ff */
[----:B------:R-:W-:Y:S01]  /*1550*/  IADD3 R20, P0, PT, R14, UR52, RZ ;  /* 0x000000340e147c10 */ /* 0x000fe2000ff1e0ff */
[----:B------:R-:W-:Y:S01]  /*1560*/  IMAD.WIDE.U32 R16, R17, UR19, R14 ;  /* 0x0000001311107c25 */ /* 0x000fe2000f8e000e */
[----:B------:R-:W2:Y:S03]  /*1570*/  LDCU.64 UR52, c[0x0][0x420] ;  /* 0x00008400ff3477ac */ /* 0x000ea60008000a00 */
[----:B------:R-:W-:Y:S01]  /*1580*/  IMAD.X R21, RZ, RZ, UR46, P0 ;  /* 0x0000002eff157e24 */ /* 0x000fe200080e06ff */
[----:B------:R-:W-:Y:S01]  /*1590*/  IADD3 R16, P1, PT, R16, UR42, RZ ;  /* 0x0000002a10107c10 */ /* 0x000fe2000ff3e0ff */
[----:B------:R-:W-:-:S03]  /*15a0*/  IMAD.WIDE.U32 R18, R18, UR19, R20 ;  /* 0x0000001312127c25 */ /* 0x000fc6000f8e0014 */
[----:B------:R-:W-:Y:S01]  /*15b0*/  IADD3.X R17, PT, PT, R17, UR40, R3, P1, !PT ;  /* 0x0000002811117c10 */ /* 0x000fe20008ffe403 */
[----:B------:R-:W-:Y:S01]  /*15c0*/  USHF.R.S32.HI UR40, URZ, 0x1f, UR47 ;  /* 0x0000001fff287899 */ /* 0x000fe2000801142f */
[----:B------:R-:W-:Y:S01]  /*15d0*/  MOV R20, UR17 ;  /* 0x0000001100147c02 */ /* 0x000fe20008000f00 */
[----:B------:R-:W-:Y:S01]  /*15e0*/  VIADD R19, R19, UR18 ;  /* 0x0000001213137c36 */ /* 0x000fe20008000000 */
[----:B------:R-:W3:Y:S01]  /*15f0*/  LDCU.64 UR18, c[0x0][0x380] ;  /* 0x00007000ff1277ac */ /* 0x000ee20008000a00 */
[----:B------:R-:W-:Y:S01]  /*1600*/  IMAD.WIDE.U32 R22, R22, UR24, R16 ;  /* 0x0000001816167c25 */ /* 0x000fe2000f8e0010 */
[----:B------:R-:W-:Y:S01]  /*1610*/  SHF.R.U32.HI R3, RZ, 0x5, R13 ;  /* 0x00000005ff037819 */ /* 0x000fe2000001160d */
[----:B------:R-:W4:Y:S02]  /*1620*/  LDCU.64 UR16, c[0x0][0x550] ;  /* 0x0000aa00ff1077ac */ /* 0x000f240008000a00 */
[----:B------:R-:W-:Y:S01]  /*1630*/  IMAD.U32 R16, RZ, RZ, UR10 ;  /* 0x0000000aff107e24 */ /* 0x000fe2000f8e00ff */
[----:B------:R-:W-:Y:S01]  /*1640*/  LEA.HI R13, R13, 0x40, RZ, 0x1e ;  /* 0x000000400d0d7811 */ /* 0x000fe200078ff0ff */
[----:B------:R-:W-:Y:S01]  /*1650*/  IMAD R21, R20, UR24, R23 ;  /* 0x0000001814157c24 */ /* 0x000fe2000f8e0217 */
[----:B------:R-:W-:Y:S01]  /*1660*/  MOV R20, R22 ;  /* 0x0000001600147202 */ /* 0x000fe20000000f00 */
[----:B------:R-:W-:Y:S01]  /*1670*/  IMAD.WIDE.U32 R16, R16, UR24, R18 ;  /* 0x0000001810107c25 */ /* 0x000fe2000f8e0012 */
[----:B------:R-:W-:-:S02]  /*1680*/  UIADD3.X UR39, UPT, UPT, UR39, UR41, UR40, UP1, UP0 ;  /* 0x0000002927277290 */ /* 0x000fc40008fe0428 */
[----:B------:R-:W-:Y:S01]  /*1690*/  UISETP.GT.AND UP0, UPT, UR35, URZ, UPT ;  /* 0x000000ff2300728c */ /* 0x000fe2000bf04270 */
[----:B-1----:R-:W-:Y:S01]  /*16a0*/  IMAD.WIDE.U32 R18, R4, UR22, RZ ;  /* 0x0000001604127c25 */ /* 0x002fe2000f8e00ff */
[----:B--2---:R-:W-:-:S03]  /*16b0*/  UIMAD.WIDE UR52, UR44, 0x4, UR52 ;  /* 0x000000042c3478a5 */ /* 0x004fc6000f8e0234 */
[----:B------:R-:W-:Y:S01]  /*16c0*/  IMAD R11, R5, UR22, R19 ;  /* 0x00000016050b7c24 */ /* 0x000fe2000f8e0213 */
[----:B------:R-:W-:Y:S01]  /*16d0*/  SEL R5, R18, RZ, P5 ;  /* 0x000000ff12057207 */ /* 0x000fe20002800000 */
[----:B------:R-:W-:Y:S01]  /*16e0*/  IMAD.U32 R19, RZ, RZ, UR11 ;  /* 0x0000000bff137e24 */ /* 0x000fe2000f8e00ff */
[----:B------:R-:W1:Y:S01]  /*16f0*/  LDCU.64 UR10, c[0x0][0x570] ;  /* 0x0000ae00ff0a77ac */ /* 0x000e620008000a00 */
[----:B------:R-:W-:Y:S02]  /*1700*/  IMAD R18, R3, UR38, R208 ;  /* 0x0000002603127c24 */ /* 0x000fe4000f8e02d0 */
[----:B------:R-:W-:Y:S01]  /*1710*/  IMAD.WIDE.U32 R20, R189, UR6, R20 ;  /* 0x00000006bd147c25 */ /* 0x000fe2000f8e0014 */
[----:B------:R-:W-:Y:S02]  /*1720*/  USHF.L.U32 UR6, UR38, 0x6, URZ ;  /* 0x0000000626067899 */ /* 0x000fe400080006ff */
[----:B------:R-:W-:Y:S01]  /*1730*/  IADD3 R5, P1, P0, R18, UR48, R5 ;  /* 0x0000003012057c10 */ /* 0x000fe2000f83e005 */
[----:B------:R-:W-:Y:S01]  /*1740*/  IMAD R23, R19, UR24, R17 ;  /* 0x0000001813177c24 */ /* 0x000fe2000f8e0211 */
[----:B------:R-:W-:Y:S01]  /*1750*/  SHF.R.S32.HI R17, RZ, 0x1f, R18 ;  /* 0x0000001fff117819 */ /* 0x000fe20000011412 */
[----:B------:R-:W-:Y:S01]  /*1760*/  IMAD.MOV.U32 R22, RZ, RZ, R16 ;  /* 0x000000ffff167224 */ /* 0x000fe200078e0010 */
[----:B---3--:R-:W-:Y:S01]  /*1770*/  LEA R214, P2, R20, UR18, 0x1 ;  /* 0x0000001214d67c11 */ /* 0x008fe2000f8408ff */
[----:B------:R-:W-:Y:S01]  /*1780*/  IMAD R4, R189, UR7, R21 ;  /* 0x00000007bd047c24 */ /* 0x000fe2000f8e0215 */
[----:B------:R-:W-:Y:S01]  /*1790*/  SEL R18, R11, RZ, P5 ;  /* 0x000000ff0b127207 */ /* 0x000fe20002800000 */
[----:B------:R-:W-:-:S03]  /*17a0*/  IMAD.WIDE.U32 R22, R189, UR8, R22 ;  /* 0x00000008bd167c25 */ /* 0x000fc6000f8e0016 */
[----:B------:R-:W-:Y:S01]  /*17b0*/  LEA.HI.X R215, R20, UR19, R4, 0x1, P2 ;  /* 0x0000001314d77c11 */ /* 0x000fe200090f0c04 */
[----:B------:R-:W-:Y:S01]  /*17c0*/  IMAD R11, R189, UR9, R23 ;  /* 0x00000009bd0b7c24 */ /* 0x000fe2000f8e0217 */
[----:B------:R-:W-:Y:S02]  /*17d0*/  IADD3.X R17, PT, PT, R17, UR39, R18, P1, P0 ;  /* 0x0000002711117c10 */ /* 0x000fe40008fe0412 */
[----:B------:R-:W-:Y:S02]  /*17e0*/  MOV R4, UR6 ;  /* 0x0000000600047c02 */ /* 0x000fe40008000f00 */
[----:B------:R-:W-:Y:S02]  /*17f0*/  IADD3 R5, P0, PT, R5, UR6, RZ ;  /* 0x0000000605057c10 */ /* 0x000fe4000ff1e0ff */
[----:B----4-:R-:W-:Y:S01]  /*1800*/  LEA R212, P1, R22, UR16, 0x1 ;  /* 0x0000001016d47c11 */ /* 0x010fe2000f8208ff */
[----:B------:R-:W-:Y:S01]  /*1810*/  UMOV UR16, UR54 ;  /* 0x0000003600107c82 */ /* 0x000fe20008000000 */
[----:B------:R-:W-:-:S02]  /*1820*/  LEA.HI.X.SX32 R4, R4, R17, 0x1, P0 ;  /* 0x0000001104047211 */ /* 0x000fc400000f0eff */
[----:B------:R-:W-:Y:S02]  /*1830*/  LEA.HI.X R213, R22, UR17, R11, 0x1, P1 ;  /* 0x0000001116d57c11 */ /* 0x000fe400088f0c0b */
[----:B-1----:R-:W-:Y:S02]  /*1840*/  LEA R210, P0, R5, UR10, 0x2 ;  /* 0x0000000a05d27c11 */ /* 0x002fe4000f8010ff */
[----:B------:R-:W-:Y:S02]  /*1850*/  IADD3 R18, P1, PT, R189, 0x40, RZ ;  /* 0x00000040bd127810 */ /* 0x000fe40007f3e0ff */
[----:B------:R-:W-:Y:S01]  /*1860*/  LEA.HI.X R211, R5, UR11, R4, 0x2, P0 ;  /* 0x0000000b05d37c11 */ /* 0x000fe200080f1404 */
[----:B------:R-:W-:Y:S02]  /*1870*/  UMOV UR11, UR55 ;  /* 0x00000037000b7c82 */ /* 0x000fe40008000000 */
[----:B------:R-:W-:Y:S01]  /*1880*/  IMAD.X R4, RZ, RZ, RZ, P1 ;  /* 0x000000ffff047224 */ /* 0x000fe200008e06ff */
[----:B------:R-:W-:Y:S07]  /*1890*/  BRA.U UP0, `(.L_x_1040) ;  /* 0x0000000500d87547 */ /* 0x000fee000b800000 */
[----:B------:R-:W-:Y:S05]  /*18a0*/  @P3 BRA `(.L_x_1041) ;  /* 0x0000000000383947 */ /* 0x000fea0003800000 */
        /* <DEDUP_REMOVED lines=9> */
[----:B------:R-:W-:Y:S02]  /*1940*/  UIMAD UR7, UR32, UR7, UR9 ;  /* 0x00000007200772a4 */ /* 0x000fe4000f8e0209 */
[----:B------:R-:W-:Y:S02]  /*1950*/  MOV R6, UR8 ;  /* 0x0000000800067c02 */ /* 0x000fe40008000f00 */
[----:B------:R-:W-:Y:S02]  /*1960*/  MOV R7, UR9 ;  /* 0x0000000900077c02 */ /* 0x000fe40008000f00 */
[----:B------:R-:W-:Y:S01]  /*1970*/  MOV R3, UR7 ;  /* 0x0000000700037c02 */ /* 0x000fe20008000f00 */
[----:B------:R-:W-:Y:S05]  /*1980*/  BRA `(.L_x_1042) ;  /* 0x0000000000147947 */ /* 0x000fea0003800000 */
.L_x_1041:
[----:B------:R-:W1:Y:S01]  /*1990*/  LDCU.64 UR10, c[0x0][0x5c0] ;  /* 0x0000b800ff0a77ac */ /* 0x000e620008000a00 */
[----:B------:R-:W-:-:S05]  /*19a0*/  IADD3 R3, PT, PT, R207, UR34, RZ ;  /* 0x00000022cf037c10 */ /* 0x000fca000fffe0ff */
[C---:B-1----:R-:W-:Y:S02]  /*19b0*/  IMAD R5, R3.reuse, UR11, RZ ;  /* 0x0000000b03057c24 */ /* 0x042fe4000f8e02ff */
[----:B------:R-:W-:-:S05]  /*19c0*/  IMAD.WIDE.U32 R6, R3, UR10, RZ ;  /* 0x0000000a03067c25 */ /* 0x000fca000f8e00ff */
[----:B------:R-:W-:Y:S02]  /*19d0*/  IADD3 R3, PT, PT, R7, R5, RZ ;  /* 0x0000000507037210 */ /* 0x000fe40007ffe0ff */
.L_x_1042:
        /* <DEDUP_REMOVED lines=14> */
[----:B------:R-:W-:Y:S06]  /*1ac0*/  BRA `(.L_x_1044) ;  /* 0x0000000000147947 */ /* 0x000fec0003800000 */
.L_x_1043:
[----:B------:R-:W1:Y:S01]  /*1ad0*/  LDCU.64 UR8, c[0x0][0x5c8] ;  /* 0x0000b900ff0877ac */ /* 0x000e620008000a00 */
[----:B------:R-:W-:-:S05]  /*1ae0*/  IADD3 R207, PT, PT, R207, UR34, RZ ;  /* 0x00000022cfcf7c10 */ /* 0x000fca000fffe0ff */
[C---:B-1----:R-:W-:Y:S02]  /*1af0*/  IMAD R7, R207.reuse, UR9, RZ ;  /* 0x00000009cf077c24 */ /* 0x042fe4000f8e02ff */
[----:B------:R-:W-:-:S05]  /*1b00*/  IMAD.WIDE.U32 R8, R207, UR8, RZ ;  /* 0x00000008cf087c25 */ /* 0x000fca000f8e00ff */
[----:B------:R-:W-:Y:S02]  /*1b10*/  IADD3 R7, PT, PT, R9, R7, RZ ;  /* 0x0000000709077210 */ /* 0x000fe40007ffe0ff */
.L_x_1044:
        /* <DEDUP_REMOVED lines=8> */
[----:B------:R-:W-:Y:S02]  /*1ba0*/  IADD3 R10, P0, PT, R6, R10, RZ ;  /* 0x0000000a060a7210 */ /* 0x000fe40007f1e0ff */
        /* <DEDUP_REMOVED lines=17> */
.L_x_1046:
[----:B------:R-:W-:Y:S05]  /*1cc0*/  BSYNC.RECONVERGENT B0 ;  /* 0x0000000000007941 */ /* 0x000fea0003800200 */
.L_x_1045:
[----:B------:R-:W-:Y:S04]  /*1cd0*/  BSSY.RECONVERGENT B0, `(.L_x_1047) ;  /* 0x000000d000007945 */ /* 0x000fe80003800200 */
[----:B------:R-:W-:Y:S05]  /*1ce0*/  @P1 BRA `(.L_x_1048) ;  /* 0x00000000002c1947 */ /* 0x000fea0003800000 */
[----:B------:R-:W2:Y:S01]  /*1cf0*/  LDCU.64 UR6, c[0x0][0x560] ;  /* 0x0000ac00ff0677ac */ /* 0x000ea20008000a00 */
[----:B------:R-:W-:Y:S01]  /*1d00*/  MOV R11, R5 ;  /* 0x00000005000b7202 */ /* 0x000fe20000000f00 */
[----:B------:R-:W-:Y:S02]  /*1d10*/  IMAD R3, R4, UR10, RZ ;  /* 0x0000000a04037c24 */ /* 0x000fe4000f8e02ff */
        /* <DEDUP_REMOVED lines=8> */
.L_x_1048:
[----:B------:R-:W-:Y:S05]  /*1da0*/  BSYNC.RECONVERGENT B0 ;  /* 0x0000000000007941 */ /* 0x000fea0003800200 */
.L_x_1047:
[----:B------:R-:W3:Y:S01]  /*1db0*/  LDCU.64 UR6, c[0x0][0x5e0] ;  /* 0x0000bc00ff0677ac */ /* 0x000ee20008000a00 */
[----:B------:R-:W-:Y:S01]  /*1dc0*/  MOV R3, UR8 ;  /* 0x0000000800037c02 */ /* 0x000fe20008000f00 */
[----:B------:R-:W-:Y:S01]  /*1dd0*/  BSSY.RECONVERGENT B0, `(.L_x_1049) ;  /* 0x0000015000007945 */ /* 0x000fe20003800200 */
[----:B------:R-:W-:-:S03]  /*1de0*/  UIMAD UR4, UR4, UR8, URZ ;  /* 0x00000008040472a4 */ /* 0x000fc6000f8e02ff */
[----:B------:R-:W-:Y:S01]  /*1df0*/  IMAD.WIDE.U32 R14, R3, UR27, R14 ;  /* 0x0000001b030e7c25 */ /* 0x000fe2000f8e000e */
[----:B------:R-:W-:Y:S02]  /*1e00*/  UIMAD UR4, UR27, UR9, UR4 ;  /* 0x000000091b0472a4 */ /* 0x000fe4000f8e0204 */
[----:B------:R-:W-:-:S04]  /*1e10*/  IADD3 R8, P0, PT, R8, R14, RZ ;  /* 0x0000000e08087210 */ /* 0x000fc80007f1e0ff */
[----:B------:R-:W-:Y:S02]  /*1e20*/  IADD3.X R9, PT, PT, R7, UR4, R15, P0, !PT ;  /* 0x0000000407097c10 */ /* 0x000fe400087fe40f */
[----:B---3--:R-:W-:Y:S02]  /*1e30*/  MOV R6, UR6 ;  /* 0x0000000600067c02 */ /* 0x008fe40008000f00 */
[----:B------:R-:W-:-:S03]  /*1e40*/  MOV R3, UR7 ;  /* 0x0000000700037c02 */ /* 0x000fc60008000f00 */
[----:B------:R-:W-:-:S04]  /*1e50*/  IMAD.WIDE.U32 R6, R6, UR24, R8 ;  /* 0x0000001806067c25 */ /* 0x000fc8000f8e0008 */
[----:B------:R-:W-:Y:S01]  /*1e60*/  IMAD R3, R3, UR24, R7 ;  /* 0x0000001803037c24 */ /* 0x000fe2000f8e0207 */
[----:B------:R-:W-:Y:S06]  /*1e70*/  @P2 BRA `(.L_x_1050) ;  /* 0x0000000000282947 */ /* 0x000fec0003800000 */
[----:B------:R-:W3:Y:S01]  /*1e80*/  LDCU.64 UR6, c[0x0][0x568] ;  /* 0x0000ad00ff0677ac */ /* 0x000ee20008000a00 */
[----:B------:R-:W-:Y:S02]  /*1e90*/  MOV R8, R6 ;  /* 0x0000000600087202 */ /* 0x000fe40000000f00 */
[----:B------:R-:W-:-:S03]  /*1ea0*/  MOV R9, R3 ;  /* 0x0000000300097202 */ /* 0x000fc60000000f00 */
[----:B------:R-:W-:-:S04]  /*1eb0*/  IMAD.WIDE.U32 R8, R189, UR8, R8 ;  /* 0x00000008bd087c25 */ /* 0x000fc8000f8e0008 */
[----:B------:R-:W-:Y:S01]  /*1ec0*/  IMAD R5, R189, UR9, R9 ;  /* 0x00000009bd057c24 */ /* 0x000fe2000f8e0209 */
[----:B---3--:R-:W-:-:S04]  /*1ed0*/  LEA R10, P0, R8, UR6, 0x1 ;  /* 0x00000006080a7c11 */ /* 0x008fc8000f8008ff */
[----:B------:R-:W-:-:S05]  /*1ee0*/  LEA.HI.X R11, R8, UR7, R5, 0x1, P0 ;  /* 0x00000007080b7c11 */ /* 0x000fca00080f0c05 */
[----:B------:R3:W-:Y:S04]  /*1ef0*/  STG.E.128 desc[UR30][R10.64], RZ ;  /* 0x000000ff0a007986 */ /* 0x0007e8000c101d1e */
[----:B------:R3:W-:Y:S04]  /*1f00*/  STG.E.128 desc[UR30][R10.64+0x40], RZ ;  /* 0x000040ff0a007986 */ /* 0x0007e8000c101d1e */
[----:B------:R3:W-:Y:S02]  /*1f10*/  STG.E.128 desc[UR30][R10.64+0x80], RZ ;  /* 0x000080ff0a007986 */ /* 0x0007e4000c101d1e */
.L_x_1050:
[----:B------:R-:W-:Y:S05]  /*1f20*/  BSYNC.RECONVERGENT B0 ;  /* 0x0000000000007941 */ /* 0x000fea0003800200 */
.L_x_1049:
[----:B------:R-:W-:Y:S05]  /*1f30*/  @P1 BRA `(.L_x_1051) ;  /* 0x00000064001c1947 */ /* 0x000fea0003800000 */
[----:B------:R-:W4:Y:S01]  /*1f40*/  LDCU.64 UR6, c[0x0][0x568] ;  /* 0x0000ad00ff0677ac */ /* 0x000f220008000a00 */
[----:B------:R-:W-:Y:S01]  /*1f50*/  MOV R7, R3 ;  /* 0x0000000300077202 */ /* 0x000fe20000000f00 */
[----:B------:R-:W-:Y:S02]  /*1f60*/  IMAD R5, R4, UR8, RZ ;  /* 0x0000000804057c24 */ /* 0x000fe4000f8e02ff */
[----:B------:R-:W-:-:S04]  /*1f70*/  IMAD.WIDE.U32 R6, R18, UR8, R6 ;  /* 0x0000000812067c25 */ /* 0x000fc8000f8e0006 */
[----:B------:R-:W-:-:S05]  /*1f80*/  IMAD R5, R18, UR9, R5 ;  /* 0x0000000912057c24 */ /* 0x000fca000f8e0205 */
[----:B------:R-:W-:Y:S02]  /*1f90*/  IADD3 R5, PT, PT, R7, R5, RZ ;  /* 0x0000000507057210 */ /* 0x000fe40007ffe0ff */
[----:B----4-:R-:W-:-:S04]  /*1fa0*/  LEA R4, P0, R6, UR6, 0x1 ;  /* 0x0000000606047c11 */ /* 0x010fc8000f8008ff */
[----:B------:R-:W-:-:S05]  /*1fb0*/  LEA.HI.X R5, R6, UR7, R5, 0x1, P0 ;  /* 0x0000000706057c11 */ /* 0x000fca00080f0c05 */
[----:B------:R4:W-:Y:S04]  /*1fc0*/  STG.E.128 desc[UR30][R4.64], RZ ;  /* 0x000000ff04007986 */ /* 0x0009e8000c101d1e */
[----:B------:R4:W-:Y:S04]  /*1fd0*/  STG.E.128 desc[UR30][R4.64+0x40], RZ ;  /* 0x000040ff04007986 */ /* 0x0009e8000c101d1e */
[----:B------:R4:W-:Y:S01]  /*1fe0*/  STG.E.128 desc[UR30][R4.64+0x80], RZ ;  /* 0x000080ff04007986 */ /* 0x0009e2000c101d1e */
[----:B------:R-:W-:Y:S05]  /*1ff0*/  BRA `(.L_x_1051) ;  /* 0x0000006000ec7947 */ /* 0x000fea0003800000 */
.L_x_1040:
[----:B------:R-:W1:Y:S01]  /*2000*/  LDCU.64 UR8, c[0x0][0x3d0] ;  /* 0x00007a00ff0877ac */ /* 0x000e620008000a00 */
[----:B------:R-:W-:Y:S02]  /*2010*/  IMAD.U32 R11, RZ, RZ, UR14 ;  /* 0x0000000eff0b7e24 */ /* 0x000fe4000f8e00ff */
[----:B------:R-:W-:Y:S01]  /*2020*/  IMAD.U32 R5, RZ, RZ, UR12 ;  /* 0x0000000cff057e24 */ /* 0x000fe2000f8e00ff */
[----:B------:R-:W2:Y:S01]  /*2030*/  LDCU.64 UR6, c[0x0][0x3d8] ;  /* 0x00007b00ff0677ac */ /* 0x000ea20008000a00 */
[----:B------:R-:W-:Y:S01]  /*2040*/  IMAD.WIDE.U32 R16, R11, UR27, R14 ;  /* 0x0000001b0b107c25 */ /* 0x000fe2000f8e000e */
[----:B------:R-:W-:-:S03]  /*2050*/  UIADD3 UR10, UPT, UPT, -UR27, UR33, URZ ;  /* 0x000000211b0a7290 */ /* 0x000fc6000fffe1ff */
[----:B------:R-:W-:Y:S01]  /*2060*/  IMAD.WIDE.U32 R14, R5, UR27, R14 ;  /* 0x0000001b050e7c25 */ /* 0x000fe2000f8e000e */
[----:B------:R-:W-:Y:S01]  /*2070*/  UIMAD UR17, UR4, UR14, URZ ;  /* 0x0000000e041172a4 */ /* 0x000fe2000f8e02ff */
[----:B------:R-:W-:Y:S01]  /*2080*/  IADD3 R10, P0, PT, R10, R16, RZ ;  /* 0x000000100a0a7210 */ /* 0x000fe20007f1e0ff */
[----:B------:R-:W-:Y:S02]  /*2090*/  UIMAD UR4, UR4, UR12, URZ ;  /* 0x0000000c040472a4 */ /* 0x000fe4000f8e02ff */
[----:B------:R-:W-:Y:S01]  /*20a0*/  UIMAD UR35, UR37, -0x40, UR35 ;  /* 0xffffffc0252378a4 */ /* 0x000fe2000f8e0223 */
[----:B------:R-:W-:Y:S01]  /*20b0*/  ISETP.GE.AND P2, PT, R13, UR10, PT ;  /* 0x0000000a0d007c0c */ /* 0x000fe2000bf46270 */
[----:B------:R-:W-:Y:S01]  /*20c0*/  UIMAD UR17, UR27, UR15, UR17 ;  /* 0x0000000f1b1172a4 */ /* 0x000fe2000f8e0211 */
[C---:B------:R-:W-:Y:S01]  /*20d0*/  ISETP.GE.AND P3, PT, R189.reuse, UR10, PT ;  /* 0x0000000abd007c0c */ /* 0x040fe2000bf66270 */
[----:B------:R-:W-:Y:S01]  /*20e0*/  UIMAD UR4, UR27, UR13, UR4 ;  /* 0x0000000d1b0472a4 */ /* 0x000fe2000f8e0204 */
[----:B-1----:R-:W-:Y:S01]  /*20f0*/  IMAD R24, R6, UR8, RZ ;  /* 0x0000000806187c24 */ /* 0x002fe2000f8e02ff */
[----:B------:R-:W-:Y:S01]  /*2100*/  ISETP.GE.AND P4, PT, R189, UR35, PT ;  /* 0x00000023bd007c0c */ /* 0x000fe2000bf86270 */
[----:B------:R-:W-:Y:S01]  /*2110*/  @P5 BAR.SYNC.DEFER_BLOCKING 0x0 ;  /* 0x0000000000005b1d */ /* 0x000fe20000010000 */
[----:B------:R-:W-:Y:S01]  /*2120*/  IADD3.X R11, PT, PT, R8, UR17, R17, P0, !PT ;  /* 0x00000011080b7c10 */ /* 0x000fe200087fe411 */
[----:B--2---:R-:W-:Y:S01]  /*2130*/  IMAD R20, R6, UR6, RZ ;  /* 0x0000000606147c24 */ /* 0x004fe2000f8e02ff */
[----:B------:R-:W-:Y:S01]  /*2140*/  IADD3 R12, P0, PT, R12, R14, RZ ;  /* 0x0000000e0c0c7210 */ /* 0x000fe20007f1e0ff */
[----:B------:R-:W-:-:S02]  /*2150*/  IMAD R24, R7, UR9, R24 ;  /* 0x0000000907187c24 */ /* 0x000fc4000f8e0218 */
[----:B------:R-:W-:Y:S01]  /*2160*/  IMAD.WIDE.U32 R22, R7, UR8, R10 ;  /* 0x0000000807167c25 */ /* 0x000fe2000f8e000a */
[----:B------:R-:W-:Y:S01]  /*2170*/  IADD3.X R13, PT, PT, R9, UR4, R15, P0, !PT ;  /* 0x00000004090d7c10 */ /* 0x000fe200087fe40f */
[----:B------:R-:W-:Y:S01]  /*2180*/  ULOP3.LUT UR4, UR37, 0x80000001, URZ, 0xc0, !UPT ;  /* 0x8000000125047892 */ /* 0x000fe2000f8ec0ff */
[----:B------:R-:W1:Y:S01]  /*2190*/  @!P2 LDC.64 R8, c[0x0][0x388] ;  /* 0x0000e200ff08ab82 */ /* 0x000e620000000a00 */
[----:B------:R-:W-:Y:S02]  /*21a0*/  @!P2 IMAD R5, R4, UR12, RZ ;  /* 0x0000000c0405ac24 */ /* 0x000fe4000f8e02ff */
[C---:B------:R-:W-:Y:S01]  /*21b0*/  IMAD R20, R7.reuse, UR7, R20 ;  /* 0x0000000707147c24 */ /* 0x040fe2000f8e0214 */
[----:B------:R-:W-:Y:S01]  /*21c0*/  UISETP.NE.AND UP0, UPT, UR4, 0x1, UPT ;  /* 0x000000010400788c */ /* 0x000fe2000bf05270 */
[----:B------:R-:W-:-:S04]  /*21d0*/  IMAD.WIDE.U32 R6, R7, UR6, R12 ;  /* 0x0000000607067c25 */ /* 0x000fc8000f8e000c */
[----:B------:R-:W-:Y:S01]  /*21e0*/  IMAD.MOV.U32 R205, RZ, RZ, 0x7f800000 ;  /* 0x7f800000ffcd7424 */ /* 0x000fe200078e00ff */
[----:B------:R-:W2:Y:S01]  /*21f0*/  @!P3 LDC.64 R10, c[0x0][0x388] ;  /* 0x0000e200ff0abb82 */ /* 0x000ea20000000a00 */
[----:B------:R-:W-:Y:S01]  /*2200*/  @!P2 IMAD R13, R4, UR14, RZ ;  /* 0x0000000e040dac24 */ /* 0x000fe2000f8e02ff */
[----:B------:R-:W-:Y:S01]  /*2210*/  USEL UR4, URZ, 0x3000, UP0 ;  /* 0x00003000ff047887 */ /* 0x000fe20008000000 */
[C---:B------:R-:W-:Y:S01]  /*2220*/  @!P2 IMAD R12, R18.reuse, UR13, R5 ;  /* 0x0000000d120cac24 */ /* 0x040fe2000f8e0205 */
[----:B------:R-:W-:Y:S01]  /*2230*/  @!PT LDS RZ, [RZ] ;  /* 0x00000000fffff984 */ /* 0x000fe20000000800 */
[----:B------:R-:W-:Y:S01]  /*2240*/  @!PT LDS RZ, [RZ] ;  /* 0x00000000fffff984 */ /* 0x000fe20000000800 */
[----:B------:R-:W-:Y:S01]  /*2250*/  @!PT LDS RZ, [RZ] ;  /* 0x00000000fffff984 */ /* 0x000fe20000000800 */
[----:B------:R-:W-:Y:S01]  /*2260*/  @!P4 LDGSTS.E.BYPASS.LTC128B.128 [R191+0x6000], desc[UR30][R212.64] ;  /* 0x06000000d4bfcfae */ /* 0x000fe2000b981a1e */
[----:B------:R-:W-:Y:S02]  /*2270*/  IMAD.IADD R25, R23, 0x1, R24 ;  /* 0x0000000117197824 */ /* 0x000fe400078e0218 */
[----:B------:R-:W-:Y:S01]  /*2280*/  IMAD.MOV.U32 R204, RZ, RZ, 0x7f800000 ;  /* 0x7f800000ffcc7424 */ /* 0x000fe200078e00ff */
[----:B------:R-:W3:Y:S01]  /*2290*/  @!P2 LDC.64 R4, c[0x0][0x390] ;  /* 0x0000e400ff04ab82 */ /* 0x000ee20000000a00 */
[----:B------:R-:W-:Y:S01]  /*22a0*/  @!P2 IMAD.MOV.U32 R23, RZ, RZ, R25 ;  /* 0x000000ffff17a224 */ /* 0x000fe200078e0019 */
[----:B------:R-:W-:Y:S01]  /*22b0*/  @!P4 LDGSTS.E.BYPASS.LTC128B.128 [R191+0x7000], desc[UR30][R212.64+0x40] ;  /* 0x07000040d4bfcfae */ /* 0x000fe2000b981a1e */
[----:B------:R-:W-:Y:S01]  /*22c0*/  IMAD.IADD R21, R7, 0x1, R20 ;  /* 0x0000000107157824 */ /* 0x000fe200078e0214 */
[----:B------:R-:W4:Y:S01]  /*22d0*/  S2R R196, SR_TID.X ;  /* 0x0000000000c47919 */ /* 0x000f220000002100 */
[--C-:B------:R-:W-:Y:S01]  /*22e0*/  @!P3 IMAD.MOV.U32 R24, RZ, RZ, R22.reuse ;  /* 0x000000ffff18b224 */ /* 0x100fe200078e0016 */
[----:B------:R-:W-:Y:S01]  /*22f0*/  UIMAD UR9, UR32, UR36, UR24 ;  /* 0x00000024200972a4 */ /* 0x000fe2000f8e0218 */
[C---:B------:R-:W-:Y:S01]  /*2300*/  @!P2 IMAD R13, R18.reuse, UR15, R13 ;  /* 0x0000000f120dac24 */ /* 0x040fe2000f8e020d */
[----:B------:R-:W-:Y:S01]  /*2310*/  @!P4 LDGSTS.E.BYPASS.LTC128B.128 [R191+0x8000], desc[UR30][R212.64+0x80] ;  /* 0x08000080d4bfcfae */ /* 0x000fe2000b981a1e */
[----:B------:R-:W-:Y:S01]  /*2320*/  @!P2 IMAD.WIDE.U32 R22, R18, UR14, R22 ;  /* 0x0000000e1216ac25 */ /* 0x000fe2000f8e0016 */
[----:B------:R-:W2:Y:S03]  /*2330*/  LDC R194, c[0x0][0x44c] ;  /* 0x00011300ffc27b82 */ /* 0x000ea60000000800 */
[----:B------:R-:W-:Y:S01]  /*2340*/  IMAD.MOV.U32 R203, RZ, RZ, 0x7f800000 ;  /* 0x7f800000ffcb7424 */ /* 0x000fe200078e00ff */
[----:B-1----:R-:W-:Y:S01]  /*2350*/  @!P2 LEA R8, P0, R22, R8, 0x1 ;  /* 0x000000081608a211 */ /* 0x002fe200078008ff */
[----:B------:R-:W-:Y:S01]  /*2360*/  @!P2 IMAD.MOV.U32 R7, RZ, RZ, R21 ;  /* 0x000000ffff07a224 */ /* 0x000fe200078e0015 */
[----:B------:R1:W-:Y:S01]  /*2370*/  @P4 STS.128 [R191+0x6000], RZ ;  /* 0x006000ffbf004388 */ /* 0x0003e20000000c00 */
[----:B------:R-:W-:-:S02]  /*2380*/  @!P2 IMAD.IADD R16, R23, 0x1, R13 ;  /* 0x000000011710a824 */ /* 0x000fc400078e020d */
[----:B------:R-:W-:Y:S01]  /*2390*/  IMAD.MOV.U32 R202, RZ, RZ, 0x7f800000 ;  /* 0x7f800000ffca7424 */ /* 0x000fe200078e00ff */
[----:B------:R1:W-:Y:S01]  /*23a0*/  @P4 STS.128 [R191+0x7000], RZ ;  /* 0x007000ffbf004388 */ /* 0x0003e20000000c00 */
[----:B------:R-:W-:Y:S01]  /*23b0*/  @!P2 IMAD.WIDE.U32 R18, R18, UR12, R6 ;  /* 0x0000000c1212ac25 */ /* 0x000fe2000f8e0006 */
[----:B------:R-:W-:-:S03]  /*23c0*/  @!P2 LEA.HI.X R9, R22, R9, R16, 0x1, P0 ;  /* 0x000000091609a211 */ /* 0x000fc600000f0c10 */
[----:B------:R-:W-:Y:S01]  /*23d0*/  IMAD.MOV.U32 R197, RZ, RZ, 0x10 ;  /* 0x00000010ffc57424 */ /* 0x000fe200078e00ff */
[----:B---3--:R-:W-:Y:S01]  /*23e0*/  @!P2 LEA R16, P0, R18, R4, 0x1 ;  /* 0x000000041210a211 */ /* 0x008fe200078008ff */
[----:B------:R-:W-:Y:S01]  /*23f0*/  @!P3 IMAD.MOV.U32 R20, RZ, RZ, R6 ;  /* 0x000000ffff14b224 */ /* 0x000fe200078e0006 */
[----:B------:R1:W-:Y:S01]  /*2400*/  @P4 STS.128 [R191+0x8000], RZ ;  /* 0x008000ffbf004388 */ /* 0x0003e20000000c00 */
[----:B------:R-:W-:Y:S01]  /*2410*/  @!P2 IMAD.IADD R12, R19, 0x1, R12 ;  /* 0x00000001130ca824 */ /* 0x000fe200078e020c */
[----:B------:R-:W3:Y:S01]  /*2420*/  @!P3 LDC.64 R6, c[0x0][0x390] ;  /* 0x0000e400ff06bb82 */ /* 0x000ee20000000a00 */
[----:B------:R-:W-:-:S04]  /*2430*/  @!P3 IMAD.WIDE.U32 R24, R189, UR14, R24 ;  /* 0x0000000ebd18bc25 */ /* 0x000fc8000f8e0018 */
[----:B------:R-:W-:Y:S01]  /*2440*/  IMAD.U32 R201, RZ, RZ, UR26 ;  /* 0x0000001affc97e24 */ /* 0x000fe2000f8e00ff */
[----:B------:R-:W-:Y:S01]  /*2450*/  @!P2 LEA.HI.X R17, R18, R5, R12, 0x1, P0 ;  /* 0x000000051211a211 */ /* 0x000fe200000f0c0c */
[----:B------:R-:W-:Y:S01]  /*2460*/  @!P3 IMAD R14, R189, UR15, R25 ;  /* 0x0000000fbd0ebc24 */ /* 0x000fe2000f8e0219 */
[----:B------:R-:W4:Y:S01]  /*2470*/  LDC.64 R12, c[0x0][0x528] ;  /* 0x00014a00ff0c7b82 */ /* 0x000f220000000a00 */
[C---:B--2---:R-:W-:Y:S01]  /*2480*/  @!P3 LEA R10, P1, R24.reuse, R10, 0x1 ;  /* 0x0000000a180ab211 */ /* 0x044fe200078208ff */
[----:B------:R-:W-:Y:S01]  /*2490*/  VIADD R206, R191, UR4 ;  /* 0x00000004bfce7c36 */ /* 0x000fe20008000000 */
[----:B------:R-:W-:Y:S01]  /*24a0*/  UIADD3 UR27, UPT, UPT, UR27, 0x80, URZ ;  /* 0x000000801b1b7890 */ /* 0x000fe2000fffe0ff */
[C---:B------:R-:W-:Y:S01]  /*24b0*/  @!P3 IMAD.WIDE.U32 R20, R189.reuse, UR12, R20 ;  /* 0x0000000cbd14bc25 */ /* 0x040fe2000f8e0014 */
[----:B------:R-:W-:Y:S02]  /*24c0*/  @!P3 LEA.HI.X R11, R24, R11, R14, 0x1, P1 ;  /* 0x0000000b180bb211 */ /* 0x000fe400008f0c0e */
[----:B------:R-:W-:Y:S01]  /*24d0*/  CS2R R126, SRZ ;  /* 0x00000000007e7805 */ /* 0x000fe2000001ff00 */
[----:B------:R-:W-:Y:S01]  /*24e0*/  @!PT LDS RZ, [RZ] ;  /* 0x00000000fffff984 */ /* 0x000fe20000000800 */
[----:B------:R-:W-:Y:S01]  /*24f0*/  @!PT LDS RZ, [RZ] ;  /* 0x00000000fffff984 */ /* 0x000fe20000000800 */
[----:B------:R-:W-:Y:S01]  /*2500*/  @!PT LDS RZ, [RZ] ;  /* 0x00000000fffff984 */ /* 0x000fe20000000800 */
[----:B------:R-:W-:Y:S01]  /*2510*/  @!P4 LDGSTS.E.BYPASS.LTC128B.128 [R206], desc[UR30][R214.64] ;  /* 0x00000000d6cecfae */ /* 0x000fe2000b981a1e */
[----:B------:R-:W-:Y:S01]  /*2520*/  @!P3 IMAD R14, R189, UR13, R21 ;  /* 0x0000000dbd0ebc24 */ /* 0x000fe2000f8e0215 */
[----:B------:R-:W-:Y:S01]  /*2530*/  CS2R R124, SRZ ;  /* 0x00000000007c7805 */ /* 0x000fe2000001ff00 */
[----:B------:R-:W-:Y:S01]  /*2540*/  IMAD.IADD R184, R181, 0x1, R176 ;  /* 0x00000001b5b87824 */ /* 0x000fe200078e02b0 */
[----:B------:R-:W-:Y:S01]  /*2550*/  @!P4 LDGSTS.E.BYPASS.LTC128B.128 [R206+0x1000], desc[UR30][R214.64+0x40] ;  /* 0x01000040d6cecfae */ /* 0x000fe2000b981a1e */
[----:B------:R-:W-:Y:S01]  /*2560*/  IMAD.MOV.U32 R195, RZ, RZ, 0x4 ;  /* 0x00000004ffc37424 */ /* 0x000fe200078e00ff */
[----:B------:R-:W-:-:S02]  /*2570*/  CS2R R130, SRZ ;  /* 0x0000000000827805 */ /* 0x000fc4000001ff00 */
[----:B------:R-:W-:Y:S01]  /*2580*/  CS2R R128, SRZ ;  /* 0x0000000000807805 */ /* 0x000fe2000001ff00 */
[----:B------:R-:W-:Y:S01]  /*2590*/  @!P4 LDGSTS.E.BYPASS.LTC128B.128 [R206+0x2000], desc[UR30][R214.64+0x80] ;  /* 0x02000080d6cecfae */ /* 0x000fe2000b981a1e */
[C---:B---3--:R-:W-:Y:S02]  /*25a0*/  @!P3 LEA R6, P1, R20.reuse, R6, 0x1 ;  /* 0x000000061406b211 */ /* 0x048fe400078208ff */
[----:B------:R-:W-:Y:S02]  /*25b0*/  CS2R R122, SRZ ;  /* 0x00000000007a7805 */ /* 0x000fe4000001ff00 */
[----:B------:R-:W-:Y:S01]  /*25c0*/  CS2R R120, SRZ ;  /* 0x0000000000787805 */ /* 0x000fe2000001ff00 */
[----:B------:R1:W-:Y:S01]  /*25d0*/  @P4 STS.128 [R206], RZ ;  /* 0x000000ffce004388 */ /* 0x0003e20000000c00 */
[----:B------:R-:W-:Y:S02]  /*25e0*/  @!P3 LEA.HI.X R7, R20, R7, R14, 0x1, P1 ;  /* 0x000000071407b211 */ /* 0x000fe400008f0c0e */
[----:B------:R-:W-:-:S02]  /*25f0*/  CS2R R118, SRZ ;  /* 0x0000000000767805 */ /* 0x000fc4000001ff00 */
[----:B------:R-:W-:Y:S01]  /*2600*/  CS2R R116, SRZ ;  /* 0x0000000000747805 */ /* 0x000fe2000001ff00 */
[----:B------:R1:W-:Y:S01]  /*2610*/  @P4 STS.128 [R206+0x1000], RZ ;  /* 0x001000ffce004388 */ /* 0x0003e20000000c00 */
[----:B------:R-:W-:Y:S02]  /*2620*/  CS2R R110, SRZ ;  /* 0x00000000006e7805 */ /* 0x000fe4000001ff00 */
[----:B------:R-:W-:Y:S02]  /*2630*/  CS2R R108, SRZ ;  /* 0x00000000006c7805 */ /* 0x000fe4000001ff00 */
[----:B------:R-:W-:Y:S01]  /*2640*/  CS2R R114, SRZ ;  /* 0x0000000000727805 */ /* 0x000fe2000001ff00 */
[----:B------:R1:W-:Y:S01]  /*2650*/  @P4 STS.128 [R206+0x2000], RZ ;  /* 0x002000ffce004388 */ /* 0x0003e20000000c00 */
        /* <DEDUP_REMOVED lines=18> */
[----:B------:R1:W-:Y:S01]  /*2780*/  @P3 STS.128 [R191+0x9000], RZ ;  /* 0x009000ffbf003388 */ /* 0x0003e20000000c00 */
[----:B------:R-:W-:Y:S02]  /*2790*/  CS2R R84, SRZ ;  /* 0x0000000000547805 */ /* 0x000fe4000001ff00 */
        /* <DEDUP_REMOVED lines=34> */
[----:B------:R-:W-:Y:S01]  /*29c0*/  CS2R R36, SRZ ;  /* 0x0000000000247805 */ /* 0x000fe2000001ff00 */
[----:B------:R-:W-:Y:S02]  /*29d0*/  USHF.L.U32 UR38, UR38, 0x3, URZ ;  /* 0x0000000326267899 */ /* 0x000fe400080006ff */
[----:B------:R-:W-:Y:S01]  /*29e0*/  @!P3 LDGSTS.E.BYPASS.LTC128B.128 [R191+0xf000], desc[UR30][R6.64] ;  /* 0x0f00000006bfbfae */ /* 0x000fe2000b981a1e */
[----:B------:R-:W3:Y:S03]  /*29f0*/  LDCU UR6, c[0x0][0x3e0] ;  /* 0x00007c00ff0677ac */ /* 0x000ee60008000800 */
[----:B------:R-:W-:Y:S01]  /*2a00*/  @!P3 LDGSTS.E.BYPASS.LTC128B.128 [R191+0x11000], desc[UR30][R6.64+0x40] ;  /* 0x1100004006bfbfae */ /* 0x000fe2000b981a1e */
[----:B------:R-:W1:Y:S03]  /*2a10*/  LDCU UR7, c[0x0][0x45c] ;  /* 0x00008b80ff0777ac */ /* 0x000e660008000800 */
[----:B------:R4:W-:Y:S01]  /*2a20*/  @!P3 LDGSTS.E.BYPASS.LTC128B.128 [R191+0x13000], desc[UR30][R6.64+0x80] ;  /* 0x1300008006bfbfae */ /* 0x0009e2000b981a1e */
[----:B------:R-:W1:Y:S03]  /*2a30*/  LDCU.U8 UR8, c[0x0][0x4f8] ;  /* 0x00009f00ff0877ac */ /* 0x000e660008000000 */
[----:B------:R1:W-:Y:S04]  /*2a40*/  @P3 STS.128 [R191+0xf000], RZ ;  /* 0x00f000ffbf003388 */ /* 0x0003e80000000c00 */
[----:B------:R1:W-:Y:S04]  /*2a50*/  @P3 STS.128 [R191+0x11000], RZ ;  /* 0x011000ffbf003388 */ /* 0x0003e80000000c00 */
[----:B------:R1:W-:Y:S01]  /*2a60*/  @P3 STS.128 [R191+0x13000], RZ ;  /* 0x013000ffbf003388 */ /* 0x0003e20000000c00 */
[----:B--2---:R-:W-:-:S03]  /*2a70*/  VIADD R8, R188, 0x8 ;  /* 0x00000008bc087836 */ /* 0x004fc60000000000 */
[----:B------:R2:W-:Y:S04]  /*2a80*/  @P2 STS.128 [R191+0x10000], RZ ;  /* 0x010000ffbf002388 */ /* 0x0005e80000000c00 */
[----:B------:R2:W-:Y:S04]  /*2a90*/  @P2 STS.128 [R191+0x12000], RZ ;  /* 0x012000ffbf002388 */ /* 0x0005e80000000c00 */
[----:B------:R2:W-:Y:S01]  /*2aa0*/  @P2 STS.128 [R191+0x14000], RZ ;  /* 0x014000ffbf002388 */ /* 0x0005e20000000c00 */
[----:B------:R-:W-:-:S03]  /*2ab0*/  ISETP.GE.AND P3, PT, R188, UR35, PT ;  /* 0x00000023bc007c0c */ /* 0x000fc6000bf66270 */
[----:B------:R-:W-:Y:S01]  /*2ac0*/  @!PT LDS RZ, [RZ] ;  /* 0x00000000fffff984 */ /* 0x000fe20000000800 */
[----:B------:R-:W-:Y:S01]  /*2ad0*/  @!PT LDS RZ, [RZ] ;  /* 0x00000000fffff984 */ /* 0x000fe20000000800 */
[----:B------:R-:W-:Y:S01]  /*2ae0*/  @!PT LDS RZ, [RZ] ;  /* 0x00000000fffff984 */ /* 0x000fe20000000800 */
[----:B------:R2:W-:Y:S01]  /*2af0*/  @!P2 LDGSTS.E.BYPASS.LTC128B.128 [R191+0x10000], desc[UR30][R16.64] ;  /* 0x1000000010bfafae */ /* 0x0005e2000b981a1e */
[----:B----4-:R-:W-:-:S03]  /*2b00*/  LOP3.LUT R7, R188, 0x20, RZ, 0xfc, !PT ;  /* 0x00000020bc077812 */ /* 0x010fc600078efcff */
[----:B------:R2:W-:Y:S04]  /*2b10*/  @!P2 LDGSTS.E.BYPASS.LTC128B.128 [R191+0x12000], desc[UR30][R16.64+0x40] ;  /* 0x1200004010bfafae */ /* 0x0005e8000b981a1e */
[----:B------:R2:W-:Y:S01]  /*2b20*/  @!P2 LDGSTS.E.BYPASS.LTC128B.128 [R191+0x14000], desc[UR30][R16.64+0x80] ;  /* 0x1400008010bfafae */ /* 0x0005e2000b981a1e */
[----:B------:R-:W-:Y:S02]  /*2b30*/  ISETP.GE.AND P2, PT, R8, UR35, PT ;  /* 0x0000002308007c0c */ /* 0x000fe4000bf46270 */
[----:B------:R-:W-:Y:S01]  /*2b40*/  ISETP.GE.AND P1, PT, R7, UR35, PT ;  /* 0x0000002307007c0c */ /* 0x000fe2000bf26270 */
[----:B------:R-:W-:Y:S01]  /*2b50*/  IMAD.MOV.U32 R7, RZ, RZ, 0x4 ;  /* 0x00000004ff077424 */ /* 0x000fe200078e00ff */
[----:B------:R-:W0:Y:S04]  /*2b60*/  LDGDEPBAR ;  /* 0x00000000000079af */ /* 0x000e280000000000 */
[----:B------:R-:W4:Y:S04]  /*2b70*/  LDG.E.64 R198, desc[UR30][R12.64+0x8] ;  /* 0x0000081e0cc67981 */ /* 0x000f28000c1e1b00 */
[----:B------:R-:W3:Y:S01]  /*2b80*/  LDG.E.64 R4, desc[UR30][R12.64] ;  /* 0x0000001e0c047981 */ /* 0x000ee2000c1e1b00 */
[----:B------:R-:W-:-:S04]  /*2b90*/  IMAD.WIDE.U32 R8, R188, R7, UR52 ;  /* 0x00000034bc087e25 */ /* 0x000fc8000f8e0007 */
[----:B------:R-:W-:Y:S01]  /*2ba0*/  VIADD R6, R188, 0x28 ;  /* 0x00000028bc067836 */ /* 0x000fe20000000000 */
[----:B------:R2:W5:Y:S04]  /*2bb0*/  @!P3 LDG.E R205, desc[UR30][R8.64] ;  /* 0x0000001e08cdb981 */ /* 0x000568000c1e1900 */
[----:B------:R2:W5:Y:S01]  /*2bc0*/  @!P2 LDG.E R204, desc[UR30][R8.64+0x20] ;  /* 0x0000201e08cca981 */ /* 0x000562000c1e1900 */
[----:B------:R-:W-:Y:S01]  /*2bd0*/  ISETP.GE.AND P0, PT, R6, UR35, PT ;  /* 0x0000002306007c0c */ /* 0x000fe2000bf06270 */
[----:B------:R-:W-:Y:S02]  /*2be0*/  USHF.L.U32 UR9, UR9, 0x5, URZ ;  /* 0x0000000509097899 */ /* 0x000fe400080006ff */
[----:B------:R2:W5:Y:S02]  /*2bf0*/  @!P1 LDG.E R203, desc[UR30][R8.64+0x80] ;  /* 0x0000801e08cb9981 */ /* 0x000564000c1e1900 */
[----:B------:R-:W-:-:S08]  /*2c00*/  USHF.R.S32.HI UR12, URZ, 0x1f, UR9 ;  /* 0x0000001fff0c7899 */ /* 0x000fd00008011409 */
[----:B------:R2:W5:Y:S01]  /*2c10*/  @!P0 LDG.E R202, desc[UR30][R8.64+0xa0] ;  /* 0x0000a01e08ca8981 */ /* 0x000562000c1e1900 */
[----:B------:R-:W-:Y:S01]  /*2c20*/  LOP3.LUT R6, R3, 0x1, RZ, 0xc0, !PT ;  /* 0x0000000103067812 */ /* 0x000fe200078ec0ff */
[----:B------:R-:W-:-:S04]  /*2c30*/  IMAD.IADD R3, R185, 0x1, R176 ;  /* 0x00000001b9037824 */ /* 0x000fc800078e02b0 */
[----:B------:R-:W-:Y:S01]  /*2c40*/  IMAD R201, R201, 0x4, R6 ;  /* 0x00000004c9c97824 */ /* 0x000fe200078e0206 */
[----:B------:R-:W-:Y:S01]  /*2c50*/  SHF.R.U32.HI R200, RZ, 0x6, R196 ;  /* 0x00000006ffc87819 */ /* 0x000fe200000116c4 */
[----:B------:R-:W-:Y:S02]  /*2c60*/  VIADD R179, R185, UR4 ;  /* 0x00000004b9b37c36 */ /* 0x000fe40008000000 */
[----:B------:R-:W-:Y:S02]  /*2c70*/  VIADD R201, R201, 0xfffffffc ;  /* 0xfffffffcc9c97836 */ /* 0x000fe40000000000 */
[----:B------:R-:W-:Y:S01]  /*2c80*/  VIADD R177, R183, UR4 ;  /* 0x00000004b7b17c36 */ /* 0x000fe20008000000 */
[----:B------:R-:W-:Y:S01]  /*2c90*/  UISETP.GE.AND UP0, UPT, UR27, UR33, UPT ;  /* 0x000000211b00728c */ /* 0x000fe2000bf06270 */
[----:B----4-:R-:W-:Y:S01]  /*2ca0*/  IADD3 R208, P1, P0, R198, UR9, R208 ;  /* 0x00000009c6d07c10 */ /* 0x010fe2000f83e0d0 */
[----:B------:R-:W4:Y:S03]  /*2cb0*/  LDCU UR9, c[0x0][0x3b0] ;  /* 0x00007600ff0977ac */ /* 0x000f260008000800 */
[----:B------:R-:W-:Y:S01]  /*2cc0*/  IADD3.X R198, PT, PT, R199, UR12, RZ, P1, P0 ;  /* 0x0000000cc7c67c10 */ /* 0x000fe20008fe04ff */
[----:B------:R-:W1:Y:S01]  /*2cd0*/  LDCU UR12, c[0x0][0x590] ;  /* 0x0000b200ff0c77ac */ /* 0x000e620008000800 */
[----:B---3--:R-:W-:-:S02]  /*2ce0*/  R2UR UR40, R5 ;  /* 0x00000000052872ca */ /* 0x008fc400000e0000 */
[----:B------:R-:W-:Y:S02]  /*2cf0*/  R2UR UR41, R4 ;  /* 0x00000000042972ca */ /* 0x000fe400000e0000 */
[----:B------:R-:W-:-:S04]  /*2d00*/  LOP3.LUT P0, RZ, R196, 0x4, RZ, 0xc0, !PT ;  /* 0x00000004c4ff7812 */ /* 0x000fc8000780c0ff */
[----:B------:R-:W-:Y:S01]  /*2d10*/  SEL R197, R197, 0xfffffff0, !P0 ;  /* 0xfffffff0c5c57807 */ /* 0x000fe20004000000 */
[----:B------:R-:W-:-:S04]  /*2d20*/  IMAD.WIDE.U32 R208, R208, -0x2daee0ad, RZ ;  /* 0xd2511f53d0d07825 */ /* 0x000fc800078e00ff */
[----:B------:R-:W-:Y:S01]  /*2d30*/  IMAD.IADD R199, R197, 0x1, R190 ;  /* 0x00000001c5c77824 */ /* 0x000fe200078e02be */
[----:B----4-:R-:W-:Y:S02]  /*2d40*/  USHF.L.U32 UR9, UR9, 0x6, URZ ;  /* 0x0000000609097899 */ /* 0x010fe400080006ff */
[----:B------:R-:W-:Y:S02]  /*2d50*/  UIADD3 UR39, UPT, UPT, UR41, -0x61c88647, URZ ;  /* 0x9e3779b929277890 */ /* 0x000fe4000fffe0ff */
[----:B-1----:R-:W-:Y:S02]  /*2d60*/  USHF.L.U32 UR12, UR12, 0x6, URZ ;  /* 0x000000060c0c7899 */ /* 0x002fe400080006ff */
[----:B------:R-:W-:Y:S02]  /*2d70*/  UIADD3 UR36, UPT, UPT, UR40, -0x4498517b, URZ ;  /* 0xbb67ae8528247890 */ /* 0x000fe4000fffe0ff */
        /* <DEDUP_REMOVED lines=9> */
[----:B--2---:R-:W-:-:S12]  /*2e10*/  UIADD3 UR13, UPT, UPT, UR40, 0x646e171e, URZ ;  /* 0x646e171e280d7890 */ /* 0x004fd8000fffe0ff */
.L_x_1054:
[----:B------:R-:W0:Y:S01]  /*2e20*/  LDGDEPBAR ;  /* 0x00000000000079af */ /* 0x000e220000000000 */
[----:B------:R-:W-:Y:S01]  /*2e30*/  IMAD.IADD R186, R179, 0x1, R176 ;  /* 0x00000001b3ba7824 */ /* 0x000fe200078e02b0 */
[----:B------:R-:W-:Y:S01]  /*2e40*/  PLOP3.LUT P0, PT, PT, PT, UP0, 0x80, 0x8 ;  /* 0x000000000008781c */ /* 0x000fe20003f0f008 */
[----:B------:R-:W-:Y:S01]  /*2e50*/  IMAD.U32 R219, RZ, RZ, UR25 ;  /* 0x00000019ffdb7e24 */ /* 0x000fe2000f8e00ff */
[----:B------:R-:W-:Y:S01]  /*2e60*/  PLOP3.LUT P3, PT, PT, PT, UP0, 0x80, 0x8 ;  /* 0x000000000008781c */ /* 0x000fe20003f6f008 */
[----:B------:R-:W-:Y:S01]  /*2e70*/  IMAD.U32 R222, RZ, RZ, UR16 ;  /* 0x00000010ffde7e24 */ /* 0x000fe2000f8e00ff */
[----:B------:R-:W-:Y:S01]  /*2e80*/  PLOP3.LUT P2, PT, PT, PT, UP0, 0x80, 0x8 ;  /* 0x000000000008781c */ /* 0x000fe20003f4f008 */
[----:B------:R-:W-:Y:S01]  /*2e90*/  IMAD.U32 R223, RZ, RZ, UR11 ;  /* 0x0000000bffdf7e24 */ /* 0x000fe2000f8e00ff */
[----:B------:R-:W-:Y:S01]  /*2ea0*/  PLOP3.LUT P1, PT, PT, PT, UP0, 0x80, 0x8 ;  /* 0x000000000008781c */ /* 0x000fe20003f2f008 */
[----:B-----5:R-:W-:Y:S01]  /*2eb0*/  FMUL.FTZ R251, R202, 1.4426950216293334961 ;  /* 0x3fb8aa3bcafb7820 */ /* 0x020fe20000410000 */
[----:B------:R-:W-:Y:S01]  /*2ec0*/  PLOP3.LUT P6, PT, PT, PT, UP0, 0x80, 0x8 ;  /* 0x000000000008781c */ /* 0x000fe20003fcf008 */
[----:B------:R-:W-:Y:S01]  /*2ed0*/  FMUL.FTZ R247, R205, 1.4426950216293334961 ;  /* 0x3fb8aa3bcdf77820 */ /* 0x000fe20000410000 */
[----:B------:R-:W-:Y:S01]  /*2ee0*/  PLOP3.LUT P5, PT, PT, PT, UP0, 0x80, 0x8 ;  /* 0x000000000008781c */ /* 0x000fe20003faf008 */
[----:B------:R-:W-:Y:S01]  /*2ef0*/  FMUL.FTZ R250, R204, 1.4426950216293334961 ;  /* 0x3fb8aa3bccfa7820 */ /* 0x000fe20000410000 */
[----:B------:R-:W-:Y:S01]  /*2f00*/  PLOP3.LUT P4, PT, PT, PT, UP0, 0x80, 0x8 ;  /* 0x000000000008781c */ /* 0x000fe20003f8f008 */
[----:B------:R-:W-:Y:S01]  /*2f10*/  @P0 IMAD.SHL.U32 R216, R196, 0x2, RZ ;  /* 0x00000002c4d80824 */ /* 0x000fe200078e00ff */
[----:B------:R-:W-:Y:S01]  /*2f20*/  PLOP3.LUT P0, PT, PT, PT, UP0, 0x80, 0x8 ;  /* 0x000000000008781c */ /* 0x000fe20003f0f008 */
[----:B------:R-:W-:Y:S01]  /*2f30*/  FMUL.FTZ R245, R203, 1.4426950216293334961 ;  /* 0x3fb8aa3bcbf57820 */ /* 0x000fe20000410000 */
[----:B------:R-:W-:Y:S01]  /*2f40*/  UIADD3 UR4, UPT, UPT, UR37, 0x1, URZ ;  /* 0x0000000125047890 */ /* 0x000fe2000fffe0ff */
[----:B------:R-:W-:Y:S02]  /*2f50*/  @P2 SHF.R.U32.HI R220, RZ, 0x1, R196 ;  /* 0x00000001ffdc2819 */ /* 0x000fe400000116c4 */
[----:B------:R-:W-:Y:S01]  /*2f60*/  @P3 LOP3.LUT R217, R216, 0x6, RZ, 0xc0, !PT ;  /* 0x00000006d8d93812 */ /* 0x000fe200078ec0ff */
[----:B------:R-:W-:Y:S01]  /*2f70*/  VIADD R216, R201, 0x2 ;  /* 0x00000002c9d87836 */ /* 0x000fe20000000000 */
[----:B------:R-:W-:Y:S01]  /*2f80*/  PLOP3.LUT P3, PT, PT, PT, UP0, 0x80, 0x8 ;  /* 0x000000000008781c */ /* 0x000fe20003f6f008 */
[----:B------:R-:W-:Y:S04]  /*2f90*/  DEPBAR.LE SB0, 0x0 ;  /* 0x000080000000791a */ /* 0x000fe80000000000 */
[----:B------:R-:W-:Y:S01]  /*2fa0*/  BAR.SYNC.DEFER_BLOCKING 0x0 ;  /* 0x0000000000007b1d */ /* 0x000fe20000010000 */
[----:B------:R-:W-:Y:S01]  /*2fb0*/  @P1 LOP3.LUT R220, R217, 0x1e0, R220, 0xf8, !PT ;  /* 0x000001e0d9dc1812 */ /* 0x000fe200078ef8dc */
[----:B------:R-:W-:Y:S01]  /*2fc0*/  IMAD.U32 R217, RZ, RZ, UR25 ;  /* 0x00000019ffd97e24 */ /* 0x000fe2000f8e00ff */
[----:B------:R-:W-:Y:S01]  /*2fd0*/  LEA R228, P1, R188, R222, 0x2 ;  /* 0x000000debce47211 */ /* 0x000fe200078210ff */
[----:B------:R-:W-:Y:S01]  /*2fe0*/  UISETP.NE.AND UP1, UPT, UR4, 0x1, UPT ;  /* 0x000000010400788c */ /* 0x000fe2000bf25270 */
[----:B------:R-:W-:Y:S01]  /*2ff0*/  PLOP3.LUT P2, PT, PT, PT, UP0, 0x80, 0x8 ;  /* 0x000000000008781c */ /* 0x000fe20003f4f008 */
[----:B------:R-:W-:Y:S01]  /*3000*/  @P0 IMAD R220, R219, 0x80, R220 ;  /* 0x00000080dbdc0824 */ /* 0x000fe200078e02dc */
[----:B------:R-:W-:Y:S01]  /*3010*/  PLOP3.LUT P0, PT, PT, PT, UP0, 0x80, 0x8 ;  /* 0x000000000008781c */ /* 0x000fe20003f0f008 */
[----:B------:R-:W-:Y:S01]  /*3020*/  IMAD.WIDE.U32 R218, R216, -0x326172a9, RZ ;  /* 0xcd9e8d57d8da7825 */ /* 0x000fe200078e00ff */
[----:B------:R-:W-:Y:S02]  /*3030*/  LEA.HI.X R229, R188, R223, RZ, 0x2, P1 ;  /* 0x000000dfbce57211 */ /* 0x000fe400008f14ff */
[C---:B------:R-:W-:Y:S01]  /*3040*/  @P6 ISETP.GE.AND P6, PT, R220.reuse, UR33, PT ;  /* 0x00000021dc006c0c */ /* 0x040fe2000bfc6270 */
[----:B------:R-:W-:Y:S01]  /*3050*/  @P5 VIADD R216, R220, 0x1 ;  /* 0x00000001dcd85836 */ /* 0x000fe20000000000 */
[----:B------:R-:W-:Y:S01]  /*3060*/  PLOP3.LUT P1, PT, PT, PT, UP0, 0x80, 0x8 ;  /* 0x000000000008781c */ /* 0x000fe20003f2f008 */
[----:B------:R-:W-:Y:S01]  /*3070*/  IMAD R217, R217, 0x4, R200 ;  /* 0x00000004d9d97824 */ /* 0x000fe200078e02c8 */
[----:B------:R-:W-:Y:S01]  /*3080*/  PLOP3.LUT P5, PT, PT, PT, UP0, 0x80, 0x8 ;  /* 0x000000000008781c */ /* 0x000fe20003faf008 */
[----:B------:R-:W-:Y:S01]  /*3090*/  IMAD.WIDE.U32 R222, R201, -0x326172a9, RZ ;  /* 0xcd9e8d57c9de7825 */ /* 0x000fe200078e00ff */
[----:B------:R-:W-:Y:S02]  /*30a0*/  @P3 ISETP.GE.AND P3, PT, R216, UR33, PT ;  /* 0x00000021d8003c0c */ /* 0x000fe4000bf66270 */
[----:B------:R-:W-:Y:S02]  /*30b0*/  LOP3.LUT R217, R217, UR40, R209, 0x96, !PT ;  /* 0x00000028d9d97c12 */ /* 0x000fe4000f8e96d1 */
[C---:B------:R-:W-:Y:S02]  /*30c0*/  LOP3.LUT R224, R198.reuse, UR41, R223, 0x96, !PT ;  /* 0x00000029c6e07c12 */ /* 0x040fe4000f8e96df */
[----:B------:R-:W-:Y:S01]  /*30d0*/  LOP3.LUT R223, R198, UR41, R219, 0x96, !PT ;  /* 0x00000029c6df7c12 */ /* 0x000fe2000f8e96db */
[----:B------:R-:W-:Y:S01]  /*30e0*/  LDSM.16.M88.4 R132, [R179] ;  /* 0x00000000b384783b */ /* 0x000fe20000000200 */
[----:B------:R-:W-:Y:S04]  /*30f0*/  IMAD.WIDE.U32 R226, R217, -0x326172a9, RZ ;  /* 0xcd9e8d57d9e27825 */ /* 0x000fe800078e00ff */
[----:B------:R-:W-:Y:S01]  /*3100*/  @P5 VIADD R225, R220, 0x8 ;  /* 0x00000008dce15836 */ /* 0x000fe20000000000 */
[--C-:B------:R-:W-:Y:S01]  /*3110*/  LOP3.LUT R221, R218, UR39, R227.reuse, 0x96, !PT ;  /* 0x00000027dadd7c12 */ /* 0x100fe2000f8e96e3 */
[----:B------:R-:W-:Y:S01]  /*3120*/  IMAD.WIDE.U32 R236, R223, -0x2daee0ad, RZ ;  /* 0xd2511f53dfec7825 */ /* 0x000fe200078e00ff */
[----:B------:R-:W1:Y:S01]  /*3130*/  LDSM.16.M88.4 R136, [R181] ;  /* 0x00000000b588783b */ /* 0x000e620000000200 */
[----:B------:R-:W-:Y:S02]  /*3140*/  PLOP3.LUT P5, PT, PT, PT, UP0, 0x80, 0x8 ;  /* 0x000000000008781c */ /* 0x000fe40003faf008 */
[----:B------:R-:W-:Y:S01]  /*3150*/  LOP3.LUT R222, R222, UR39, R227, 0x96, !PT ;  /* 0x00000027dede7c12 */ /* 0x000fe2000f8e96e3 */
[----:B------:R-:W-:Y:S01]  /*3160*/  IMAD.WIDE.U32 R232, R221, -0x2daee0ad, RZ ;  /* 0xd2511f53dde87825 */ /* 0x000fe200078e00ff */
[----:B------:R-:W-:Y:S03]  /*3170*/  LOP3.LUT R242, R208, UR36, R237, 0x96, !PT ;  /* 0x00000024d0f27c12 */ /* 0x000fe6000f8e96ed */
[----:B------:R-:W2:Y:S01]  /*3180*/  LDSM.16.M88.4 R140, [R179+0x800] ;  /* 0x00080000b38c783b */ /* 0x000ea20000000200 */
[----:B------:R-:W-:Y:S01]  /*3190*/  IMAD.WIDE.U32 R240, R222, -0x2daee0ad, RZ ;  /* 0xd2511f53def07825 */ /* 0x000fe200078e00ff */
[----:B------:R-:W-:Y:S03]  /*31a0*/  LOP3.LUT R236, R236, UR32, R233, 0x96, !PT ;  /* 0x00000020ecec7c12 */ /* 0x000fe6000f8e96e9 */
[----:B------:R-:W-:Y:S03]  /*31b0*/  IMAD.WIDE.U32 R234, R224, -0x2daee0ad, RZ ;  /* 0xd2511f53e0ea7825 */ /* 0x000fe600078e00ff */
[----:B------:R-:W3:Y:S01]  /*31c0*/  LDSM.16.M88.4 R144, [R181+0x400] ;  /* 0x00040000b590783b */ /* 0x000ee20000000200 */
[----:B------:R-:W-:Y:S01]  /*31d0*/  IMAD.WIDE.U32 R236, R236, -0x326172a9, RZ ;  /* 0xcd9e8d57ecec7825 */ /* 0x000fe200078e00ff */
[----:B------:R-:W-:Y:S03]  /*31e0*/  LOP3.LUT R230, R234, UR32, R241, 0x96, !PT ;  /* 0x00000020eae67c12 */ /* 0x000fe6000f8e96f1 */
[----:B------:R-:W-:Y:S03]  /*31f0*/  IMAD.WIDE.U32 R242, R242, -0x326172a9, RZ ;  /* 0xcd9e8d57f2f27825 */ /* 0x000fe600078e00ff */
[----:B------:R-:W4:Y:S01]  /*3200*/  LDG.E R219, desc[UR30][R228.64] ;  /* 0x0000001ee4db7981 */ /* 0x000f22000c1e1900 */
[----:B------:R-:W-:Y:S03]  /*3210*/  LOP3.LUT R242, R242, UR27, R237, 0x96, !PT ;  /* 0x0000001bf2f27c12 */ /* 0x000fe6000f8e96ed */
[----:B------:R-:W-:Y:S01]  /*3220*/  LDSM.16.M88.4 R148, [R186] ;  /* 0x00000000ba94783b */ /* 0x000fe20000000200 */
[----:B------:R-:W-:Y:S01]  /*3230*/  LOP3.LUT R238, R226, UR35, R243, 0x96, !PT ;  /* 0x00000023e2ee7c12 */ /* 0x000fe2000f8e96f3 */
[----:B------:R-:W-:Y:S04]  /*3240*/  IMAD.WIDE.U32 R242, R242, -0x2daee0ad, RZ ;  /* 0xd2511f53f2f27825 */ /* 0x000fe800078e00ff */
[----:B------:R-:W-:Y:S02]  /*3250*/  IMAD.WIDE.U32 R238, R238, -0x2daee0ad, RZ ;  /* 0xd2511f53eeee7825 */ /* 0x000fe400078e00ff */
[----:B------:R-:W4:Y:S01]  /*3260*/  LDG.E R218, desc[UR30][R228.64+0x20] ;  /* 0x0000201ee4da7981 */ /* 0x000f22000c1e1900 */
[-C--:B-1----:R-:W-:Y:S03]  /*3270*/  HMMA.16816.F32 R4, R132, R136.reuse, RZ ;  /* 0x000000888404723c */ /* 0x082fe600000018ff */
[----:B------:R-:W1:Y:S01]  /*3280*/  LDSM.16.M88.4 R152, [R184] ;  /* 0x00000000b898783b */ /* 0x000e620000000200 */
[----:B------:R-:W-:Y:S02]  /*3290*/  LOP3.LUT R232, R232, UR26, R239, 0x96, !PT ;  /* 0x0000001ae8e87c12 */ /* 0x000fe4000f8e96ef */
[----:B------:R-:W-:Y:S02]  /*32a0*/  LOP3.LUT R238, R238, UR18, R243, 0x96, !PT ;  /* 0x00000012eeee7c12 */ /* 0x000fe4000f8e96f3 */
[C---:B--2---:R-:W-:Y:S03]  /*32b0*/  HMMA.16816.F32 R8, R140.reuse, R136, RZ ;  /* 0x000000888c08723c */ /* 0x044fe600000018ff */
[----:B------:R-:W2:Y:S01]  /*32c0*/  LDSM.16.M88.4 R156, [R186+0x800] ;  /* 0x00080000ba9c783b */ /* 0x000ea20000000200 */
[----:B------:R-:W-:Y:S04]  /*32d0*/  IMAD.WIDE.U32 R232, R232, -0x326172a9, RZ ;  /* 0xcd9e8d57e8e87825 */ /* 0x000fe800078e00ff */
[----:B------:R-:W-:Y:S01]  /*32e0*/  IMAD.WIDE.U32 R238, R238, -0x326172a9, RZ ;  /* 0xcd9e8d57eeee7825 */ /* 0x000fe200078e00ff */
[----:B------:R-:W-:Y:S01]  /*32f0*/  LOP3.LUT R236, R236, UR19, R233, 0x96, !PT ;  /* 0x00000013ecec7c12 */ /* 0x000fe2000f8e96e9 */
[-C--:B------:R-:W-:Y:S01]  /*3300*/  HMMA.16816.F32 R12, R140, R138.reuse, RZ ;  /* 0x0000008a8c0c723c */ /* 0x080fe200000018ff */
[----:B------:R-:W2:Y:S02]  /*3310*/  LDSM.16.M88.4 R160, [R184+0x400] ;  /* 0x00040000b8a0783b */ /* 0x000ea40000000200 */
[----:B------:R-:W-:Y:S01]  /*3320*/  LOP3.LUT R232, R232, UR17, R239, 0x96, !PT ;  /* 0x00000011e8e87c12 */ /* 0x000fe2000f8e96ef */
[----:B------:R-:W-:Y:S04]  /*3330*/  IMAD.WIDE.U32 R236, R236, -0x2daee0ad, RZ ;  /* 0xd2511f53ecec7825 */ /* 0x000fe800078e00ff */
[C---:B------:R-:W-:Y:S01]  /*3340*/  HMMA.16816.F32 R16, R132.reuse, R138, RZ ;  /* 0x0000008a8410723c */ /* 0x040fe200000018ff */
[----:B------:R-:W-:Y:S01]  /*3350*/  LDSM.16.M88.4 R164, [R179+0x1000] ;  /* 0x00100000b3a4783b */ /* 0x000fe20000000200 */
[----:B------:R-:W-:Y:S05]  /*3360*/  LOP3.LUT R242, R242, UR15, R237, 0x96, !PT ;  /* 0x0000000ff2f27c12 */ /* 0x000fea000f8e96ed */
[----:B------:R-:W-:Y:S01]  /*3370*/  IMAD.WIDE.U32 R242, R242, -0x326172a9, RZ ;  /* 0xcd9e8d57f2f27825 */ /* 0x000fe200078e00ff */
[-C--:B---3--:R-:W-:Y:S01]  /*3380*/  HMMA.16816.F32 R20, R132, R144.reuse, RZ ;  /* 0x000000908414723c */ /* 0x088fe200000018ff */
[----:B------:R-:W3:Y:S01]  /*3390*/  LDSM.16.M88.4 R168, [R181+0x2000] ;  /* 0x00200000b5a8783b */ /* 0x000ee20000000200 */
[----:B------:R-:W-:Y:S02]  /*33a0*/  PRMT R241, R242, 0x7772, RZ ;  /* 0x00007772f2f17816 */ /* 0x000fe400000000ff */
[----:B------:R-:W-:Y:S04]  /*33b0*/  LOP3.LUT R238, R238, UR14, R243, 0x96, !PT ;  /* 0x0000000eeeee7c12 */ /* 0x000fe8000f8e96f3 */
[C---:B------:R-:W-:Y:S01]  /*33c0*/  HMMA.16816.F32 R24, R140.reuse, R144, RZ ;  /* 0x000000908c18723c */ /* 0x040fe200000018ff */
[----:B------:R-:W3:Y:S01]  /*33d0*/  LDSM.16.M88.4 R172, [R179+0x1800] ;  /* 0x00180000b3ac783b */ /* 0x000ee20000000200 */
[C---:B------:R-:W-:Y:S02]  /*33e0*/  PRMT R243, R242.reuse, 0x7771, RZ ;  /* 0x00007771f2f37816 */ /* 0x040fe400000000ff */
[C---:B------:R-:W-:Y:S02]  /*33f0*/  PRMT R244, R242.reuse, 0x7770, RZ ;  /* 0x00007770f2f47816 */ /* 0x040fe400000000ff */
[----:B------:R-:W-:Y:S02]  /*3400*/  PRMT R242, R242, 0x7773, RZ ;  /* 0x00007773f2f27816 */ /* 0x000fe400000000ff */
[-C--:B------:R-:W-:Y:S01]  /*3410*/  HMMA.16816.F32 R28, R140, R146.reuse, RZ ;  /* 0x000000928c1c723c */ /* 0x080fe200000018ff */
[----:B------:R-:W-:Y:S07]  /*3420*/  LDSM.16.M88.4 R136, [R186+0x1000] ;  /* 0x00100000ba88783b */ /* 0x000fee0000000200 */
[----:B------:R-:W-:Y:S01]  /*3430*/  HMMA.16816.F32 R32, R132, R146, RZ ;  /* 0x000000928420723c */ /* 0x000fe200000018ff */
[----:B------:R-:W3:Y:S07]  /*3440*/  LDSM.16.M88.4 R132, [R181+0x2400] ;  /* 0x00240000b584783b */ /* 0x000eee0000000200 */
[-C--:B-1----:R-:W-:Y:S01]  /*3450*/  HMMA.16816.F32 R4, R148, R152.reuse, R4 ;  /* 0x000000989404723c */ /* 0x082fe20000001804 */
[----:B------:R-:W1:Y:S07]  /*3460*/  LDSM.16.M88.4 R140, [R184+0x2000] ;  /* 0x00200000b88c783b */ /* 0x000e6e0000000200 */
[C---:B--2---:R-:W-:Y:S01]  /*3470*/  HMMA.16816.F32 R8, R156.reuse, R152, R8 ;  /* 0x000000989c08723c */ /* 0x044fe20000001808 */
[----:B------:R-:W2:Y:S07]  /*3480*/  LDSM.16.M88.4 R144, [R186+0x1800] ;  /* 0x00180000ba90783b */ /* 0x000eae0000000200 */
[-C--:B------:R-:W-:Y:S01]  /*3490*/  HMMA.16816.F32 R12, R156, R154.reuse, R12 ;  /* 0x0000009a9c0c723c */ /* 0x080fe2000000180c */
[----:B------:R-:W5:Y:S04]  /*34a0*/  LDG.E R217, desc[UR30][R228.64+0x80] ;  /* 0x0000801ee4d97981 */ /* 0x000f68000c1e1900 */
[----:B------:R3:W5:Y:S03]  /*34b0*/  LDG.E R216, desc[UR30][R228.64+0xa0] ;  /* 0x0000a01ee4d87981 */ /* 0x000766000c1e1900 */
[C---:B------:R-:W-:Y:S01]  /*34c0*/  HMMA.16816.F32 R16, R148.reuse, R154, R16 ;  /* 0x0000009a9410723c */ /* 0x040fe20000001810 */
[----:B------:R-:W-:Y:S07]  /*34d0*/  LDSM.16.M88.4 R152, [R179+0x2000] ;  /* 0x00200000b398783b */ /* 0x000fee0000000200 */
[-C--:B------:R-:W-:Y:S08]  /*34e0*/  HMMA.16816.F32 R20, R148, R160.reuse, R20 ;  /* 0x000000a09414723c */ /* 0x080ff00000001814 */
[C---:B------:R-:W-:Y:S04]  /*34f0*/  HMMA.16816.F32 R24, R156.reuse, R160, R24 ;  /* 0x000000a09c18723c */ /* 0x040fe80000001818 */
[----:B---3--:R-:W-:Y:S04]  /*3500*/  LOP3.LUT R228, R208, UR36, R235, 0x96, !PT ;  /* 0x00000024d0e47c12 */ /* 0x008fe8000f8e96eb */
[-C--:B------:R-:W-:Y:S01]  /*3510*/  HMMA.16816.F32 R28, R156, R162.reuse, R28 ;  /* 0x000000a29c1c723c */ /* 0x080fe2000000181c */
[----:B------:R-:W-:Y:S02]  /*3520*/  LDSM.16.M88.4 R156, [R181+0x4000] ;  /* 0x00400000b59c783b */ /* 0x000fe40000000200 */
[----:B------:R-:W-:Y:S05]  /*3530*/  IMAD.WIDE.U32 R228, R228, -0x326172a9, RZ ;  /* 0xcd9e8d57e4e47825 */ /* 0x000fea00078e00ff */
[----:B------:R-:W-:Y:S01]  /*3540*/  HMMA.16816.F32 R32, R148, R162, R32 ;  /* 0x000000a29420723c */ /* 0x000fe20000001820 */
[----:B------:R-:W3:Y:S03]  /*3550*/  LDSM.16.M88.4 R148, [R184+0x2400] ;  /* 0x00240000b894783b */ /* 0x000ee60000000200 */
[----:B------:R-:W-:Y:S04]  /*3560*/  LOP3.LUT R224, R226, UR35, R229, 0x96, !PT ;  /* 0x00000023e2e07c12 */ /* 0x000fe8000f8e96e5 */
[-C--:B------:R-:W-:Y:S01]  /*3570*/  HMMA.16816.F32 R4, R164, R168.reuse, R4 ;  /* 0x000000a8a404723c */ /* 0x080fe20000001804 */
[----:B------:R-:W3:Y:S07]  /*3580*/  LDSM.16.M88.4 R160, [R179+0x2800] ;  /* 0x00280000b3a0783b */ /* 0x000eee0000000200 */
[C---:B------:R-:W-:Y:S08]  /*3590*/  HMMA.16816.F32 R8, R172.reuse, R168, R8 ;  /* 0x000000a8ac08723c */ /* 0x040ff00000001808 */
[-C--:B------:R-:W-:Y:S08]  /*35a0*/  HMMA.16816.F32 R12, R172, R170.reuse, R12 ;  /* 0x000000aaac0c723c */ /* 0x080ff0000000180c */
[C---:B------:R-:W-:Y:S08]  /*35b0*/  HMMA.16816.F32 R16, R164.reuse, R170, R16 ;  /* 0x000000aaa410723c */ /* 0x040ff00000001810 */
[-C--:B------:R-:W-:Y:S08]  /*35c0*/  HMMA.16816.F32 R20, R164, R132.reuse, R20 ;  /* 0x00000084a414723c */ /* 0x080ff00000001814 */
[C---:B------:R-:W-:Y:S08]  /*35d0*/  HMMA.16816.F32 R24, R172.reuse, R132, R24 ;  /* 0x00000084ac18723c */ /* 0x040ff00000001818 */
[-C--:B------:R-:W-:Y:S08]  /*35e0*/  HMMA.16816.F32 R28, R172, R134.reuse, R28 ;  /* 0x00000086ac1c723c */ /* 0x080ff0000000181c */
[----:B------:R-:W-:Y:S01]  /*35f0*/  HMMA.16816.F32 R32, R164, R134, R32 ;  /* 0x00000086a420723c */ /* 0x000fe20000001820 */
[----:B------:R-:W3:Y:S07]  /*3600*/  LDSM.16.M88.4 R132, [R181+0x4400] ;  /* 0x00440000b584783b */ /* 0x000eee0000000200 */
[-C--:B-1----:R-:W-:Y:S08]  /*3610*/  HMMA.16816.F32 R4, R136, R140.reuse, R4 ;  /* 0x0000008c8804723c */ /* 0x082ff00000001804 */
[C---:B--2---:R-:W-:Y:S08]  /*3620*/  HMMA.16816.F32 R8, R144.reuse, R140, R8 ;  /* 0x0000008c9008723c */ /* 0x044ff00000001808 */
        /* <DEDUP_REMOVED lines=17> */
[----:B------:R2:W3:Y:S07]  /*3740*/  LDSM.16.M88.4 R132, [R184+0x4400] ;  /* 0x00440000b884783b */ /* 0x0004ee0000000200 */
[-C--:B-1----:R-:W-:Y:S08]  /*3750*/  HMMA.16816.F32 R4, R136, R140.reuse, R4 ;  /* 0x0000008c8804723c */ /* 0x082ff00000001804 */
[C---:B------:R-:W-:Y:S08]  /*3760*/  HMMA.16816.F32 R8, R144.reuse, R140, R8 ;  /* 0x0000008c9008723c */ /* 0x040ff00000001808 */
[-C--:B------:R-:W-:Y:S03]  /*3770*/  HMMA.16816.F32 R12, R144, R142.reuse, R12 ;  /* 0x0000008e900c723c */ /* 0x080fe6000000180c */
[----:B------:R-:W-:Y:S01]  /*3780*/  @P0 FSEL R6, R6, -INF , !P6 ;  /* 0xff80000006060808 */ /* 0x000fe20007000000 */
[----:B--2---:R-:W-:Y:S01]  /*3790*/  IMAD.IADD R184, R181, 0x1, R176 ;  /* 0x00000001b5b87824 */ /* 0x004fe200078e02b0 */
[----:B------:R-:W-:Y:S02]  /*37a0*/  PLOP3.LUT P0, PT, PT, PT, UP0, 0x80, 0x8 ;  /* 0x000000000008781c */ /* 0x000fe40003f0f008 */
[----:B------:R-:W-:Y:S01]  /*37b0*/  @P1 FSEL R4, R4, -INF , !P6 ;  /* 0xff80000004041808 */ /* 0x000fe20007000000 */
[C---:B------:R-:W-:Y:S01]  /*37c0*/  HMMA.16816.F32 R16, R136.reuse, R142, R16 ;  /* 0x0000008e8810723c */ /* 0x040fe20000001810 */
[----:B------:R-:W-:Y:S03]  /*37d0*/  PLOP3.LUT P1, PT, PT, PT, UP0, 0x80, 0x8 ;  /* 0x000000000008781c */ /* 0x000fe60003f2f008 */
[----:B------:R-:W-:Y:S02]  /*37e0*/  @P4 FSEL R8, R8, -INF , !P6 ;  /* 0xff80000008084808 */ /* 0x000fe40007000000 */
[----:B------:R-:W-:Y:S02]  /*37f0*/  PLOP3.LUT P4, PT, PT, PT, UP0, 0x80, 0x8 ;  /* 0x000000000008781c */ /* 0x000fe40003f8f008 */
[----:B------:R-:W-:Y:S01]  /*3800*/  @P2 FSEL R10, R10, -INF , !P6 ;  /* 0xff8000000a0a2808 */ /* 0x000fe20007000000 */
[-C--:B---3--:R-:W-:Y:S01]  /*3810*/  HMMA.16816.F32 R20, R136, R132.reuse, R20 ;  /* 0x000000848814723c */ /* 0x088fe20000001814 */
[----:B------:R-:W-:Y:S02]  /*3820*/  PLOP3.LUT P6, PT, PT, PT, UP0, 0x80, 0x8 ;  /* 0x000000000008781c */ /* 0x000fe40003fcf008 */
[----:B------:R-:W-:Y:S02]  /*3830*/  @P0 FSEL R5, R5, -INF , !P3 ;  /* 0xff80000005050808 */ /* 0x000fe40005800000 */
[----:B------:R-:W-:Y:S02]  /*3840*/  PLOP3.LUT P0, PT, PT, PT, UP0, 0x80, 0x8 ;  /* 0x000000000008781c */ /* 0x000fe40003f0f008 */
[----:B------:R-:W-:Y:S01]  /*3850*/  @P1 ISETP.GE.AND P1, PT, R225, UR33, PT ;  /* 0x00000021e1001c0c */ /* 0x000fe2000bf26270 */
[C---:B------:R-:W-:Y:S01]  /*3860*/  HMMA.16816.F32 R24, R144.reuse, R132, R24 ;  /* 0x000000849018723c */ /* 0x040fe20000001818 */
[----:B------:R-:W-:Y:S03]  /*3870*/  PLOP3.LUT P2, PT, PT, PT, UP0, 0x80, 0x8 ;  /* 0x000000000008781c */ /* 0x000fe60003f4f008 */
[----:B------:R-:W-:Y:S01]  /*3880*/  @P4 FSEL R7, R7, -INF , !P3 ;  /* 0xff80000007074808 */ /* 0x000fe20005800000 */
[C---:B------:R-:W-:Y:S01]  /*3890*/  @P5 VIADD R225, R220.reuse, 0x9 ;  /* 0x00000009dce15836 */ /* 0x040fe20000000000 */
[----:B------:R-:W-:Y:S02]  /*38a0*/  FSETP.NEU.FTZ.AND P4, PT, R205, -INF , PT ;  /* 0xff800000cd00780b */ /* 0x000fe40003f9d000 */
[-C--:B------:R-:W-:Y:S01]  /*38b0*/  HMMA.16816.F32 R28, R144, R134.reuse, R28 ;  /* 0x00000086901c723c */ /* 0x080fe2000000181c */
[----:B------:R-:W-:Y:S02]  /*38c0*/  PLOP3.LUT P5, PT, PT, PT, UP0, 0x80, 0x8 ;  /* 0x000000000008781c */ /* 0x000fe40003faf008 */
[----:B------:R-:W-:Y:S01]  /*38d0*/  @P0 VIADD R227, R220, 0x10 ;  /* 0x00000010dce30836 */ /* 0x000fe20000000000 */
[----:B------:R-:W-:Y:S02]  /*38e0*/  PLOP3.LUT P0, PT, PT, PT, UP0, 0x80, 0x8 ;  /* 0x000000000008781c */ /* 0x000fe40003f0f008 */
[----:B------:R-:W-:Y:S02]  /*38f0*/  @P6 FSEL R9, R9, -INF , !P3 ;  /* 0xff80000009096808 */ /* 0x000fe40005800000 */
[----:B------:R-:W-:Y:S01]  /*3900*/  HMMA.16816.F32 R32, R136, R134, R32 ;  /* 0x000000868820723c */ /* 0x000fe20000001820 */
[----:B------:R-:W-:Y:S03]  /*3910*/  PLOP3.LUT P6, PT, PT, PT, UP0, 0x80, 0x8 ;  /* 0x000000000008781c */ /* 0x000fe60003fcf008 */
[----:B------:R-:W-:Y:S02]  /*3920*/  FSEL R247, R247, RZ, P4 ;  /* 0x000000fff7f77208 */ /* 0x000fe40002000000 */
[----:B------:R-:W-:Y:S02]  /*3930*/  PLOP3.LUT P4, PT, PT, PT, UP0, 0x80, 0x8 ;  /* 0x000000000008781c */ /* 0x000fe40003f8f008 */
[----:B------:R-:W-:Y:S01]  /*3940*/  @P5 FSEL R14, R14, -INF , !P1 ;  /* 0xff8000000e0e5808 */ /* 0x000fe20004800000 */
[----:B------:R-:W-:Y:S01]  /*3950*/  FFMA.FTZ R221, R5, UR7, -R247 ;  /* 0x0000000705dd7c23 */ /* 0x000fe200080108f7 */
[----:B------:R-:W-:Y:S02]  /*3960*/  @P0 FSEL R16, R16, -INF , !P1 ;  /* 0xff80000010100808 */ /* 0x000fe40004800000 */
[----:B------:R-:W-:Y:S02]  /*3970*/  PLOP3.LUT P0, PT, PT, PT, UP0, 0x80, 0x8 ;  /* 0x000000000008781c */ /* 0x000fe40003f0f008 */
[----:B------:R-:W-:Y:S01]  /*3980*/  @P6 VIADD R223, R220, 0x11 ;  /* 0x00000011dcdf6836 */ /* 0x000fe20000000000 */
[----:B------:R-:W-:Y:S01]  /*3990*/  PLOP3.LUT P6, PT, PT, PT, UP0, 0x80, 0x8 ;  /* 0x000000000008781c */ /* 0x000fe20003fcf008 */
[----:B------:R-:W-:Y:S01]  /*39a0*/  MUFU.EX2 R221, R221 ;  /* 0x000000dd00dd7308 */ /* 0x000fe20000000800 */
[----:B------:R-:W-:Y:S02]  /*39b0*/  @P2 FSEL R11, R11, -INF , !P3 ;  /* 0xff8000000b0b2808 */ /* 0x000fe40005800000 */
[----:B------:R-:W-:Y:S02]  /*39c0*/  @P4 FSEL R12, R12, -INF , !P1 ;  /* 0xff8000000c0c4808 */ /* 0x000fe40004800000 */
[----:B------:R-:W-:Y:S02]  /*39d0*/  PLOP3.LUT P2, PT, PT, PT, UP0, 0x80, 0x8 ;  /* 0x000000000008781c */ /* 0x000fe40003f4f008 */
[----:B------:R-:W-:Y:S02]  /*39e0*/  PLOP3.LUT P3, PT, PT, PT, UP0, 0x80, 0x8 ;  /* 0x000000000008781c */ /* 0x000fe40003f6f008 */
[----:B------:R-:W-:Y:S02]  /*39f0*/  @P0 FSEL R18, R18, -INF , !P1 ;  /* 0xff80000012120808 */ /* 0x000fe40004800000 */
[----:B------:R-:W-:Y:S02]  /*3a00*/  FSETP.NEU.FTZ.AND P0, PT, R204, -INF , PT ;  /* 0xff800000cc00780b */ /* 0x000fe40003f1d000 */
[----:B------:R-:W-:Y:S02]  /*3a10*/  FSETP.NEU.FTZ.AND P1, PT, R203, -INF , PT ;  /* 0xff800000cb00780b */ /* 0x000fe40003f3d000 */
[----:B------:R-:W-:Y:S02]  /*3a20*/  FSEL R250, R250, RZ, P0 ;  /* 0x000000fffafa7208 */ /* 0x000fe40000000000 */
[----:B------:R-:W-:Y:S01]  /*3a30*/  PLOP3.LUT P0, PT, PT, PT, UP0, 0x80, 0x8 ;  /* 0x000000000008781c */ /* 0x000fe20003f0f008 */
[C---:B------:R-:W-:Y:S01]  /*3a40*/  @P2 VIADD R231, R220.reuse, 0x18 ;  /* 0x00000018dce72836 */ /* 0x040fe20000000000 */
[----:B------:R-:W-:Y:S01]  /*3a50*/  FSEL R245, R245, RZ, P1 ;  /* 0x000000fff5f57208 */ /* 0x000fe20000800000 */
[----:B------:R-:W-:Y:S01]  /*3a60*/  @P3 VIADD R220, R220, 0x19 ;  /* 0x00000019dcdc3836 */ /* 0x000fe20000000000 */
[----:B------:R-:W-:Y:S01]  /*3a70*/  FSETP.NEU.FTZ.AND P1, PT, R202, -INF , PT ;  /* 0xff800000ca00780b */ /* 0x000fe20003f3d000 */
[--C-:B------:R-:W-:Y:S01]  /*3a80*/  FFMA.FTZ R222, R6, UR7, -R250.reuse ;  /* 0x0000000706de7c23 */ /* 0x100fe200080108fa */
[----:B------:R-:W-:Y:S01]  /*3a90*/  @P6 ISETP.GE.AND P6, PT, R225, UR33, PT ;  /* 0x00000021e1006c0c */ /* 0x000fe2000bfc6270 */
[----:B------:R-:W-:Y:S01]  /*3aa0*/  IMAD.WIDE.U32 R224, R224, -0x2daee0ad, RZ ;  /* 0xd2511f53e0e07825 */ /* 0x000fe200078e00ff */
[----:B------:R-:W-:Y:S02]  /*3ab0*/  FSEL R251, R251, RZ, P1 ;  /* 0x000000fffbfb7208 */ /* 0x000fe40000800000 */
[----:B------:R-:W-:Y:S01]  /*3ac0*/  PLOP3.LUT P1, PT, PT, PT, UP0, 0x80, 0x8 ;  /* 0x000000000008781c */ /* 0x000fe20003f2f008 */
[----:B------:R-:W-:Y:S01]  /*3ad0*/  MUFU.EX2 R222, R222 ;  /* 0x000000de00de7308 */ /* 0x000fe20000000800 */
[----:B------:R-:W-:Y:S01]  /*3ae0*/  PLOP3.LUT P2, PT, PT, PT, UP0, 0x80, 0x8 ;  /* 0x000000000008781c */ /* 0x000fe20003f4f008 */
[----:B------:R-:W-:Y:S01]  /*3af0*/  FFMA.FTZ R237, R14, UR7, -R251 ;  /* 0x000000070eed7c23 */ /* 0x000fe200080108fb */
[----:B------:R-:W-:Y:S02]  /*3b00*/  @P0 FSEL R13, R13, -INF , !P6 ;  /* 0xff8000000d0d0808 */ /* 0x000fe40007000000 */
[----:B------:R-:W-:Y:S02]  /*3b10*/  PLOP3.LUT P0, PT, PT, PT, UP0, 0x80, 0x8 ;  /* 0x000000000008781c */ /* 0x000fe40003f0f008 */
[----:B------:R-:W-:Y:S01]  /*3b20*/  PLOP3.LUT P4, PT, PT, PT, UP0, 0x80, 0x8 ;  /* 0x000000000008781c */ /* 0x000fe20003f8f008 */
[----:B------:R-:W-:Y:S01]  /*3b30*/  FFMA.FTZ R252, R13, UR7, -R245 ;  /* 0x000000070dfc7c23 */ /* 0x000fe200080108f5 */
[----:B------:R-:W-:Y:S02]  /*3b40*/  PLOP3.LUT P3, PT, PT, PT, UP0, 0x80, 0x8 ;  /* 0x000000000008781c */ /* 0x000fe40003f6f008 */
[----:B------:R-:W-:Y:S02]  /*3b50*/  LOP3.LUT R226, R240, UR26, R225, 0x96, !PT ;  /* 0x0000001af0e27c12 */ /* 0x000fe4000f8e96e1 */
[----:B------:R-:W-:Y:S02]  /*3b60*/  @P1 FSEL R15, R15, -INF , !P6 ;  /* 0xff8000000f0f1808 */ /* 0x000fe40007000000 */
[----:B------:R-:W-:Y:S02]  /*3b70*/  PLOP3.LUT P1, PT, PT, PT, UP0, 0x80, 0x8 ;  /* 0x000000000008781c */ /* 0x000fe40003f2f008 */
[----:B------:R-:W-:Y:S01]  /*3b80*/  @P2 ISETP.GE.AND P2, PT, R227, UR33, PT ;  /* 0x00000021e3002c0c */ /* 0x000fe2000bf46270 */
[----:B------:R-:W-:Y:S01]  /*3b90*/  IMAD.WIDE.U32 R226, R226, -0x326172a9, RZ ;  /* 0xcd9e8d57e2e27825 */ /* 0x000fe200078e00ff */
[----:B------:R-:W-:Y:S02]  /*3ba0*/  @P0 FSEL R17, R17, -INF , !P6 ;  /* 0xff80000011110808 */ /* 0x000fe40007000000 */
[----:B------:R-:W-:Y:S02]  /*3bb0*/  PLOP3.LUT P0, PT, PT, PT, UP0, 0x80, 0x8 ;  /* 0x000000000008781c */ /* 0x000fe40003f0f008 */
[----:B------:R-:W-:Y:S01]  /*3bc0*/  @P4 ISETP.GE.AND P4, PT, R231, UR33, PT ;  /* 0x00000021e7004c0c */ /* 0x000fe2000bf86270 */
[----:B------:R-:W-:Y:S01]  /*3bd0*/  IMAD.WIDE.U32 R230, R230, -0x326172a9, RZ ;  /* 0xcd9e8d57e6e67825 */ /* 0x000fe200078e00ff */
[----:B------:R-:W-:Y:S02]  /*3be0*/  @P3 ISETP.GE.AND P3, PT, R223, UR33, PT ;  /* 0x00000021df003c0c */ /* 0x000fe4000bf66270 */
[----:B------:R-:W-:Y:S02]  /*3bf0*/  PLOP3.LUT P5, PT, PT, PT, UP0, 0x80, 0x8 ;  /* 0x000000000008781c */ /* 0x000fe40003faf008 */
[----:B------:R-:W-:Y:S02]  /*3c00*/  @P1 FSEL R19, R19, -INF , !P6 ;  /* 0xff80000013131808 */ /* 0x000fe40007000000 */
[----:B------:R-:W-:Y:S02]  /*3c10*/  PLOP3.LUT P1, PT, PT, PT, UP0, 0x80, 0x8 ;  /* 0x000000000008781c */ /* 0x000fe40003f2f008 */
[----:B------:R-:W-:Y:S01]  /*3c20*/  PLOP3.LUT P6, PT, PT, PT, UP0, 0x80, 0x8 ;  /* 0x000000000008781c */ /* 0x000fe20003fcf008 */
[--C-:B------:R-:W-:Y:S01]  /*3c30*/  FFMA.FTZ R19, R19, UR7, -R250.reuse ;  /* 0x0000000713137c23 */ /* 0x100fe200080108fa */
[----:B------:R-:W-:Y:S02]  /*3c40*/  @P0 FSEL R20, R20, -INF , !P2 ;  /* 0xff80000014140808 */ /* 0x000fe40005000000 */
[----:B------:R-:W-:Y:S02]  /*3c50*/  PLOP3.LUT P0, PT, PT, PT, UP0, 0x80, 0x8 ;  /* 0x000000000008781c */ /* 0x000fe40003f0f008 */
[----:B------:R-:W-:Y:S01]  /*3c60*/  LOP3.LUT R223, R228, UR27, R231, 0x96, !PT ;  /* 0x0000001be4df7c12 */ /* 0x000fe2000f8e96e7 */
[----:B------:R-:W-:Y:S01]  /*3c70*/  FFMA.FTZ R228, R12, UR7, -R245 ;  /* 0x000000070ce47c23 */ /* 0x000fe200080108f5 */
[----:B------:R-:W-:Y:S01]  /*3c80*/  LOP3.LUT R230, R230, UR19, R227, 0x96, !PT ;  /* 0x00000013e6e67c12 */ /* 0x000fe2000f8e96e3 */
[----:B------:R-:W-:Y:S01]  /*3c90*/  FFMA.FTZ R227, R10, UR7, -R251 ;  /* 0x000000070ae37c23 */ /* 0x000fe200080108fb */
[----:B------:R-:W-:Y:S01]  /*3ca0*/  @P5 ISETP.GE.AND P5, PT, R220, UR33, PT ;  /* 0x00000021dc005c0c */ /* 0x000fe2000bfa6270 */
[----:B------:R-:W-:Y:S01]  /*3cb0*/  IMAD.WIDE.U32 R248, R223, -0x2daee0ad, RZ ;  /* 0xd2511f53dff87825 */ /* 0x000fe200078e00ff */
[----:B------:R-:W-:Y:S01]  /*3cc0*/  @P1 FSEL R24, R24, -INF , !P2 ;  /* 0xff80000018181808 */ /* 0x000fe20005000000 */
[----:B------:R-:W-:Y:S01]  /*3cd0*/  MUFU.EX2 R228, R228 ;  /* 0x000000e400e47308 */ /* 0x000fe20000000800 */
[----:B------:R-:W-:Y:S01]  /*3ce0*/  PLOP3.LUT P1, PT, PT, PT, UP0, 0x80, 0x8 ;  /* 0x000000000008781c */ /* 0x000fe20003f2f008 */
[----:B------:R-:W-:Y:S01]  /*3cf0*/  IMAD.WIDE.U32 R230, R230, -0x2daee0ad, RZ ;  /* 0xd2511f53e6e67825 */ /* 0x000fe200078e00ff */
[----:B------:R-:W-:Y:S02]  /*3d00*/  @P6 FSEL R22, R22, -INF , !P2 ;  /* 0xff80000016166808 */ /* 0x000fe40005000000 */
[----:B------:R-:W-:Y:S01]  /*3d10*/  @P0 FSEL R26, R26, -INF , !P2 ;  /* 0xff8000001a1a0808 */ /* 0x000fe20005000000 */
[----:B------:R-:W-:Y:S01]  /*3d20*/  FFMA.FTZ R220, R4, UR7, -R247 ;  /* 0x0000000704dc7c23 */ /* 0x000fe200080108f7 */
[----:B------:R-:W-:Y:S01]  /*3d30*/  PLOP3.LUT P0, PT, PT, PT, UP0, 0x80, 0x8 ;  /* 0x000000000008781c */ /* 0x000fe20003f0f008 */
[--C-:B------:R-:W-:Y:S01]  /*3d40*/  FFMA.FTZ R223, R7, UR7, -R250.reuse ;  /* 0x0000000707df7c23 */ /* 0x100fe200080108fa */
[----:B------:R-:W-:Y:S01]  /*3d50*/  LOP3.LUT R225, R224, UR18, R249, 0x96, !PT ;  /* 0x00000012e0e17c12 */ /* 0x000fe2000f8e96f9 */
[----:B------:R-:W-:Y:S01]  /*3d60*/  MUFU.EX2 R227, R227 ;  /* 0x000000e300e37308 */ /* 0x000fe20000000800 */
[----:B------:R-:W-:Y:S01]  /*3d70*/  PLOP3.LUT P2, PT, PT, PT, UP0, 0x80, 0x8 ;  /* 0x000000000008781c */ /* 0x000fe20003f4f008 */
[----:B------:R-:W-:Y:S01]  /*3d80*/  FFMA.FTZ R224, R8, UR7, -R245 ;  /* 0x0000000708e07c23 */ /* 0x000fe200080108f5 */
[----:B------:R-:W-:Y:S01]  /*3d90*/  LOP3.LUT R248, R248, UR15, R231, 0x96, !PT ;  /* 0x0000000ff8f87c12 */ /* 0x000fe2000f8e96e7 */
[----:B------:R-:W-:Y:S01]  /*3da0*/  IMAD.WIDE.U32 R234, R225, -0x326172a9, RZ ;  /* 0xcd9e8d57e1ea7825 */ /* 0x000fe200078e00ff */
[----:B------:R-:W-:Y:S02]  /*3db0*/  @P1 FSEL R23, R23, -INF , !P3 ;  /* 0xff80000017171808 */ /* 0x000fe40005800000 */
[----:B------:R-:W-:Y:S01]  /*3dc0*/  PLOP3.LUT P1, PT, PT, PT, UP0, 0x80, 0x8 ;  /* 0x000000000008781c */ /* 0x000fe20003f2f008 */
[----:B------:R-:W-:Y:S01]  /*3dd0*/  IMAD.WIDE.U32 R248, R248, -0x326172a9, RZ ;  /* 0xcd9e8d57f8f87825 */ /* 0x000fe200078e00ff */
[----:B------:R-:W-:Y:S01]  /*3de0*/  PLOP3.LUT P6, PT, PT, PT, UP0, 0x80, 0x8 ;  /* 0x000000000008781c */ /* 0x000fe20003fcf008 */
[----:B------:R-:W-:Y:S01]  /*3df0*/  MUFU.EX2 R220, R220 ;  /* 0x000000dc00dc7308 */ /* 0x000fe20000000800 */
[----:B------:R-:W-:Y:S01]  /*3e00*/  @P0 FSEL R27, R27, -INF , !P3 ;  /* 0xff8000001b1b0808 */ /* 0x000fe20005800000 */
[----:B------:R-:W-:Y:S01]  /*3e10*/  FFMA.FTZ R225, R9, UR7, -R245 ;  /* 0x0000000709e17c23 */ /* 0x000fe200080108f5 */
[----:B------:R-:W-:Y:S01]  /*3e20*/  PLOP3.LUT P0, PT, PT, PT, UP0, 0x80, 0x8 ;  /* 0x000000000008781c */ /* 0x000fe20003f0f008 */
[----:B------:R-:W-:Y:S01]  /*3e30*/  FFMA.FTZ R231, R15, UR7, -R251 ;  /* 0x000000070fe77c23 */ /* 0x000fe200080108fb */
[----:B------:R-:W-:Y:S01]  /*3e40*/  LOP3.LUT R229, R226, UR17, R235, 0x96, !PT ;  /* 0x00000011e2e57c12 */ /* 0x000fe2000f8e96eb */
[----:B------:R-:W-:Y:S01]  /*3e50*/  FFMA.FTZ R226, R11, UR7, -R251 ;  /* 0x000000070be27c23 */ /* 0x000fe200080108fb */
[----:B------:R-:W-:Y:S01]  /*3e60*/  @P2 FSEL R25, R25, -INF , !P3 ;  /* 0xff80000019192808 */ /* 0x000fe20005800000 */
[----:B------:R-:W-:Y:S01]  /*3e70*/  IMAD.WIDE.U32 R10, R232, -0x2daee0ad, RZ ;  /* 0xd2511f53e80a7825 */ /* 0x000fe200078e00ff */
[----:B------:R-:W-:Y:S01]  /*3e80*/  LOP3.LUT R234, R234, UR14, R249, 0x96, !PT ;  /* 0x0000000eeaea7c12 */ /* 0x000fe2000f8e96f9 */
[----:B------:R-:W-:Y:S01]  /*3e90*/  MUFU.EX2 R223, R223 ;  /* 0x000000df00df7308 */ /* 0x000fe20000000800 */
[----:B------:R-:W-:Y:S01]  /*3ea0*/  @P1 FSEL R30, R30, -INF , !P4 ;  /* 0xff8000001e1e1808 */ /* 0x000fe20006000000 */
[----:B------:R-:W-:Y:S01]  /*3eb0*/  FFMA.FTZ R232, R16, UR7, -R247 ;  /* 0x0000000710e87c23 */ /* 0x000fe200080108f7 */
[C---:B------:R-:W-:Y:S01]  /*3ec0*/  PRMT R240, R248.reuse, 0x7772, RZ ;  /* 0x00007772f8f07816 */ /* 0x040fe200000000ff */
[--C-:B------:R-:W-:Y:S01]  /*3ed0*/  FFMA.FTZ R23, R23, UR7, -R250.reuse ;  /* 0x0000000717177c23 */ /* 0x100fe200080108fa */
[C---:B------:R-:W-:Y:S01]  /*3ee0*/  PRMT R239, R248.reuse, 0x7773, RZ ;  /* 0x00007773f8ef7816 */ /* 0x040fe200000000ff */
[----:B------:R-:W-:Y:S01]  /*3ef0*/  FFMA.FTZ R27, R27, UR7, -R251 ;  /* 0x000000071b1b7c23 */ /* 0x000fe200080108fb */
[C---:B------:R-:W-:Y:S03]  /*3f00*/  PRMT R235, R248.reuse, 0x7770, RZ ;  /* 0x00007770f8eb7816 */ /* 0x040fe600000000ff */
[----:B------:R-:W-:Y:S01]  /*3f10*/  MUFU.EX2 R226, R226 ;  /* 0x000000e200e27308 */ /* 0x000fe20000000800 */
[----:B------:R-:W-:Y:S01]  /*3f20*/  PRMT R233, R248, 0x7771, RZ ;  /* 0x00007771f8e97816 */ /* 0x000fe200000000ff */
[----:B------:R-:W-:Y:S01]  /*3f30*/  IMAD.WIDE.U32 R248, R229, -0x2daee0ad, RZ ;  /* 0xd2511f53e5f87825 */ /* 0x000fe200078e00ff */
[----:B------:R-:W-:Y:S02]  /*3f40*/  PLOP3.LUT P2, PT, PT, PT, UP0, 0x80, 0x8 ;  /* 0x000000000008781c */ /* 0x000fe40003f4f008 */
[----:B------:R-:W-:Y:S02]  /*3f50*/  PLOP3.LUT P1, PT, PT, PT, UP0, 0x80, 0x8 ;  /* 0x000000000008781c */ /* 0x000fe40003f2f008 */
[----:B------:R-:W-:Y:S03]  /*3f60*/  @P6 FSEL R21, R21, -INF , !P3 ;  /* 0xff80000015156808 */ /* 0x000fe60005800000 */
[----:B------:R1:W-:Y:S01]  /*3f70*/  MUFU.EX2 R229, R252 ;  /* 0x000000fc00e57308 */ /* 0x0003e20000000800 */
[----:B------:R-:W-:Y:S02]  /*3f80*/  PLOP3.LUT P6, PT, PT, PT, UP0, 0x80, 0x8 ;  /* 0x000000000008781c */ /* 0x000fe40003fcf008 */
[----:B------:R-:W-:Y:S01]  /*3f90*/  @P0 FSEL R34, R34, -INF , !P4 ;  /* 0xff80000022220808 */ /* 0x000fe20006000000 */
[----:B------:R-:W-:Y:S01]  /*3fa0*/  FFMA.FTZ R21, R21, UR7, -R247 ;  /* 0x0000000715157c23 */ /* 0x000fe200080108f7 */
[----:B------:R-:W-:Y:S02]  /*3fb0*/  LOP3.LUT R246, R230, UR13, R249, 0x96, !PT ;  /* 0x0000000de6f67c12 */ /* 0x000fe4000f8e96f9 */
[----:B------:R-:W-:Y:S03]  /*3fc0*/  PLOP3.LUT P0, PT, PT, PT, UP0, 0x80, 0x8 ;  /* 0x000000000008781c */ /* 0x000fe60003f0f008 */
[----:B------:R2:W-:Y:S01]  /*3fd0*/  MUFU.EX2 R230, R237 ;  /* 0x000000ed00e67308 */ /* 0x0005e20000000800 */
[----:B------:R-:W-:Y:S01]  /*3fe0*/  LOP3.LUT R249, R236, UR13, R11, 0x96, !PT ;  /* 0x0000000decf97c12 */ /* 0x000fe2000f8e960b */
[----:B------:R-:W-:Y:S01]  /*3ff0*/  FFMA.FTZ R11, R20, UR7, -R247 ;  /* 0x00000007140b7c23 */ /* 0x000fe200080108f7 */
[----:B------:R-:W-:Y:S01]  /*4000*/  LOP3.LUT R236, R234, 0xffff, RZ, 0xc0, !PT ;  /* 0x0000ffffeaec7812 */ /* 0x000fe200078ec0ff */
[----:B------:R-:W-:Y:S01]  /*4010*/  FFMA.FTZ R34, R34, UR7, -R250 ;  /* 0x0000000722227c23 */ /* 0x000fe200080108fa */
[----:B------:R-:W-:Y:S02]  /*4020*/  @P2 FSEL R32, R32, -INF , !P4 ;  /* 0xff80000020202808 */ /* 0x000fe40006000000 */
[----:B------:R-:W-:Y:S03]  /*4030*/  SHF.R.U32.HI R236, RZ, 0x8, R236 ;  /* 0x00000008ffec7819 */ /* 0x000fe600000116ec */
[----:B------:R-:W-:Y:S01]  /*4040*/  MUFU.EX2 R225, R225 ;  /* 0x000000e100e17308 */ /* 0x000fe20000000800 */
[----:B------:R-:W-:Y:S02]  /*4050*/  @P1 FSEL R29, R29, -INF , !P5 ;  /* 0xff8000001d1d1808 */ /* 0x000fe40006800000 */
[----:B------:R-:W-:Y:S02]  /*4060*/  ISETP.LE.U32.AND P3, PT, R235, UR8, PT ;  /* 0x00000008eb007c0c */ /* 0x000fe4000bf63070 */
[----:B------:R-:W-:Y:S02]  /*4070*/  PLOP3.LUT P1, PT, PT, PT, UP0, 0x80, 0x8 ;  /* 0x000000000008781c */ /* 0x000fe40003f2f008 */
[----:B------:R-:W-:Y:S03]  /*4080*/  PLOP3.LUT P2, PT, PT, PT, UP0, 0x80, 0x8 ;  /* 0x000000000008781c */ /* 0x000fe60003f4f008 */
[----:B------:R-:W3:Y:S01]  /*4090*/  MUFU.EX2 R232, R232 ;  /* 0x000000e800e87308 */ /* 0x000ee20000000800 */
[----:B------:R-:W-:Y:S02]  /*40a0*/  LOP3.LUT R235, R234, 0xff, RZ, 0xc0, !PT ;  /* 0x000000ffeaeb7812 */ /* 0x000fe400078ec0ff */
[----:B------:R-:W-:Y:S02]  /*40b0*/  LOP3.LUT R236, R236, 0xffff, RZ, 0xc0, !PT ;  /* 0x0000ffffecec7812 */ /* 0x000fe400078ec0ff */
[----:B------:R-:W-:Y:S02]  /*40c0*/  @P6 FSEL R28, R28, -INF , !P4 ;  /* 0xff8000001c1c6808 */ /* 0x000fe40006000000 */
[----:B------:R-:W-:Y:S03]  /*40d0*/  @P0 FSEL R33, R33, -INF , !P5 ;  /* 0xff80000021210808 */ /* 0x000fe60006800000 */
[----:B------:R-:W-:Y:S01]  /*40e0*/  MUFU.EX2 R224, R224 ;  /* 0x000000e000e07308 */ /* 0x000fe20000000800 */
[----:B------:R-:W-:Y:S01]  /*40f0*/  ISETP.LE.U32.AND P4, PT, R235, UR8, PT ;  /* 0x00000008eb007c0c */ /* 0x000fe2000bf83070 */
[----:B------:R-:W-:Y:S01]  /*4100*/  FFMA.FTZ R235, R18, UR7, -R250 ;  /* 0x0000000712eb7c23 */ /* 0x000fe200080108fa */
[----:B-1----:R-:W-:Y:S02]  /*4110*/  PRMT R252, R234, 0x7632, R252 ;  /* 0x00007632eafc7816 */ /* 0x002fe400000000fc */
[----:B------:R-:W-:Y:S02]  /*4120*/  ISETP.LE.U32.AND P0, PT, R236, UR8, PT ;  /* 0x00000008ec007c0c */ /* 0x000fe4000bf03070 */
[----:B------:R-:W-:Y:S03]  /*4130*/  LOP3.LUT R236, R238, 0xffff, RZ, 0xc0, !PT ;  /* 0x0000ffffeeec7812 */ /* 0x000fe600078ec0ff */
[----:B------:R-:W1:Y:S01]  /*4140*/  MUFU.EX2 R235, R235 ;  /* 0x000000eb00eb7308 */ /* 0x000e620000000800 */
[----:B--2---:R-:W-:Y:S01]  /*4150*/  SHF.R.U32.HI R237, RZ, 0x18, R234 ;  /* 0x00000018ffed7819 */ /* 0x004fe200000116ea */
[----:B---3--:R-:W-:Y:S01]  /*4160*/  @!P3 FADD.FTZ R232, -R232, -RZ ;  /* 0x800000ffe8e8b221 */ /* 0x008fe20000010100 */
[----:B------:R-:W-:Y:S02]  /*4170*/  LOP3.LUT R252, R252, 0xff, RZ, 0xc0, !PT ;  /* 0x000000fffcfc7812 */ /* 0x000fe400078ec0ff */
[----:B------:R-:W-:Y:S01]  /*4180*/  SHF.R.U32.HI R9, RZ, 0x8, R236 ;  /* 0x00000008ff097819 */ /* 0x000fe200000116ec */
[----:B------:R-:W-:Y:S01]  /*4190*/  @!P4 FADD.FTZ R220, -R220, -RZ ;  /* 0x800000ffdcdcc221 */ /* 0x000fe20000010100 */
[----:B------:R-:W-:Y:S03]  /*41a0*/  @P1 FSEL R35, R35, -INF , !P5 ;  /* 0xff80000023231808 */ /* 0x000fe60006800000 */
[----:B------:R-:W-:Y:S01]  /*41b0*/  MUFU.EX2 R234, R19 ;  /* 0x0000001300ea7308 */ /* 0x000fe20000000800 */
[----:B------:R-:W-:Y:S01]  /*41c0*/  @P2 FSEL R31, R31, -INF , !P5 ;  /* 0xff8000001f1f2808 */ /* 0x000fe20006800000 */
[----:B------:R-:W-:Y:S01]  /*41d0*/  @!P0 FADD.FTZ R221, -R221, -RZ ;  /* 0x800000ffdddd8221 */ /* 0x000fe20000010100 */
[----:B------:R-:W-:Y:S02]  /*41e0*/  ISETP.LE.U32.AND P2, PT, R237, UR8, PT ;  /* 0x00000008ed007c0c */ /* 0x000fe4000bf43070 */
[----:B------:R-:W-:Y:S01]  /*41f0*/  ISETP.LE.U32.AND P5, PT, R252, UR8, PT ;  /* 0x00000008fc007c0c */ /* 0x000fe2000bfa3070 */
[----:B------:R-:W-:Y:S01]  /*4200*/  FFMA.FTZ R31, R31, UR7, -R251 ;  /* 0x000000071f1f7c23 */ /* 0x000fe200080108fb */
[----:B------:R-:W-:Y:S03]  /*4210*/  LOP3.LUT R252, R9, 0xffff, RZ, 0xc0, !PT ;  /* 0x0000ffff09fc7812 */ /* 0x000fe600078ec0ff */
[----:B------:R-:W-:Y:S01]  /*4220*/  MUFU.EX2 R231, R231 ;  /* 0x000000e700e77308 */ /* 0x000fe20000000800 */
[----:B------:R-:W-:Y:S02]  /*4230*/  SHF.R.U32.HI R9, RZ, 0x18, R238 ;  /* 0x00000018ff097819 */ /* 0x000fe400000116ee */
[----:B------:R-:W-:Y:S02]  /*4240*/  ISETP.LE.U32.AND P4, PT, R252, UR8, PT ;  /* 0x00000008fc007c0c */ /* 0x000fe4000bf83070 */
[----:B------:R-:W-:Y:S02]  /*4250*/  PRMT R252, R238, 0x7632, R252 ;  /* 0x00007632eefc7816 */ /* 0x000fe400000000fc */
[----:B------:R-:W-:Y:S01]  /*4260*/  ISETP.GT.U32.AND P6, PT, R233, UR8, PT ;  /* 0x00000008e9007c0c */ /* 0x000fe2000bfc4070 */
[----:B------:R-:W-:Y:S01]  /*4270*/  @!P2 FADD.FTZ R223, -R223, -RZ ;  /* 0x800000ffdfdfa221 */ /* 0x000fe20000010100 */
[----:B------:R-:W-:Y:S01]  /*4280*/  LOP3.LUT R252, R252, 0xff, RZ, 0xc0, !PT ;  /* 0x000000fffcfc7812 */ /* 0x000fe200078ec0ff */
[----:B------:R-:W-:Y:S01]  /*4290*/  @!P5 FADD.FTZ R222, -R222, -RZ ;  /* 0x800000ffdeded221 */ /* 0x000fe20000010100 */
[----:B------:R-:W-:Y:S01]  /*42a0*/  ISETP.LE.U32.AND P2, PT, R9, UR8, PT ;  /* 0x0000000809007c0c */ /* 0x000fe2000bf43070 */
[----:B------:R-:W-:Y:S01]  /*42b0*/  FFMA.FTZ R233, R17, UR7, -R247 ;  /* 0x0000000711e97c23 */ /* 0x000fe200080108f7 */
[----:B------:R-:W-:Y:S01]  /*42c0*/  ISETP.LE.U32.AND P5, PT, R252, UR8, PT ;  /* 0x00000008fc007c0c */ /* 0x000fe2000bfa3070 */
[----:B------:R-:W-:Y:S01]  /*42d0*/  MUFU.EX2 R236, R11 ;  /* 0x0000000b00ec7308 */ /* 0x000fe20000000800 */
[----:B------:R-:W-:Y:S01]  /*42e0*/  LOP3.LUT R237, R238, 0xff, RZ, 0xc0, !PT ;  /* 0x000000ffeeed7812 */ /* 0x000fe200078ec0ff */
[----:B------:R-:W-:Y:S01]  /*42f0*/  @!P4 FADD.FTZ R225, -R225, -RZ ;  /* 0x800000ffe1e1c221 */ /* 0x000fe20000010100 */
[----:B------:R-:W-:Y:S02]  /*4300*/  ISETP.LE.U32.AND P4, PT, R244, UR8, PT ;  /* 0x00000008f4007c0c */ /* 0x000fe4000bf83070 */
[----:B------:R-:W-:Y:S02]  /*4310*/  PRMT R244, R248, 0x7770, RZ ;  /* 0x00007770f8f47816 */ /* 0x000fe400000000ff */
[----:B------:R-:W-:Y:S01]  /*4320*/  ISETP.GT.U32.AND P0, PT, R240, UR8, PT ;  /* 0x00000008f0007c0c */ /* 0x000fe2000bf04070 */
[----:B------:R-:W-:Y:S02]  /*4330*/  FFMA.FTZ R240, R22, UR7, -R250 ;  /* 0x0000000716f07c23 */ /* 0x000fe400080108fa */
[----:B------:R-:W2:Y:S01]  /*4340*/  MUFU.EX2 R233, R233 ;  /* 0x000000e900e97308 */ /* 0x000ea20000000800 */
[----:B------:R-:W-:Y:S01]  /*4350*/  @!P2 FADD.FTZ R226, -R226, -RZ ;  /* 0x800000ffe2e2a221 */ /* 0x000fe20000010100 */
[----:B------:R-:W-:Y:S01]  /*4360*/  ISETP.GT.U32.AND P2, PT, R241, UR8, PT ;  /* 0x00000008f1007c0c */ /* 0x000fe2000bf44070 */
[----:B------:R-:W-:Y:S01]  /*4370*/  @!P5 FADD.FTZ R227, -R227, -RZ ;  /* 0x800000ffe3e3d221 */ /* 0x000fe20000010100 */
[----:B------:R-:W-:Y:S01]  /*4380*/  ISETP.GT.U32.AND P5, PT, R243, UR8, PT ;  /* 0x00000008f3007c0c */ /* 0x000fe2000bfa4070 */
[----:B------:R-:W-:Y:S01]  /*4390*/  FFMA.FTZ R241, R25, UR7, -R245 ;  /* 0x0000000719f17c23 */ /* 0x000fe200080108f5 */
[----:B------:R-:W-:Y:S01]  /*43a0*/  LOP3.LUT R243, R246, 0xff, RZ, 0xc0, !PT ;  /* 0x000000fff6f37812 */ /* 0x000fe200078ec0ff */
[----:B------:R-:W-:Y:S01]  /*43b0*/  @!P4 FADD.FTZ R228, -R228, -RZ ;  /* 0x800000ffe4e4c221 */ /* 0x000fe20000010100 */
[----:B------:R-:W-:Y:S02]  /*43c0*/  ISETP.LE.U32.AND P1, PT, R237, UR8, PT ;  /* 0x00000008ed007c0c */ /* 0x000fe4000bf23070 */
[----:B------:R3:W4:Y:S01]  /*43d0*/  MUFU.EX2 R238, R240 ;  /* 0x000000f000ee7308 */ /* 0x0007220000000800 */
[----:B------:R-:W-:Y:S01]  /*43e0*/  PRMT R9, R248, 0x7772, RZ ;  /* 0x00007772f8097816 */ /* 0x000fe200000000ff */
[----:B-1----:R-:W-:Y:S01]  /*43f0*/  @P0 FADD.FTZ R235, -R235, -RZ ;  /* 0x800000ffebeb0221 */ /* 0x002fe20000010100 */
[----:B------:R-:W-:Y:S01]  /*4400*/  ISETP.GT.U32.AND P4, PT, R242, UR8, PT ;  /* 0x00000008f2007c0c */ /* 0x000fe2000bf84070 */
[----:B------:R-:W-:Y:S01]  /*4410*/  FFMA.FTZ R242, R26, UR7, -R251 ;  /* 0x000000071af27c23 */ /* 0x000fe200080108fb */
[----:B------:R-:W-:Y:S01]  /*4420*/  LOP3.LUT R17, R249, 0xff, RZ, 0xc0, !PT ;  /* 0x000000fff9117812 */ /* 0x000fe200078ec0ff */
[----:B------:R-:W-:Y:S01]  /*4430*/  @P2 FADD.FTZ R230, -R230, -RZ ;  /* 0x800000ffe6e62221 */ /* 0x000fe20000010100 */
[----:B------:R-:W-:Y:S01]  /*4440*/  ISETP.LE.U32.AND P2, PT, R243, UR8, PT ;  /* 0x00000008f3007c0c */ /* 0x000fe2000bf43070 */
[----:B------:R-:W-:Y:S01]  /*4450*/  @P5 FADD.FTZ R229, -R229, -RZ ;  /* 0x800000ffe5e55221 */ /* 0x000fe20000010100 */
[----:B------:R-:W-:Y:S01]  /*4460*/  ISETP.LE.U32.AND P5, PT, R244, UR8, PT ;  /* 0x00000008f4007c0c */ /* 0x000fe2000bfa3070 */
[----:B------:R-:W1:Y:S01]  /*4470*/  MUFU.EX2 R237, R21 ;  /* 0x0000001500ed7308 */ /* 0x000e620000000800 */
[----:B------:R-:W-:Y:S01]  /*4480*/  LOP3.LUT R243, R246, 0xffff, RZ, 0xc0, !PT ;  /* 0x0000fffff6f37812 */ /* 0x000fe200078ec0ff */
[----:B------:R-:W-:Y:S01]  /*4490*/  @!P1 FADD.FTZ R224, -R224, -RZ ;  /* 0x800000ffe0e09221 */ /* 0x000fe20000010100 */
[--C-:B------:R-:W-:Y:S01]  /*44a0*/  SHF.R.U32.HI R244, RZ, 0x18, R246.reuse ;  /* 0x00000018fff47819 */ /* 0x100fe200000116f6 */
[----:B--2---:R-:W-:Y:S01]  /*44b0*/  @P6 FADD.FTZ R233, -R233, -RZ ;  /* 0x800000ffe9e96221 */ /* 0x004fe20000010100 */
[----:B------:R-:W-:Y:S01]  /*44c0*/  PRMT R246, R246, 0x7632, R246 ;  /* 0x00007632f6f67816 */ /* 0x000fe200000000f6 */
[----:B------:R-:W-:Y:S01]  /*44d0*/  @P4 FADD.FTZ R231, -R231, -RZ ;  /* 0x800000ffe7e74221 */ /* 0x000fe20000010100 */
[----:B------:R-:W-:Y:S01]  /*44e0*/  SHF.R.U32.HI R15, RZ, 0x8, R243 ;  /* 0x00000008ff0f7819 */ /* 0x000fe200000116f3 */
[----:B---3--:R-:W-:Y:S01]  /*44f0*/  FFMA.FTZ R240, R24, UR7, -R245 ;  /* 0x0000000718f07c23 */ /* 0x008fe200080108f5 */
[----:B------:R-:W-:Y:S01]  /*4500*/  LOP3.LUT R246, R246, 0xff, RZ, 0xc0, !PT ;  /* 0x000000fff6f67812 */ /* 0x000fe200078ec0ff */
[----:B------:R-:W-:Y:S01]  /*4510*/  MUFU.EX2 R241, R241 ;  /* 0x000000f100f17308 */ /* 0x000fe20000000800 */
[----:B------:R-:W-:Y:S01]  /*4520*/  ISETP.GT.U32.AND P1, PT, R239, UR8, PT ;  /* 0x00000008ef007c0c */ /* 0x000fe2000bf24070 */
[----:B------:R-:W-:Y:S01]  /*4530*/  @!P2 FADD.FTZ R236, -R236, -RZ ;  /* 0x800000ffececa221 */ /* 0x000fe20000010100 */
[----:B------:R-:W-:Y:S01]  /*4540*/  ISETP.LE.U32.AND P3, PT, R246, UR8, PT ;  /* 0x00000008f6007c0c */ /* 0x000fe2000bf63070 */
[----:B------:R-:W-:Y:S01]  /*4550*/  FFMA.FTZ R250, R35, UR7, -R250 ;  /* 0x0000000723fa7c23 */ /* 0x000fe200080108fa */
[----:B------:R-:W-:Y:S02]  /*4560*/  LOP3.LUT R15, R15, 0xffff, RZ, 0xc0, !PT ;  /* 0x0000ffff0f0f7812 */ /* 0x000fe400078ec0ff */
[----:B------:R-:W-:Y:S03]  /*4570*/  LOP3.LUT R246, R249, 0xffff, RZ, 0xc0, !PT ;  /* 0x0000fffff9f67812 */ /* 0x000fe600078ec0ff */
[----:B------:R-:W2:Y:S01]  /*4580*/  MUFU.EX2 R240, R240 ;  /* 0x000000f000f07308 */ /* 0x000ea20000000800 */
[----:B------:R-:W-:Y:S02]  /*4590*/  ISETP.LE.U32.AND P6, PT, R15, UR8, PT ;  /* 0x000000080f007c0c */ /* 0x000fe4000bfc3070 */
[----:B------:R-:W-:Y:S02]  /*45a0*/  SHF.R.U32.HI R246, RZ, 0x8, R246 ;  /* 0x00000008fff67819 */ /* 0x000fe400000116f6 */
[----:B------:R-:W-:Y:S01]  /*45b0*/  ISETP.LE.U32.AND P0, PT, R17, UR8, PT ;  /* 0x0000000811007c0c */ /* 0x000fe2000bf03070 */
[--C-:B------:R-:W-:Y:S01]  /*45c0*/  FFMA.FTZ R17, R32, UR7, -R247.reuse ;  /* 0x0000000720117c23 */ /* 0x100fe200080108f7 */
[----:B------:R-:W-:Y:S01]  /*45d0*/  LOP3.LUT R246, R246, 0xffff, RZ, 0xc0, !PT ;  /* 0x0000fffff6f67812 */ /* 0x000fe200078ec0ff */
[----:B----4-:R-:W-:Y:S01]  /*45e0*/  @!P3 FADD.FTZ R238, -R238, -RZ ;  /* 0x800000ffeeeeb221 */ /* 0x010fe20000010100 */
[----:B------:R-:W-:Y:S01]  /*45f0*/  ISETP.GT.U32.AND P3, PT, R9, UR8, PT ;  /* 0x0000000809007c0c */ /* 0x000fe2000bf64070 */
[----:B------:R-:W-:Y:S01]  /*4600*/  @P1 FADD.FTZ R234, -R234, -RZ ;  /* 0x800000ffeaea1221 */ /* 0x000fe20000010100 */
[----:B------:R-:W-:Y:S01]  /*4610*/  F2FP.RELU.F16.F32.PACK_AB R9, R221, R220 ;  /* 0x000000dcdd09723e */ /* 0x000fe200000008ff */
[----:B------:R-:W-:Y:S01]  /*4620*/  FFMA.FTZ R247, R33, UR7, -R247 ;  /* 0x0000000721f77c23 */ /* 0x000fe200080108f7 */
[----:B------:R-:W-:Y:S01]  /*4630*/  PRMT R252, R248, 0x7771, RZ ;  /* 0x00007771f8fc7816 */ /* 0x000fe200000000ff */
[----:B------:R-:W3:Y:S01]  /*4640*/  MUFU.EX2 R239, R23 ;  /* 0x0000001700ef7308 */ /* 0x000ee20000000800 */
[----:B------:R-:W-:Y:S01]  /*4650*/  PRMT R15, R249, 0x7632, R15 ;  /* 0x00007632f90f7816 */ /* 0x000fe2000000000f */
[----:B------:R4:W-:Y:S01]  /*4660*/  STS [R190], R9 ;  /* 0x00000009be007388 */ /* 0x0009e20000000800 */
[----:B------:R-:W-:Y:S01]  /*4670*/  ISETP.LE.U32.AND P1, PT, R246, UR8, PT ;  /* 0x00000008f6007c0c */ /* 0x000fe2000bf23070 */
[----:B-1----:R-:W-:Y:S01]  /*4680*/  @!P6 FADD.FTZ R237, -R237, -RZ ;  /* 0x800000ffedede221 */ /* 0x002fe20000010100 */
[----:B------:R-:W-:Y:S01]  /*4690*/  LOP3.LUT R15, R15, 0xff, RZ, 0xc0, !PT ;  /* 0x000000ff0f0f7812 */ /* 0x000fe200078ec0ff */
[----:B--2---:R-:W-:Y:S01]  /*46a0*/  @!P0 FADD.FTZ R240, -R240, -RZ ;  /* 0x800000fff0f08221 */ /* 0x004fe20000010100 */
[----:B------:R-:W-:Y:S03]  /*46b0*/  ISETP.GT.U32.AND P6, PT, R252, UR8, PT ;  /* 0x00000008fc007c0c */ /* 0x000fe6000bfc4070 */
[----:B------:R-:W1:Y:S01]  /*46c0*/  MUFU.EX2 R246, R17 ;  /* 0x0000001100f67308 */ /* 0x000e620000000800 */
[----:B------:R-:W-:Y:S02]  /*46d0*/  F2FP.RELU.F16.F32.PACK_AB R252, R223, R222 ;  /* 0x000000dedffc723e */ /* 0x000fe400000008ff */
[----:B------:R-:W-:Y:S01]  /*46e0*/  ISETP.LE.U32.AND P4, PT, R244, UR8, PT ;  /* 0x00000008f4007c0c */ /* 0x000fe2000bf83070 */
[--C-:B------:R-:W-:Y:S01]  /*46f0*/  FFMA.FTZ R244, R28, UR7, -R245.reuse ;  /* 0x000000071cf47c23 */ /* 0x100fe200080108f5 */
[----:B------:R-:W-:Y:S01]  /*4700*/  ISETP.LE.U32.AND P2, PT, R15, UR8, PT ;  /* 0x000000080f007c0c */ /* 0x000fe2000bf43070 */
[----:B------:R2:W-:Y:S01]  /*4710*/  STS [R190+0x400], R252 ;  /* 0x000400fcbe007388 */ /* 0x0005e20000000800 */
[----:B------:R-:W-:Y:S03]  /*4720*/  PRMT R13, R10, 0x7771, RZ ;  /* 0x000077710a0d7816 */ /* 0x000fe600000000ff */
[----:B------:R-:W4:Y:S01]  /*4730*/  MUFU.EX2 R242, R242 ;  /* 0x000000f200f27308 */ /* 0x000f220000000800 */
[----:B------:R-:W-:Y:S01]  /*4740*/  F2FP.RELU.F16.F32.PACK_AB R26, R233, R232 ;  /* 0x000000e8e91a723e */ /* 0x000fe200000008ff */
[----:B------:R-:W-:Y:S01]  /*4750*/  @!P1 FADD.FTZ R241, -R241, -RZ ;  /* 0x800000fff1f19221 */ /* 0x000fe20000010100 */
[----:B------:R-:W-:Y:S01]  /*4760*/  F2FP.RELU.F16.F32.PACK_AB R22, R234, R235 ;  /* 0x000000ebea16723e */ /* 0x000fe200000008ff */
[----:B------:R-:W-:Y:S01]  /*4770*/  FFMA.FTZ R245, R29, UR7, -R245 ;  /* 0x000000071df57c23 */ /* 0x000fe200080108f5 */
[----:B------:R-:W-:Y:S01]  /*4780*/  PRMT R14, R10, 0x7770, RZ ;  /* 0x000077700a0e7816 */ /* 0x000fe200000000ff */
[----:B------:R-:W-:Y:S01]  /*4790*/  STS [R199], R26 ;  /* 0x0000001ac7007388 */ /* 0x000fe20000000800 */
[----:B------:R-:W-:Y:S03]  /*47a0*/  ISETP.GT.U32.AND P1, PT, R13, UR8, PT ;  /* 0x000000080d007c0c */ /* 0x000fe6000bf24070 */
[----:B------:R-:W2:Y:S01]  /*47b0*/  MUFU.EX2 R247, R247 ;  /* 0x000000f700f77308 */ /* 0x000ea20000000800 */
[----:B------:R-:W-:Y:S01]  /*47c0*/  F2FP.RELU.F16.F32.PACK_AB R15, R225, R224 ;  /* 0x000000e0e10f723e */ /* 0x000fe200000008ff */
[----:B------:R-:W-:Y:S01]  /*47d0*/  STS [R199+0x400], R22 ;  /* 0x00040016c7007388 */ /* 0x000fe20000000800 */
[----:B------:R-:W-:Y:S01]  /*47e0*/  F2FP.RELU.F16.F32.PACK_AB R13, R226, R227 ;  /* 0x000000e3e20d723e */ /* 0x000fe200000008ff */
[----:B---3--:R-:W-:Y:S01]  /*47f0*/  @!P4 FADD.FTZ R239, -R239, -RZ ;  /* 0x800000ffefefc221 */ /* 0x008fe20000010100 */
[C---:B------:R-:W-:Y:S01]  /*4800*/  PRMT R11, R10.reuse, 0x7772, RZ ;  /* 0x000077720a0b7816 */ /* 0x040fe200000000ff */
[----:B------:R-:W-:Y:S01]  /*4810*/  STS [R190+0x1000], R15 ;  /* 0x0010000fbe007388 */ /* 0x000fe20000000800 */
[----:B------:R-:W-:Y:S01]  /*4820*/  PRMT R10, R10, 0x7773, RZ ;  /* 0x000077730a0a7816 */ /* 0x000fe200000000ff */
[----:B-1----:R-:W-:Y:S01]  /*4830*/  @!P5 FADD.FTZ R246, -R246, -RZ ;  /* 0x800000fff6f6d221 */ /* 0x002fe20000010100 */
[----:B------:R-:W-:Y:S01]  /*4840*/  ISETP.LE.U32.AND P0, PT, R14, UR8, PT ;  /* 0x000000080e007c0c */ /* 0x000fe2000bf03070 */
[----:B------:R-:W-:Y:S01]  /*4850*/  STS [R190+0x1400], R13 ;  /* 0x0014000dbe007388 */ /* 0x000fe20000000800 */
[----:B------:R-:W-:Y:S01]  /*4860*/  F2FP.RELU.F16.F32.PACK_AB R18, R229, R228 ;  /* 0x000000e4e512723e */ /* 0x000fe200000008ff */
[----:B----4-:R-:W-:Y:S01]  /*4870*/  @!P2 FADD.FTZ R242, -R242, -RZ ;  /* 0x800000fff2f2a221 */ /* 0x010fe20000010100 */
[----:B------:R-:W-:Y:S01]  /*4880*/  F2FP.RELU.F16.F32.PACK_AB R14, R231, R230 ;  /* 0x000000e6e70e723e */ /* 0x000fe200000008ff */
[----:B------:R-:W1:Y:S01]  /*4890*/  MUFU.EX2 R250, R250 ;  /* 0x000000fa00fa7308 */ /* 0x000e620000000800 */
[----:B------:R-:W-:Y:S01]  /*48a0*/  PRMT R248, R248, 0x7773, RZ ;  /* 0x00007773f8f87816 */ /* 0x000fe200000000ff */
[----:B------:R3:W-:Y:S01]  /*48b0*/  STS [R199+0x1000], R18 ;  /* 0x00100012c7007388 */ /* 0x0007e20000000800 */
[----:B------:R-:W-:Y:S01]  /*48c0*/  ISETP.GT.U32.AND P5, PT, R10, UR8, PT ;  /* 0x000000080a007c0c */ /* 0x000fe2000bfa4070 */
[----:B--2---:R-:W-:Y:S01]  /*48d0*/  @P6 FADD.FTZ R247, -R247, -RZ ;  /* 0x800000fff7f76221 */ /* 0x004fe20000010100 */
[----:B------:R-:W-:Y:S01]  /*48e0*/  ISETP.GT.U32.AND P2, PT, R11, UR8, PT ;  /* 0x000000080b007c0c */ /* 0x000fe2000bf44070 */
[----:B------:R-:W-:Y:S01]  /*48f0*/  STS [R199+0x1400], R14 ;  /* 0x0014000ec7007388 */ /* 0x000fe20000000800 */
[----:B------:R-:W-:Y:S03]  /*4900*/  SHF.R.U32.HI R10, RZ, 0x18, R249 ;  /* 0x00000018ff0a7819 */ /* 0x000fe600000116f9 */
[----:B------:R-:W2:Y:S01]  /*4910*/  MUFU.EX2 R243, R27 ;  /* 0x0000001b00f37308 */ /* 0x000ea20000000800 */
[----:B------:R-:W-:Y:S02]  /*4920*/  F2FP.RELU.F16.F32.PACK_AB R11, R237, R236 ;  /* 0x000000eced0b723e */ /* 0x000fe400000008ff */
[----:B------:R-:W-:Y:S02]  /*4930*/  F2FP.RELU.F16.F32.PACK_AB R9, R239, R238 ;  /* 0x000000eeef09723e */ /* 0x000fe400000008ff */
[----:B------:R-:W-:Y:S01]  /*4940*/  ISETP.GT.U32.AND P4, PT, R248, UR8, PT ;  /* 0x00000008f8007c0c */ /* 0x000fe2000bf84070 */
[----:B------:R-:W-:Y:S01]  /*4950*/  FFMA.FTZ R248, R30, UR7, -R251 ;  /* 0x000000071ef87c23 */ /* 0x000fe200080108fb */
[----:B------:R-:W-:Y:S01]  /*4960*/  ISETP.LE.U32.AND P6, PT, R10, UR8, PT ;  /* 0x000000080a007c0c */ /* 0x000fe2000bfc3070 */
[----:B------:R-:W-:Y:S01]  /*4970*/  IMAD.IADD R251, R197, 0x1, R192 ;  /* 0x00000001c5fb7824 */ /* 0x000fe200078e02c0 */
[----:B------:R-:W-:Y:S01]  /*4980*/  F2FP.RELU.F16.F32.PACK_AB R10, R247, R246 ;  /* 0x000000f6f70a723e */ /* 0x000fe200000008ff */
[----:B------:R-:W4:Y:S01]  /*4990*/  MUFU.EX2 R249, R34 ;  /* 0x0000002200f97308 */ /* 0x000f220000000800 */
[----:B------:R3:W-:Y:S04]  /*49a0*/  STS [R192], R11 ;  /* 0x0000000bc0007388 */ /* 0x0007e80000000800 */
[----:B------:R3:W-:Y:S05]  /*49b0*/  STS [R192+0x400], R9 ;  /* 0x00040009c0007388 */ /* 0x0007ea0000000800 */
[----:B------:R-:W3:Y:S01]  /*49c0*/  MUFU.EX2 R252, R31 ;  /* 0x0000001f00fc7308 */ /* 0x000ee20000000800 */
[----:B------:R3:W-:Y:S01]  /*49d0*/  STS [R251], R10 ;  /* 0x0000000afb007388 */ /* 0x0007e20000000800 */
[----:B-1----:R-:W-:Y:S01]  /*49e0*/  @P4 FADD.FTZ R250, -R250, -RZ ;  /* 0x800000fffafa4221 */ /* 0x002fe20000010100 */
[----:B--2---:R-:W-:Y:S07]  /*49f0*/  @!P6 FADD.FTZ R243, -R243, -RZ ;  /* 0x800000fff3f3e221 */ /* 0x004fee0000010100 */
[----:B------:R-:W1:Y:S01]  /*4a00*/  MUFU.EX2 R244, R244 ;  /* 0x000000f400f47308 */ /* 0x000e620000000800 */
[----:B----4-:R-:W-:Y:S05]  /*4a10*/  @P3 FADD.FTZ R249, -R249, -RZ ;  /* 0x800000fff9f93221 */ /* 0x010fea0000010100 */
[----:B---3--:R-:W-:Y:S04]  /*4a20*/  F2FP.RELU.F16.F32.PACK_AB R18, R250, R249 ;  /* 0x000000f9fa12723e */ /* 0x008fe800000008ff */
[----:B------:R-:W2:Y:S01]  /*4a30*/  MUFU.EX2 R245, R245 ;  /* 0x000000f500f57308 */ /* 0x000ea20000000800 */
[----:B------:R-:W-:Y:S01]  /*4a40*/  @P5 FADD.FTZ R252, -R252, -RZ ;  /* 0x800000fffcfc5221 */ /* 0x000fe20000010100 */
[----:B------:R-:W-:Y:S01]  /*4a50*/  F2FP.RELU.F16.F32.PACK_AB R11, R241, R240 ;  /* 0x000000f0f10b723e */ /* 0x000fe200000008ff */
[----:B------:R-:W-:Y:S01]  /*4a60*/  STS [R251+0x400], R18 ;  /* 0x00040012fb007388 */ /* 0x000fe20000000800 */
[----:B------:R-:W-:Y:S03]  /*4a70*/  F2FP.RELU.F16.F32.PACK_AB R9, R243, R242 ;  /* 0x000000f2f309723e */ /* 0x000fe600000008ff */
[----:B------:R-:W-:Y:S03]  /*4a80*/  STS [R192+0x1000], R11 ;  /* 0x0010000bc0007388 */ /* 0x000fe60000000800 */
[----:B------:R-:W3:Y:S01]  /*4a90*/  MUFU.EX2 R248, R248 ;  /* 0x000000f800f87308 */ /* 0x000ee20000000800 */
[----:B-1----:R-:W-:Y:S01]  /*4aa0*/  @!P0 FADD.FTZ R244, -R244, -RZ ;  /* 0x800000fff4f48221 */ /* 0x002fe20000010100 */
[----:B------:R-:W-:Y:S01]  /*4ab0*/  FSETP.GE.FTZ.AND P0, PT, R221, RZ, PT ;  /* 0x000000ffdd00720b */ /* 0x000fe20003f16000 */
[----:B------:R-:W-:Y:S01]  /*4ac0*/  STS [R192+0x1400], R9 ;  /* 0x00140009c0007388 */ /* 0x000fe20000000800 */
[----:B--2---:R-:W-:Y:S01]  /*4ad0*/  @P1 FADD.FTZ R245, -R245, -RZ ;  /* 0x800000fff5f51221 */ /* 0x004fe20000010100 */
[----:B------:R-:W-:Y:S04]  /*4ae0*/  FSETP.GE.FTZ.AND P1, PT, R220, RZ, PT ;  /* 0x000000ffdc00720b */ /* 0x000fe80003f36000 */
[----:B------:R-:W-:Y:S01]  /*4af0*/  F2FP.RELU.F16.F32.PACK_AB R14, R245, R244 ;  /* 0x000000f4f50e723e */ /* 0x000fe200000008ff */
[----:B---3--:R-:W-:Y:S01]  /*4b00*/  @P2 FADD.FTZ R248, -R248, -RZ ;  /* 0x800000fff8f82221 */ /* 0x008fe20000010100 */
[----:B------:R-:W-:Y:S03]  /*4b10*/  FSETP.GE.FTZ.AND P2, PT, R236, RZ, PT ;  /* 0x000000ffec00720b */ /* 0x000fe60003f56000 */
[----:B------:R-:W-:Y:S01]  /*4b20*/  STS [R251+0x1000], R14 ;  /* 0x0010000efb007388 */ /* 0x000fe20000000800 */
[----:B------:R-:W-:Y:S05]  /*4b30*/  F2FP.RELU.F16.F32.PACK_AB R10, R252, R248 ;  /* 0x000000f8fc0a723e */ /* 0x000fea00000008ff */
[----:B------:R-:W-:Y:S04]  /*4b40*/  STS [R251+0x1400], R10 ;  /* 0x0014000afb007388 */ /* 0x000fe80000000800 */
[----:B------:R-:W-:Y:S08]  /*4b50*/  LDSM.16.M88.4 R132, [R185+0x6000] ;  /* 0x00600000b984783b */ /* 0x000ff00000000200 */
[----:B------:R-:W1:Y:S08]  /*4b60*/  LDSM.16.M88.4 R136, [R181+0x6000] ;  /* 0x00600000b588783b */ /* 0x000e700000000200 */
[----:B------:R-:W2:Y:S08]  /*4b70*/  LDSM.16.M88.4 R140, [R185+0x6800] ;  /* 0x00680000b98c783b */ /* 0x000eb00000000200 */
[----:B------:R-:W3:Y:S08]  /*4b80*/  LDSM.16.M88.4 R144, [R181+0x6400] ;  /* 0x00640000b590783b */ /* 0x000ef00000000200 */
[----:B------:R-:W-:Y:S08]  /*4b90*/  LDSM.16.M88.4 R148, [R3+0x6000] ;  /* 0x006000000394783b */ /* 0x000ff00000000200 */
        /* <DEDUP_REMOVED lines=11> */
[C---:B------:R-:W-:Y:S08]  /*4c50*/  HMMA.16816.F32 R24, R140.reuse, R144, RZ ;  /* 0x000000908c18723c */ /* 0x040ff000000018ff */
[-C--:B------:R-:W-:Y:S01]  /*4c60*/  HMMA.16816.F32 R28, R140, R146.reuse, RZ ;  /* 0x000000928c1c723c */ /* 0x080fe200000018ff */
[----:B------:R-:W-:Y:S07]  /*4c70*/  LDSM.16.M88.4 R140, [R3+0x7000] ;  /* 0x00700000038c783b */ /* 0x000fee0000000200 */
[----:B------:R-:W-:Y:S01]  /*4c80*/  HMMA.16816.F32 R32, R132, R146, RZ ;  /* 0x000000928420723c */ /* 0x000fe200000018ff */
[----:B------:R-:W3:Y:S07]  /*4c90*/  LDSM.16.M88.4 R132, [R181+0x8400] ;  /* 0x00840000b584783b */ /* 0x000eee0000000200 */
[-C--:B----4-:R-:W-:Y:S01]  /*4ca0*/  HMMA.16816.F32 R4, R148, R152.reuse, R4 ;  /* 0x000000989404723c */ /* 0x090fe20000001804 */
[----:B------:R-:W4:Y:S07]  /*4cb0*/  LDSM.16.M88.4 R144, [R184+0x8000] ;  /* 0x00800000b890783b */ /* 0x000f2e0000000200 */
        /* <DEDUP_REMOVED lines=11> */
[----:B------:R-:W-:Y:S07]  /*4d70*/  LDSM.16.M88.4 R160, [R181+0xa400] ;  /* 0x00a40000b5a0783b */ /* 0x000fee0000000200 */
[C---:B---3--:R-:W-:Y:S08]  /*4d80*/  HMMA.16816.F32 R8, R168.reuse, R164, R8 ;  /* 0x000000a4a808723c */ /* 0x048ff00000001808 */
[-C--:B------:R-:W-:Y:S08]  /*4d90*/  HMMA.16816.F32 R12, R168, R166.reuse, R12 ;  /* 0x000000a6a80c723c */ /* 0x080ff0000000180c */
[C---:B------:R-:W-:Y:S01]  /*4da0*/  HMMA.16816.F32 R16, R136.reuse, R166, R16 ;  /* 0x000000a68810723c */ /* 0x040fe20000001810 */
[----:B------:R-:W-:Y:S07]  /*4db0*/  LDSM.16.M88.4 R164, [R184+0xa000] ;  /* 0x00a00000b8a4783b */ /* 0x000fee0000000200 */
[-C--:B------:R-:W-:Y:S08]  /*4dc0*/  HMMA.16816.F32 R20, R136, R132.reuse, R20 ;  /* 0x000000848814723c */ /* 0x080ff00000001814 */
[C---:B------:R-:W-:Y:S08]  /*4dd0*/  HMMA.16816.F32 R24, R168.reuse, R132, R24 ;  /* 0x00000084a818723c */ /* 0x040ff00000001818 */
[-C--:B------:R-:W-:Y:S08]  /*4de0*/  HMMA.16816.F32 R28, R168, R134.reuse, R28 ;  /* 0x00000086a81c723c */ /* 0x080ff0000000181c */
[----:B------:R-:W-:Y:S01]  /*4df0*/  HMMA.16816.F32 R32, R136, R134, R32 ;  /* 0x000000868820723c */ /* 0x000fe20000001820 */
[----:B------:R-:W-:Y:S07]  /*4e00*/  LDSM.16.M88.4 R132, [R185+0x8000] ;  /* 0x00800000b984783b */ /* 0x000fee0000000200 */
[-C--:B----4-:R-:W-:Y:S01]  /*4e10*/  HMMA.16816.F32 R4, R140, R144.reuse, R4 ;  /* 0x000000908c04723c */ /* 0x090fe20000001804 */
[----:B------:R-:W3:Y:S07]  /*4e20*/  LDSM.16.M88.4 R136, [R181+0xa000] ;  /* 0x00a00000b588783b */ /* 0x000eee0000000200 */
[C---:B-1----:R-:W-:Y:S08]  /*4e30*/  HMMA.16816.F32 R8, R152.reuse, R144, R8 ;  /* 0x000000909808723c */ /* 0x042ff00000001808 */
[-C--:B------:R-:W-:Y:S08]  /*4e40*/  HMMA.16816.F32 R12, R152, R146.reuse, R12 ;  /* 0x00000092980c723c */ /* 0x080ff0000000180c */
[C---:B------:R-:W-:Y:S01]  /*4e50*/  HMMA.16816.F32 R16, R140.reuse, R146, R16 ;  /* 0x000000928c10723c */ /* 0x040fe20000001810 */
[----:B------:R-:W1:Y:S07]  /*4e60*/  LDSM.16.M88.4 R144, [R3+0x8000] ;  /* 0x008000000390783b */ /* 0x000e6e0000000200 */
[-C--:B--2---:R-:W-:Y:S08]  /*4e70*/  HMMA.16816.F32 R20, R140, R148.reuse, R20 ;  /* 0x000000948c14723c */ /* 0x084ff00000001814 */
[C---:B------:R-:W-:Y:S08]  /*4e80*/  HMMA.16816.F32 R24, R152.reuse, R148, R24 ;  /* 0x000000949818723c */ /* 0x040ff00000001818 */
[-C--:B------:R-:W-:Y:S01]  /*4e90*/  HMMA.16816.F32 R28, R152, R150.reuse, R28 ;  /* 0x00000096981c723c */ /* 0x080fe2000000181c */
[----:B------:R-:W2:Y:S07]  /*4ea0*/  LDSM.16.M88.4 R152, [R3+0x8800] ;  /* 0x008800000398783b */ /* 0x000eae0000000200 */
[----:B------:R-:W-:Y:S01]  /*4eb0*/  HMMA.16816.F32 R32, R140, R150, R32 ;  /* 0x000000968c20723c */ /* 0x000fe20000001820 */
[----:B------:R-:W4:Y:S07]  /*4ec0*/  LDSM.16.M88.4 R140, [R184+0xa400] ;  /* 0x00a40000b88c783b */ /* 0x000f2e0000000200 */
        /* <DEDUP_REMOVED lines=9> */
[C---:B--2---:R-:W-:Y:S08]  /*4f60*/  HMMA.16816.F32 R8, R152.reuse, R164, R8 ;  /* 0x000000a49808723c */ /* 0x044ff00000001808 */
[-C--:B------:R-:W-:Y:S03]  /*4f70*/  HMMA.16816.F32 R12, R152, R166.reuse, R12 ;  /* 0x000000a6980c723c */ /* 0x080fe6000000180c */
[C---:B------:R-:W-:Y:S05]  /*4f80*/  FADD.FTZ R158, -R219.reuse, R4 ;  /* 0x00000004db9e7221 */ /* 0x040fea0000010100 */
[C---:B------:R-:W-:Y:S08]  /*4f90*/  HMMA.16816.F32 R16, R144.reuse, R166, R16 ;  /* 0x000000a69010723c */ /* 0x040ff00000001810 */
[-C--:B----4-:R-:W-:Y:S08]  /*4fa0*/  HMMA.16816.F32 R20, R144, R140.reuse, R20 ;  /* 0x0000008c9014723c */ /* 0x090ff00000001814 */
[C---:B------:R-:W-:Y:S08]  /*4fb0*/  HMMA.16816.F32 R24, R152.reuse, R140, R24 ;  /* 0x0000008c9818723c */ /* 0x040ff00000001818 */
[-C--:B------:R-:W-:Y:S03]  /*4fc0*/  HMMA.16816.F32 R28, R152, R142.reuse, R28 ;  /* 0x0000008e981c723c */ /* 0x080fe6000000181c */
[-C--:B------:R-:W-:Y:S01]  /*4fd0*/  FSEL R155, R158, R219.reuse, P1 ;  /* 0x000000db9e9b7208 */ /* 0x080fe20000800000 */
[C---:B------:R-:W-:Y:S01]  /*4fe0*/  FADD.FTZ R154, -R219.reuse, R5 ;  /* 0x00000005db9a7221 */ /* 0x040fe20000010100 */
[----:B------:R-:W-:Y:S01]  /*4ff0*/  FSETP.GE.FTZ.AND P1, PT, R232, RZ, PT ;  /* 0x000000ffe800720b */ /* 0x000fe20003f36000 */
[C---:B------:R-:W-:Y:S01]  /*5000*/  FADD.FTZ R158, -R219.reuse, R17 ;  /* 0x00000011db9e7221 */ /* 0x040fe20000010100 */
[----:B------:R-:W-:Y:S01]  /*5010*/  FADD.FTZ R162, -R219, R21 ;  /* 0x00000015dba27221 */ /* 0x000fe20000010100 */
[----:B------:R-:W-:Y:S04]  /*5020*/  HMMA.16816.F32 R32, R144, R142, R32 ;  /* 0x0000008e9020723c */ /* 0x000fe80000001820 */
[----:B------:R-:W-:Y:S01]  /*5030*/  FSEL R154, R154, R219, P0 ;  /* 0x000000db9a9a7208 */ /* 0x000fe20000000000 */
[----:B------:R-:W-:Y:S01]  /*5040*/  FMUL.FTZ R220, R220, R155 ;  /* 0x0000009bdcdc7220 */ /* 0x000fe20000410000 */
[----:B------:R-:W-:Y:S03]  /*5050*/  FSETP.GE.FTZ.AND P0, PT, R233, RZ, PT ;  /* 0x000000ffe900720b */ /* 0x000fe60003f16000 */
[----:B------:R-:W-:Y:S01]  /*5060*/  FMUL.FTZ R221, R221, R154 ;  /* 0x0000009adddd7220 */ /* 0x000fe20000410000 */
[-C--:B------:R-:W-:Y:S01]  /*5070*/  FSEL R158, R158, R219.reuse, P0 ;  /* 0x000000db9e9e7208 */ /* 0x080fe20000000000 */
[----:B------:R-:W-:Y:S01]  /*5080*/  FADD.FTZ R154, -R219, R16 ;  /* 0x00000010db9a7221 */ /* 0x000fe20000010100 */
[----:B------:R-:W-:Y:S02]  /*5090*/  FSETP.GE.FTZ.AND P0, PT, R247, RZ, PT ;  /* 0x000000fff700720b */ /* 0x000fe40003f16000 */
[----:B------:R-:W-:Y:S01]  /*50a0*/  F2FP.F16.F32.PACK_AB R221, R221, R220 ;  /* 0x000000dcdddd723e */ /* 0x000fe200000000ff */
[----:B------:R-:W-:Y:S01]  /*50b0*/  FMUL.FTZ R233, R233, R158 ;  /* 0x0000009ee9e97220 */ /* 0x000fe20000410000 */
[----:B------:R-:W-:Y:S01]  /*50c0*/  FSEL R17, R154, R219, P1 ;  /* 0x000000db9a117208 */ /* 0x000fe20000800000 */
[----:B------:R-:W-:Y:S01]  /*50d0*/  FADD.FTZ R154, -R219, R20 ;  /* 0x00000014db9a7221 */ /* 0x000fe20000010100 */
[----:B------:R-:W-:Y:S01]  /*50e0*/  FSETP.GE.FTZ.AND P1, PT, R237, RZ, PT ;  /* 0x000000ffed00720b */ /* 0x000fe20003f36000 */
[----:B------:R-:W-:Y:S02]  /*50f0*/  FADD.FTZ R220, -R218, R7 ;  /* 0x00000007dadc7221 */ /* 0x000fe40000010100 */
[----:B------:R-:W-:Y:S01]  /*5100*/  FMUL.FTZ R232, R232, R17 ;  /* 0x00000011e8e87220 */ /* 0x000fe20000410000 */
[-C--:B------:R-:W-:Y:S01]  /*5110*/  FSEL R17, R154, R219.reuse, P2 ;  /* 0x000000db9a117208 */ /* 0x080fe20001000000 */
[----:B------:R-:W-:Y:S01]  /*5120*/  FADD.FTZ R154, -R219, R32 ;  /* 0x00000020db9a7221 */ /* 0x000fe20000010100 */
[----:B------:R-:W-:Y:S02]  /*5130*/  FSEL R162, R162, R219, P1 ;  /* 0x000000dba2a27208 */ /* 0x000fe40000800000 */
[----:B------:R-:W-:Y:S01]  /*5140*/  FSETP.GE.FTZ.AND P1, PT, R246, RZ, PT ;  /* 0x000000fff600720b */ /* 0x000fe20003f36000 */
[----:B------:R-:W-:Y:S01]  /*5150*/  FMUL.FTZ R236, R236, R17 ;  /* 0x00000011ecec7220 */ /* 0x000fe20000410000 */
[----:B------:R-:W-:Y:S01]  /*5160*/  F2FP.F16.F32.PACK_AB R232, R233, R232 ;  /* 0x000000e8e9e8723e */ /* 0x000fe200000000ff */
        /* <DEDUP_REMOVED lines=9> */
[-C--:B------:R-:W-:Y:S02]  /*5200*/  FSEL R233, R233, R218.reuse, P1 ;  /* 0x000000dae9e97208 */ /* 0x080fe40000800000 */
[----:B------:R-:W-:Y:S01]  /*5210*/  FSEL R220, R220, R218, P0 ;  /* 0x000000dadcdc7208 */ /* 0x000fe20000000000 */
        /* <DEDUP_REMOVED lines=18> */
.L_x_1052:
[C---:B------:R-:W-:Y:S01]  /*5340*/  FADD.FTZ R5, -R218.reuse, R18 ;  /* 0x00000012da057221 */ /* 0x040fe20000010100 */
[----:B------:R-:W-:Y:S01]  /*5350*/  FADD.FTZ R19, -R218, R19 ;  /* 0x00000013da137221 */ /* 0x000fe20000010100 */
[----:B------:R-:W-:Y:S01]  /*5360*/  FSETP.GE.FTZ.AND P0, PT, R235, RZ, PT ;  /* 0x000000ffeb00720b */ /* 0x000fe20003f16000 */
[----:B------:R-:W-:Y:S01]  /*5370*/  FMUL.FTZ R233, R222, R233 ;  /* 0x000000e9dee97220 */ /* 0x000fe20000410000 */
[----:B------:R-:W-:Y:S01]  /*5380*/  FSETP.GE.FTZ.AND P3, PT, R234, RZ, PT ;  /* 0x000000ffea00720b */ /* 0x000fe20003f76000 */
[----:B------:R-:W-:Y:S01]  /*5390*/  FMUL.FTZ R220, R223, R220 ;  /* 0x000000dcdfdc7220 */ /* 0x000fe20000410000 */
[-C--:B------:R-:W-:Y:S01]  /*53a0*/  FSEL R4, R5, R218.reuse, P0 ;  /* 0x000000da05047208 */ /* 0x080fe20000000000 */
[----:B------:R-:W-:Y:S01]  /*53b0*/  STS [R190+-0x4000], R221 ;  /* 0xffc000ddbe007388 */ /* 0x000fe20000000800 */
[----:B------:R-:W-:Y:S01]  /*53c0*/  FSEL R19, R19, R218, P3 ;  /* 0x000000da13137208 */ /* 0x000fe20001800000 */
[----:B------:R-:W-:Y:S01]  /*53d0*/  FADD.FTZ R7, -R218, R22 ;  /* 0x00000016da077221 */ /* 0x000fe20000010100 */
[----:B------:R-:W-:Y:S01]  /*53e0*/  F2FP.F16.F32.PACK_AB R233, R220, R233 ;  /* 0x000000e9dce9723e */ /* 0x000fe200000000ff */
[----:B------:R-:W-:Y:S01]  /*53f0*/  FMUL.FTZ R4, R235, R4 ;  /* 0x00000004eb047220 */ /* 0x000fe20000410000 */
[----:B------:R-:W-:Y:S01]  /*5400*/  FADD.FTZ R23, -R218, R23 ;  /* 0x00000017da177221 */ /* 0x000fe20000010100 */
[----:B------:R-:W-:Y:S01]  /*5410*/  FMUL.FTZ R19, R234, R19 ;  /* 0x00000013ea137220 */ /* 0x000fe20000410000 */
[----:B------:R-:W-:Y:S01]  /*5420*/  FSETP.GE.FTZ.AND P0, PT, R250, RZ, PT ;  /* 0x000000fffa00720b */ /* 0x000fe20003f16000 */
[----:B------:R-:W-:Y:S01]  /*5430*/  STS [R190+-0x3c00], R233 ;  /* 0xffc400e9be007388 */ /* 0x000fe20000000800 */
[----:B------:R-:W-:Y:S01]  /*5440*/  FSETP.GE.FTZ.AND P1, PT, R239, RZ, PT ;  /* 0x000000ffef00720b */ /* 0x000fe20003f36000 */
[----:B------:R-:W-:Y:S01]  /*5450*/  FADD.FTZ R5, -R218, R34 ;  /* 0x00000022da057221 */ /* 0x000fe20000010100 */
[----:B------:R-:W-:Y:S01]  /*5460*/  F2FP.F16.F32.PACK_AB R4, R19, R4 ;  /* 0x000000041304723e */ /* 0x000fe200000000ff */
[C---:B-----5:R-:W-:Y:S01]  /*5470*/  FADD.FTZ R12, -R217.reuse, R12 ;  /* 0x0000000cd90c7221 */ /* 0x060fe20000010100 */
[----:B------:R-:W-:Y:S01]  /*5480*/  FSETP.GE.FTZ.AND P2, PT, R238, RZ, PT ;  /* 0x000000ffee00720b */ /* 0x000fe20003f56000 */
[----:B------:R-:W-:Y:S01]  /*5490*/  FADD.FTZ R8, -R217, R8 ;  /* 0x00000008d9087221 */ /* 0x000fe20000010100 */
[-C--:B------:R-:W-:Y:S01]  /*54a0*/  FSEL R6, R23, R218.reuse, P1 ;  /* 0x000000da17067208 */ /* 0x080fe20000800000 */
[----:B------:R2:W-:Y:S01]  /*54b0*/  STS [R199+-0x3c00], R4 ;  /* 0xffc40004c7007388 */ /* 0x0005e20000000800 */
[----:B------:R-:W-:Y:S01]  /*54c0*/  FSEL R7, R7, R218, P2 ;  /* 0x000000da07077208 */ /* 0x000fe20001000000 */
[----:B------:R-:W-:Y:S01]  /*54d0*/  FADD.FTZ R24, -R217, R24 ;  /* 0x00000018d9187221 */ /* 0x000fe20000010100 */
[----:B------:R-:W-:Y:S01]  /*54e0*/  FSETP.GE.FTZ.AND P1, PT, R249, RZ, PT ;  /* 0x000000fff900720b */ /* 0x000fe20003f36000 */
[----:B------:R-:W-:Y:S01]  /*54f0*/  FMUL.FTZ R6, R239, R6 ;  /* 0x00000006ef067220 */ /* 0x000fe20000410000 */
[----:B------:R-:W-:Y:S01]  /*5500*/  FSETP.GE.FTZ.AND P2, PT, R224, RZ, PT ;  /* 0x000000ffe000720b */ /* 0x000fe20003f56000 */
[----:B------:R-:W-:Y:S01]  /*5510*/  FMUL.FTZ R7, R238, R7 ;  /* 0x00000007ee077220 */ /* 0x000fe20000410000 */
[----:B------:R-:W-:Y:S01]  /*5520*/  FSEL R16, R5, R218, P1 ;  /* 0x000000da05107208 */ /* 0x000fe20000800000 */
[----:B------:R-:W-:Y:S01]  /*5530*/  @P0 FADD.FTZ R218, -R218, R35 ;  /* 0x00000023dada0221 */ /* 0x000fe20000010100 */
[----:B------:R-:W-:Y:S01]  /*5540*/  FSETP.GE.FTZ.AND P0, PT, R228, RZ, PT ;  /* 0x000000ffe400720b */ /* 0x000fe20003f16000 */
[C---:B------:R-:W-:Y:S01]  /*5550*/  FADD.FTZ R28, -R217.reuse, R28 ;  /* 0x0000001cd91c7221 */ /* 0x040fe20000010100 */
[----:B------:R-:W-:Y:S01]  /*5560*/  F2FP.F16.F32.PACK_AB R17, R6, R7 ;  /* 0x000000070611723e */ /* 0x000fe200000000ff */
[----:B------:R-:W-:Y:S01]  /*5570*/  FADD.FTZ R6, -R217, R9 ;  /* 0x00000009d9067221 */ /* 0x000fe20000010100 */
[----:B------:R-:W-:Y:S01]  /*5580*/  FSETP.GE.FTZ.AND P1, PT, R225, RZ, PT ;  /* 0x000000ffe100720b */ /* 0x000fe20003f36000 */
[----:B------:R-:W-:Y:S01]  /*5590*/  FMUL.FTZ R16, R249, R16 ;  /* 0x00000010f9107220 */ /* 0x000fe20000410000 */
[-C--:B------:R-:W-:Y:S01]  /*55a0*/  FSEL R9, R12, R217.reuse, P0 ;  /* 0x000000d90c097208 */ /* 0x080fe20000000000 */
[----:B------:R-:W-:Y:S01]  /*55b0*/  FMUL.FTZ R5, R250, R218 ;  /* 0x000000dafa057220 */ /* 0x000fe20000410000 */
[----:B------:R-:W-:Y:S01]  /*55c0*/  FSETP.GE.FTZ.AND P0, PT, R245, RZ, PT ;  /* 0x000000fff500720b */ /* 0x000fe20003f16000 */
[----:B------:R-:W-:Y:S01]  /*55d0*/  FADD.FTZ R19, -R216, R10 ;  /* 0x0000000ad8137221 */ /* 0x000fe20000010100 */
[-C--:B------:R-:W-:Y:S01]  /*55e0*/  FSEL R7, R8, R217.reuse, P2 ;  /* 0x000000d908077208 */ /* 0x080fe20001000000 */
[C---:B------:R-:W-:Y:S01]  /*55f0*/  FADD.FTZ R8, -R217.reuse, R13 ;  /* 0x0000000dd9087221 */ /* 0x040fe20000010100 */
[----:B------:R-:W-:Y:S01]  /*5600*/  FSEL R6, R6, R217, P1 ;  /* 0x000000d906067208 */ /* 0x000fe20000800000 */
[----:B------:R-:W-:Y:S01]  /*5610*/  FADD.FTZ R11, -R216, R11 ;  /* 0x0000000bd80b7221 */ /* 0x000fe20000010100 */
[----:B------:R-:W-:Y:S01]  /*5620*/  FSETP.GE.FTZ.AND P3, PT, R240, RZ, PT ;  /* 0x000000fff000720b */ /* 0x000fe20003f76000 */
[----:B------:R-:W-:Y:S01]  /*5630*/  FMUL.FTZ R7, R224, R7 ;  /* 0x00000007e0077220 */ /* 0x000fe20000410000 */
[----:B--2---:R-:W-:Y:S01]  /*5640*/  FADD.FTZ R4, -R217, R25 ;  /* 0x00000019d9047221 */ /* 0x004fe20000010100 */
[----:B------:R-:W-:Y:S01]  /*5650*/  FSETP.GE.FTZ.AND P1, PT, R229, RZ, PT ;  /* 0x000000ffe500720b */ /* 0x000fe20003f36000 */
[----:B------:R-:W-:Y:S01]  /*5660*/  FMUL.FTZ R6, R225, R6 ;  /* 0x00000006e1067220 */ /* 0x000fe20000410000 */
[----:B------:R-:W-:Y:S01]  /*5670*/  FSETP.GE.FTZ.AND P2, PT, R241, RZ, PT ;  /* 0x000000fff100720b */ /* 0x000fe20003f56000 */
[----:B------:R-:W-:Y:S01]  /*5680*/  FADD.FTZ R15, -R216, R15 ;  /* 0x0000000fd80f7221 */ /* 0x000fe20000010100 */
[----:B------:R-:W-:Y:S01]  /*5690*/  F2FP.F16.F32.PACK_AB R32, R5, R16 ;  /* 0x000000100520723e */ /* 0x000fe200000000ff */
[----:B------:R-:W-:Y:S01]  /*56a0*/  FMUL.FTZ R9, R228, R9 ;  /* 0x00000009e4097220 */ /* 0x000fe20000410000 */
[-C--:B------:R-:W-:Y:S01]  /*56b0*/  FSEL R5, R24, R217.reuse, P3 ;  /* 0x000000d918057208 */ /* 0x080fe20001800000 */
[----:B------:R-:W-:Y:S01]  /*56c0*/  STS [R199+-0x4000], R232 ;  /* 0xffc000e8c7007388 */ /* 0x000fe20000000800 */
[-C--:B------:R-:W-:Y:S01]  /*56d0*/  FSEL R8, R8, R217.reuse, P1 ;  /* 0x000000d908087208 */ /* 0x080fe20000800000 */
[----:B------:R-:W-:Y:S01]  /*56e0*/  FADD.FTZ R27, -R216, R27 ;  /* 0x0000001bd81b7221 */ /* 0x000fe20000010100 */
        /* <DEDUP_REMOVED lines=8> */
[----:B------:R-:W-:Y:S01]  /*5770*/  FSETP.GE.FTZ.AND P1, PT, R227, RZ, PT ;  /* 0x000000ffe300720b */ /* 0x000fe20003f36000 */
[----:B------:R-:W-:Y:S01]  /*5780*/  STS [R190+-0x3000], R7 ;  /* 0xffd00007be007388 */ /* 0x000fe20000000800 */
[----:B------:R-:W-:Y:S01]  /*5790*/  FSETP.GE.FTZ.AND P0, PT, R226, RZ, PT ;  /* 0x000000ffe200720b */ /* 0x000fe20003f16000 */
[----:B------:R-:W-:Y:S01]  /*57a0*/  FMUL.FTZ R13, R244, R13 ;  /* 0x0000000df40d7220 */ /* 0x000fe20000410000 */
[----:B------:R-:W-:Y:S01]  /*57b0*/  F2FP.F16.F32.PACK_AB R29, R4, R5 ;  /* 0x00000005041d723e */ /* 0x000fe200000000ff */
[----:B------:R-:W-:Y:S01]  /*57c0*/  FMUL.FTZ R6, R245, R217 ;  /* 0x000000d9f5067220 */ /* 0x000fe20000410000 */
[-C--:B------:R-:W-:Y:S01]  /*57d0*/  FSEL R4, R19, R216.reuse, P1 ;  /* 0x000000d813047208 */ /* 0x080fe20000800000 */
[----:B------:R-:W-:Y:S01]  /*57e0*/  FADD.FTZ R5, -R216, R14 ;  /* 0x0000000ed8057221 */ /* 0x000fe20000010100 */
[----:B------:R-:W-:Y:S01]  /*57f0*/  FSEL R11, R11, R216, P0 ;  /* 0x000000d80b0b7208 */ /* 0x000fe20000000000 */
[----:B------:R-:W-:Y:S01]  /*5800*/  IMAD R160, R194, UR6, RZ ;  /* 0x00000006c2a07c24 */ /* 0x000fe2000f8e02ff */
[----:B------:R-:W-:Y:S01]  /*5810*/  FSETP.GE.FTZ.AND P4, PT, R231, RZ, PT ;  /* 0x000000ffe700720b */ /* 0x000fe20003f96000 */
[----:B------:R-:W-:Y:S01]  /*5820*/  FMUL.FTZ R4, R227, R4 ;  /* 0x00000004e3047220 */ /* 0x000fe20000410000 */
[----:B------:R-:W-:Y:S01]  /*5830*/  FSETP.GE.FTZ.AND P1, PT, R230, RZ, PT ;  /* 0x000000ffe600720b */ /* 0x000fe20003f36000 */
[----:B------:R-:W-:Y:S01]  /*5840*/  FMUL.FTZ R11, R226, R11 ;  /* 0x0000000be20b7220 */ /* 0x000fe20000410000 */
[----:B------:R-:W-:Y:S01]  /*5850*/  F2FP.F16.F32.PACK_AB R132, R6, R13 ;  /* 0x0000000d0684723e */ /* 0x000fe200000000ff */
[----:B------:R-:W-:Y:S01]  /*5860*/  FADD.FTZ R13, -R216, R30 ;  /* 0x0000001ed80d7221 */ /* 0x000fe20000010100 */
[-C--:B------:R-:W-:Y:S02]  /*5870*/  FSEL R6, R15, R216.reuse, P4 ;  /* 0x000000d80f067208 */ /* 0x080fe40002000000 */
[----:B------:R-:W-:Y:S02]  /*5880*/  FSEL R5, R5, R216, P1 ;  /* 0x000000d805057208 */ /* 0x000fe40000800000 */
[----:B------:R-:W-:Y:S01]  /*5890*/  FSETP.GE.FTZ.AND P0, PT, R252, RZ, PT ;  /* 0x000000fffc00720b */ /* 0x000fe20003f16000 */
[----:B------:R-:W-:Y:S01]  /*58a0*/  FMUL.FTZ R6, R231, R6 ;  /* 0x00000006e7067220 */ /* 0x000fe20000410000 */
[----:B------:R-:W-:Y:S01]  /*58b0*/  F2FP.F16.F32.PACK_AB R8, R8, R9 ;  /* 0x000000090808723e */ /* 0x000fe200000000ff */
[----:B------:R-:W-:Y:S01]  /*58c0*/  FMUL.FTZ R5, R230, R5 ;  /* 0x00000005e6057220 */ /* 0x000fe20000410000 */
[----:B------:R-:W-:Y:S01]  /*58d0*/  F2FP.F16.F32.PACK_AB R11, R11, R4 ;  /* 0x000000040b0b723e */ /* 0x000fe200000000ff */
[----:B------:R-:W-:Y:S01]  /*58e0*/  FADD.FTZ R9, -R216, R26 ;  /* 0x0000001ad8097221 */ /* 0x000fe20000010100 */
[----:B------:R-:W-:Y:S02]  /*58f0*/  FSETP.GE.FTZ.AND P2, PT, R243, RZ, PT ;  /* 0x000000fff300720b */ /* 0x000fe40003f56000 */
[----:B------:R-:W-:Y:S01]  /*5900*/  FSETP.GE.FTZ.AND P3, PT, R242, RZ, PT ;  /* 0x000000fff200720b */ /* 0x000fe20003f76000 */
[----:B------:R-:W-:Y:S01]  /*5910*/  STS [R190+-0x2c00], R11 ;  /* 0xffd4000bbe007388 */ /* 0x000fe20000000800 */
[----:B------:R-:W-:Y:S02]  /*5920*/  F2FP.F16.F32.PACK_AB R12, R6, R5 ;  /* 0x00000005060c723e */ /* 0x000fe400000000ff */
[-C--:B------:R-:W-:Y:S02]  /*5930*/  FSEL R10, R27, R216.reuse, P2 ;  /* 0x000000d81b0a7208 */ /* 0x080fe40001000000 */
[----:B------:R-:W-:Y:S01]  /*5940*/  STS [R199+-0x3000], R8 ;  /* 0xffd00008c7007388 */ /* 0x000fe20000000800 */
[----:B------:R-:W-:Y:S02]  /*5950*/  FSEL R9, R9, R216, P3 ;  /* 0x000000d809097208 */ /* 0x000fe40001800000 */
[----:B------:R-:W-:Y:S02]  /*5960*/  FSETP.GE.FTZ.AND P1, PT, R248, RZ, PT ;  /* 0x000000fff800720b */ /* 0x000fe40003f36000 */
[----:B------:R-:W-:Y:S01]  /*5970*/  STS [R199+-0x2c00], R12 ;  /* 0xffd4000cc7007388 */ /* 0x000fe20000000800 */
[----:B------:R-:W-:Y:S01]  /*5980*/  FMUL.FTZ R10, R243, R10 ;  /* 0x0000000af30a7220 */ /* 0x000fe20000410000 */
[----:B------:R-:W-:Y:S01]  /*5990*/  FMUL.FTZ R9, R242, R9 ;  /* 0x00000009f2097220 */ /* 0x000fe20000410000 */
[----:B------:R-:W-:Y:S01]  /*59a0*/  FSEL R13, R13, R216, P1 ;  /* 0x000000d80d0d7208 */ /* 0x000fe20000800000 */
[----:B------:R-:W-:Y:S01]  /*59b0*/  @P0 FADD.FTZ R216, -R216, R31 ;  /* 0x0000001fd8d80221 */ /* 0x000fe20000010100 */
[----:B------:R-:W-:Y:S01]  /*59c0*/  F2FP.F16.F32.PACK_AB R246, R219, R246 ;  /* 0x000000f6dbf6723e */ /* 0x000fe200000000ff */
[----:B------:R-:W-:Y:S01]  /*59d0*/  STS [R192+-0x4000], R237 ;  /* 0xffc000edc0007388 */ /* 0x000fe20000000800 */
[----:B------:R-:W-:Y:S01]  /*59e0*/  F2FP.F16.F32.PACK_AB R33, R10, R9 ;  /* 0x000000090a21723e */ /* 0x000fe200000000ff */
[----:B------:R-:W-:Y:S01]  /*59f0*/  FMUL.FTZ R13, R248, R13 ;  /* 0x0000000df80d7220 */ /* 0x000fe20000410000 */
[----:B------:R-:W-:Y:S02]  /*5a00*/  FMUL.FTZ R216, R252, R216 ;  /* 0x000000d8fcd87220 */ /* 0x000fe40000410000 */
[----:B------:R-:W-:Y:S05]  /*5a10*/  STS [R192+-0x3c00], R17 ;  /* 0xffc40011c0007388 */ /* 0x000fea0000000800 */
[----:B------:R-:W-:Y:S01]  /*5a20*/  STS [R251+-0x4000], R246 ;  /* 0xffc000f6fb007388 */ /* 0x000fe20000000800 */
[----:B------:R-:W-:Y:S04]  /*5a30*/  F2FP.F16.F32.PACK_AB R216, R216, R13 ;  /* 0x0000000dd8d8723e */ /* 0x000fe800000000ff */
        /* <DEDUP_REMOVED lines=80> */
[----:B------:R-:W-:Y:S05]  /*5f40*/  IADD3 R4, P0, PT, RZ, -UR29, RZ ;  /* 0x8000001dff047c10 */ /* 0x000fea000ff1e0ff */
[----:B------:R-:W-:Y:S05]  /*5f50*/  IMAD.X R5, RZ, RZ, ~UR12, P0 ;  /* 0x8000000cff057e24 */ /* 0x000fea00080e06ff */
[----:B------:R-:W-:Y:S04]  /*5f60*/  SHF.R.S64 R7, R4, 0x1f, R5 ;  /* 0x0000001f04077819 */ /* 0x000fe80000001005 */
[----:B------:R-:W-:Y:S04]  /*5f70*/  IADD3 R212, P0, PT, R212, R7, RZ ;  /* 0x00000007d4d47210 */ /* 0x000fe80007f1e0ff */
[----:B------:R-:W-:Y:S05]  /*5f80*/  LEA.HI.X.SX32 R213, R5, R213, 0x1, P0 ;  /* 0x000000d505d57211 */ /* 0x000fea00000f0eff */
[----:B------:R-:W-:Y:S01]  /*5f90*/  @!PT LDS RZ, [RZ] ;  /* 0x00000000fffff984 */ /* 0x000fe20000000800 */
[----:B------:R-:W-:Y:S01]  /*5fa0*/  @!PT LDS RZ, [RZ] ;  /* 0x00000000fffff984 */ /* 0x000fe20000000800 */
[----:B------:R-:W-:Y:S01]  /*5fb0*/  @!PT LDS RZ, [RZ] ;  /* 0x00000000fffff984 */ /* 0x000fe20000000800 */
[----:B------:R1:W-:Y:S04]  /*5fc0*/  LDGSTS.E.BYPASS.LTC128B.128 [R191+0x6000], desc[UR30][R212.64] ;  /* 0x06000000d4bf7fae */ /* 0x0003e8000b981a1e */
[----:B------:R1:W-:Y:S04]  /*5fd0*/  LDGSTS.E.BYPASS.LTC128B.128 [R191+0x7000], desc[UR30][R212.64+0x40] ;  /* 0x07000040d4bf7fae */ /* 0x0003e8000b981a1e */
[----:B------:R1:W-:Y:S04]  /*5fe0*/  LDGSTS.E.BYPASS.LTC128B.128 [R191+0x8000], desc[UR30][R212.64+0x80] ;  /* 0x08000080d4bf7fae */ /* 0x0003e8000b981a1e */
[----:B------:R-:W0:Y:S02]  /*5ff0*/  LDGDEPBAR ;  /* 0x00000000000079af */ /* 0x000e240000000000 */
.L_x_1053:
[----:B------:R-:W-:Y:S01]  /*6000*/  LDSM.16.M88.4 R28, [R182+0x15000] ;  /* 0x01500000b61c783b */ /* 0x000fe20000000200 */
[----:B------:R-:W-:Y:S01]  /*6010*/  UISETP.NE.AND UP3, UPT, UR37, URZ, UPT ;  /* 0x000000ff2500728c */ /* 0x000fe2000bf65270 */
[----:B------:R-:W-:Y:S01]  /*6020*/  VIADD R201, R201, 0xfffffffc ;  /* 0xfffffffcc9c97836 */ /* 0x000fe20000000000 */
[----:B------:R-:W-:Y:S01]  /*6030*/  ULOP3.LUT UR4, UR37, 0x1, URZ, 0xc0, !UPT ;  /* 0x0000000125047892 */ /* 0x000fe2000f8ec0ff */
[----:B------:R-:W2:Y:S01]  /*6040*/  LDSM.16.MT88.4 R8, [R183+0x9000] ;  /* 0x00900000b708783b */ /* 0x000ea20000004200 */
[----:B------:R-:W-:Y:S02]  /*6050*/  UIADD3 UR43, UPT, UPT, UR37, -0x1, URZ ;  /* 0xffffffff252b7890 */ /* 0x000fe4000fffe0ff */
[----:B------:R-:W-:Y:S01]  /*6060*/  PLOP3.LUT P1, PT, PT, PT, UP3, 0x80, 0x8 ;  /* 0x000000000008781c */ /* 0x000fe20003f2f038 */
[----:B------:R-:W3:Y:S01]  /*6070*/  LDSM.16.MT88.4 R16, [R183+0xb000] ;  /* 0x00b00000b710783b */ /* 0x000ee20000004200 */
[----:B------:R-:W-:Y:S03]  /*6080*/  UISETP.NE.U32.AND UP1, UPT, UR4, 0x1, UPT ;  /* 0x000000010400788c */ /* 0x000fe6000bf25070 */
[----:B------:R-:W4:Y:S01]  /*6090*/  LDSM.16.MT88.4 R24, [R183+0xd000] ;  /* 0x00d00000b718783b */ /* 0x000f220000004200 */
[----:B------:R-:W-:Y:S03]  /*60a0*/  @UP3 UIADD3 UR42, UP2, UPT, UR52, -0x100, URZ ;  /* 0xffffff00342a3890 */ /* 0x000fe6000ff5e0ff */
[----:B------:R-:W-:Y:S01]  /*60b0*/  LDSM.16.M88.4 R32, [R2+0x15000] ;  /* 0x015000000220783b */ /* 0x000fe20000000200 */
[----:B------:R-:W-:Y:S03]  /*60c0*/  @UP3 UIADD3.X UR4, UPT, UPT, UR53, -0x1, URZ, UP2, !UPT ;  /* 0xffffffff35043890 */ /* 0x000fe600097fe4ff */
[----:B------:R-:W1:Y:S01]  /*60d0*/  LDSM.16.MT88.4 R132, [R183+0x9400] ;  /* 0x00940000b784783b */ /* 0x000e620000004200 */
[----:B------:R-:W-:Y:S01]  /*60e0*/  @P1 IMAD.WIDE.U32 R216, R188, R195, UR52 ;  /* 0x00000034bcd81e25 */ /* 0x000fe2000f8e00c3 */
[----:B------:R-:W-:Y:S02]  /*60f0*/  @UP3 UMOV UR52, UR42 ;  /* 0x0000002a00343c82 */ /* 0x000fe40008000000 */
[----:B------:R-:W1:Y:S01]  /*6100*/  LDSM.16.MT88.4 R136, [R183+0xb400] ;  /* 0x00b40000b788783b */ /* 0x000e620000004200 */
[----:B------:R-:W-:Y:S03]  /*6110*/  @UP3 UMOV UR53, UR4 ;  /* 0x0000000400353c82 */ /* 0x000fe60008000000 */
[----:B------:R-:W1:Y:S04]  /*6120*/  LDSM.16.MT88.4 R140, [R183+0xd400] ;  /* 0x00d40000b78c783b */ /* 0x000e680000004200 */
[----:B------:R-:W-:Y:S04]  /*6130*/  LDSM.16.M88.4 R144, [R178] ;  /* 0x00000000b290783b */ /* 0x000fe80000000200 */
[----:B------:R-:W1:Y:S04]  /*6140*/  LDSM.16.MT88.4 R148, [R183+0x9800] ;  /* 0x00980000b794783b */ /* 0x000e680000004200 */
[----:B------:R-:W-:Y:S01]  /*6150*/  LDSM.16.MT88.4 R152, [R183+0x9c00] ;  /* 0x009c0000b798783b */ /* 0x000fe20000004200 */
[C---:B--2---:R-:W-:Y:S03]  /*6160*/  HMMA.16816.F32 R4, R28.reuse, R8, RZ ;  /* 0x000000081c04723c */ /* 0x044fe600000018ff */
[----:B------:R-:W-:Y:S04]  /*6170*/  LDSM.16.MT88.4 R156, [R183+0xa000] ;  /* 0x00a00000b79c783b */ /* 0x000fe80000004200 */
[----:B------:R2:W5:Y:S01]  /*6180*/  @P1 LDG.E R205, desc[UR30][R216.64+-0x100] ;  /* 0xffff001ed8cd1981 */ /* 0x000562000c1e1900 */
[C---:B------:R-:W-:Y:S03]  /*6190*/  HMMA.16816.F32 R8, R28.reuse, R10, RZ ;  /* 0x0000000a1c08723c */ /* 0x040fe600000018ff */
[----:B------:R2:W5:Y:S04]  /*61a0*/  @P1 LDG.E R204, desc[UR30][R216.64+-0xe0] ;  /* 0xffff201ed8cc1981 */ /* 0x000568000c1e1900 */
[----:B------:R2:W5:Y:S01]  /*61b0*/  @P1 LDG.E R203, desc[UR30][R216.64+-0x80] ;  /* 0xffff801ed8cb1981 */ /* 0x000562000c1e1900 */
[C---:B---3--:R-:W-:Y:S03]  /*61c0*/  HMMA.16816.F32 R12, R28.reuse, R16, RZ ;  /* 0x000000101c0c723c */ /* 0x048fe600000018ff */
[----:B------:R2:W5:Y:S05]  /*61d0*/  @P1 LDG.E R202, desc[UR30][R216.64+-0x60] ;  /* 0xffffa01ed8ca1981 */ /* 0x00056a000c1e1900 */
[C---:B------:R-:W-:Y:S08]  /*61e0*/  HMMA.16816.F32 R16, R28.reuse, R18, RZ ;  /* 0x000000121c10723c */ /* 0x040ff000000018ff */
[C---:B----4-:R-:W-:Y:S08]  /*61f0*/  HMMA.16816.F32 R20, R28.reuse, R24, RZ ;  /* 0x000000181c14723c */ /* 0x050ff000000018ff */
[----:B------:R-:W-:Y:S01]  /*6200*/  HMMA.16816.F32 R24, R28, R26, RZ ;  /* 0x0000001a1c18723c */ /* 0x000fe200000018ff */
[----:B------:R-:W3:Y:S07]  /*6210*/  LDSM.16.MT88.4 R28, [R183+0xb800] ;  /* 0x00b80000b71c783b */ /* 0x000eee0000004200 */
[C---:B-1----:R-:W-:Y:S08]  /*6220*/  HMMA.16816.F32 R4, R32.reuse, R132, R4 ;  /* 0x000000842004723c */ /* 0x042ff00000001804 */
[C---:B------:R-:W-:Y:S01]  /*6230*/  HMMA.16816.F32 R8, R32.reuse, R134, R8 ;  /* 0x000000862008723c */ /* 0x040fe20000001808 */
[----:B------:R-:W1:Y:S07]  /*6240*/  LDSM.16.MT88.4 R132, [R183+0xd800] ;  /* 0x00d80000b784783b */ /* 0x000e6e0000004200 */
[C---:B------:R-:W-:Y:S08]  /*6250*/  HMMA.16816.F32 R12, R32.reuse, R136, R12 ;  /* 0x00000088200c723c */ /* 0x040ff0000000180c */
[C---:B------:R-:W-:Y:S01]  /*6260*/  HMMA.16816.F32 R16, R32.reuse, R138, R16 ;  /* 0x0000008a2010723c */ /* 0x040fe20000001810 */
[----:B------:R-:W4:Y:S07]  /*6270*/  LDSM.16.M88.4 R136, [R0] ;  /* 0x000000000088783b */ /* 0x000f2e0000000200 */
[C---:B------:R-:W-:Y:S08]  /*6280*/  HMMA.16816.F32 R20, R32.reuse, R140, R20 ;  /* 0x0000008c2014723c */ /* 0x040ff00000001814 */
[----:B------:R-:W-:Y:S01]  /*6290*/  HMMA.16816.F32 R24, R32, R142, R24 ;  /* 0x0000008e2018723c */ /* 0x000fe20000001818 */
[----:B------:R-:W2:Y:S04]  /*62a0*/  LDSM.16.MT88.4 R32, [R183+0xbc00] ;  /* 0x00bc0000b720783b */ /* 0x000ea80000004200 */
[----:B------:R-:W2:Y:S03]  /*62b0*/  LDSM.16.MT88.4 R140, [R183+0xdc00] ;  /* 0x00dc0000b78c783b */ /* 0x000ea60000004200 */
[C---:B------:R-:W-:Y:S08]  /*62c0*/  HMMA.16816.F32 R4, R144.reuse, R148, R4 ;  /* 0x000000949004723c */ /* 0x040ff00000001804 */
[C---:B------:R-:W-:Y:S01]  /*62d0*/  HMMA.16816.F32 R8, R144.reuse, R150, R8 ;  /* 0x000000969008723c */ /* 0x040fe20000001808 */
[----:B------:R-:W2:Y:S07]  /*62e0*/  LDSM.16.M88.4 R148, [R182+0x17000] ;  /* 0x01700000b694783b */ /* 0x000eae0000000200 */
[C---:B---3--:R-:W-:Y:S08]  /*62f0*/  HMMA.16816.F32 R12, R144.reuse, R28, R12 ;  /* 0x0000001c900c723c */ /* 0x048ff0000000180c */
[C---:B------:R-:W-:Y:S01]  /*6300*/  HMMA.16816.F32 R16, R144.reuse, R30, R16 ;  /* 0x0000001e9010723c */ /* 0x040fe20000001810 */
[----:B------:R-:W3:Y:S07]  /*6310*/  LDSM.16.MT88.4 R28, [R183+0xc000] ;  /* 0x00c00000b71c783b */ /* 0x000eee0000004200 */
[C---:B-1----:R-:W-:Y:S08]  /*6320*/  HMMA.16816.F32 R20, R144.reuse, R132, R20 ;  /* 0x000000849014723c */ /* 0x042ff00000001814 */
[----:B------:R-:W-:Y:S01]  /*6330*/  HMMA.16816.F32 R24, R144, R134, R24 ;  /* 0x000000869018723c */ /* 0x000fe20000001818 */
[----:B------:R-:W1:Y:S01]  /*6340*/  LDSM.16.MT88.4 R132, [R183+0xe000] ;  /* 0x00e00000b784783b */ /* 0x000e620000004200 */
[----:B------:R-:W-:Y:S05]  /*6350*/  IMAD.U32 R145, RZ, RZ, UR38 ;  /* 0x00000026ff917e24 */ /* 0x000fea000f8e00ff */
[----:B------:R-:W-:Y:S01]  /*6360*/  LEA R144, P0, R145, R210, 0x2 ;  /* 0x000000d291907211 */ /* 0x000fe200078010ff */
[C---:B----4-:R-:W-:Y:S08]  /*6370*/  HMMA.16816.F32 R4, R136.reuse, R152, R4 ;  /* 0x000000988804723c */ /* 0x050ff00000001804 */
[C---:B------:R-:W-:Y:S08]  /*6380*/  HMMA.16816.F32 R8, R136.reuse, R154, R8 ;  /* 0x0000009a8808723c */ /* 0x040ff00000001808 */
[C---:B--2---:R-:W-:Y:S08]  /*6390*/  HMMA.16816.F32 R12, R136.reuse, R32, R12 ;  /* 0x00000020880c723c */ /* 0x044ff0000000180c */
[C---:B------:R-:W-:Y:S01]  /*63a0*/  HMMA.16816.F32 R16, R136.reuse, R34, R16 ;  /* 0x000000228810723c */ /* 0x040fe20000001810 */
[----:B------:R-:W-:Y:S07]  /*63b0*/  LDSM.16.M88.4 R32, [R2+0x17000] ;  /* 0x017000000220783b */ /* 0x000fee0000000200 */
[C---:B------:R-:W-:Y:S01]  /*63c0*/  HMMA.16816.F32 R20, R136.reuse, R140, R20 ;  /* 0x0000008c8814723c */ /* 0x040fe20000001814 */
[----:B------:R-:W-:Y:S05]  /*63d0*/  IMAD.U32 R141, RZ, RZ, UR38 ;  /* 0x00000026ff8d7e24 */ /* 0x000fea000f8e00ff */
[----:B------:R-:W-:Y:S02]  /*63e0*/  LEA.HI.X.SX32 R145, R141, R211, 0x2, P0 ;  /* 0x000000d38d917211 */ /* 0x000fe400000f16ff */
[----:B------:R-:W-:Y:S01]  /*63f0*/  HMMA.16816.F32 R24, R136, R142, R24 ;  /* 0x0000008e8818723c */ /* 0x000fe20000001818 */
[----:B------:R-:W2:Y:S02]  /*6400*/  LDSM.16.MT88.4 R136, [R183+0xa400] ;  /* 0x00a40000b788783b */ /* 0x000ea40000004200 */
[C---:B------:R-:W-:Y:S02]  /*6410*/  LEA R146, P0, R160.reuse, R144, 0x5 ;  /* 0x00000090a0927211 */ /* 0x040fe400078028ff */
[----:B------:R-:W-:Y:S02]  /*6420*/  LDSM.16.MT88.4 R140, [R183+0xa800] ;  /* 0x00a80000b78c783b */ /* 0x000fe40000004200 */
[C---:B------:R-:W-:Y:S01]  /*6430*/  LEA.HI.X.SX32 R147, R160.reuse, R145, 0x5, P0 ;  /* 0x00000091a0937211 */ /* 0x040fe200000f2eff */
[C---:B------:R-:W-:Y:S08]  /*6440*/  HMMA.16816.F32 R4, R148.reuse, R156, R4 ;  /* 0x0000009c9404723c */ /* 0x040ff00000001804 */
[C---:B------:R-:W-:Y:S08]  /*6450*/  HMMA.16816.F32 R8, R148.reuse, R158, R8 ;  /* 0x0000009e9408723c */ /* 0x040ff00000001808 */
[C---:B---3--:R-:W-:Y:S08]  /*6460*/  HMMA.16816.F32 R12, R148.reuse, R28, R12 ;  /* 0x0000001c940c723c */ /* 0x048ff0000000180c */
[C---:B------:R-:W-:Y:S01]  /*6470*/  HMMA.16816.F32 R16, R148.reuse, R30, R16 ;  /* 0x0000001e9410723c */ /* 0x040fe20000001810 */
[----:B------:R-:W3:Y:S07]  /*6480*/  LDSM.16.MT88.4 R28, [R183+0xc400] ;  /* 0x00c40000b71c783b */ /* 0x000eee0000004200 */
[C---:B-1----:R-:W-:Y:S08]  /*6490*/  HMMA.16816.F32 R20, R148.reuse, R132, R20 ;  /* 0x000000849414723c */ /* 0x042ff00000001814 */
[----:B------:R-:W-:Y:S01]  /*64a0*/  HMMA.16816.F32 R24, R148, R134, R24 ;  /* 0x000000869418723c */ /* 0x000fe20000001818 */
[----:B------:R-:W1:Y:S02]  /*64b0*/  LDSM.16.MT88.4 R132, [R183+0xe400] ;  /* 0x00e40000b784783b */ /* 0x000e640000004200 */
[C---:B------:R-:W-:Y:S04]  /*64c0*/  LEA R148, P0, R160.reuse, R146, 0x5 ;  /* 0x00000092a0947211 */ /* 0x040fe800078028ff */
[C---:B------:R-:W-:Y:S01]  /*64d0*/  LEA.HI.X.SX32 R149, R160.reuse, R147, 0x5, P0 ;  /* 0x00000093a0957211 */ /* 0x040fe200000f2eff */
[C---:B--2---:R-:W-:Y:S05]  /*64e0*/  HMMA.16816.F32 R4, R32.reuse, R136, R4 ;  /* 0x000000882004723c */ /* 0x044fea0000001804 */
[C---:B------:R-:W-:Y:S03]  /*64f0*/  LEA R150, P0, R160.reuse, R148, 0x5 ;  /* 0x00000094a0967211 */ /* 0x040fe600078028ff */
[C---:B------:R-:W-:Y:S01]  /*6500*/  HMMA.16816.F32 R8, R32.reuse, R138, R8 ;  /* 0x0000008a2008723c */ /* 0x040fe20000001808 */
[----:B------:R-:W2:Y:S02]  /*6510*/  LDSM.16.M88.4 R136, [R178+0x2000] ;  /* 0x00200000b288783b */ /* 0x000ea40000000200 */
        /* <DEDUP_REMOVED lines=34> */
[C---:B------:R-:W-:Y:S03]  /*6740*/  LEA R172, P0, R160.reuse, R170, 0x5 ;  /* 0x000000aaa0ac7211 */ /* 0x040fe600078028ff */
[C---:B--2---:R-:W-:Y:S05]  /*6750*/  HMMA.16816.F32 R4, R132.reuse, R140, R4 ;  /* 0x0000008c8404723c */ /* 0x044fea0000001804 */
[C---:B------:R-:W-:Y:S03]  /*6760*/  LEA.HI.X.SX32 R173, R160.reuse, R171, 0x5, P0 ;  /* 0x000000aba0ad7211 */ /* 0x040fe600000f2eff */
[C---:B------:R-:W-:Y:S03]  /*6770*/  HMMA.16816.F32 R8, R132.reuse, R142, R8 ;  /* 0x0000008e8408723c */ /* 0x040fe60000001808 */
[C---:B------:R-:W-:Y:S03]  /*6780*/  IMAD.WIDE R136, R160.reuse, -0xc0, R172 ;  /* 0xffffff40a0887825 */ /* 0x040fe600078e02ac */
[C---:B------:R-:W-:Y:S02]  /*6790*/  LEA R138, P0, R160.reuse, R136, 0x5 ;  /* 0x00000088a08a7211 */ /* 0x040fe400078028ff */
[C---:B---3--:R-:W-:Y:S03]  /*67a0*/  HMMA.16816.F32 R12, R132.reuse, R28, R12 ;  /* 0x0000001c840c723c */ /* 0x048fe6000000180c */
[----:B------:R-:W-:Y:S01]  /*67b0*/  REDG.E.ADD.F32.FTZ.RN.STRONG.GPU desc[UR30][R210.64], R4 ;  /* 0x00000004d20079a6 */ /* 0x000fe2000c12f31e */
[C---:B------:R-:W-:Y:S02]  /*67c0*/  LEA.HI.X.SX32 R139, R160.reuse, R137, 0x5, P0 ;  /* 0x00000089a08b7211 */ /* 0x040fe400000f2eff */
[C---:B------:R-:W-:Y:S01]  /*67d0*/  LEA R140, P0, R160.reuse, R138, 0x5 ;  /* 0x0000008aa08c7211 */ /* 0x040fe200078028ff */
[----:B------:R2:W-:Y:S01]  /*67e0*/  REDG.E.ADD.F32.FTZ.RN.STRONG.GPU desc[UR30][R144.64], R5 ;  /* 0x00000005900079a6 */ /* 0x0005e2000c12f31e */
[C---:B------:R-:W-:Y:S03]  /*67f0*/  HMMA.16816.F32 R16, R132.reuse, R30, R16 ;  /* 0x0000001e8410723c */ /* 0x040fe60000001810 */
[----:B------:R-:W-:Y:S01]  /*6800*/  REDG.E.ADD.F32.FTZ.RN.STRONG.GPU desc[UR30][R146.64], R6 ;  /* 0x00000006920079a6 */ /* 0x000fe2000c12f31e */
[C---:B------:R-:W-:Y:S02]  /*6810*/  LEA.HI.X.SX32 R141, R160.reuse, R139, 0x5, P0 ;  /* 0x0000008ba08d7211 */ /* 0x040fe400000f2eff */
[C---:B------:R-:W-:Y:S01]  /*6820*/  LEA R142, P0, R160.reuse, R140, 0x5 ;  /* 0x0000008ca08e7211 */ /* 0x040fe200078028ff */
[----:B------:R-:W-:Y:S01]  /*6830*/  REDG.E.ADD.F32.FTZ.RN.STRONG.GPU desc[UR30][R148.64], R7 ;  /* 0x00000007940079a6 */ /* 0x000fe2000c12f31e */
[C---:B-1----:R-:W-:Y:S03]  /*6840*/  HMMA.16816.F32 R20, R132.reuse, R32, R20 ;  /* 0x000000208414723c */ /* 0x042fe60000001814 */
        /* <DEDUP_REMOVED lines=13> */
[----:B------:R-:W-:Y:S02]  /*6920*/  LEA.HI.X.SX32 R145, R160, R219, 0x5, P0 ;  /* 0x000000dba0917211 */ /* 0x000fe400000f2eff */
[----:B------:R-:W-:Y:S01]  /*6930*/  PLOP3.LUT P0, PT, PT, PT, UP1, 0x80, 0x8 ;  /* 0x000000000008781c */ /* 0x000fe20003f0f018 */
[----:B------:R-:W-:Y:S01]  /*6940*/  LDSM.16.MT88.4 R4, [R180+UR5+0x15000] ;  /* 0x01500005b404783b */ /* 0x000fe20008004200 */
[----:B------:R-:W-:Y:S03]  /*6950*/  @UP3 UIADD3 UR16, UP1, UPT, UR16, -0x100, URZ ;  /* 0xffffff0010103890 */ /* 0x000fe6000ff3e0ff */
[----:B------:R-:W1:Y:S01]  /*6960*/  LDSM.16.MT88.4 R8, [R177] ;  /* 0x00000000b108783b */ /* 0x000e620000004200 */
[----:B------:R-:W-:Y:S02]  /*6970*/  @UP3 UIADD3.X UR11, UPT, UPT, UR11, -0x1, URZ, UP1, !UPT ;  /* 0xffffffff0b0b3890 */ /* 0x000fe40008ffe4ff */
[----:B------:R-:W-:Y:S01]  /*6980*/  UISETP.GT.AND UP1, UPT, UR37, URZ, UPT ;  /* 0x000000ff2500728c */ /* 0x000fe2000bf24270 */
[----:B------:R-:W-:Y:S02]  /*6990*/  REDG.E.ADD.F32.FTZ.RN.STRONG.GPU desc[UR30][R162.64+0x80], R14 ;  /* 0x0000800ea20079a6 */ /* 0x000fe4000c12f31e */
[----:B------:R-:W-:Y:S02]  /*69a0*/  UMOV UR37, UR43 ;  /* 0x0000002b00257c82 */ /* 0x000fe40008000000 */
        /* <DEDUP_REMOVED lines=11> */
[----:B------:R-:W-:Y:S01]  /*6a60*/  LDSM.16.MT88.4 R148, [R177+0x2c00] ;  /* 0x002c0000b194783b */ /* 0x000fe20000004200 */
[C---:B--2---:R-:W-:Y:S03]  /*6a70*/  HMMA.16816.F32 R88, R12.reuse, R8, R88 ;  /* 0x000000080c58723c */ /* 0x044fe60000001858 */
[----:B------:R-:W-:Y:S04]  /*6a80*/  REDG.E.ADD.F32.FTZ.RN.STRONG.GPU desc[UR30][R210.64+0x100], R20 ;  /* 0x00010014d20079a6 */ /* 0x000fe8000c12f31e */
[----:B------:R-:W-:Y:S01]  /*6a90*/  REDG.E.ADD.F32.FTZ.RN.STRONG.GPU desc[UR30][R136.64+0x100], R21 ;  /* 0x00010015880079a6 */ /* 0x000fe2000c12f31e */
[-C--:B------:R-:W-:Y:S03]  /*6aa0*/  HMMA.16816.F32 R92, R12, R10.reuse, R92 ;  /* 0x0000000a0c5c723c */ /* 0x080fe6000000185c */
[----:B------:R-:W-:Y:S04]  /*6ab0*/  REDG.E.ADD.F32.FTZ.RN.STRONG.GPU desc[UR30][R138.64+0x100], R22 ;  /* 0x000100168a0079a6 */ /* 0x000fe8000c12f31e */
[----:B------:R-:W-:Y:S01]  /*6ac0*/  LDSM.16.MT88.4 R136, [R177+0xc00] ;  /* 0x000c0000b188783b */ /* 0x000fe20000004200 */
[C---:B------:R-:W-:Y:S03]  /*6ad0*/  HMMA.16816.F32 R96, R4.reuse, R10, R96 ;  /* 0x0000000a0460723c */ /* 0x040fe60000001860 */
[----:B------:R-:W-:Y:S04]  /*6ae0*/  LDSM.16.MT88.4 R8, [R177+0x1400] ;  /* 0x00140000b108783b */ /* 0x000fe80000004200 */
[----:B------:R-:W-:Y:S01]  /*6af0*/  REDG.E.ADD.F32.FTZ.RN.STRONG.GPU desc[UR30][R140.64+0x100], R23 ;  /* 0x000100178c0079a6 */ /* 0x000fe2000c12f31e */
[-C--:B---3--:R-:W-:Y:S03]  /*6b00*/  HMMA.16816.F32 R100, R4, R16.reuse, R100 ;  /* 0x000000100464723c */ /* 0x088fe60000001864 */
[----:B------:R-:W1:Y:S04]  /*6b10*/  LDSM.16.MT88.4 R20, [R177+0x400] ;  /* 0x00040000b114783b */ /* 0x000e680000004200 */
[----:B------:R-:W-:Y:S01]  /*6b20*/  REDG.E.ADD.F32.FTZ.RN.STRONG.GPU desc[UR30][R142.64+0x100], R24 ;  /* 0x000100188e0079a6 */ /* 0x000fe2000c12f31e */
[C---:B------:R-:W-:Y:S03]  /*6b30*/  HMMA.16816.F32 R104, R12.reuse, R16, R104 ;  /* 0x000000100c68723c */ /* 0x040fe60000001868 */
[----:B------:R-:W-:Y:S04]  /*6b40*/  LDSM.16.MT88.4 R140, [R180+UR5+0x18800] ;  /* 0x01880005b48c783b */ /* 0x000fe80008004200 */
[----:B------:R-:W-:Y:S01]  /*6b50*/  REDG.E.ADD.F32.FTZ.RN.STRONG.GPU desc[UR30][R174.64+0x100], R25 ;  /* 0x00010019ae0079a6 */ /* 0x000fe2000c12f31e */
[-C--:B------:R-:W-:Y:S03]  /*6b60*/  HMMA.16816.F32 R108, R12, R18.reuse, R108 ;  /* 0x000000120c6c723c */ /* 0x080fe6000000186c */
[----:B------:R-:W-:Y:S04]  /*6b70*/  REDG.E.ADD.F32.FTZ.RN.STRONG.GPU desc[UR30][R218.64+0x100], R26 ;  /* 0x0001001ada0079a6 */ /* 0x000fe8000c12f31e */
[----:B------:R-:W-:Y:S01]  /*6b80*/  REDG.E.ADD.F32.FTZ.RN.STRONG.GPU desc[UR30][R144.64+0x100], R27 ;  /* 0x0001001b900079a6 */ /* 0x000fe2000c12f31e */
[C---:B------:R-:W-:Y:S03]  /*6b90*/  HMMA.16816.F32 R112, R4.reuse, R18, R112 ;  /* 0x000000120470723c */ /* 0x040fe60000001870 */
[----:B------:R-:W-:Y:S04]  /*6ba0*/  LDSM.16.MT88.4 R16, [R177+0x800] ;  /* 0x00080000b110783b */ /* 0x000fe80000004200 */
[----:B------:R-:W-:Y:S01]  /*6bb0*/  LDSM.16.MT88.4 R24, [R180+UR5+0x18000] ;  /* 0x01800005b418783b */ /* 0x000fe20008004200 */
[-C--:B----4-:R-:W-:Y:S03]  /*6bc0*/  HMMA.16816.F32 R116, R4, R28.reuse, R116 ;  /* 0x0000001c0474723c */ /* 0x090fe60000001874 */
[----:B------:R-:W-:Y:S05]  /*6bd0*/  LDSM.16.MT88.4 R144, [R177+0x1c00] ;  /* 0x001c0000b190783b */ /* 0x000fea0000004200 */
[C---:B------:R-:W-:Y:S08]  /*6be0*/  HMMA.16816.F32 R120, R12.reuse, R28, R120 ;  /* 0x0000001c0c78723c */ /* 0x040ff00000001878 */
[-C--:B------:R-:W-:Y:S01]  /*6bf0*/  HMMA.16816.F32 R124, R12, R30.reuse, R124 ;  /* 0x0000001e0c7c723c */ /* 0x080fe2000000187c */
[----:B------:R-:W2:Y:S07]  /*6c00*/  LDSM.16.MT88.4 R12, [R177+0x2400] ;  /* 0x00240000b10c783b */ /* 0x000eae0000004200 */
        /* <DEDUP_REMOVED lines=12> */
[----:B------:R-:W1:Y:S07]  /*6cd0*/  LDSM.16.MT88.4 R8, [R180+UR5+0x16800] ;  /* 0x01680005b408783b */ /* 0x000e6e0008004200 */
        /* <DEDUP_REMOVED lines=16> */
[C---:B------:R-:W-:Y:S02]  /*6de0*/  VIADD R4, R177.reuse, 0xffffd000 ;  /* 0xffffd000b1047836 */ /* 0x040fe40000000000 */
[----:B------:R-:W-:Y:S02]  /*6df0*/  @P0 VIADD R4, R177, 0x3000 ;  /* 0x00003000b1040836 */ /* 0x000fe40000000000 */
[-C--:B------:R-:W-:Y:S05]  /*6e00*/  HMMA.16816.F32 R84, R8, R136.reuse, R84 ;  /* 0x000000880854723c */ /* 0x080fea0000001854 */
[----:B------:R-:W-:Y:S03]  /*6e10*/  IMAD.MOV.U32 R177, RZ, RZ, R4 ;  /* 0x000000ffffb17224 */ /* 0x000fe600078e0004 */
        /* <DEDUP_REMOVED lines=14> */
[----:B------:R-:W-:Y:S02]  /*6f00*/  SHF.L.U32 R3, R196, 0x2, RZ ;  /* 0x00000002c4037819 */ /* 0x000fe400000006ff */
[----:B------:R-:W-:Y:S01]  /*6f10*/  ISETP.NE.AND P0, PT, R207, -0x1, PT ;  /* 0xffffffffcf00780c */ /* 0x000fe20003f05270 */
[----:B------:R-:W2:Y:S01]  /*6f20*/  LDCU UR6, c[0x0][0x4fc] ;  /* 0x00009f80ff0677ac */ /* 0x000ea20008000800 */
[----:B------:R-:W-:-:S04]  /*6f30*/  LOP3.LUT R4, R3, 0x40, RZ, 0xc0, !PT ;  /* 0x0000004003047812 */ /* 0x000fc800078ec0ff */
[----:B------:R-:W-:Y:S01]  /*6f40*/  IADD3 R3, PT, PT, R193, -R4, RZ ;  /* 0x80000004c1037210 */ /* 0x000fe20007ffe0ff */
        /* <DEDUP_REMOVED lines=56> */
[----:B------:R1:W-:Y:S01]  /*72d0*/  STS [R193], R84 ;  /* 0x00000054c1007388 */ /* 0x0003e20000000800 */
        /* <DEDUP_REMOVED lines=136> */
[----:B------:R-:W-:Y:S05]  /*7b60*/  @P0 BRA `(.L_x_1055) ;  /* 0x0000000000340947 */ /* 0x000fea0003800000 */
[----:B------:R-:W2:Y:S01]  /*7b70*/  LDCU.64 UR8, c[0x0][0x5c0] ;  /* 0x0000b800ff0877ac */ /* 0x000ea20008000a00 */
[----:B------:R-:W3:Y:S01]  /*7b80*/  LDC.64 R4, c[0x0][0x5a8] ;  /* 0x00016a00ff047b82 */ /* 0x000ee20000000a00 */
[----:B------:R-:W-:-:S04]  /*7b90*/  MOV R8, UR34 ;  /* 0x0000002200087c02 */ /* 0x000fc80008000f00 */
[----:B------:R-:W-:Y:S02]  /*7ba0*/  SHF.R.S32.HI R8, RZ, 0x1f, R8 ;  /* 0x0000001fff087819 */ /* 0x000fe40000011408 */
[----:B--2---:R-:W-:-:S03]  /*7bb0*/  MOV R6, UR8 ;  /* 0x0000000800067c02 */ /* 0x004fc60008000f00 */
[----:B------:R-:W-:Y:S01]  /*7bc0*/  IMAD R8, R8, UR8, RZ ;  /* 0x0000000808087c24 */ /* 0x000fe2000f8e02ff */
[----:B-1----:R-:W-:Y:S01]  /*7bd0*/  MOV R3, UR9 ;  /* 0x0000000900037c02 */ /* 0x002fe20008000f00 */
[----:B------:R-:W-:-:S04]  /*7be0*/  IMAD.WIDE.U32 R6, R6, UR34, RZ ;  /* 0x0000002206067c25 */ /* 0x000fc8000f8e00ff */
[----:B------:R-:W-:-:S05]  /*7bf0*/  IMAD R3, R3, UR34, R8 ;  /* 0x0000002203037c24 */ /* 0x000fca000f8e0208 */
[----:B------:R-:W-:-:S03]  /*7c00*/  IADD3 R7, PT, PT, R7, R3, RZ ;  /* 0x0000000307077210 */ /* 0x000fc60007ffe0ff */
[----:B---3--:R-:W-:-:S04]  /*7c10*/  IMAD.WIDE.U32 R46, R4, UR21, R6 ;  /* 0x00000015042e7c25 */ /* 0x008fc8000f8e0006 */
[----:B------:R-:W-:Y:S01]  /*7c20*/  IMAD R44, R5, UR21, R47 ;  /* 0x00000015052c7c24 */ /* 0x000fe2000f8e022f */
[----:B------:R-:W-:Y:S05]  /*7c30*/  BRA `(.L_x_1056) ;  /* 0x0000000000147947 */ /* 0x000fea0003800000 */
.L_x_1055:
[----:B------:R-:W2:Y:S01]  /*7c40*/  LDCU.64 UR8, c[0x0][0x5c0] ;  /* 0x0000b800ff0877ac */ /* 0x000ea20008000a00 */
[----:B-1----:R-:W-:-:S05]  /*7c50*/  IADD3 R46, PT, PT, R207, UR34, RZ ;  /* 0x00000022cf2e7c10 */ /* 0x002fca000fffe0ff */
[C---:B--2---:R-:W-:Y:S02]  /*7c60*/  IMAD R44, R46.reuse, UR9, RZ ;  /* 0x000000092e2c7c24 */ /* 0x044fe4000f8e02ff */
[----:B------:R-:W-:-:S05]  /*7c70*/  IMAD.WIDE.U32 R46, R46, UR8, RZ ;  /* 0x000000082e2e7c25 */ /* 0x000fca000f8e00ff */
[----:B------:R-:W-:Y:S02]  /*7c80*/  IADD3 R44, PT, PT, R47, R44, RZ ;  /* 0x0000002c2f2c7210 */ /* 0x000fe40007ffe0ff */
.L_x_1056:
[----:B------:R-:W-:Y:S05]  /*7c90*/  @P0 BRA `(.L_x_1057) ;  /* 0x0000000000340947 */ /* 0x000fea0003800000 */
[----:B------:R-:W1:Y:S01]  /*7ca0*/  LDCU.64 UR6, c[0x0][0x5c8] ;  /* 0x0000b900ff0677ac */ /* 0x000e620008000a00 */
[----:B------:R-:W2:Y:S01]  /*7cb0*/  LDC.64 R4, c[0x0][0x5b0] ;  /* 0x00016c00ff047b82 */ /* 0x000ea20000000a00 */
[----:B------:R-:W-:-:S04]  /*7cc0*/  MOV R8, UR34 ;  /* 0x0000002200087c02 */ /* 0x000fc80008000f00 */
[----:B------:R-:W-:Y:S02]  /*7cd0*/  SHF.R.S32.HI R8, RZ, 0x1f, R8 ;  /* 0x0000001fff087819 */ /* 0x000fe40000011408 */
[----:B-1----:R-:W-:-:S03]  /*7ce0*/  MOV R6, UR6 ;  /* 0x0000000600067c02 */ /* 0x002fc60008000f00 */
[----:B------:R-:W-:Y:S01]  /*7cf0*/  IMAD R8, R8, UR6, RZ ;  /* 0x0000000608087c24 */ /* 0x000fe2000f8e02ff */
[----:B------:R-:W-:Y:S01]  /*7d00*/  MOV R3, UR7 ;  /* 0x0000000700037c02 */ /* 0x000fe20008000f00 */
[----:B------:R-:W-:-:S04]  /*7d10*/  IMAD.WIDE.U32 R6, R6, UR34, RZ ;  /* 0x0000002206067c25 */ /* 0x000fc8000f8e00ff */
[----:B------:R-:W-:-:S05]  /*7d20*/  IMAD R3, R3, UR34, R8 ;  /* 0x0000002203037c24 */ /* 0x000fca000f8e0208 */
[----:B------:R-:W-:-:S03]  /*7d30*/  IADD3 R7, PT, PT, R7, R3, RZ ;  /* 0x0000000307077210 */ /* 0x000fc60007ffe0ff */
[----:B--2---:R-:W-:-:S04]  /*7d40*/  IMAD.WIDE.U32 R58, R4, UR21, R6 ;  /* 0x00000015043a7c25 */ /* 0x004fc8000f8e0006 */
[----:B------:R-:W-:Y:S01]  /*7d50*/  IMAD R3, R5, UR21, R59 ;  /* 0x0000001505037c24 */ /* 0x000fe2000f8e023b */
[----:B------:R-:W-:Y:S06]  /*7d60*/  BRA `(.L_x_1058) ;  /* 0x0000000000147947 */ /* 0x000fec0003800000 */
.L_x_1057:
[----:B------:R-:W1:Y:S01]  /*7d70*/  LDCU.64 UR6, c[0x0][0x5c8] ;  /* 0x0000b900ff0677ac */ /* 0x000e620008000a00 */
[----:B------:R-:W-:-:S05]  /*7d80*/  IADD3 R58, PT, PT, R207, UR34, RZ ;  /* 0x00000022cf3a7c10 */ /* 0x000fca000fffe0ff */
[C---:B-1----:R-:W-:Y:S02]  /*7d90*/  IMAD R3, R58.reuse, UR7, RZ ;  /* 0x000000073a037c24 */ /* 0x042fe4000f8e02ff */
[----:B------:R-:W-:-:S05]  /*7da0*/  IMAD.WIDE.U32 R58, R58, UR6, RZ ;  /* 0x000000063a3a7c25 */ /* 0x000fca000f8e00ff */
[----:B------:R-:W-:-:S07]  /*7db0*/  IADD3 R3, PT, PT, R59, R3, RZ ;  /* 0x000000033b037210 */ /* 0x000fce0007ffe0ff */
.L_x_1058:
[----:B------:R-:W-:Y:S01]  /*7dc0*/  BAR.SYNC.DEFER_BLOCKING 0x0 ;  /* 0x0000000000007b1d */ /* 0x000fe20000010000 */
[----:B------:R-:W-:Y:S01]  /*7dd0*/  USHF.L.U32 UR4, UR25, 0x7, URZ ;  /* 0x0000000719047899 */ /* 0x000fe200080006ff */
[----:B------:R-:W-:Y:S01]  /*7de0*/  IMAD.SHL.U32 R56, R196, 0x8, RZ ;  /* 0x00000008c4387824 */ /* 0x000fe200078e00ff */
[----:B------:R-:W-:Y:S02]  /*7df0*/  ISETP.GE.AND P1, PT, R189, UR10, PT ;  /* 0x0000000abd007c0c */ /* 0x000fe4000bf26270 */
[----:B------:R-:W-:-:S03]  /*7e00*/  USHF.R.S32.HI UR14, URZ, 0x1f, UR4 ;  /* 0x0000001fff0e7899 */ /* 0x000fc60008011404 */
[----:B------:R-:W1:Y:S01]  /*7e10*/  LDC.64 R6, c[0x0][0x5d8] ;  /* 0x00017600ff067b82 */ /* 0x000e620000000a00 */
[----:B------:R-:W-:Y:S01]  /*7e20*/  UIMAD.WIDE.U32 UR12, UR4, UR8, URZ ;  /* 0x00000008040c72a5 */ /* 0x000fe2000f8e00ff */
[----:B------:R-:W-:Y:S01]  /*7e30*/  LOP3.LUT R56, R56, 0x18, RZ, 0xc0, !PT ;  /* 0x0000001838387812 */ /* 0x000fe200078ec0ff */
[----:B------:R-:W-:Y:S01]  /*7e40*/  UIMAD UR11, UR14, UR8, URZ ;  /* 0x000000080e0b72a4 */ /* 0x000fe2000f8e02ff */
[----:B------:R-:W-:Y:S01]  /*7e50*/  LEA.HI R196, R196, 0x40, RZ, 0x1e ;  /* 0x00000040c4c47811 */ /* 0x000fe200078ff0ff */
[----:B------:R-:W-:Y:S02]  /*7e60*/  BSSY.RECONVERGENT B0, `(.L_x_1059) ;  /* 0x0000024000007945 */ /* 0x000fe40003800200 */
[----:B------:R-:W-:Y:S01]  /*7e70*/  UIMAD UR11, UR4, UR9, UR11 ;  /* 0x00000009040b72a4 */ /* 0x000fe2000f8e020b */
[----:B------:R-:W2:Y:S01]  /*7e80*/  LDC.64 R4, c[0x0][0x5e0] ;  /* 0x00017800ff047b82 */ /* 0x000ea20000000a00 */
[----:B------:R-:W-:Y:S02]  /*7e90*/  LOP3.LUT R45, R56, UR12, RZ, 0xfc, !PT ;  /* 0x0000000c382d7c12 */ /* 0x000fe4000f8efcff */
[----:B------:R-:W-:-:S02]  /*7ea0*/  ISETP.GE.AND P2, PT, R196, UR10, PT ;  /* 0x0000000ac4007c0c */ /* 0x000fc4000bf46270 */
[----:B------:R-:W-:Y:S01]  /*7eb0*/  IADD3 R62, P0, PT, R46, R45, RZ ;  /* 0x0000002d2e3e7210 */ /* 0x000fe20007f1e0ff */
[----:B------:R-:W-:Y:S01]  /*7ec0*/  IMAD.U32 R45, RZ, RZ, UR11 ;  /* 0x0000000bff2d7e24 */ /* 0x000fe2000f8e00ff */
[----:B------:R3:W4:Y:S04]  /*7ed0*/  LDS.128 R40, [R191+0xa000] ;  /* 0x00a00000bf287984 */ /* 0x0007280000000c00 */
[----:B------:R-:W-:Y:S02]  /*7ee0*/  IADD3.X R63, PT, PT, R44, UR13, R45, P0, !PT ;  /* 0x0000000d2c3f7c10 */ /* 0x000fe400087fe42d */
[----:B------:R-:W-:Y:S01]  /*7ef0*/  IADD3 R57, P0, PT, R189, 0x40, RZ ;  /* 0x00000040bd397810 */ /* 0x000fe20007f1e0ff */
[----:B------:R3:W2:Y:S01]  /*7f00*/  LDS.128 R36, [R191+0xc000] ;  /* 0x00c00000bf247984 */ /* 0x0006a20000000c00 */
[----:B-1----:R-:W-:-:S03]  /*7f10*/  IMAD.WIDE.U32 R62, R6, UR20, R62 ;  /* 0x00000014063e7c25 */ /* 0x002fc6000f8e003e */
[----:B------:R3:W1:Y:S01]  /*7f20*/  LDS.128 R32, [R191+0xe000] ;  /* 0x00e00000bf207984 */ /* 0x0006620000000c00 */
[----:B------:R-:W-:-:S03]  /*7f30*/  IMAD.U32 R6, RZ, RZ, UR6 ;  /* 0x00000006ff067e24 */ /* 0x000fc6000f8e00ff */
[----:B------:R3:W1:Y:S01]  /*7f40*/  LDS.128 R28, [R191+0xf000] ;  /* 0x00f00000bf1c7984 */ /* 0x0006620000000c00 */
[----:B------:R-:W-:Y:S02]  /*7f50*/  IMAD.X R59, RZ, RZ, RZ, P0 ;  /* 0x000000ffff3b7224 */ /* 0x000fe400000e06ff */
[----:B------:R-:W-:Y:S01]  /*7f60*/  IMAD R7, R7, UR20, R63 ;  /* 0x0000001407077c24 */ /* 0x000fe2000f8e023f */
[----:B------:R3:W1:Y:S04]  /*7f70*/  LDS.128 R24, [R191+0x10000] ;  /* 0x01000000bf187984 */ /* 0x0006680000000c00 */
[----:B------:R3:W1:Y:S04]  /*7f80*/  LDS.128 R20, [R191+0x11000] ;  /* 0x01100000bf147984 */ /* 0x0006680000000c00 */
        /* <DEDUP_REMOVED lines=17> */
.L_x_1060:
[----:B------:R-:W-:Y:S05]  /*80a0*/  BSYNC.RECONVERGENT B0 ;  /* 0x0000000000007941 */ /* 0x000fea0003800200 */
.L_x_1059:
[----:B------:R-:W-:Y:S04]  /*80b0*/  BSSY.RECONVERGENT B0, `(.L_x_1061) ;  /* 0x000000e000007945 */ /* 0x000fe80003800200 */
[----:B------:R-:W-:Y:S05]  /*80c0*/  @P2 BRA `(.L_x_1062) ;  /* 0x0000000000302947 */ /* 0x000fea0003800000 */
[----:B------:R-:W4:Y:S01]  /*80d0*/  LDCU.64 UR10, c[0x0][0x560] ;  /* 0x0000ac00ff0a77ac */ /* 0x000f220008000a00 */
[----:B--2---:R-:W-:Y:S01]  /*80e0*/  MOV R46, R62 ;  /* 0x0000003e002e7202 */ /* 0x004fe20000000f00 */
[----:B------:R-:W-:Y:S01]  /*80f0*/  IMAD R44, R59, UR8, RZ ;  /* 0x000000083b2c7c24 */ /* 0x000fe2000f8e02ff */
[----:B------:R-:W-:-:S03]  /*8100*/  MOV R47, R7 ;  /* 0x00000007002f7202 */ /* 0x000fc60000000f00 */
[C---:B------:R-:W-:Y:S02]  /*8110*/  IMAD R44, R57.reuse, UR9, R44 ;  /* 0x00000009392c7c24 */ /* 0x040fe4000f8e022c */
[----:B------:R-:W-:-:S05]  /*8120*/  IMAD.WIDE.U32 R46, R57, UR8, R46 ;  /* 0x00000008392e7c25 */ /* 0x000fca000f8e002e */
[----:B------:R-:W-:Y:S02]  /*8130*/  IADD3 R44, PT, PT, R44, R47, RZ ;  /* 0x0000002f2c2c7210 */ /* 0x000fe40007ffe0ff */
[----:B----4-:R-:W-:-:S04]  /*8140*/  LEA R48, P0, R46, UR10, 0x1 ;  /* 0x0000000a2e307c11 */ /* 0x010fc8000f8008ff */
[----:B------:R-:W-:-:S05]  /*8150*/  LEA.HI.X R49, R46, UR11, R44, 0x1, P0 ;  /* 0x0000000b2e317c11 */ /* 0x000fca00080f0c2c */
[----:B------:R4:W-:Y:S04]  /*8160*/  STG.E.128 desc[UR30][R48.64], R40 ;  /* 0x0000002830007986 */ /* 0x0009e8000c101d1e */
[----:B------:R4:W-:Y:S04]  /*8170*/  STG.E.128 desc[UR30][R48.64+0x40], R36 ;  /* 0x0000402430007986 */ /* 0x0009e8000c101d1e */
[----:B-1----:R4:W-:Y:S02]  /*8180*/  STG.E.128 desc[UR30][R48.64+0x80], R32 ;  /* 0x0000802030007986 */ /* 0x0029e4000c101d1e */
.L_x_1062:
[----:B------:R-:W-:Y:S05]  /*8190*/  BSYNC.RECONVERGENT B0 ;  /* 0x0000000000007941 */ /* 0x000fea0003800200 */
.L_x_1061:
[----:B-1--4-:R-:W-:Y:S01]  /*81a0*/  MOV R32, R56 ;  /* 0x0000003800207202 */ /* 0x012fe20000000f00 */
[----:B------:R-:W-:Y:S01]  /*81b0*/  UIMAD UR14, UR14, UR6, URZ ;  /* 0x000000060e0e72a4 */ /* 0x000fe2000f8e02ff */
[----:B------:R-:W-:Y:S01]  /*81c0*/  MOV R33, RZ ;  /* 0x000000ff00217202 */ /* 0x000fe20000000f00 */
[----:B------:R-:W-:Y:S02]  /*81d0*/  BSSY.RECONVERGENT B0, `(.L_x_1063) ;  /* 0x0000011000007945 */ /* 0x000fe40003800200 */
[----:B------:R-:W-:Y:S01]  /*81e0*/  UIMAD UR14, UR4, UR7, UR14 ;  /* 0x00000007040e72a4 */ /* 0x000fe2000f8e020e */
[----:B------:R-:W-:-:S03]  /*81f0*/  IMAD.WIDE.U32 R6, R6, UR4, R32 ;  /* 0x0000000406067c25 */ /* 0x000fc6000f8e0020 */
[----:B------:R-:W-:-:S04]  /*8200*/  IADD3 R6, P0, PT, R58, R6, RZ ;  /* 0x000000063a067210 */ /* 0x000fc80007f1e0ff */
[----:B------:R-:W-:-:S03]  /*8210*/  IADD3.X R7, PT, PT, R3, UR14, R7, P0, !PT ;  /* 0x0000000e03077c10 */ /* 0x000fc600087fe407 */
[----:B------:R-:W-:-:S04]  /*8220*/  IMAD.WIDE.U32 R6, R4, UR20, R6 ;  /* 0x0000001404067c25 */ /* 0x000fc8000f8e0006 */
[----:B------:R-:W-:Y:S01]  /*8230*/  IMAD R5, R5, UR20, R7 ;  /* 0x0000001405057c24 */ /* 0x000fe2000f8e0207 */
[----:B------:R-:W-:Y:S06]  /*8240*/  @P1 BRA `(.L_x_1064) ;  /* 0x0000000000241947 */ /* 0x000fec0003800000 */
[----:B------:R-:W1:Y:S01]  /*8250*/  LDCU.64 UR8, c[0x0][0x568] ;  /* 0x0000ad00ff0877ac */ /* 0x000e620008000a00 */
[----:B------:R-:W-:-:S05]  /*8260*/  MOV R4, R6 ;  /* 0x0000000600047202 */ /* 0x000fca0000000f00 */
[----:B------:R-:W-:-:S04]  /*8270*/  IMAD.WIDE.U32 R32, R189, UR6, R4 ;  /* 0x00000006bd207c25 */ /* 0x000fc8000f8e0004 */
[----:B------:R-:W-:Y:S01]  /*8280*/  IMAD R3, R189, UR7, R33 ;  /* 0x00000007bd037c24 */ /* 0x000fe2000f8e0221 */
[----:B-1----:R-:W-:-:S04]  /*8290*/  LEA R34, P0, R32, UR8, 0x1 ;  /* 0x0000000820227c11 */ /* 0x002fc8000f8008ff */
[----:B------:R-:W-:-:S05]  /*82a0*/  LEA.HI.X R35, R32, UR9, R3, 0x1, P0 ;  /* 0x0000000920237c11 */ /* 0x000fca00080f0c03 */
[----:B------:R1:W-:Y:S04]  /*82b0*/  STG.E.128 desc[UR30][R34.64], R28 ;  /* 0x0000001c22007986 */ /* 0x0003e8000c101d1e */
[----:B------:R1:W-:Y:S04]  /*82c0*/  STG.E.128 desc[UR30][R34.64+0x40], R20 ;  /* 0x0000401422007986 */ /* 0x0003e8000c101d1e */
[----:B------:R1:W-:Y:S02]  /*82d0*/  STG.E.128 desc[UR30][R34.64+0x80], R12 ;  /* 0x0000800c22007986 */ /* 0x0003e4000c101d1e */
.L_x_1064:
[----:B------:R-:W-:Y:S05]  /*82e0*/  BSYNC.RECONVERGENT B0 ;  /* 0x0000000000007941 */ /* 0x000fea0003800200 */
.L_x_1063:
[----:B------:R-:W-:Y:S05]  /*82f0*/  @P2 BRA `(.L_x_1051) ;  /* 0x00000000002c2947 */ /* 0x000fea0003800000 */
[----:B------:R-:W1:Y:S01]  /*8300*/  LDCU.64 UR8, c[0x0][0x568] ;  /* 0x0000ad00ff0877ac */ /* 0x000e620008000a00 */
[----:B------:R-:W-:Y:S01]  /*8310*/  MOV R7, R5 ;  /* 0x0000000500077202 */ /* 0x000fe20000000f00 */
[----:B------:R-:W-:Y:S02]  /*8320*/  IMAD R4, R59, UR6, RZ ;  /* 0x000000063b047c24 */ /* 0x000fe4000f8e02ff */
        /* <DEDUP_REMOVED lines=8> */
.L_x_1051:
[----:B------:R-:W-:Y:S05]  /*83b0*/  BSYNC.RECONVERGENT B1 ;  /* 0x0000000000017941 */ /* 0x000fea0003800200 */
.L_x_1029:
[----:B------:R-:W2:Y:S01]  /*83c0*/  LDCU UR6, c[0x0][0x438] ;  /* 0x00008700ff0677ac */ /* 0x000ea20008000800 */
[----:B----4-:R-:W4:Y:S01]  /*83d0*/  LDC R8, c[0x0][0x438] ;  /* 0x00010e00ff087b82 */ /* 0x010f220000000800 */
[----:B------:R-:W3:Y:S01]  /*83e0*/  LDCU UR7, c[0x0][0x370] ;  /* 0x00006e00ff0777ac */ /* 0x000ee20008000800 */
[----:B--2---:R-:W-:-:S04]  /*83f0*/  UIADD3 UR6, UPT, UPT, UR6, 0x7f, URZ ;  /* 0x0000007f06067890 */ /* 0x004fc8000fffe0ff */
[----:B------:R-:W-:Y:S02]  /*8400*/  USHF.R.S32.HI UR4, URZ, 0x1f, UR6 ;  /* 0x0000001fff047899 */ /* 0x000fe40008011406 */
[----:B---3--:R-:W-:Y:S02]  /*8410*/  UIADD3 UR25, UPT, UPT, UR7, UR25, URZ ;  /* 0x0000001907197290 */ /* 0x008fe4000fffe0ff */
[----:B------:R-:W-:-:S04]  /*8420*/  ULEA.HI UR4, UR4, UR6, URZ, 0x7 ;  /* 0x0000000604047291 */ /* 0x000fc8000f8f38ff */
[----:B------:R-:W-:-:S04]  /*8430*/  USHF.R.S32.HI UR4, URZ, 0x7, UR4 ;  /* 0x00000007ff047899 */ /* 0x000fc80008011404 */
[----:B------:R-:W-:-:S09]  /*8440*/  UISETP.GE.AND UP0, UPT, UR25, UR4, UPT ;  /* 0x000000041900728c */ /* 0x000fd2000bf06270 */
[----:B------:R-:W-:Y:S05]  /*8450*/  BRA.U !UP0, `(.L_x_1065) ;  /* 0xffffff8108787547 */ /* 0x000fea000b83ffff */
[----:B------:R-:W-:Y:S05]  /*8460*/  EXIT ;  /* 0x000000000000794d */ /* 0x000fea0003800000 */
.L_x_1066:
        /* <DEDUP_REMOVED lines=9> */
.L_x_1733:


//--------------------- .text._ZN5flash44flash_bwd_dq_dk_dv_loop_seqk_parallel_kernelI23Flash_bwd_kernel_traitsILi96ELi64ELi128ELi8ELi2ELi4ELi4ELb0ELb0EN7cutlass6half_tE19Flash_kernel_traitsILi96ELi64ELi128ELi8ES3_EELb0ELb0ELb0ELb0ELb0ELb1ELb1EEEvNS_16Flash_bwd_paramsE --------------------------
	.section	.text._ZN5flash44flash_bwd_dq_dk_dv_loop_seqk_parallel_kernelI23Flash_bwd_kernel_traitsILi96ELi64ELi128ELi8ELi2ELi4ELi4ELb0ELb0EN7cutlass6half_tE19Flash_kernel_traitsILi96ELi64ELi128ELi8ES3_EELb0ELb0ELb0ELb0ELb0ELb1ELb1EEEvNS_16Flash_bwd_paramsE,"ax",@progbits
	.align	128
        .global         _ZN5flash44flash_bwd_dq_dk_dv_loop_seqk_parallel_kernelI23Flash_bwd_kernel_traitsILi96ELi64ELi128ELi8ELi2ELi4ELi4ELb0ELb0EN7cutlass6half_tE19Flash_kernel_traitsILi96ELi64ELi128ELi8ES3_EELb0ELb0ELb0ELb0ELb0ELb1ELb1EEEvNS_16Flash_bwd_paramsE
        .type           _ZN5flash44flash_bwd_dq_dk_dv_loop_seqk_parallel_kernelI23Flash_bwd_kernel_traitsILi96ELi64ELi128ELi8ELi2ELi4ELi4ELb0ELb0EN7cutlass6half_tE19Flash_kernel_traitsILi96ELi64ELi128ELi8ES3_EELb0ELb0ELb0ELb0ELb0ELb1ELb1EEEvNS_16Flash_bwd_paramsE,@function
        .size           _ZN5flash44flash_bwd_dq_dk_dv_loop_seqk_parallel_kernelI23Flash_bwd_kernel_traitsILi96ELi64ELi128ELi8ELi2ELi4ELi4ELb0ELb0EN7cutlass6half_tE19Flash_kernel_traitsILi96ELi64ELi128ELi8ES3_EELb0ELb0ELb0ELb0ELb0ELb1ELb1EEEvNS_16Flash_bwd_paramsE,(.L_x_1734 - _ZN5flash44flash_bwd_dq_dk_dv_loop_seqk_parallel_kernelI23Flash_bwd_kernel_traitsILi96ELi64ELi128ELi8ELi2ELi4ELi4ELb0ELb0EN7cutlass6half_tE19Flash_kernel_traitsILi96ELi64ELi128ELi8ES3_EELb0ELb0ELb0ELb0ELb0ELb1ELb1EEEvNS_16Flash_bwd_paramsE)
        .other          _ZN5flash44flash_bwd_dq_dk_dv_loop_seqk_parallel_kernelI23Flash_bwd_kernel_traitsILi96ELi64ELi128ELi8ELi2ELi4ELi4ELb0ELb0EN7cutlass6half_tE19Flash_kernel_traitsILi96ELi64ELi128ELi8ES3_EELb0ELb0ELb0ELb0ELb0ELb1ELb1EEEvNS_16Flash_bwd_paramsE,@"STO_CUDA_ENTRY STV_DEFAULT"
_ZN5flash44flash_bwd_dq_dk_dv_loop_seqk_parallel_kernelI23Flash_bwd_kernel_traitsILi96ELi64ELi128ELi8ELi2ELi4ELi4ELb0ELb0EN7cutlass6half_tE19Flash_kernel_traitsILi96ELi64ELi128ELi8ES3_EELb0ELb0ELb0ELb0ELb0ELb1ELb1EEEvNS_16Flash_bwd_paramsE:
.text._ZN5flash44flash_bwd_dq_dk_dv_loop_seqk_parallel_kernelI23Flash_bwd_kernel_traitsILi96ELi64ELi128ELi8ELi2ELi4ELi4ELb0ELb0EN7cutlass6half_tE19Flash_kernel_traitsILi96ELi64ELi128ELi8ES3_EELb0ELb0ELb0ELb0ELb0ELb1ELb1EEEvNS_16Flash_bwd_paramsE:
        /* <DEDUP_REMOVED lines=12> */
[----:B------:R-:W3:Y:S01]  /*00c0*/  S2UR UR28, SR_CgaCtaId ;  /* 0x00000000001c79c3 */ /* 0x000ee20000008800 */
[----:B------:R-:W4:Y:S01]  /*00d0*/  LDCU.64 UR4, c[0x0][0x468] ;  /* 0x00008d00ff0477ac */ /* 0x000f220008000a00 */
[----:B------:R-:W5:Y:S06]  /*00e0*/  LDCU.U8 UR12, c[0x0][0x532] ;  /* 0x0000a640ff0c77ac */ /* 0x000f6c0008000000 */
[----:B------:R-:W-:Y:S01]  /*00f0*/  S2UR UR27, SR_CTAID.Z ;  /* 0x00000000001b79c3 */ /* 0x000fe20000002700 */
[----:B------:R-:W3:Y:S01]  /*0100*/  LDCU.64 UR38, c[0x0][0x358] ;  /* 0x00006b00ff2677ac */ /* 0x000ee20008000a00 */
[----:B------:R-:W3:Y:S06]  /*0110*/  LDCU.64 UR32, c[0x0][0x460] ;  /* 0x00008c00ff2077ac */ /* 0x000eec0008000a00 */
[----:B------:R-:W-:Y:S01]  /*0120*/  S2UR UR25, SR_CTAID.X ;  /* 0x00000000001979c3 */ /* 0x000fe20000002500 */
[----:B-1----:R-:W-:-:S02]  /*0130*/  ULEA UR9, UP0, UR41, UR10, 0x2 ;  /* 0x0000000a29097291 */ /* 0x002fc4000f8010ff */
[----:B--2---:R-:W-:Y:S02]  /*0140*/  UISETP.NE.U32.AND UP1, UPT, UR6, URZ, UPT ;  /* 0x000000ff0600728c */ /* 0x004fe4000bf25070 */
[----:B------:R-:W-:Y:S02]  /*0150*/  ULEA.HI.X UR8, UR41, UR11, URZ, 0x2, UP0 ;  /* 0x0000000b29087291 */ /* 0x000fe400080f14ff */
[----:B------:R-:W-:Y:S01]  /*0160*/  UISETP.NE.U32.AND UP0, UPT, UR6, URZ, UPT ;  /* 0x000000ff0600728c */ /* 0x000fe2000bf05070 */
[----:B------:R-:W-:Y:S01]  /*0170*/  S2UR UR22, SR_CTAID.Y ;  /* 0x00000000001679c3 */ /* 0x000fe20000002600 */
[----:B----4-:R-:W-:Y:S01]  /*0180*/  UISETP.EQ.U32.AND UP2, UPT, UR4, URZ, UPT ;  /* 0x000000ff0400728c */ /* 0x010fe2000bf42070 */
[----:B------:R-:W-:Y:S01]  /*0190*/  MOV R198, UR9 ;  /* 0x0000000900c67c02 */ /* 0x000fe20008000f00 */
[----:B------:R-:W-:Y:S01]  /*01a0*/  UISETP.NE.U32.AND UP6, UPT, UR4, URZ, UPT ;  /* 0x000000ff0400728c */ /* 0x000fe2000bfc5070 */
[----:B------:R-:W-:Y:S01]  /*01b0*/  MOV R199, UR8 ;  /* 0x0000000800c77c02 */ /* 0x000fe20008000f00 */
[----:B------:R-:W-:-:S02]  /*01c0*/  UISETP.NE.AND.EX UP5, UPT, UR7, URZ, UPT, UP1 ;  /* 0x000000ff0700728c */ /* 0x000fc4000bfa5310 */
[----:B------:R-:W-:Y:S01]  /*01d0*/  UISETP.NE.AND.EX UP4, UPT, UR7, URZ, UPT, UP0 ;  /* 0x000000ff0700728c */ /* 0x000fe2000bf85300 */
[----:B------:R-:W1:Y:S01]  /*01e0*/  S2UR UR4, SR_CgaCtaId ;  /* 0x00000000000479c3 */ /* 0x000e620000008800 */
[----:B------:R-:W2:Y:S01]  /*01f0*/  LDCU.64 UR6, c[0x0][0x470] ;  /* 0x00008e00ff0677ac */ /* 0x000ea20008000a00 */
[----:B-----5:R-:W-:Y:S02]  /*0200*/  UISETP.NE.AND UP3, UPT, UR12, URZ, UPT ;  /* 0x000000ff0c00728c */ /* 0x020fe4000bf65270 */
[----:B------:R-:W-:-:S04]  /*0210*/  UISETP.NE.AND.EX UP6, UPT, UR5, URZ, UPT, UP6 ;  /* 0x000000ff0500728c */ /* 0x000fc8000bfc5360 */
[----:B------:R-:W4:Y:S01]  /*0220*/  S2UR UR24, SR_CTAID.Z ;  /* 0x00000000001879c3 */ /* 0x000f220000002700 */
[----:B------:R-:W-:Y:S01]  /*0230*/  UISETP.EQ.OR.EX UP0, UPT, UR5, URZ, !UP3, UP2 ;  /* 0x000000ff0500728c */ /* 0x000fe2000df02720 */
[----:B------:R-:W-:Y:S02]  /*0240*/  UMOV UR11, 0x400 ;  /* 0x00000400000b7882 */ /* 0x000fe40000000000 */
[----:B------:R-:W-:Y:S01]  /*0250*/  UMOV UR5, 0x400 ;  /* 0x0000040000057882 */ /* 0x000fe20000000000 */
[----:B------:R-:W-:Y:S02]  /*0260*/  UP2UR UR30, UPR, URZ, 0x1 ;  /* 0x00000001ff1e7883 */ /* 0x000fe40008000000 */
[----:B------:R-:W-:Y:S01]  /*0270*/  UP2UR UR29, UPR, URZ, 0x8 ;  /* 0x00000008ff1d7883 */ /* 0x000fe20008000000 */
[----:B------:R-:W4:Y:S01]  /*0280*/  LDCU UR10, c[0x0][0x438] ;  /* 0x00008700ff0a77ac */ /* 0x000f220008000800 */
[----:B--2---:R-:W-:Y:S01]  /*0290*/  UISETP.NE.U32.AND UP0, UPT, UR6, URZ, UPT ;  /* 0x000000ff0600728c */ /* 0x004fe2000bf05070 */
[----:B------:R-:W2:Y:S01]  /*02a0*/  LDCU UR23, c[0x0][0x438] ;  /* 0x00008700ff1777ac */ /* 0x000ea20008000800 */
[----:B------:R-:W2:Y:S01]  /*02b0*/  @!UP4 LDCU UR26, c[0x0][0x434] ;  /* 0x00008680ff1ac7ac */ /* 0x000ea20008000800 */
[----:B---3--:R-:W-:-:S02]  /*02c0*/  ULEA UR28, UR28, UR11, 0x18 ;  /* 0x0000000b1c1c7291 */ /* 0x008fc4000f8ec0ff */
[----:B-1----:R-:W-:Y:S02]  /*02d0*/  ULEA UR4, UR4, UR5, 0x18 ;  /* 0x0000000504047291 */ /* 0x002fe4000f8ec0ff */
[----:B------:R-:W-:Y:S01]  /*02e0*/  UISETP.NE.AND.EX UP3, UPT, UR7, URZ, UPT, UP0 ;  /* 0x000000ff0700728c */ /* 0x000fe2000bf65300 */
[----:B------:R-:W-:Y:S01]  /*02f0*/  UMOV UR34, 0xffffd000 ;  /* 0xffffd00000227882 */ /* 0x000fe20000000000 */
[----:B------:R-:W-:Y:S01]  /*0300*/  UMOV UR35, URZ ;  /* 0x000000ff00237c82 */ /* 0x000fe20008000000 */
[----:B------:R-:W-:-:S08]  /*0310*/  UMOV UR36, URZ ;  /* 0x000000ff00247c82 */ /* 0x000fd00008000000 */
.L_x_1104:
        /* <DEDUP_REMOVED lines=12> */
[----:B------:R-:W3:Y:S01]  /*03e0*/  @P1 LDG.E R3, desc[UR38][R2.64] ;  /* 0x0000002602031981 */ /* 0x000ee2000c1e1900 */
[----:B------:R-:W-:-:S06]  /*03f0*/  UISETP.NE.AND.EX UP0, UPT, UR9, URZ, UPT, UP0 ;  /* 0x000000ff0900728c */ /* 0x000fcc000bf05300 */
[----:B------:R-:W-:-:S05]  /*0400*/  PLOP3.LUT P0, PT, PT, PT, UP0, 0x80, 0x8 ;  /* 0x000000000008781c */ /* 0x000fca0003f0f008 */
[----:B------:R-:W-:Y:S01]  /*0410*/  @UP0 ULEA UR14, UP1, UR41, UR8, 0x2 ;  /* 0x00000008290e0291 */ /* 0x000fe2000f8210ff */
[----:B------:R-:W-:Y:S01]  /*0420*/  IMAD.U32 R6, RZ, RZ, UR12 ;  /* 0x0000000cff067e24 */ /* 0x000fe2000f8e00ff */
[----:B------:R-:W1:Y:S02]  /*0430*/  @!UP0 LDCU UR5, c[0x0][0x43c] ;  /* 0x00008780ff0587ac */ /* 0x000e640008000800 */
[----:B------:R-:W-:Y:S02]  /*0440*/  @UP0 ULEA.HI.X UR15, UR41, UR9, URZ, 0x2, UP1 ;  /* 0x00000009290f0291 */ /* 0x000fe400088f14ff */
[----:B----4-:R-:W-:Y:S01]  /*0450*/  IMAD.U32 R4, RZ, RZ, UR14 ;  /* 0x0000000eff047e24 */ /* 0x010fe2000f8e00ff */
[----:B-----5:R-:W5:Y:S01]  /*0460*/  @!UP0 LDCU.64 UR8, c[0x0][0x488] ;  /* 0x00009100ff0887ac */ /* 0x020f620008000a00 */
[----:B------:R-:W-:Y:S02]  /*0470*/  IMAD.U32 R7, RZ, RZ, UR13 ;  /* 0x0000000dff077e24 */ /* 0x000fe4000f8e00ff */
[----:B------:R-:W-:-:S03]  /*0480*/  IMAD.U32 R5, RZ, RZ, UR15 ;  /* 0x0000000fff057e24 */ /* 0x000fc6000f8e00ff */
[----:B------:R-:W4:Y:S04]  /*0490*/  @P2 LDG.E R2, desc[UR38][R6.64+0x4] ;  /* 0x0000042606022981 */ /* 0x000f28000c1e1900 */
[----:B------:R-:W2:Y:S01]  /*04a0*/  @P0 LDG.E R0, desc[UR38][R4.64] ;  /* 0x0000002604000981 */ /* 0x000ea2000c1e1900 */
        /* <DEDUP_REMOVED lines=9> */
[----:B---3--:R-:W-:-:S02]  /*0540*/  @P1 R2UR UR42, R3 ;  /* 0x00000000032a12ca */ /* 0x008fc400000e0000 */
[----:B----4-:R-:W-:Y:S02]  /*0550*/  @P2 R2UR UR5, R2 ;  /* 0x00000000020522ca */ /* 0x010fe400000e0000 */
[----:B--2---:R-:W-:-:S13]  /*0560*/  @P0 R2UR UR37, R0 ;  /* 0x00000000002502ca */ /* 0x004fda00000e0000 */
        /* <DEDUP_REMOVED lines=11> */
.L_x_1067:
        /* <DEDUP_REMOVED lines=32> */
.L_x_1069:
[----:B------:R-:W1:Y:S01]  /*0820*/  LDCU.64 UR16, c[0x0][0x3b8] ;  /* 0x00007700ff1077ac */ /* 0x000e620008000a00 */
[----:B------:R-:W-:-:S04]  /*0830*/  UIADD3 UR5, UPT, UPT, UR42, UR43, URZ ;  /* 0x0000002b2a057290 */ /* 0x000fc8000fffe0ff */
[----:B-1----:R-:W-:Y:S02]  /*0840*/  UIMAD.WIDE.U32 UR46, UR5, UR16, URZ ;  /* 0x00000010052e72a5 */ /* 0x002fe4000f8e00ff */
[----:B------:R-:W-:-:S04]  /*0850*/  UIMAD UR5, UR5, UR17, URZ ;  /* 0x00000011050572a4 */ /* 0x000fc8000f8e02ff */
[----:B------:R-:W-:-:S06]  /*0860*/  UIADD3 UR5, UPT, UPT, UR47, UR5, URZ ;  /* 0x000000052f057290 */ /* 0x000fcc000fffe0ff */
[----:B------:R-:W-:-:S07]  /*0870*/  MOV R2, UR5 ;  /* 0x0000000500027c02 */ /* 0x000fce0008000f00 */
.L_x_1070:
        /* <DEDUP_REMOVED lines=42> */
.L_x_1071:
[----:B------:R-:W1:Y:S01]  /*0b20*/  LDCU.64 UR14, c[0x0][0x3c0] ;  /* 0x00007800ff0e77ac */ /* 0x000e620008000a00 */
[----:B------:R-:W-:-:S04]  /*0b30*/  UIADD3 UR8, UPT, UPT, UR42, UR43, URZ ;  /* 0x0000002b2a087290 */ /* 0x000fc8000fffe0ff */
[----:B-1----:R-:W-:Y:S02]  /*0b40*/  UIMAD.WIDE.U32 UR10, UR8, UR14, URZ ;  /* 0x0000000e080a72a5 */ /* 0x002fe4000f8e00ff */
[----:B------:R-:W-:-:S04]  /*0b50*/  UIMAD UR8, UR8, UR15, URZ ;  /* 0x0000000f080872a4 */ /* 0x000fc8000f8e02ff */
[----:B------:R-:W-:Y:S01]  /*0b60*/  UIADD3 UR8, UPT, UPT, UR11, UR8, URZ ;  /* 0x000000080b087290 */ /* 0x000fe2000fffe0ff */
[----:B------:R-:W-:-:S05]  /*0b70*/  UMOV UR48, UR10 ;  /* 0x0000000a00307c82 */ /* 0x000fca0008000000 */
[----:B------:R-:W-:-:S07]  /*0b80*/  MOV R7, UR8 ;  /* 0x0000000800077c02 */ /* 0x000fce0008000f00 */
.L_x_1072:
        /* <DEDUP_REMOVED lines=27> */
.L_x_1073:
[----:B------:R-:W-:Y:S02]  /*0d40*/  UIMAD.WIDE.U32 UR52, UR60, UR12, URZ ;  /* 0x0000000c3c3472a5 */ /* 0x000fe4000f8e00ff */
[----:B------:R-:W-:-:S04]  /*0d50*/  UIMAD UR8, UR61, UR12, URZ ;  /* 0x0000000c3d0872a4 */ /* 0x000fc8000f8e02ff */
[----:B------:R-:W-:Y:S02]  /*0d60*/  UIADD3 UR8, UPT, UPT, UR53, UR8, URZ ;  /* 0x0000000835087290 */ /* 0x000fe4000fffe0ff */
.L_x_1074:
        /* <DEDUP_REMOVED lines=20> */
.L_x_1075:
[----:B------:R-:W1:Y:S01]  /*0eb0*/  LDCU UR54, c[0x0][0x434] ;  /* 0x00008680ff3677ac */ /* 0x000e620008000800 */
[----:B------:R-:W-:-:S04]  /*0ec0*/  UIMAD UR11, UR41, UR56, UR27 ;  /* 0x00000038290b72a4 */ /* 0x000fc8000f8e021b */
[----:B-1----:R-:W-:Y:S02]  /*0ed0*/  UIMAD UR54, UR11, UR54, URZ ;  /* 0x000000360b3672a4 */ /* 0x002fe4000f8e02ff */
.L_x_1076:
        /* <DEDUP_REMOVED lines=11> */
.L_x_1077:
[----:B------:R-:W1:Y:S01]  /*0f90*/  LDCU UR53, c[0x0][0x444] ;  /* 0x00008880ff3577ac */ /* 0x000e620008000800 */
[----:B------:R-:W-:-:S04]  /*0fa0*/  UIMAD UR10, UR41, UR56, UR27 ;  /* 0x00000038290a72a4 */ /* 0x000fc8000f8e021b */
[----:B-1----:R-:W-:-:S12]  /*0fb0*/  UIMAD UR53, UR10, UR53, URZ ;  /* 0x000000350a3572a4 */ /* 0x002fd8000f8e02ff */
.L_x_1078:
        /* <DEDUP_REMOVED lines=20> */
[----:B-1----:R-:W-:Y:S01]  /*1100*/  IMAD.SHL.U32 R3, R0, 0x8, RZ ;  /* 0x0000000800037824 */ /* 0x002fe200078e00ff */
[----:B-----5:R-:W-:Y:S01]  /*1110*/  UIMAD UR49, UR49, UR8, URZ ;  /* 0x00000008313172a4 */ /* 0x020fe2000f8e02ff */
[----:B------:R-:W-:Y:S01]  /*1120*/  IMAD.U32 R14, RZ, RZ, UR8 ;  /* 0x00000008ff0e7e24 */ /* 0x000fe2000f8e00ff */
[----:B------:R-:W-:-:S02]  /*1130*/  SHF.R.U32.HI R9, RZ, 0x5, R0 ;  /* 0x00000005ff097819 */ /* 0x000fc40000011600 */
[----:B------:R-:W-:-:S04]  /*1140*/  LOP3.LUT R18, R3, 0x18, RZ, 0xc0, !PT ;  /* 0x0000001803127812 */ /* 0x000fc800078ec0ff */
[----:B------:R-:W-:Y:S01]  /*1150*/  IADD3 R16, P0, PT, R18, UR58, RZ ;  /* 0x0000003a12107c10 */ /* 0x000fe2000ff1e0ff */
[----:B------:R-:W-:Y:S01]  /*1160*/  IMAD.WIDE.U32 R12, R12, UR20, R18 ;  /* 0x000000140c0c7c25 */ /* 0x000fe2000f8e0012 */
[----:B------:R-:W1:Y:S03]  /*1170*/  LDCU.64 UR58, c[0x0][0x420] ;  /* 0x00008400ff3a77ac */ /* 0x000e660008000a00 */
[----:B------:R-:W-:Y:S01]  /*1180*/  IMAD.X R17, RZ, RZ, UR57, P0 ;  /* 0x00000039ff117e24 */ /* 0x000fe200080e06ff */
[----:B------:R-:W-:Y:S01]  /*1190*/  IADD3 R12, P1, PT, R12, UR50, RZ ;  /* 0x000000320c0c7c10 */ /* 0x000fe2000ff3e0ff */
[----:B------:R-:W2:Y:S01]  /*11a0*/  LDCU.64 UR56, c[0x0][0x5e8] ;  /* 0x0000bd00ff3877ac */ /* 0x000ea20008000a00 */
[----:B------:R-:W-:Y:S02]  /*11b0*/  IMAD.WIDE.U32 R14, R14, UR20, R16 ;  /* 0x000000140e0e7c25 */ /* 0x000fe4000f8e0010 */
[----:B------:R-:W-:Y:S01]  /*11c0*/  IADD3.X R13, PT, PT, R13, UR21, R8, P1, !PT ;  /* 0x000000150d0d7c10 */ /* 0x000fe20008ffe408 */
[----:B------:R-:W-:Y:S01]  /*11d0*/  UIMAD UR20, UR20, UR9, UR49 ;  /* 0x00000009141472a4 */ /* 0x000fe2000f8e0231 */
[----:B------:R-:W-:Y:S01]  /*11e0*/  LOP3.LUT R8, R0, 0x1f, RZ, 0xc0, !PT ;  /* 0x0000001f00087812 */ /* 0x000fe200078ec0ff */
[----:B------:R-:W-:Y:S01]  /*11f0*/  IMAD.U32 R16, RZ, RZ, UR19 ;  /* 0x00000013ff107e24 */ /* 0x000fe2000f8e00ff */
[----:B------:R-:W4:Y:S01]  /*1200*/  LDCU.64 UR18, c[0x0][0x550] ;  /* 0x0000aa00ff1277ac */ /* 0x000f220008000a00 */
[----:B------:R-:W-:-:S02]  /*1210*/  IMAD.WIDE.U32 R20, R20, UR27, R12 ;  /* 0x0000001b14147c25 */ /* 0x000fc4000f8e000c */
[----:B------:R-:W-:Y:S01]  /*1220*/  IADD3 R15, PT, PT, R15, UR20, RZ ;  /* 0x000000140f0f7c10 */ /* 0x000fe2000fffe0ff */
[----:B------:R-:W-:Y:S01]  /*1230*/  USHF.L.U32 UR49, UR47, 0x6, URZ ;  /* 0x000000062f317899 */ /* 0x000fe200080006ff */
[----:B------:R-:W-:Y:S01]  /*1240*/  IMAD.U32 R12, RZ, RZ, UR10 ;  /* 0x0000000aff0c7e24 */ /* 0x000fe2000f8e00ff */
[----:B-1----:R-:W-:Y:S01]  /*1250*/  UIMAD.WIDE UR58, UR54, 0x4, UR58 ;  /* 0x00000004363a78a5 */ /* 0x002fe2000f8e023a */
[----:B------:R-:W-:Y:S01]  /*1260*/  IMAD R8, R9, UR47, R8 ;  /* 0x0000002f09087c24 */ /* 0x000fe2000f8e0208 */
[----:B------:R-:W1:Y:S01]  /*1270*/  LDCU.64 UR20, c[0x0][0x380] ;  /* 0x00007000ff1477ac */ /* 0x000e620008000a00 */
[----:B------:R-:W-:-:S04]  /*1280*/  IMAD.WIDE.U32 R12, R12, UR27, R14 ;  /* 0x0000001b0c0c7c25 */ /* 0x000fc8000f8e000e */
[----:B---3--:R-:W-:-:S04]  /*1290*/  IMAD.WIDE.U32 R14, R4, UR25, RZ ;  /* 0x00000019040e7c25 */ /* 0x008fc8000f8e00ff */
[----:B------:R-:W-:Y:S01]  /*12a0*/  IMAD.U32 R4, RZ, RZ, UR11 ;  /* 0x0000000bff047e24 */ /* 0x000fe2000f8e00ff */
[----:B------:R-:W3:Y:S01]  /*12b0*/  LDCU.64 UR10, c[0x0][0x570] ;  /* 0x0000ae00ff0a77ac */ /* 0x000ee20008000a00 */
[----:B------:R-:W-:Y:S01]  /*12c0*/  IMAD R5, R5, UR25, R15 ;  /* 0x0000001905057c24 */ /* 0x000fe2000f8e020f */
[----:B------:R-:W-:Y:S01]  /*12d0*/  SEL R9, R14, RZ, P3 ;  /* 0x000000ff0e097207 */ /* 0x000fe20001800000 */
[----:B------:R-:W-:Y:S01]  /*12e0*/  IMAD R13, R4, UR27, R13 ;  /* 0x0000001b040d7c24 */ /* 0x000fe2000f8e020d */
[----:B------:R-:W-:Y:S01]  /*12f0*/  SHF.R.S32.HI R4, RZ, 0x1f, R8 ;  /* 0x0000001fff047819 */ /* 0x000fe20000011408 */
[----:B------:R-:W-:Y:S01]  /*1300*/  IMAD R17, R16, UR27, R21 ;  /* 0x0000001b10117c24 */ /* 0x000fe2000f8e0215 */
[----:B------:R-:W-:Y:S01]  /*1310*/  IADD3 R9, P1, P0, R8, UR52, R9 ;  /* 0x0000003408097c10 */ /* 0x000fe2000f83e009 */
[----:B------:R-:W-:Y:S01]  /*1320*/  IMAD.U32 R8, RZ, RZ, UR49 ;  /* 0x00000031ff087e24 */ /* 0x000fe2000f8e00ff */
[----:B------:R-:W-:Y:S02]  /*1330*/  SEL R5, R5, RZ, P3 ;  /* 0x000000ff05057207 */ /* 0x000fe40001800000 */
[----:B------:R-:W-:-:S02]  /*1340*/  SHF.R.U32.HI R15, RZ, 0x2, R0 ;  /* 0x00000002ff0f7819 */ /* 0x000fc40000011600 */
[----:B------:R-:W-:Y:S02]  /*1350*/  IADD3.X R4, PT, PT, R4, UR51, R5, P1, P0 ;  /* 0x0000003304047c10 */ /* 0x000fe40008fe0405 */
[----:B------:R-:W-:Y:S01]  /*1360*/  IADD3 R9, P0, PT, R9, UR49, RZ ;  /* 0x0000003109097c10 */ /* 0x000fe2000ff1e0ff */
[C---:B------:R-:W-:Y:S01]  /*1370*/  IMAD.WIDE.U32 R12, R15.reuse, UR8, R12 ;  /* 0x000000080f0c7c25 */ /* 0x040fe2000f8e000c */
[----:B------:R-:W-:Y:S02]  /*1380*/  MOV R16, R20 ;  /* 0x0000001400107202 */ /* 0x000fe40000000f00 */
[----:B------:R-:W-:Y:S01]  /*1390*/  LEA.HI.X.SX32 R8, R8, R4, 0x1, P0 ;  /* 0x0000000408087211 */ /* 0x000fe200000f0eff */
[----:B------:R-:W-:Y:S01]  /*13a0*/  IMAD R5, R15, UR9, R13 ;  /* 0x000000090f057c24 */ /* 0x000fe2000f8e020d */
[----:B---3--:R-:W-:Y:S01]  /*13b0*/  LEA R186, P0, R9, UR10, 0x2 ;  /* 0x0000000a09ba7c11 */ /* 0x008fe2000f8010ff */
[----:B------:R-:W-:Y:S01]  /*13c0*/  IMAD.WIDE.U32 R16, R15, UR12, R16 ;  /* 0x0000000c0f107c25 */ /* 0x000fe2000f8e0010 */
[----:B----4-:R-:W-:-:S02]  /*13d0*/  LEA R194, P1, R12, UR18, 0x1 ;  /* 0x000000120cc27c11 */ /* 0x010fc4000f8208ff */
[----:B------:R-:W-:Y:S01]  /*13e0*/  LEA.HI.X R187, R9, UR11, R8, 0x2, P0 ;  /* 0x0000000b09bb7c11 */ /* 0x000fe200080f1408 */
[C---:B------:R-:W-:Y:S01]  /*13f0*/  IMAD R4, R15.reuse, UR13, R17 ;  /* 0x0000000d0f047c24 */ /* 0x040fe2000f8e0211 */
[C---:B------:R-:W-:Y:S01]  /*1400*/  IADD3 R9, P0, PT, R15.reuse, 0x40, RZ ;  /* 0x000000400f097810 */ /* 0x040fe20007f1e0ff */
[----:B--2---:R-:W-:Y:S01]  /*1410*/  UIMAD.WIDE UR12, UR53, 0x4, UR56 ;  /* 0x00000004350c78a5 */ /* 0x004fe2000f8e0238 */
[----:B-1----:R-:W-:Y:S02]  /*1420*/  LEA R196, P2, R16, UR20, 0x1 ;  /* 0x0000001410c47c11 */ /* 0x002fe4000f8408ff */
        /* <DEDUP_REMOVED lines=18> */
.L_x_1080:
[----:B------:R-:W1:Y:S01]  /*1550*/  LDCU.64 UR12, c[0x0][0x5c0] ;  /* 0x0000b800ff0c77ac */ /* 0x000e620008000a00 */
[----:B------:R-:W-:-:S04]  /*1560*/  UIADD3 UR8, UPT, UPT, UR42, UR43, URZ ;  /* 0x0000002b2a087290 */ /* 0x000fc8000fffe0ff */
[----:B-1----:R-:W-:Y:S02]  /*1570*/  UIMAD.WIDE.U32 UR16, UR8, UR12, URZ ;  /* 0x0000000c081072a5 */ /* 0x002fe4000f8e00ff */
[----:B------:R-:W-:-:S04]  /*1580*/  UIMAD UR8, UR8, UR13, URZ ;  /* 0x0000000d080872a4 */ /* 0x000fc8000f8e02ff */
[----:B------:R-:W-:-:S06]  /*1590*/  UIADD3 UR8, UPT, UPT, UR17, UR8, URZ ;  /* 0x0000000811087290 */ /* 0x000fcc000fffe0ff */
[----:B------:R-:W-:Y:S02]  /*15a0*/  MOV R3, UR8 ;  /* 0x0000000800037c02 */ /* 0x000fe40008000f00 */
.L_x_1081:
        /* <DEDUP_REMOVED lines=13> */
.L_x_1082:
[----:B------:R-:W1:Y:S01]  /*1680*/  LDCU.64 UR10, c[0x0][0x5c8] ;  /* 0x0000b900ff0a77ac */ /* 0x000e620008000a00 */
[----:B------:R-:W-:-:S04]  /*1690*/  UIADD3 UR42, UPT, UPT, UR42, UR43, URZ ;  /* 0x0000002b2a2a7290 */ /* 0x000fc8000fffe0ff */
[----:B-1----:R-:W-:Y:S02]  /*16a0*/  UIMAD.WIDE.U32 UR14, UR42, UR10, URZ ;  /* 0x0000000a2a0e72a5 */ /* 0x002fe4000f8e00ff */
[----:B------:R-:W-:-:S04]  /*16b0*/  UIMAD UR42, UR42, UR11, URZ ;  /* 0x0000000b2a2a72a4 */ /* 0x000fc8000f8e02ff */
[----:B------:R-:W-:-:S06]  /*16c0*/  UIADD3 UR42, UPT, UPT, UR15, UR42, URZ ;  /* 0x0000002a0f2a7290 */ /* 0x000fcc000fffe0ff */
[----:B------:R-:W-:-:S07]  /*16d0*/  MOV R2, UR42 ;  /* 0x0000002a00027c02 */ /* 0x000fce0008000f00 */
.L_x_1083:
        /* <DEDUP_REMOVED lines=26> */
.L_x_1085:
[----:B------:R-:W-:Y:S05]  /*1880*/  BSYNC.RECONVERGENT B0 ;  /* 0x0000000000007941 */ /* 0x000fea0003800200 */
.L_x_1084:
        /* <DEDUP_REMOVED lines=13> */
.L_x_1087:
[----:B------:R-:W-:Y:S05]  /*1960*/  BSYNC.RECONVERGENT B0 ;  /* 0x0000000000007941 */ /* 0x000fea0003800200 */
.L_x_1086:
        /* <DEDUP_REMOVED lines=23> */
.L_x_1089:
[----:B------:R-:W-:Y:S05]  /*1ae0*/  BSYNC.RECONVERGENT B0 ;  /* 0x0000000000007941 */ /* 0x000fea0003800200 */
.L_x_1088:
        /* <DEDUP_REMOVED lines=13> */
.L_x_1079:
[----:B------:R-:W-:Y:S01]  /*1bc0*/  UIADD3 UR18, UPT, UPT, -UR31, UR37, URZ ;  /* 0x000000251f127290 */ /* 0x000fe2000fffe1ff */
[----:B------:R-:W-:Y:S01]  /*1bd0*/  IMAD.U32 R4, RZ, RZ, UR16 ;  /* 0x00000010ff047e24 */ /* 0x000fe2000f8e00ff */
[----:B------:R-:W1:Y:S01]  /*1be0*/  LDCU.64 UR10, c[0x0][0x3d0] ;  /* 0x00007a00ff0a77ac */ /* 0x000e620008000a00 */
[----:B------:R-:W-:Y:S01]  /*1bf0*/  LOP3.LUT R10, R3, 0xd8, RZ, 0xc0, !PT ;  /* 0x000000d8030a7812 */ /* 0x000fe200078ec0ff */
[----:B------:R-:W-:Y:S01]  /*1c00*/  IMAD.U32 R20, RZ, RZ, UR14 ;  /* 0x0000000eff147e24 */ /* 0x000fe2000f8e00ff */
[----:B------:R-:W-:Y:S01]  /*1c10*/  SHF.R.U32.HI R8, RZ, 0x1, R0 ;  /* 0x00000001ff087819 */ /* 0x000fe20000011600 */
[----:B------:R-:W-:Y:S01]  /*1c20*/  UIMAD UR19, UR5, UR16, URZ ;  /* 0x00000010051372a4 */ /* 0x000fe2000f8e02ff */
[----:B------:R-:W-:Y:S01]  /*1c30*/  ISETP.GE.AND P1, PT, R5, UR18, PT ;  /* 0x0000001205007c0c */ /* 0x000fe2000bf26270 */
[----:B------:R-:W-:Y:S01]  /*1c40*/  IMAD.WIDE.U32 R4, R4, UR31, R18 ;  /* 0x0000001f04047c25 */ /* 0x000fe2000f8e0012 */
[----:B------:R-:W-:Y:S01]  /*1c50*/  ISETP.GE.AND P2, PT, R15, UR18, PT ;  /* 0x000000120f007c0c */ /* 0x000fe2000bf46270 */
[----:B------:R-:W-:Y:S01]  /*1c60*/  UIMAD UR19, UR31, UR17, UR19 ;  /* 0x000000111f1372a4 */ /* 0x000fe2000f8e0213 */
[----:B------:R-:W-:Y:S01]  /*1c70*/  LOP3.LUT R10, R10, 0x18, R0, 0x78, !PT ;  /* 0x000000180a0a7812 */ /* 0x000fe200078e7800 */
[----:B------:R-:W2:Y:S01]  /*1c80*/  LDCU.64 UR8, c[0x0][0x3d8] ;  /* 0x00007b00ff0877ac */ /* 0x000ea20008000a00 */
[----:B------:R-:W-:Y:S01]  /*1c90*/  IADD3 R16, P0, PT, R4, UR46, RZ ;  /* 0x0000002e04107c10 */ /* 0x000fe2000ff1e0ff */
[----:B------:R-:W-:Y:S01]  /*1ca0*/  IMAD.WIDE.U32 R20, R20, UR31, R18 ;  /* 0x0000001f14147c25 */ /* 0x000fe2000f8e0012 */
[----:B------:R-:W-:Y:S01]  /*1cb0*/  LOP3.LUT R10, R10, 0x1f20, R3, 0xf8, !PT ;  /* 0x00001f200a0a7812 */ /* 0x000fe200078ef803 */
[----:B------:R-:W-:Y:S01]  /*1cc0*/  UIMAD UR5, UR5, UR14, URZ ;  /* 0x0000000e050572a4 */ /* 0x000fe2000f8e02ff */
[----:B------:R-:W-:Y:S01]  /*1cd0*/  IADD3.X R17, PT, PT, R2, UR19, R5, P0, !PT ;  /* 0x0000001302117c10 */ /* 0x000fe200087fe405 */
[----:B------:R-:W-:Y:S01]  /*1ce0*/  UIMAD UR19, UR45, -0x40, UR44 ;  /* 0xffffffc02d1378a4 */ /* 0x000fe2000f8e022c */
[----:B------:R-:W-:Y:S01]  /*1cf0*/  IADD3 R20, P0, PT, R20, UR48, RZ ;  /* 0x0000003014147c10 */ /* 0x000fe2000ff1e0ff */
[----:B------:R-:W3:Y:S01]  /*1d00*/  @!P1 LDC.64 R2, c[0x0][0x388] ;  /* 0x0000e200ff029b82 */ /* 0x000ee20000000a00 */
[----:B------:R-:W-:Y:S01]  /*1d10*/  UIMAD UR5, UR31, UR15, UR5 ;  /* 0x0000000f1f0572a4 */ /* 0x000fe2000f8e0205 */
[----:B-1----:R-:W-:Y:S01]  /*1d20*/  IMAD R18, R11, UR10, RZ ;  /* 0x0000000a0b127c24 */ /* 0x002fe2000f8e02ff */
[----:B------:R-:W-:Y:S01]  /*1d30*/  LOP3.LUT R184, R8, 0x10, RZ, 0xc0, !PT ;  /* 0x0000001008b87812 */ /* 0x000fe200078ec0ff */
[----:B------:R-:W-:Y:S01]  /*1d40*/  IMAD.WIDE.U32 R16, R6, UR10, R16 ;  /* 0x0000000a06107c25 */ /* 0x000fe2000f8e0010 */
[----:B------:R-:W-:-:S03]  /*1d50*/  ISETP.GE.AND P6, PT, R15, UR19, PT ;  /* 0x000000130f007c0c */ /* 0x000fc6000bfc6270 */
[----:B------:R-:W1:Y:S01]  /*1d60*/  @!P2 LDC.64 R4, c[0x0][0x390] ;  /* 0x0000e400ff04ab82 */ /* 0x000e620000000a00 */
[----:B------:R-:W-:Y:S01]  /*1d70*/  IMAD R18, R6, UR11, R18 ;  /* 0x0000000b06127c24 */ /* 0x000fe2000f8e0212 */
[----:B------:R-:W-:Y:S01]  /*1d80*/  IADD3.X R21, PT, PT, R7, UR5, R21, P0, !PT ;  /* 0x0000000507157c10 */ /* 0x000fe200087fe415 */
[----:B--2---:R-:W-:Y:S01]  /*1d90*/  IMAD R11, R11, UR8, RZ ;  /* 0x000000080b0b7c24 */ /* 0x004fe2000f8e02ff */
[----:B------:R-:W-:Y:S01]  /*1da0*/  LOP3.LUT R184, R184, 0x7, R15, 0xf8, !PT ;  /* 0x00000007b8b87812 */ /* 0x000fe200078ef80f */
[----:B------:R-:W-:Y:S01]  /*1db0*/  @!P1 IMAD R12, R13, UR16, RZ ;  /* 0x000000100d0c9c24 */ /* 0x000fe2000f8e02ff */
[----:B------:R-:W-:Y:S01]  /*1dc0*/  ULOP3.LUT UR5, UR45, 0x80000001, URZ, 0xc0, !UPT ;  /* 0x800000012d057892 */ /* 0x000fe2000f8ec0ff */
[----:B------:R-:W-:Y:S01]  /*1dd0*/  IMAD.IADD R17, R17, 0x1, R18 ;  /* 0x0000000111117824 */ /* 0x000fe200078e0212 */
[----:B------:R-:W2:Y:S01]  /*1de0*/  LDC R189, c[0x0][0x44c] ;  /* 0x00011300ffbd7b82 */ /* 0x000ea20000000800 */
[C---:B------:R-:W-:Y:S01]  /*1df0*/  IMAD R11, R6.reuse, UR9, R11 ;  /* 0x00000009060b7c24 */ /* 0x040fe2000f8e020b */
[----:B------:R-:W-:Y:S01]  /*1e00*/  UISETP.NE.AND UP0, UPT, UR5, 0x1, UPT ;  /* 0x000000010500788c */ /* 0x000fe2000bf05270 */
[----:B------:R-:W-:Y:S01]  /*1e10*/  IMAD.WIDE.U32 R18, R6, UR8, R20 ;  /* 0x0000000806127c25 */ /* 0x000fe2000f8e0014 */
[----:B------:R-:W4:Y:S03]  /*1e20*/  LDCU UR11, c[0x0][0x3b0] ;  /* 0x00007600ff0b77ac */ /* 0x000f260008000800 */
[C---:B------:R-:W-:Y:S01]  /*1e30*/  @!P1 IMAD R12, R9.reuse, UR17, R12 ;  /* 0x00000011090c9c24 */ /* 0x040fe2000f8e020c */
[----:B------:R-:W4:Y:S01]  /*1e40*/  @!P2 LDC.64 R6, c[0x0][0x388] ;  /* 0x0000e200ff06ab82 */ /* 0x000f220000000a00 */
[----:B------:R-:W-:Y:S01]  /*1e50*/  @!P1 IMAD.WIDE.U32 R22, R9, UR16, R16 ;  /* 0x0000001009169c25 */ /* 0x000fe2000f8e0010 */
[----:B------:R-:W-:-:S03]  /*1e60*/  USEL UR5, URZ, 0x3000, UP0 ;  /* 0x00003000ff057887 */ /* 0x000fc60008000000 */
[----:B------:R-:W-:Y:S01]  /*1e70*/  IMAD.MOV.U32 R183, RZ, RZ, 0x7f800000 ;  /* 0x7f800000ffb77424 */ /* 0x000fe200078e00ff */
[----:B---3--:R-:W-:Y:S01]  /*1e80*/  @!P1 LEA R20, P0, R22, R2, 0x1 ;  /* 0x0000000216149211 */ /* 0x008fe200078008ff */
[----:B------:R-:W-:Y:S02]  /*1e90*/  IMAD.IADD R19, R19, 0x1, R11 ;  /* 0x0000000113137824 */ /* 0x000fe400078e020b */
[----:B------:R-:W-:Y:S02]  /*1ea0*/  IMAD.MOV.U32 R182, RZ, RZ, 0x7f800000 ;  /* 0x7f800000ffb67424 */ /* 0x000fe400078e00ff */
[----:B------:R-:W-:Y:S02]  /*1eb0*/  IMAD.MOV.U32 R181, RZ, RZ, 0x7f800000 ;  /* 0x7f800000ffb57424 */ /* 0x000fe400078e00ff */
[----:B------:R-:W-:Y:S02]  /*1ec0*/  IMAD.MOV.U32 R180, RZ, RZ, 0x7f800000 ;  /* 0x7f800000ffb47424 */ /* 0x000fe400078e00ff */
[----:B------:R-:W-:-:S02]  /*1ed0*/  IMAD.MOV.U32 R160, RZ, RZ, 0x20 ;  /* 0x00000020ffa07424 */ /* 0x000fc400078e00ff */
[----:B------:R-:W-:Y:S01]  /*1ee0*/  IMAD.MOV.U32 R192, RZ, RZ, 0x10 ;  /* 0x00000010ffc07424 */ /* 0x000fe200078e00ff */
[----:B------:R-:W-:Y:S01]  /*1ef0*/  UIADD3 UR31, UPT, UPT, UR31, 0x80, URZ ;  /* 0x000000801f1f7890 */ /* 0x000fe2000fffe0ff */
[----:B------:R-:W-:Y:S01]  /*1f00*/  @!P1 IMAD.IADD R12, R23, 0x1, R12 ;  /* 0x00000001170c9824 */ /* 0x000fe200078e020c */
[----:B------:R-:W-:Y:S01]  /*1f10*/  CS2R R126, SRZ ;  /* 0x00000000007e7805 */ /* 0x000fe2000001ff00 */
[C---:B------:R-:W-:Y:S01]  /*1f20*/  @!P2 IMAD.WIDE.U32 R26, R15.reuse, UR14, R18 ;  /* 0x0000000e0f1aac25 */ /* 0x040fe2000f8e0012 */
[----:B------:R-:W-:Y:S02]  /*1f30*/  CS2R R124, SRZ ;  /* 0x00000000007c7805 */ /* 0x000fe4000001ff00 */
[----:B------:R-:W-:Y:S02]  /*1f40*/  CS2R R130, SRZ ;  /* 0x0000000000827805 */ /* 0x000fe4000001ff00 */
[----:B------:R-:W-:Y:S01]  /*1f50*/  @!P1 LEA.HI.X R21, R22, R3, R12, 0x1, P0 ;  /* 0x0000000316159211 */ /* 0x000fe200000f0c0c */
[----:B------:R-:W-:Y:S01]  /*1f60*/  @!P2 IMAD.MOV.U32 R24, RZ, RZ, R16 ;  /* 0x000000ffff18a224 */ /* 0x000fe200078e0010 */
[----:B-1----:R-:W-:Y:S01]  /*1f70*/  @!P2 LEA R16, P0, R26, R4, 0x1 ;  /* 0x000000041a10a211 */ /* 0x002fe200078008ff */
[----:B------:R-:W-:Y:S01]  /*1f80*/  VIADD R3, R184, 0x28 ;  /* 0x00000028b8037836 */ /* 0x000fe20000000000 */
[----:B------:R-:W-:Y:S01]  /*1f90*/  @P3 BAR.SYNC.DEFER_BLOCKING 0x0 ;  /* 0x0000000000003b1d */ /* 0x000fe20000010000 */
[----:B------:R-:W-:-:S02]  /*1fa0*/  @!P2 IMAD R2, R15, UR15, R27 ;  /* 0x0000000f0f02ac24 */ /* 0x000fc4000f8e021b */
[----:B------:R-:W-:Y:S01]  /*1fb0*/  @!P2 IMAD.MOV.U32 R25, RZ, RZ, R17 ;  /* 0x000000ffff19a224 */ /* 0x000fe200078e0011 */
[----:B------:R-:W-:Y:S01]  /*1fc0*/  ISETP.GE.AND P3, PT, R3, UR19, PT ;  /* 0x0000001303007c0c */ /* 0x000fe2000bf66270 */
[----:B------:R-:W-:Y:S01]  /*1fd0*/  @!P1 IMAD.WIDE.U32 R18, R9, UR14, R18 ;  /* 0x0000000e09129c25 */ /* 0x000fe2000f8e0012 */
[----:B------:R-:W-:Y:S02]  /*1fe0*/  @!P2 LEA.HI.X R17, R26, R5, R2, 0x1, P0 ;  /* 0x000000051a11a211 */ /* 0x000fe400000f0c02 */
[----:B------:R-:W-:Y:S01]  /*1ff0*/  CS2R R128, SRZ ;  /* 0x0000000000807805 */ /* 0x000fe2000001ff00 */
[----:B------:R-:W1:Y:S01]  /*2000*/  @!P1 LDC.64 R2, c[0x0][0x390] ;  /* 0x0000e400ff029b82 */ /* 0x000e620000000a00 */
[----:B------:R-:W-:Y:S01]  /*2010*/  @!P2 IMAD.WIDE.U32 R22, R15, UR16, R24 ;  /* 0x000000100f16ac25 */ /* 0x000fe2000f8e0018 */
[----:B------:R-:W-:Y:S02]  /*2020*/  LEA R5, R10, UR28, 0x1 ;  /* 0x0000001c0a057c11 */ /* 0x000fe4000f8e08ff */
[----:B------:R-:W-:-:S02]  /*2030*/  CS2R R122, SRZ ;  /* 0x00000000007a7805 */ /* 0x000fc4000001ff00 */
[----:B------:R-:W-:Y:S01]  /*2040*/  CS2R R120, SRZ ;  /* 0x0000000000787805 */ /* 0x000fe2000001ff00 */
[----:B------:R-:W-:Y:S01]  /*2050*/  @!P2 IMAD R15, R15, UR17, R23 ;  /* 0x000000110f0fac24 */ /* 0x000fe2000f8e0217 */
[C---:B----4-:R-:W-:Y:S01]  /*2060*/  @!P2 LEA R6, P0, R22.reuse, R6, 0x1 ;  /* 0x000000061606a211 */ /* 0x050fe200078008ff */
[----:B------:R-:W-:Y:S01]  /*2070*/  VIADD R185, R5, UR5 ;  /* 0x0000000505b97c36 */ /* 0x000fe20008000000 */
[----:B------:R-:W-:Y:S01]  /*2080*/  CS2R R118, SRZ ;  /* 0x0000000000767805 */ /* 0x000fe2000001ff00 */
[----:B------:R-:W-:Y:S01]  /*2090*/  @!P1 IMAD R13, R13, UR14, RZ ;  /* 0x0000000e0d0d9c24 */ /* 0x000fe2000f8e02ff */
[----:B------:R-:W-:Y:S01]  /*20a0*/  @!P2 LEA.HI.X R7, R22, R7, R15, 0x1, P0 ;  /* 0x000000071607a211 */ /* 0x000fe200000f0c0f */
[----:B------:R-:W-:Y:S01]  /*20b0*/  VIADD R14, R184, 0x8 ;  /* 0x00000008b80e7836 */ /* 0x000fe20000000000 */
[----:B------:R-:W3:Y:S01]  /*20c0*/  LDCU UR14, c[0x0][0x590] ;  /* 0x0000b200ff0e77ac */ /* 0x000ee20008000800 */
[----:B------:R-:W-:Y:S01]  /*20d0*/  @!P1 IMAD R13, R9, UR15, R13 ;  /* 0x0000000f090d9c24 */ /* 0x000fe2000f8e020d */
[----:B------:R-:W-:Y:S01]  /*20e0*/  @!PT LDS RZ, [RZ] ;  /* 0x00000000fffff984 */ /* 0x000fe20000000800 */
[----:B------:R-:W-:Y:S01]  /*20f0*/  @!PT LDS RZ, [RZ] ;  /* 0x00000000fffff984 */ /* 0x000fe20000000800 */
[----:B------:R-:W-:Y:S01]  /*2100*/  @!PT LDS RZ, [RZ] ;  /* 0x00000000fffff984 */ /* 0x000fe20000000800 */
[----:B------:R-:W-:Y:S03]  /*2110*/  @!P6 LDGSTS.E.BYPASS.LTC128B.128 [R5+0x6000], desc[UR38][R194.64] ;  /* 0x06000000c205efae */ /* 0x000fe6000b981a26 */
[----:B------:R-:W-:Y:S01]  /*2120*/  @!P1 IMAD.IADD R13, R19, 0x1, R13 ;  /* 0x00000001130d9824 */ /* 0x000fe200078e020d */
[----:B------:R-:W-:Y:S01]  /*2130*/  ISETP.GE.AND P5, PT, R14, UR19, PT ;  /* 0x000000130e007c0c */ /* 0x000fe2000bfa6270 */
[----:B------:R-:W-:Y:S01]  /*2140*/  IMAD.MOV.U32 R190, RZ, RZ, 0x20 ;  /* 0x00000020ffbe7424 */ /* 0x000fe200078e00ff */
[----:B------:R-:W-:Y:S01]  /*2150*/  @!P6 LDGSTS.E.BYPASS.LTC128B.128 [R5+0x7000], desc[UR38][R194.64+0x40] ;  /* 0x07000040c205efae */ /* 0x000fe2000b981a26 */
[----:B------:R-:W-:Y:S01]  /*2160*/  LOP3.LUT R14, R184, 0x20, RZ, 0xfc, !PT ;  /* 0x00000020b80e7812 */ /* 0x000fe200078efcff */
[----:B------:R-:W-:Y:S01]  /*2170*/  IMAD.MOV.U32 R188, RZ, RZ, 0x4 ;  /* 0x00000004ffbc7424 */ /* 0x000fe200078e00ff */
[----:B------:R-:W-:Y:S01]  /*2180*/  CS2R R116, SRZ ;  /* 0x0000000000747805 */ /* 0x000fe2000001ff00 */
[----:B------:R-:W-:Y:S01]  /*2190*/  @!P6 LDGSTS.E.BYPASS.LTC128B.128 [R5+0x8000], desc[UR38][R194.64+0x80] ;  /* 0x08000080c205efae */ /* 0x000fe2000b981a26 */
[----:B-1----:R-:W-:Y:S01]  /*21a0*/  @!P1 LEA R10, P0, R18, R2, 0x1 ;  /* 0x00000002120a9211 */ /* 0x002fe200078008ff */
[----:B------:R-:W-:Y:S01]  /*21b0*/  IMAD.MOV.U32 R2, RZ, RZ, 0x4 ;  /* 0x00000004ff027424 */ /* 0x000fe200078e00ff */
[----:B------:R-:W-:Y:S01]  /*21c0*/  ISETP.GE.AND P4, PT, R14, UR19, PT ;  /* 0x000000130e007c0c */ /* 0x000fe2000bf86270 */
[----:B------:R-:W-:Y:S01]  /*21d0*/  @P6 STS.128 [R5+0x6000], RZ ;  /* 0x006000ff05006388 */ /* 0x000fe20000000c00 */
[----:B------:R-:W-:Y:S01]  /*21e0*/  @!P1 LEA.HI.X R11, R18, R3, R13, 0x1, P0 ;  /* 0x00000003120b9211 */ /* 0x000fe200000f0c0d */
[----:B------:R-:W-:Y:S01]  /*21f0*/  IMAD.SHL.U32 R4, R0, 0x20, RZ ;  /* 0x0000002000047824 */ /* 0x000fe200078e00ff */
[----:B------:R-:W-:Y:S01]  /*2200*/  ISETP.GE.AND P0, PT, R184, UR19, PT ;  /* 0x00000013b8007c0c */ /* 0x000fe2000bf06270 */
        /* <DEDUP_REMOVED lines=59> */
[----:B------:R-:W-:Y:S01]  /*25c0*/  CS2R R36, SRZ ;  /* 0x0000000000247805 */ /* 0x000fe2000001ff00 */
[----:B------:R-:W-:Y:S02]  /*25d0*/  USHF.L.U32 UR47, UR47, 0x3, URZ ;  /* 0x000000032f2f7899 */ /* 0x000fe400080006ff */
[----:B------:R-:W-:Y:S01]  /*25e0*/  @P1 STS.128 [R5+0xa000], RZ ;  /* 0x00a000ff05001388 */ /* 0x000fe20000000c00 */
[----:B------:R-:W4:Y:S03]  /*25f0*/  LDCU UR8, c[0x0][0x3e0] ;  /* 0x00007c00ff0877ac */ /* 0x000f260008000800 */
[----:B------:R-:W-:Y:S01]  /*2600*/  @P1 STS.128 [R5+0xc000], RZ ;  /* 0x00c000ff05001388 */ /* 0x000fe20000000c00 */
[----:B------:R-:W2:Y:S03]  /*2610*/  LDCU UR10, c[0x0][0x50c] ;  /* 0x0000a180ff0a77ac */ /* 0x000ea60008000800 */
[----:B------:R-:W-:Y:S01]  /*2620*/  @P1 STS.128 [R5+0xe000], RZ ;  /* 0x00e000ff05001388 */ /* 0x000fe20000000c00 */
[----:B------:R-:W2:Y:S01]  /*2630*/  LDCU UR9, c[0x0][0x45c] ;  /* 0x00008b80ff0977ac */ /* 0x000ea20008000800 */
[----:B-1----:R-:W-:-:S02]  /*2640*/  IMAD.WIDE.U32 R6, R184, R2, UR58 ;  /* 0x0000003ab8067e25 */ /* 0x002fc4000f8e0002 */
[----:B------:R-:W-:Y:S01]  /*2650*/  @!PT LDS RZ, [RZ] ;  /* 0x00000000fffff984 */ /* 0x000fe20000000800 */
[----:B------:R-:W-:Y:S01]  /*2660*/  @!PT LDS RZ, [RZ] ;  /* 0x00000000fffff984 */ /* 0x000fe20000000800 */
[----:B------:R-:W-:Y:S01]  /*2670*/  @!PT LDS RZ, [RZ] ;  /* 0x00000000fffff984 */ /* 0x000fe20000000800 */
[----:B------:R-:W-:Y:S04]  /*2680*/  @!P1 LDGSTS.E.BYPASS.LTC128B.128 [R5+0xa000], desc[UR38][R20.64] ;  /* 0x0a00000014059fae */ /* 0x000fe8000b981a26 */
[----:B------:R-:W-:Y:S04]  /*2690*/  @!P1 LDGSTS.E.BYPASS.LTC128B.128 [R5+0xc000], desc[UR38][R20.64+0x40] ;  /* 0x0c00004014059fae */ /* 0x000fe8000b981a26 */
[----:B------:R-:W-:Y:S04]  /*26a0*/  @!P1 LDGSTS.E.BYPASS.LTC128B.128 [R5+0xe000], desc[UR38][R20.64+0x80] ;  /* 0x0e00008014059fae */ /* 0x000fe8000b981a26 */
[----:B------:R-:W-:Y:S04]  /*26b0*/  @!P2 LDGSTS.E.BYPASS.LTC128B.128 [R5+0xf000], desc[UR38][R16.64] ;  /* 0x0f0000001005afae */ /* 0x000fe8000b981a26 */
[----:B------:R-:W-:Y:S04]  /*26c0*/  @!P2 LDGSTS.E.BYPASS.LTC128B.128 [R5+0x11000], desc[UR38][R16.64+0x40] ;  /* 0x110000401005afae */ /* 0x000fe8000b981a26 */
[----:B------:R-:W-:Y:S04]  /*26d0*/  @!P2 LDGSTS.E.BYPASS.LTC128B.128 [R5+0x13000], desc[UR38][R16.64+0x80] ;  /* 0x130000801005afae */ /* 0x000fe8000b981a26 */
[----:B------:R-:W-:Y:S04]  /*26e0*/  @P2 STS.128 [R5+0xf000], RZ ;  /* 0x00f000ff05002388 */ /* 0x000fe80000000c00 */
[----:B------:R-:W-:Y:S04]  /*26f0*/  @P2 STS.128 [R5+0x11000], RZ ;  /* 0x011000ff05002388 */ /* 0x000fe80000000c00 */
[----:B------:R-:W-:Y:S04]  /*2700*/  @P2 STS.128 [R5+0x13000], RZ ;  /* 0x013000ff05002388 */ /* 0x000fe80000000c00 */
[----:B------:R-:W-:Y:S04]  /*2710*/  @P1 STS.128 [R5+0x10000], RZ ;  /* 0x010000ff05001388 */ /* 0x000fe80000000c00 */
[----:B------:R-:W-:Y:S04]  /*2720*/  @P1 STS.128 [R5+0x12000], RZ ;  /* 0x012000ff05001388 */ /* 0x000fe80000000c00 */
[----:B------:R1:W-:Y:S04]  /*2730*/  @P1 STS.128 [R5+0x14000], RZ ;  /* 0x014000ff05001388 */ /* 0x0003e80000000c00 */
[----:B------:R-:W-:Y:S01]  /*2740*/  @!PT LDS RZ, [RZ] ;  /* 0x00000000fffff984 */ /* 0x000fe20000000800 */
[----:B------:R-:W-:Y:S01]  /*2750*/  @!PT LDS RZ, [RZ] ;  /* 0x00000000fffff984 */ /* 0x000fe20000000800 */
[----:B------:R-:W-:Y:S01]  /*2760*/  @!PT LDS RZ, [RZ] ;  /* 0x00000000fffff984 */ /* 0x000fe20000000800 */
[----:B------:R-:W-:Y:S04]  /*2770*/  @!P1 LDGSTS.E.BYPASS.LTC128B.128 [R5+0x10000], desc[UR38][R10.64] ;  /* 0x100000000a059fae */ /* 0x000fe8000b981a26 */
[----:B------:R-:W-:Y:S04]  /*2780*/  @!P1 LDGSTS.E.BYPASS.LTC128B.128 [R5+0x12000], desc[UR38][R10.64+0x40] ;  /* 0x120000400a059fae */ /* 0x000fe8000b981a26 */
[----:B------:R1:W-:Y:S04]  /*2790*/  @!P1 LDGSTS.E.BYPASS.LTC128B.128 [R5+0x14000], desc[UR38][R10.64+0x80] ;  /* 0x140000800a059fae */ /* 0x0003e8000b981a26 */
[----:B------:R-:W0:Y:S01]  /*27a0*/  LDGDEPBAR ;  /* 0x00000000000079af */ /* 0x000e220000000000 */
[----:B------:R-:W4:Y:S01]  /*27b0*/  S2R R2, SR_TID.X ;  /* 0x0000000000027919 */ /* 0x000f220000002100 */
[----:B------:R-:W-:Y:S01]  /*27c0*/  LOP3.LUT R175, R4, 0x20, RZ, 0xc0, !PT ;  /* 0x0000002004af7812 */ /* 0x000fe200078ec0ff */
[----:B------:R-:W-:Y:S01]  /*27d0*/  IMAD.SHL.U32 R3, R0, 0x4, RZ ;  /* 0x0000000400037824 */ /* 0x000fe200078e00ff */
[----:B------:R-:W-:Y:S01]  /*27e0*/  LOP3.LUT R173, R4, 0x120, RZ, 0xc0, !PT ;  /* 0x0000012004ad7812 */ /* 0x000fe200078ec0ff */
[----:B------:R-:W5:Y:S01]  /*27f0*/  @!P0 LDG.E R183, desc[UR38][R6.64] ;  /* 0x0000002606b78981 */ /* 0x000f62000c1e1900 */
[----:B------:R-:W-:-:S02]  /*2800*/  SHF.R.U32.HI R9, RZ, 0x4, R0 ;  /* 0x00000004ff097819 */ /* 0x000fc40000011600 */
[----:B------:R-:W-:Y:S01]  /*2810*/  LOP3.LUT R3, R3, 0x18, RZ, 0xc0, !PT ;  /* 0x0000001803037812 */ /* 0x000fe200078ec0ff */
[----:B------:R-:W5:Y:S04]  /*2820*/  @!P5 LDG.E R182, desc[UR38][R6.64+0x20] ;  /* 0x0000202606b6d981 */ /* 0x000f68000c1e1900 */
[----:B------:R-:W5:Y:S04]  /*2830*/  @!P4 LDG.E R181, desc[UR38][R6.64+0x80] ;  /* 0x0000802606b5c981 */ /* 0x000f68000c1e1900 */
[----:B------:R2:W5:Y:S01]  /*2840*/  @!P3 LDG.E R180, desc[UR38][R6.64+0xa0] ;  /* 0x0000a02606b4b981 */ /* 0x000562000c1e1900 */
[----:B------:R-:W-:Y:S01]  /*2850*/  LOP3.LUT R9, R9, 0x8, RZ, 0xc0, !PT ;  /* 0x0000000809097812 */ /* 0x000fe200078ec0ff */
[----:B------:R-:W-:Y:S01]  /*2860*/  UISETP.GE.AND UP1, UPT, UR31, UR37, UPT ;  /* 0x000000251f00728c */ /* 0x000fe2000bf26270 */
[----:B-1----:R-:W-:Y:S01]  /*2870*/  IMAD.SHL.U32 R5, R0, 0x10, RZ ;  /* 0x0000001000057824 */ /* 0x002fe200078e00ff */
[----:B------:R-:W-:Y:S01]  /*2880*/  LOP3.LUT R11, R3, 0xc0, R4, 0xf8, !PT ;  /* 0x000000c0030b7812 */ /* 0x000fe200078ef804 */
[----:B------:R-:W-:Y:S01]  /*2890*/  USHF.L.U32 UR11, UR11, 0x6, URZ ;  /* 0x000000060b0b7899 */ /* 0x000fe200080006ff */
[----:B------:R-:W-:Y:S01]  /*28a0*/  LOP3.LUT R9, R9, 0x10, R0, 0xf8, !PT ;  /* 0x0000001009097812 */ /* 0x000fe200078ef800 */
[----:B---3--:R-:W-:Y:S01]  /*28b0*/  USHF.L.U32 UR14, UR14, 0x6, URZ ;  /* 0x000000060e0e7899 */ /* 0x008fe200080006ff */
[----:B------:R-:W-:-:S02]  /*28c0*/  LOP3.LUT R175, R175, 0x3c00, R5, 0xf8, !PT ;  /* 0x00003c00afaf7812 */ /* 0x000fc400078ef805 */
[--C-:B------:R-:W-:Y:S02]  /*28d0*/  LOP3.LUT R173, R173, 0x200, R5.reuse, 0xf8, !PT ;  /* 0x00000200adad7812 */ /* 0x100fe400078ef805 */
[----:B------:R-:W-:Y:S02]  /*28e0*/  LOP3.LUT R175, R175, 0x100, R5, 0xf8, !PT ;  /* 0x00000100afaf7812 */ /* 0x000fe400078ef805 */
[C---:B------:R-:W-:Y:S01]  /*28f0*/  LOP3.LUT R10, R11.reuse, 0x8, R8, 0x78, !PT ;  /* 0x000000080b0a7812 */ /* 0x040fe200078e7808 */
[----:B----4-:R-:W-:Y:S01]  /*2900*/  IMAD.SHL.U32 R5, R2, 0x20, RZ ;  /* 0x0000002002057824 */ /* 0x010fe200078e00ff */
[----:B------:R-:W-:Y:S01]  /*2910*/  LOP3.LUT P0, RZ, R0, 0x4, RZ, 0xc0, !PT ;  /* 0x0000000400ff7812 */ /* 0x000fe2000780c0ff */
[C---:B------:R-:W-:Y:S01]  /*2920*/  IMAD.SHL.U32 R191, R2.reuse, 0x10, RZ ;  /* 0x0000001002bf7824 */ /* 0x040fe200078e00ff */
[----:B------:R-:W-:Y:S01]  /*2930*/  LOP3.LUT R8, R11, 0x8, R0, 0x78, !PT ;  /* 0x000000080b087812 */ /* 0x000fe200078e7800 */
[----:B------:R-:W-:Y:S01]  /*2940*/  IMAD.SHL.U32 R179, R2, 0x2, RZ ;  /* 0x0000000202b37824 */ /* 0x000fe200078e00ff */
[----:B------:R-:W-:-:S02]  /*2950*/  LOP3.LUT R9, R9, 0xc0, R4, 0xf8, !PT ;  /* 0x000000c009097812 */ /* 0x000fc400078ef804 */
[----:B------:R-:W-:Y:S01]  /*2960*/  SHF.R.U32.HI R178, RZ, 0x1, R2 ;  /* 0x00000001ffb27819 */ /* 0x000fe20000011602 */
[----:B--2---:R-:W-:Y:S01]  /*2970*/  IMAD.SHL.U32 R6, R2, 0x4, RZ ;  /* 0x0000000402067824 */ /* 0x004fe200078e00ff */
[----:B------:R-:W-:Y:S02]  /*2980*/  LOP3.LUT R7, R5, 0xc0, RZ, 0xc0, !PT ;  /* 0x000000c005077812 */ /* 0x000fe400078ec0ff */
[----:B------:R-:W-:Y:S02]  /*2990*/  LOP3.LUT R9, R9, R3, RZ, 0x3c, !PT ;  /* 0x0000000309097212 */ /* 0x000fe400078e3cff */
[----:B------:R-:W-:Y:S02]  /*29a0*/  LOP3.LUT R0, R7, 0x18, R6, 0xf8, !PT ;  /* 0x0000001807007812 */ /* 0x000fe400078ef806 */
[C---:B------:R-:W-:Y:S02]  /*29b0*/  LOP3.LUT R6, R5.reuse, 0x20, RZ, 0xc0, !PT ;  /* 0x0000002005067812 */ /* 0x040fe400078ec0ff */
[----:B------:R-:W-:-:S02]  /*29c0*/  LOP3.LUT R3, R5, 0x120, RZ, 0xc0, !PT ;  /* 0x0000012005037812 */ /* 0x000fc400078ec0ff */
[--C-:B------:R-:W-:Y:S02]  /*29d0*/  LOP3.LUT R6, R6, 0x3c00, R191.reuse, 0xf8, !PT ;  /* 0x00003c0006067812 */ /* 0x100fe400078ef8bf */
[--C-:B------:R-:W-:Y:S02]  /*29e0*/  LOP3.LUT R3, R3, 0x200, R191.reuse, 0xf8, !PT ;  /* 0x0000020003037812 */ /* 0x100fe400078ef8bf */
[----:B------:R-:W-:Y:S02]  /*29f0*/  LOP3.LUT R6, R6, 0x100, R191, 0xf8, !PT ;  /* 0x0000010006067812 */ /* 0x000fe400078ef8bf */
[----:B------:R-:W-:Y:S02]  /*2a00*/  LOP3.LUT R191, R191, 0x1c0, RZ, 0xc0, !PT ;  /* 0x000001c0bfbf7812 */ /* 0x000fe400078ec0ff */
[C---:B------:R-:W-:Y:S02]  /*2a10*/  LOP3.LUT R177, R0.reuse, 0x8, R2, 0x78, !PT ;  /* 0x0000000800b17812 */ /* 0x040fe400078e7802 */
[----:B------:R-:W-:-:S02]  /*2a20*/  LOP3.LUT R0, R0, 0x8, R178, 0x78, !PT ;  /* 0x0000000800007812 */ /* 0x000fc400078e78b2 */
[----:B------:R-:W-:Y:S02]  /*2a30*/  LOP3.LUT R173, R173, R10, RZ, 0xfc, !PT ;  /* 0x0000000aadad7212 */ /* 0x000fe400078efcff */
[----:B------:R-:W-:Y:S02]  /*2a40*/  LOP3.LUT R175, R175, R8, RZ, 0xfc, !PT ;  /* 0x00000008afaf7212 */ /* 0x000fe400078efcff */
[----:B------:R-:W-:Y:S02]  /*2a50*/  LOP3.LUT R4, R9, 0x120, R4, 0xf8, !PT ;  /* 0x0000012009047812 */ /* 0x000fe400078ef804 */
[----:B------:R-:W-:Y:S02]  /*2a60*/  LOP3.LUT R5, R5, 0x7400, RZ, 0xc0, !PT ;  /* 0x0000740005057812 */ /* 0x000fe400078ec0ff */
[----:B------:R-:W-:Y:S02]  /*2a70*/  LOP3.LUT R191, R191, 0x38, R179, 0xf8, !PT ;  /* 0x00000038bfbf7812 */ /* 0x000fe400078ef8b3 */
[----:B------:R-:W-:Y:S01]  /*2a80*/  LOP3.LUT R0, R3, R0, RZ, 0xfc, !PT ;  /* 0x0000000003007212 */ /* 0x000fe200078efcff */
[----:B------:R-:W-:Y:S01]  /*2a90*/  IMAD.MOV.U32 R3, RZ, RZ, 0x20 ;  /* 0x00000020ff037424 */ /* 0x000fe200078e00ff */
[----:B------:R-:W-:-:S02]  /*2aa0*/  SEL R160, R160, 0xffffffe0, !P0 ;  /* 0xffffffe0a0a07807 */ /* 0x000fc40004000000 */
[----:B------:R-:W-:Y:S02]  /*2ab0*/  LEA R173, R173, UR28, 0x1 ;  /* 0x0000001cadad7c11 */ /* 0x000fe4000f8e08ff */
[----:B------:R-:W-:Y:S02]  /*2ac0*/  LEA R175, R175, UR28, 0x1 ;  /* 0x0000001cafaf7c11 */ /* 0x000fe4000f8e08ff */
[----:B------:R-:W-:Y:S01]  /*2ad0*/  LEA R4, R4, UR28, 0x1 ;  /* 0x0000001c04047c11 */ /* 0x000fe2000f8e08ff */
[----:B------:R-:W-:Y:S01]  /*2ae0*/  VIADD R173, R173, UR5 ;  /* 0x00000005adad7c36 */ /* 0x000fe20008000000 */
[----:B------:R-:W-:Y:S01]  /*2af0*/  LOP3.LUT R5, R5, 0x6, R179, 0xf8, !PT ;  /* 0x0000000605057812 */ /* 0x000fe200078ef8b3 */
[----:B------:R-:W-:Y:S01]  /*2b00*/  IMAD.IADD R174, R160, 0x1, R175 ;  /* 0x00000001a0ae7824 */ /* 0x000fe200078e02af */
[----:B------:R-:W-:Y:S01]  /*2b10*/  LOP3.LUT R191, R191, 0x20, R178, 0x78, !PT ;  /* 0x00000020bfbf7812 */ /* 0x000fe200078e78b2 */
[----:B------:R-:W-:Y:S01]  /*2b20*/  VIADD R172, R4, UR5 ;  /* 0x0000000504ac7c36 */ /* 0x000fe20008000000 */
[----:B------:R-:W-:-:S02]  /*2b30*/  LOP3.LUT P1, RZ, R2, 0x4, RZ, 0xc0, !PT ;  /* 0x0000000402ff7812 */ /* 0x000fc4000782c0ff */
[----:B------:R-:W-:Y:S02]  /*2b40*/  LOP3.LUT P0, RZ, R2, 0x2, RZ, 0xc0, !PT ;  /* 0x0000000202ff7812 */ /* 0x000fe4000780c0ff */
[----:B------:R-:W-:Y:S02]  /*2b50*/  LOP3.LUT R177, R6, R177, RZ, 0xfc, !PT ;  /* 0x000000b106b17212 */ /* 0x000fe400078efcff */
[----:B------:R-:W-:Y:S02]  /*2b60*/  LOP3.LUT R191, R5, R191, RZ, 0xfc, !PT ;  /* 0x000000bf05bf7212 */ /* 0x000fe400078efcff */
[----:B------:R-:W-:Y:S02]  /*2b70*/  LOP3.LUT P2, RZ, R2, 0x8, RZ, 0xc0, !PT ;  /* 0x0000000802ff7812 */ /* 0x000fe4000784c0ff */
[----:B------:R-:W-:Y:S02]  /*2b80*/  SEL R192, R192, 0xfffffff0, !P1 ;  /* 0xfffffff0c0c07807 */ /* 0x000fe40004800000 */
[----:B------:R-:W-:-:S09]  /*2b90*/  SEL R3, R3, 0xffffffe0, !P0 ;  /* 0xffffffe003037807 */ /* 0x000fd20004000000 */
.L_x_1093:
[----:B------:R-:W0:Y:S01]  /*2ba0*/  LDGDEPBAR ;  /* 0x00000000000079af */ /* 0x000e220000000000 */
[----:B------:R-:W-:Y:S01]  /*2bb0*/  IMAD.IADD R176, R173, 0x1, R160 ;  /* 0x00000001adb07824 */ /* 0x000fe200078e02a0 */
[----:B------:R-:W-:Y:S01]  /*2bc0*/  PLOP3.LUT P0, PT, PT, PT, UP1, 0x80, 0x8 ;  /* 0x000000000008781c */ /* 0x000fe20003f0f018 */
[----:B------:R-:W-:Y:S01]  /*2bd0*/  UIADD3 UR5, UPT, UPT, UR45, 0x1, URZ ;  /* 0x000000012d057890 */ /* 0x000fe2000fffe0ff */
[----:B------:R-:W-:Y:S02]  /*2be0*/  PLOP3.LUT P4, PT, PT, PT, UP1, 0x80, 0x8 ;  /* 0x000000000008781c */ /* 0x000fe40003f8f018 */
[----:B------:R-:W-:Y:S01]  /*2bf0*/  PLOP3.LUT P3, PT, PT, PT, UP1, 0x80, 0x8 ;  /* 0x000000000008781c */ /* 0x000fe20003f6f018 */
[----:B------:R-:W-:Y:S01]  /*2c00*/  UISETP.NE.AND UP2, UPT, UR5, 0x1, UPT ;  /* 0x000000010500788c */ /* 0x000fe2000bf45270 */
        /* <DEDUP_REMOVED lines=21> */
[----:B------:R-:W-:Y:S01]  /*2d60*/  LDSM.16.M88.4 R164, [R174+0xb000] ;  /* 0x00b00000aea4783b */ /* 0x000fe20000000200 */
[-C--:B------:R-:W-:Y:S07]  /*2d70*/  HMMA.16816.F32 R28, R28, R134.reuse, RZ ;  /* 0x000000861c1c723c */ /* 0x080fee00000018ff */
[----:B------:R-:W-:Y:S01]  /*2d80*/  LDSM.16.M88.4 R168, [R175+0xd000] ;  /* 0x00d00000afa8783b */ /* 0x000fe20000000200 */
[----:B------:R-:W-:Y:S07]  /*2d90*/  HMMA.16816.F32 R32, R32, R134, RZ ;  /* 0x000000862020723c */ /* 0x000fee00000018ff */
[----:B------:R-:W3:Y:S01]  /*2da0*/  LDSM.16.M88.4 R132, [R175+0xb400] ;  /* 0x00b40000af84783b */ /* 0x000ee20000000200 */
[-C--:B----4-:R-:W-:Y:S08]  /*2db0*/  HMMA.16816.F32 R4, R136, R140.reuse, R4 ;  /* 0x0000008c8804723c */ /* 0x090ff00000001804 */
        /* <DEDUP_REMOVED lines=23> */
[----:B------:R1:W3:Y:S07]  /*2f30*/  LDSM.16.M88.4 R152, [R175+0xd400] ;  /* 0x00d40000af98783b */ /* 0x0002ee0000000200 */
[C---:B--2---:R-:W-:Y:S08]  /*2f40*/  HMMA.16816.F32 R8, R136.reuse, R164, R8 ;  /* 0x000000a48808723c */ /* 0x044ff00000001808 */
[-C--:B------:R-:W-:Y:S08]  /*2f50*/  HMMA.16816.F32 R12, R136, R166.reuse, R12 ;  /* 0x000000a6880c723c */ /* 0x080ff0000000180c */
[C---:B------:R-:W-:Y:S04]  /*2f60*/  HMMA.16816.F32 R16, R140.reuse, R166, R16 ;  /* 0x000000a68c10723c */ /* 0x040fe80000001810 */
[----:B-1----:R-:W-:Y:S04]  /*2f70*/  LEA R175, R177, UR4, 0x1 ;  /* 0x00000004b1af7c11 */ /* 0x002fe8000f8e08ff */
[-C--:B------:R-:W-:Y:S08]  /*2f80*/  HMMA.16816.F32 R20, R140, R144.reuse, R20 ;  /* 0x000000908c14723c */ /* 0x080ff00000001814 */
[C---:B------:R-:W-:Y:S08]  /*2f90*/  HMMA.16816.F32 R24, R136.reuse, R144, R24 ;  /* 0x000000908818723c */ /* 0x040ff00000001818 */
[-C--:B------:R-:W-:Y:S01]  /*2fa0*/  HMMA.16816.F32 R28, R136, R146.reuse, R28 ;  /* 0x00000092881c723c */ /* 0x080fe2000000181c */
[----:B------:R-:W1:Y:S07]  /*2fb0*/  LDSM.16.M88.4 R136, [R176+0x2800] ;  /* 0x00280000b088783b */ /* 0x000e6e0000000200 */
[----:B------:R-:W-:Y:S08]  /*2fc0*/  HMMA.16816.F32 R32, R140, R146, R32 ;  /* 0x000000928c20723c */ /* 0x000ff00000001820 */
[-C--:B----4-:R-:W-:Y:S08]  /*2fd0*/  HMMA.16816.F32 R4, R148, R168.reuse, R4 ;  /* 0x000000a89404723c */ /* 0x090ff00000001804 */
[C---:B---3--:R-:W-:Y:S08]  /*2fe0*/  HMMA.16816.F32 R8, R132.reuse, R168, R8 ;  /* 0x000000a88408723c */ /* 0x048ff00000001808 */
[-C--:B------:R-:W-:Y:S08]  /*2ff0*/  HMMA.16816.F32 R12, R132, R170.reuse, R12 ;  /* 0x000000aa840c723c */ /* 0x080ff0000000180c */
[C---:B------:R-:W-:Y:S08]  /*3000*/  HMMA.16816.F32 R16, R148.reuse, R170, R16 ;  /* 0x000000aa9410723c */ /* 0x040ff00000001810 */
[-C--:B------:R-:W-:Y:S08]  /*3010*/  HMMA.16816.F32 R20, R148, R152.reuse, R20 ;  /* 0x000000989414723c */ /* 0x080ff00000001814 */
[C---:B------:R-:W-:Y:S04]  /*3020*/  HMMA.16816.F32 R24, R132.reuse, R152, R24 ;  /* 0x000000988418723c */ /* 0x040fe80000001818 */
[----:B------:R-:W-:Y:S04]  /*3030*/  SHF.R.U32.HI R152, RZ, 0x1, R2 ;  /* 0x00000001ff987819 */ /* 0x000fe80000011602 */
[-C--:B------:R-:W-:Y:S08]  /*3040*/  HMMA.16816.F32 R28, R132, R154.reuse, R28 ;  /* 0x0000009a841c723c */ /* 0x080ff0000000181c */
[----:B------:R-:W-:Y:S04]  /*3050*/  HMMA.16816.F32 R32, R148, R154, R32 ;  /* 0x0000009a9420723c */ /* 0x000fe80000001820 */
[----:B------:R-:W-:Y:S04]  /*3060*/  LEA R149, R0, UR4, 0x1 ;  /* 0x0000000400957c11 */ /* 0x000fe8000f8e08ff */
[-C--:B------:R-:W-:Y:S08]  /*3070*/  HMMA.16816.F32 R4, R156, R160.reuse, R4 ;  /* 0x000000a09c04723c */ /* 0x080ff00000001804 */
[C---:B-1----:R-:W-:Y:S04]  /*3080*/  HMMA.16816.F32 R8, R136.reuse, R160, R8 ;  /* 0x000000a08808723c */ /* 0x042fe80000001808 */
[----:B------:R-:W-:Y:S04]  /*3090*/  SEL R160, R190, 0xffffffe0, !P1 ;  /* 0xffffffe0bea07807 */ /* 0x000fe80004800000 */
[-C--:B------:R-:W-:Y:S03]  /*30a0*/  HMMA.16816.F32 R12, R136, R162.reuse, R12 ;  /* 0x000000a2880c723c */ /* 0x080fe6000000180c */
[----:B------:R-:W-:Y:S01]  /*30b0*/  FMUL.FTZ R4, R4, UR10 ;  /* 0x0000000a04047c20 */ /* 0x000fe20008410000 */
[----:B------:R-:W-:Y:S01]  /*30c0*/  FMUL.FTZ R5, R5, UR10 ;  /* 0x0000000a05057c20 */ /* 0x000fe20008410000 */
[----:B------:R-:W-:Y:S01]  /*30d0*/  FMUL.FTZ R6, R6, UR10 ;  /* 0x0000000a06067c20 */ /* 0x000fe20008410000 */
[----:B------:R-:W-:Y:S01]  /*30e0*/  FMUL.FTZ R7, R7, UR10 ;  /* 0x0000000a07077c20 */ /* 0x000fe20008410000 */
[----:B------:R-:W1:Y:S01]  /*30f0*/  MUFU.TANH R164, R4 ;  /* 0x0000000400a47308 */ /* 0x000e620000002400 */
[----:B------:R-:W-:Y:S01]  /*3100*/  IADD3 R148, PT, PT, R149, R160, RZ ;  /* 0x000000a095947210 */ /* 0x000fe20007ffe0ff */
[C---:B------:R-:W-:Y:S04]  /*3110*/  HMMA.16816.F32 R16, R156.reuse, R162, R16 ;  /* 0x000000a29c10723c */ /* 0x040fe80000001810 */
[----:B------:R-:W-:Y:S01]  /*3120*/  FMUL.FTZ R11, R11, UR10 ;  /* 0x0000000a0b0b7c20 */ /* 0x000fe20008410000 */
[----:B------:R-:W-:Y:S03]  /*3130*/  FMUL.FTZ R9, R9, UR10 ;  /* 0x0000000a09097c20 */ /* 0x000fe60008410000 */
[----:B------:R-:W2:Y:S01]  /*3140*/  MUFU.TANH R161, R5 ;  /* 0x0000000500a17308 */ /* 0x000ea20000002400 */
[----:B------:R-:W-:Y:S01]  /*3150*/  FMUL.FTZ R8, R8, UR10 ;  /* 0x0000000a08087c20 */ /* 0x000fe20008410000 */
[----:B------:R-:W-:Y:S01]  /*3160*/  FMUL.FTZ R10, R10, UR10 ;  /* 0x0000000a0a0a7c20 */ /* 0x000fe20008410000 */
[----:B------:R-:W-:Y:S01]  /*3170*/  FMUL.FTZ R15, R15, UR10 ;  /* 0x0000000a0f0f7c20 */ /* 0x000fe20008410000 */
[----:B------:R-:W-:Y:S01]  /*3180*/  FMUL.FTZ R14, R14, UR10 ;  /* 0x0000000a0e0e7c20 */ /* 0x000fe20008410000 */
[----:B------:R-:W-:Y:S01]  /*3190*/  FMUL.FTZ R12, R12, UR10 ;  /* 0x0000000a0c0c7c20 */ /* 0x000fe20008410000 */
[----:B------:R-:W-:Y:S04]  /*31a0*/  FMUL.FTZ R13, R13, UR10 ;  /* 0x0000000a0d0d7c20 */ /* 0x000fe80008410000 */
[----:B------:R-:W3:Y:S01]  /*31b0*/  MUFU.TANH R153, R6 ;  /* 0x0000000600997308 */ /* 0x000ee20000002400 */
[----:B------:R-:W-:Y:S01]  /*31c0*/  FMUL.FTZ R16, R16, UR10 ;  /* 0x0000000a10107c20 */ /* 0x000fe20008410000 */
[----:B------:R-:W-:Y:S01]  /*31d0*/  FMUL.FTZ R17, R17, UR10 ;  /* 0x0000000a11117c20 */ /* 0x000fe20008410000 */
[----:B------:R-:W-:Y:S07]  /*31e0*/  FMUL.FTZ R18, R18, UR10 ;  /* 0x0000000a12127c20 */ /* 0x000fee0008410000 */
[----:B------:R4:W3:Y:S01]  /*31f0*/  MUFU.TANH R154, R7 ;  /* 0x00000007009a7308 */ /* 0x0008e20000002400 */
[----:B------:R-:W-:Y:S09]  /*3200*/  FMUL.FTZ R19, R19, UR10 ;  /* 0x0000000a13137c20 */ /* 0x000ff20008410000 */
[----:B------:R1:W-:Y:S10]  /*3210*/  MUFU.TANH R155, R8 ;  /* 0x00000008009b7308 */ /* 0x0003f40000002400 */
[----:B------:R2:W3:Y:S01]  /*3220*/  MUFU.TANH R165, R9 ;  /* 0x0000000900a57308 */ /* 0x0004e20000002400 */
[----:B----4-:R4:W3:Y:S09]  /*3230*/  LDSM.16.M88.4 R4, [R174+0xd400] ;  /* 0x00d40000ae04783b */ /* 0x0108f20000000200 */
[----:B------:R4:W-:Y:S01]  /*3240*/  MUFU.TANH R162, R12 ;  /* 0x0000000c00a27308 */ /* 0x0009e20000002400 */
[----:B-1----:R-:W-:Y:S02]  /*3250*/  @P0 LOP3.LUT R8, R179, 0x6, RZ, 0xc0, !PT ;  /* 0x00000006b3080812 */ /* 0x002fe400078ec0ff */
[----:B------:R-:W-:Y:S02]  /*3260*/  PLOP3.LUT P0, PT, PT, PT, UP1, 0x80, 0x8 ;  /* 0x000000000008781c */ /* 0x000fe40003f0f018 */
[----:B------:R-:W-:Y:S02]  /*3270*/  @P4 LOP3.LUT R8, R8, 0x1e0, R178, 0xf8, !PT ;  /* 0x000001e008084812 */ /* 0x000fe400078ef8b2 */
[----:B-----5:R-:W-:Y:S03]  /*3280*/  FSETP.NEU.FTZ.AND P4, PT, R183, -INF , PT ;  /* 0xff800000b700780b */ /* 0x020fe60003f9d000 */
[----:B------:R1:W-:Y:S01]  /*3290*/  MUFU.TANH R166, R10 ;  /* 0x0000000a00a67308 */ /* 0x0003e20000002400 */
[----:B--2---:R-:W-:Y:S05]  /*32a0*/  IMAD.U32 R9, RZ, RZ, UR40 ;  /* 0x00000028ff097e24 */ /* 0x004fea000f8e00ff */
[----:B------:R-:W-:Y:S04]  /*32b0*/  @P3 LEA R9, R9, R8, 0x7 ;  /* 0x0000000809093211 */ /* 0x000fe800078e38ff */
[----:B------:R2:W-:Y:S01]  /*32c0*/  MUFU.TANH R167, R11 ;  /* 0x0000000b00a77308 */ /* 0x0005e20000002400 */
[----:B------:R-:W-:Y:S01]  /*32d0*/  PLOP3.LUT P3, PT, PT, PT, UP1, 0x80, 0x8 ;  /* 0x000000000008781c */ /* 0x000fe20003f6f018 */
[----:B----4-:R-:W-:Y:S01]  /*32e0*/  IMAD.MOV.U32 R12, RZ, RZ, R164 ;  /* 0x000000ffff0c7224 */ /* 0x010fe200078e00a4 */
[C---:B------:R-:W-:Y:S01]  /*32f0*/  @P5 ISETP.GE.AND P5, PT, R9.reuse, UR37, PT ;  /* 0x0000002509005c0c */ /* 0x040fe2000bfa6270 */
[----:B------:R-:W-:Y:S01]  /*3300*/  @P0 VIADD R8, R9, 0x1 ;  /* 0x0000000109080836 */ /* 0x000fe20000000000 */
[----:B------:R-:W-:Y:S01]  /*3310*/  PLOP3.LUT P0, PT, PT, PT, UP1, 0x80, 0x8 ;  /* 0x000000000008781c */ /* 0x000fe20003f0f018 */
[----:B------:R-:W-:Y:S04]  /*3320*/  IMAD.IADD R174, R160, 0x1, R175 ;  /* 0x00000001a0ae7824 */ /* 0x000fe800078e02af */
[----:B------:R-:W-:Y:S01]  /*3330*/  MUFU.TANH R163, R13 ;  /* 0x0000000d00a37308 */ /* 0x000fe20000002400 */
[----:B------:R-:W-:Y:S01]  /*3340*/  @P6 ISETP.GE.AND P6, PT, R8, UR37, PT ;  /* 0x0000002508006c0c */ /* 0x000fe2000bfc6270 */
[----:B------:R-:W-:Y:S01]  /*3350*/  FMUL.FTZ R8, R183, 1.4426950216293334961 ;  /* 0x3fb8aa3bb7087820 */ /* 0x000fe20000410000 */
[----:B-1----:R-:W-:Y:S02]  /*3360*/  MOV R10, R161 ;  /* 0x000000a1000a7202 */ /* 0x002fe40000000f00 */
[----:B------:R-:W-:Y:S05]  /*3370*/  @P3 FSEL R12, R164, -INF , !P5 ;  /* 0xff800000a40c3808 */ /* 0x000fea0006800000 */
[----:B------:R-:W-:Y:S01]  /*3380*/  MUFU.TANH R169, R15 ;  /* 0x0000000f00a97308 */ /* 0x000fe20000002400 */
[----:B------:R-:W-:Y:S01]  /*3390*/  PLOP3.LUT P3, PT, PT, PT, UP1, 0x80, 0x8 ;  /* 0x000000000008781c */ /* 0x000fe20003f6f018 */
[-C--:B---3--:R-:W-:Y:S03]  /*33a0*/  HMMA.16816.F32 R20, R156, R4.reuse, R20 ;  /* 0x000000049c14723c */ /* 0x088fe60000001814 */
[----:B------:R-:W-:Y:S01]  /*33b0*/  FSEL R8, R8, RZ, P4 ;  /* 0x000000ff08087208 */ /* 0x000fe20002000000 */
[C---:B--2---:R-:W-:Y:S01]  /*33c0*/  FMUL.FTZ R11, R182.reuse, 1.4426950216293334961 ;  /* 0x3fb8aa3bb60b7820 */ /* 0x044fe20000410000 */
[----:B------:R-:W-:Y:S03]  /*33d0*/  PLOP3.LUT P4, PT, PT, PT, UP1, 0x80, 0x8 ;  /* 0x000000000008781c */ /* 0x000fe60003f8f018 */
[----:B------:R-:W1:Y:S01]  /*33e0*/  MUFU.TANH R168, R14 ;  /* 0x0000000e00a87308 */ /* 0x000e620000002400 */
[----:B------:R-:W-:Y:S01]  /*33f0*/  @P0 FSEL R10, R161, -INF , !P6 ;  /* 0xff800000a10a0808 */ /* 0x000fe20007000000 */
[C---:B------:R-:W-:Y:S04]  /*3400*/  HMMA.16816.F32 R24, R136.reuse, R4, R24 ;  /* 0x000000048818723c */ /* 0x040fe80000001818 */
[----:B------:R-:W-:Y:S01]  /*3410*/  FSETP.NEU.FTZ.AND P0, PT, R182, -INF , PT ;  /* 0xff800000b600780b */ /* 0x000fe20003f1d000 */
[----:B------:R-:W-:Y:S03]  /*3420*/  FFMA.FTZ R210, R10, UR9, -R8 ;  /* 0x000000090ad27c23 */ /* 0x000fe60008010808 */
[----:B------:R-:W2:Y:S01]  /*3430*/  MUFU.TANH R170, R16 ;  /* 0x0000001000aa7308 */ /* 0x000ea20000002400 */
[----:B------:R-:W-:Y:S01]  /*3440*/  IMAD.MOV.U32 R5, RZ, RZ, R153 ;  /* 0x000000ffff057224 */ /* 0x000fe200078e0099 */
[----:B------:R-:W-:Y:S01]  /*3450*/  FSEL R4, R11, RZ, P0 ;  /* 0x000000ff0b047208 */ /* 0x000fe20000000000 */
[----:B------:R-:W-:Y:S01]  /*3460*/  IMAD.MOV.U32 R11, RZ, RZ, R154 ;  /* 0x000000ffff0b7224 */ /* 0x000fe200078e009a */
[----:B------:R-:W-:Y:S01]  /*3470*/  @P3 FSEL R11, R154, -INF , !P6 ;  /* 0xff8000009a0b3808 */ /* 0x000fe20007000000 */
[----:B------:R-:W-:Y:S01]  /*3480*/  FMUL.FTZ R10, R181, 1.4426950216293334961 ;  /* 0x3fb8aa3bb50a7820 */ /* 0x000fe20000410000 */
[----:B------:R-:W-:Y:S01]  /*3490*/  PLOP3.LUT P3, PT, PT, PT, UP1, 0x80, 0x8 ;  /* 0x000000000008781c */ /* 0x000fe20003f6f018 */
[----:B------:R-:W-:Y:S03]  /*34a0*/  FFMA.FTZ R215, R12, UR9, -R8 ;  /* 0x000000090cd77c23 */ /* 0x000fe60008010808 */
[----:B------:R-:W3:Y:S01]  /*34b0*/  MUFU.TANH R171, R17 ;  /* 0x0000001100ab7308 */ /* 0x000ee20000002400 */
[----:B------:R-:W-:Y:S01]  /*34c0*/  PLOP3.LUT P0, PT, PT, PT, UP1, 0x80, 0x8 ;  /* 0x000000000008781c */ /* 0x000fe20003f0f018 */
[--C-:B------:R-:W-:Y:S01]  /*34d0*/  FFMA.FTZ R204, R11, UR9, -R4.reuse ;  /* 0x000000090bcc7c23 */ /* 0x100fe20008010804 */
[----:B------:R-:W-:Y:S01]  /*34e0*/  @P4 FSEL R5, R153, -INF , !P5 ;  /* 0xff80000099054808 */ /* 0x000fe20006800000 */
[----:B------:R-:W-:Y:S01]  /*34f0*/  IMAD.MOV.U32 R11, RZ, RZ, R165 ;  /* 0x000000ffff0b7224 */ /* 0x000fe200078e00a5 */
[----:B------:R-:W-:Y:S01]  /*3500*/  FSETP.NEU.FTZ.AND P4, PT, R181, -INF , PT ;  /* 0xff800000b500780b */ /* 0x000fe20003f9d000 */
[-C--:B------:R-:W-:Y:S04]  /*3510*/  HMMA.16816.F32 R28, R136, R6.reuse, R28 ;  /* 0x00000006881c723c */ /* 0x080fe8000000181c */
[----:B------:R-:W4:Y:S01]  /*3520*/  MUFU.TANH R176, R18 ;  /* 0x0000001200b07308 */ /* 0x000f220000002400 */
[----:B------:R-:W-:Y:S01]  /*3530*/  FSEL R10, R10, RZ, P4 ;  /* 0x000000ff0a0a7208 */ /* 0x000fe20002000000 */
[----:B------:R-:W-:Y:S01]  /*3540*/  FFMA.FTZ R205, R5, UR9, -R4 ;  /* 0x0000000905cd7c23 */ /* 0x000fe20008010804 */
[----:B------:R-:W-:Y:S01]  /*3550*/  PLOP3.LUT P4, PT, PT, PT, UP1, 0x80, 0x8 ;  /* 0x000000000008781c */ /* 0x000fe20003f8f018 */
[----:B------:R-:W-:Y:S01]  /*3560*/  FMUL.FTZ R5, R180, 1.4426950216293334961 ;  /* 0x3fb8aa3bb4057820 */ /* 0x000fe20000410000 */
[----:B------:R-:W-:Y:S01]  /*3570*/  MOV R12, R155 ;  /* 0x0000009b000c7202 */ /* 0x000fe20000000f00 */
[----:B------:R-:W-:Y:S04]  /*3580*/  HMMA.16816.F32 R32, R156, R6, R32 ;  /* 0x000000069c20723c */ /* 0x000fe80000001820 */
[----:B------:R-:W4:Y:S01]  /*3590*/  MUFU.TANH R193, R19 ;  /* 0x0000001300c17308 */ /* 0x000f220000002400 */
[----:B------:R-:W-:Y:S01]  /*35a0*/  @P3 FSEL R12, R155, -INF , !P5 ;  /* 0xff8000009b0c3808 */ /* 0x000fe20006800000 */
[----:B-1----:R-:W-:Y:S01]  /*35b0*/  IMAD.MOV.U32 R7, RZ, RZ, R168 ;  /* 0x000000ffff077224 */ /* 0x002fe200078e00a8 */
[----:B------:R-:W-:Y:S01]  /*35c0*/  @P0 FSEL R11, R165, -INF , !P6 ;  /* 0xff800000a50b0808 */ /* 0x000fe20007000000 */
[----:B------:R-:W-:Y:S01]  /*35d0*/  FMUL.FTZ R20, R20, UR10 ;  /* 0x0000000a14147c20 */ /* 0x000fe20008410000 */
[----:B------:R-:W-:Y:S01]  /*35e0*/  PLOP3.LUT P3, PT, PT, PT, UP1, 0x80, 0x8 ;  /* 0x000000000008781c */ /* 0x000fe20003f6f018 */
[----:B------:R-:W-:Y:S04]  /*35f0*/  FFMA.FTZ R214, R12, UR9, -R10 ;  /* 0x000000090cd67c23 */ /* 0x000fe8000801080a */
[----:B------:R-:W-:Y:S01]  /*3600*/  MUFU.EX2 R215, R215 ;  /* 0x000000d700d77308 */ /* 0x000fe20000000800 */
[----:B------:R-:W-:Y:S01]  /*3610*/  FSETP.NEU.FTZ.AND P0, PT, R180, -INF , PT ;  /* 0xff800000b400780b */ /* 0x000fe20003f1d000 */
[----:B------:R-:W-:Y:S01]  /*3620*/  IMAD.MOV.U32 R12, RZ, RZ, R166 ;  /* 0x000000ffff0c7224 */ /* 0x000fe200078e00a6 */
[----:B------:R-:W-:Y:S01]  /*3630*/  @P4 FSEL R12, R166, -INF , !P5 ;  /* 0xff800000a60c4808 */ /* 0x000fe20006800000 */
[----:B------:R-:W-:Y:S01]  /*3640*/  FFMA.FTZ R213, R11, UR9, -R10 ;  /* 0x000000090bd57c23 */ /* 0x000fe2000801080a */
[----:B------:R-:W-:Y:S01]  /*3650*/  FSEL R5, R5, RZ, P0 ;  /* 0x000000ff05057208 */ /* 0x000fe20000000000 */
[----:B------:R-:W-:Y:S01]  /*3660*/  FMUL.FTZ R21, R21, UR10 ;  /* 0x0000000a15157c20 */ /* 0x000fe20008410000 */
[----:B------:R-:W-:Y:S03]  /*3670*/  PLOP3.LUT P0, PT, PT, PT, UP1, 0x80, 0x8 ;  /* 0x000000000008781c */ /* 0x000fe60003f0f018 */
[----:B------:R-:W1:Y:S01]  /*3680*/  MUFU.TANH R200, R20 ;  /* 0x0000001400c87308 */ /* 0x000e620000002400 */
[----:B------:R-:W-:Y:S01]  /*3690*/  PLOP3.LUT P5, PT, PT, PT, UP1, 0x80, 0x8 ;  /* 0x000000000008781c */ /* 0x000fe20003faf018 */
[----:B------:R-:W-:Y:S01]  /*36a0*/  FFMA.FTZ R212, R12, UR9, -R5 ;  /* 0x000000090cd47c23 */ /* 0x000fe20008010805 */
[----:B------:R-:W-:Y:S01]  /*36b0*/  MOV R13, R167 ;  /* 0x000000a7000d7202 */ /* 0x000fe20000000f00 */
[----:B------:R-:W-:Y:S01]  /*36c0*/  IMAD.MOV.U32 R12, RZ, RZ, R162 ;  /* 0x000000ffff0c7224 */ /* 0x000fe200078e00a2 */
[----:B------:R-:W-:Y:S01]  /*36d0*/  @P3 FSEL R13, R167, -INF , !P6 ;  /* 0xff800000a70d3808 */ /* 0x000fe20007000000 */
[----:B------:R-:W-:Y:S01]  /*36e0*/  FMUL.FTZ R22, R22, UR10 ;  /* 0x0000000a16167c20 */ /* 0x000fe20008410000 */
[----:B------:R-:W-:Y:S03]  /*36f0*/  PLOP3.LUT P3, PT, PT, PT, UP1, 0x80, 0x8 ;  /* 0x000000000008781c */ /* 0x000fe60003f6f018 */
[----:B------:R-:W1:Y:S01]  /*3700*/  MUFU.TANH R201, R21 ;  /* 0x0000001500c97308 */ /* 0x000e620000002400 */
[----:B------:R-:W-:Y:S01]  /*3710*/  PLOP3.LUT P4, PT, PT, PT, UP1, 0x80, 0x8 ;  /* 0x000000000008781c */ /* 0x000fe20003f8f018 */
[----:B------:R-:W-:Y:S01]  /*3720*/  FMUL.FTZ R23, R23, UR10 ;  /* 0x0000000a17177c20 */ /* 0x000fe20008410000 */
[----:B------:R-:W-:Y:S01]  /*3730*/  PLOP3.LUT P6, PT, PT, PT, UP1, 0x80, 0x8 ;  /* 0x000000000008781c */ /* 0x000fe20003fcf018 */
[----:B------:R-:W-:Y:S01]  /*3740*/  @P0 VIADD R11, R9, 0x8 ;  /* 0x00000008090b0836 */ /* 0x000fe20000000000 */
[----:B------:R-:W-:Y:S01]  /*3750*/  PLOP3.LUT P0, PT, PT, PT, UP1, 0x80, 0x8 ;  /* 0x000000000008781c */ /* 0x000fe20003f0f018 */
[----:B------:R-:W-:Y:S01]  /*3760*/  FMUL.FTZ R24, R24, UR10 ;  /* 0x0000000a18187c20 */ /* 0x000fe20008410000 */
[----:B------:R-:W-:Y:S03]  /*3770*/  MOV R6, R169 ;  /* 0x000000a900067202 */ /* 0x000fe60000000f00 */
[----:B------:R-:W1:Y:S01]  /*3780*/  MUFU.TANH R202, R22 ;  /* 0x0000001600ca7308 */ /* 0x000e620000002400 */
[----:B------:R-:W-:Y:S01]  /*3790*/  @P5 ISETP.GE.AND P5, PT, R11, UR37, PT ;  /* 0x000000250b005c0c */ /* 0x000fe2000bfa6270 */
[----:B------:R-:W-:Y:S01]  /*37a0*/  FMUL.FTZ R25, R25, UR10 ;  /* 0x0000000a19197c20 */ /* 0x000fe20008410000 */
[----:B------:R-:W-:Y:S01]  /*37b0*/  FMUL.FTZ R26, R26, UR10 ;  /* 0x0000000a1a1a7c20 */ /* 0x000fe20008410000 */
[----:B------:R-:W-:Y:S01]  /*37c0*/  FMUL.FTZ R27, R27, UR10 ;  /* 0x0000000a1b1b7c20 */ /* 0x000fe20008410000 */
[----:B------:R-:W-:Y:S01]  /*37d0*/  @P3 FSEL R12, R162, -INF , !P5 ;  /* 0xff800000a20c3808 */ /* 0x000fe20006800000 */
[----:B------:R-:W-:Y:S01]  /*37e0*/  FMUL.FTZ R28, R28, UR10 ;  /* 0x0000000a1c1c7c20 */ /* 0x000fe20008410000 */
[----:B------:R-:W-:Y:S03]  /*37f0*/  PLOP3.LUT P3, PT, PT, PT, UP1, 0x80, 0x8 ;  /* 0x000000000008781c */ /* 0x000fe60003f6f018 */
[----:B------:R-:W1:Y:S01]  /*3800*/  MUFU.TANH R203, R23 ;  /* 0x0000001700cb7308 */ /* 0x000e620000002400 */
[----:B------:R-:W-:Y:S01]  /*3810*/  @P4 IADD3 R11, PT, PT, R9, 0x9, RZ ;  /* 0x00000009090b4810 */ /* 0x000fe20007ffe0ff */
[----:B------:R-:W-:Y:S01]  /*3820*/  FMUL.FTZ R29, R29, UR10 ;  /* 0x0000000a1d1d7c20 */ /* 0x000fe20008410000 */
[----:B------:R-:W-:Y:S01]  /*3830*/  PLOP3.LUT P4, PT, PT, PT, UP1, 0x80, 0x8 ;  /* 0x000000000008781c */ /* 0x000fe20003f8f018 */
[----:B------:R-:W-:Y:S01]  /*3840*/  FMUL.FTZ R32, R32, UR10 ;  /* 0x0000000a20207c20 */ /* 0x000fe20008410000 */
[----:B------:R-:W-:Y:S01]  /*3850*/  @P6 ISETP.GE.AND P6, PT, R11, UR37, PT ;  /* 0x000000250b006c0c */ /* 0x000fe2000bfc6270 */
[----:B------:R-:W-:Y:S02]  /*3860*/  IMAD.MOV.U32 R11, RZ, RZ, R163 ;  /* 0x000000ffff0b7224 */ /* 0x000fe400078e00a3 */
[----:B------:R-:W-:Y:S02]  /*3870*/  FMUL.FTZ R33, R33, UR10 ;  /* 0x0000000a21217c20 */ /* 0x000fe40008410000 */
[----:B------:R-:W1:Y:S01]  /*3880*/  MUFU.TANH R206, R24 ;  /* 0x0000001800ce7308 */ /* 0x000e620000002400 */
[----:B------:R-:W-:Y:S01]  /*3890*/  @P0 FSEL R11, R163, -INF , !P6 ;  /* 0xff800000a30b0808 */ /* 0x000fe20007000000 */
[--C-:B------:R-:W-:Y:S01]  /*38a0*/  FFMA.FTZ R223, R12, UR9, -R10.reuse ;  /* 0x000000090cdf7c23 */ /* 0x100fe2000801080a */
[----:B------:R-:W-:Y:S01]  /*38b0*/  PLOP3.LUT P0, PT, PT, PT, UP1, 0x80, 0x8 ;  /* 0x000000000008781c */ /* 0x000fe20003f0f018 */
[----:B------:R-:W-:Y:S01]  /*38c0*/  FMUL.FTZ R34, R34, UR10 ;  /* 0x0000000a22227c20 */ /* 0x000fe20008410000 */
[----:B------:R-:W-:Y:S01]  /*38d0*/  @P3 FSEL R6, R169, -INF , !P6 ;  /* 0xff800000a9063808 */ /* 0x000fe20007000000 */
[----:B------:R-:W-:Y:S01]  /*38e0*/  FFMA.FTZ R222, R11, UR9, -R10 ;  /* 0x000000090bde7c23 */ /* 0x000fe2000801080a */
[----:B------:R-:W-:Y:S01]  /*38f0*/  PLOP3.LUT P3, PT, PT, PT, UP1, 0x80, 0x8 ;  /* 0x000000000008781c */ /* 0x000fe20003f6f018 */
[----:B--2---:R-:W-:Y:S01]  /*3900*/  IMAD.MOV.U32 R11, RZ, RZ, R170 ;  /* 0x000000ffff0b7224 */ /* 0x004fe200078e00aa */
[----:B------:R-:W-:Y:S01]  /*3910*/  @P4 FSEL R7, R168, -INF , !P5 ;  /* 0xff800000a8074808 */ /* 0x000fe20006800000 */
[----:B------:R-:W-:Y:S01]  /*3920*/  FFMA.FTZ R220, R6, UR9, -R5 ;  /* 0x0000000906dc7c23 */ /* 0x000fe20008010805 */
[----:B------:R-:W-:Y:S01]  /*3930*/  PLOP3.LUT P4, PT, PT, PT, UP1, 0x80, 0x8 ;  /* 0x000000000008781c */ /* 0x000fe20003f8f018 */
[----:B---3--:R-:W-:Y:S01]  /*3940*/  IMAD.MOV.U32 R6, RZ, RZ, R171 ;  /* 0x000000ffff067224 */ /* 0x008fe200078e00ab */
[----:B------:R-:W2:Y:S01]  /*3950*/  MUFU.TANH R207, R25 ;  /* 0x0000001900cf7308 */ /* 0x000ea20000002400 */
[----:B------:R-:W-:Y:S01]  /*3960*/  FFMA.FTZ R221, R7, UR9, -R5 ;  /* 0x0000000907dd7c23 */ /* 0x000fe20008010805 */
[----:B----4-:R-:W-:Y:S01]  /*3970*/  MOV R7, R176 ;  /* 0x000000b000077202 */ /* 0x010fe20000000f00 */
[----:B------:R-:W-:Y:S01]  /*3980*/  FMUL.FTZ R35, R35, UR10 ;  /* 0x0000000a23237c20 */ /* 0x000fe20008410000 */
[----:B------:R-:W-:Y:S01]  /*3990*/  @P0 FSEL R11, R170, -INF , !P5 ;  /* 0xff800000aa0b0808 */ /* 0x000fe20006800000 */
[----:B------:R-:W-:Y:S01]  /*39a0*/  FMUL.FTZ R30, R30, UR10 ;  /* 0x0000000a1e1e7c20 */ /* 0x000fe20008410000 */
[----:B------:R-:W-:Y:S01]  /*39b0*/  PLOP3.LUT P0, PT, PT, PT, UP1, 0x80, 0x8 ;  /* 0x000000000008781c */ /* 0x000fe20003f0f018 */
[----:B------:R-:W-:Y:S01]  /*39c0*/  FMUL.FTZ R31, R31, UR10 ;  /* 0x0000000a1f1f7c20 */ /* 0x000fe20008410000 */
[----:B------:R-:W-:Y:S01]  /*39d0*/  @P3 FSEL R6, R171, -INF , !P6 ;  /* 0xff800000ab063808 */ /* 0x000fe20007000000 */
[--C-:B------:R-:W-:Y:S01]  /*39e0*/  FFMA.FTZ R248, R11, UR9, -R8.reuse ;  /* 0x000000090bf87c23 */ /* 0x100fe20008010808 */
[----:B------:R-:W-:Y:S01]  /*39f0*/  PLOP3.LUT P3, PT, PT, PT, UP1, 0x80, 0x8 ;  /* 0x000000000008781c */ /* 0x000fe20003f6f018 */
[----:B------:R-:W-:Y:S01]  /*3a00*/  IMAD.MOV.U32 R11, RZ, RZ, R193 ;  /* 0x000000ffff0b7224 */ /* 0x000fe200078e00c1 */
[----:B------:R-:W-:Y:S01]  /*3a10*/  @P4 FSEL R7, R176, -INF , !P5 ;  /* 0xff800000b0074808 */ /* 0x000fe20006800000 */
[----:B------:R-:W-:Y:S01]  /*3a20*/  FFMA.FTZ R247, R6, UR9, -R8 ;  /* 0x0000000906f77c23 */ /* 0x000fe20008010808 */
[----:B------:R-:W-:Y:S01]  /*3a30*/  PLOP3.LUT P4, PT, PT, PT, UP1, 0x80, 0x8 ;  /* 0x000000000008781c */ /* 0x000fe20003f8f018 */
[----:B------:R-:W3:Y:S01]  /*3a40*/  MUFU.TANH R208, R26 ;  /* 0x0000001a00d07308 */ /* 0x000ee20000002400 */
[----:B------:R-:W-:Y:S01]  /*3a50*/  PLOP3.LUT P5, PT, PT, PT, UP1, 0x80, 0x8 ;  /* 0x000000000008781c */ /* 0x000fe20003faf018 */
[--C-:B------:R-:W-:Y:S01]  /*3a60*/  FFMA.FTZ R242, R7, UR9, -R4.reuse ;  /* 0x0000000907f27c23 */ /* 0x100fe20008010804 */
[----:B------:R-:W-:Y:S01]  /*3a70*/  LEA R159, R191, UR4, 0x1 ;  /* 0x00000004bf9f7c11 */ /* 0x000fe2000f8e08ff */
[----:B------:R-:W-:Y:S01]  /*3a80*/  FFMA.FTZ R211, R13, UR9, -R5 ;  /* 0x000000090dd37c23 */ /* 0x000fe20008010805 */
[----:B------:R-:W-:Y:S01]  /*3a90*/  @P0 FSEL R11, R193, -INF , !P6 ;  /* 0xff800000c10b0808 */ /* 0x000fe20007000000 */
[----:B------:R-:W-:Y:S01]  /*3aa0*/  FFMA.FTZ R170, -R170, R170, 1 ;  /* 0x3f800000aaaa7423 */ /* 0x000fe200000101aa */
[----:B------:R-:W-:Y:S01]  /*3ab0*/  PLOP3.LUT P0, PT, PT, PT, UP1, 0x80, 0x8 ;  /* 0x000000000008781c */ /* 0x000fe20003f0f018 */
[----:B------:R-:W-:Y:S01]  /*3ac0*/  @P3 VIADD R6, R9, 0x10 ;  /* 0x0000001009063836 */ /* 0x000fe20000000000 */
[----:B------:R-:W-:Y:S01]  /*3ad0*/  PLOP3.LUT P6, PT, PT, PT, UP1, 0x80, 0x8 ;  /* 0x000000000008781c */ /* 0x000fe20003fcf018 */
[----:B------:R-:W4:Y:S01]  /*3ae0*/  MUFU.TANH R209, R27 ;  /* 0x0000001b00d17308 */ /* 0x000f220000002400 */
[----:B------:R-:W-:Y:S01]  /*3af0*/  PLOP3.LUT P3, PT, PT, PT, UP1, 0x80, 0x8 ;  /* 0x000000000008781c */ /* 0x000fe20003f6f018 */
[----:B------:R-:W-:Y:S01]  /*3b00*/  VIADD R157, R159, 0x19020 ;  /* 0x000190209f9d7836 */ /* 0x000fe20000000000 */
[----:B------:R-:W-:Y:S01]  /*3b10*/  @P4 IADD3 R7, PT, PT, R9, 0x11, RZ ;  /* 0x0000001109074810 */ /* 0x000fe20007ffe0ff */
[----:B------:R-:W-:Y:S01]  /*3b20*/  FFMA.FTZ R241, R11, UR9, -R4 ;  /* 0x000000090bf17c23 */ /* 0x000fe20008010804 */
[----:B------:R-:W-:Y:S01]  /*3b30*/  @P5 ISETP.GE.AND P5, PT, R6, UR37, PT ;  /* 0x0000002506005c0c */ /* 0x000fe2000bfa6270 */
[----:B-1----:R-:W-:Y:S01]  /*3b40*/  IMAD.MOV.U32 R6, RZ, RZ, R200 ;  /* 0x000000ffff067224 */ /* 0x002fe200078e00c8 */
[----:B------:R-:W-:Y:S03]  /*3b50*/  PLOP3.LUT P4, PT, PT, PT, UP1, 0x80, 0x8 ;  /* 0x000000000008781c */ /* 0x000fe60003f8f018 */
[----:B------:R-:W1:Y:S01]  /*3b60*/  MUFU.TANH R216, R28 ;  /* 0x0000001c00d87308 */ /* 0x000e620000002400 */
[----:B------:R-:W-:Y:S01]  /*3b70*/  IADD3 R158, PT, PT, R192, R159, RZ ;  /* 0x0000009fc09e7210 */ /* 0x000fe20007ffe0ff */
[----:B------:R-:W-:Y:S01]  /*3b80*/  FFMA.FTZ R171, -R171, R171, 1 ;  /* 0x3f800000abab7423 */ /* 0x000fe200000101ab */
[C---:B------:R-:W-:Y:S01]  /*3b90*/  @P0 FSEL R6, R200.reuse, -INF , !P5 ;  /* 0xff800000c8060808 */ /* 0x040fe20006800000 */
[----:B------:R-:W-:Y:S01]  /*3ba0*/  FFMA.FTZ R200, -R200, R200, 1 ;  /* 0x3f800000c8c87423 */ /* 0x000fe200000101c8 */
[----:B------:R-:W-:Y:S01]  /*3bb0*/  @P6 ISETP.GE.AND P6, PT, R7, UR37, PT ;  /* 0x0000002507006c0c */ /* 0x000fe2000bfc6270 */
[----:B------:R-:W-:Y:S01]  /*3bc0*/  IMAD.MOV.U32 R7, RZ, RZ, R201 ;  /* 0x000000ffff077224 */ /* 0x000fe200078e00c9 */
[----:B------:R-:W-:Y:S01]  /*3bd0*/  PLOP3.LUT P0, PT, PT, PT, UP1, 0x80, 0x8 ;  /* 0x000000000008781c */ /* 0x000fe20003f0f018 */
[--C-:B------:R-:W-:Y:S01]  /*3be0*/  FFMA.FTZ R246, R6, UR9, -R8.reuse ;  /* 0x0000000906f67c23 */ /* 0x100fe20008010808 */
[C---:B------:R-:W-:Y:S01]  /*3bf0*/  @P3 FSEL R7, R201.reuse, -INF , !P6 ;  /* 0xff800000c9073808 */ /* 0x040fe20007000000 */
[----:B------:R-:W1:Y:S01]  /*3c00*/  MUFU.TANH R217, R29 ;  /* 0x0000001d00d97308 */ /* 0x000e620000002400 */
[----:B------:R-:W-:Y:S01]  /*3c10*/  PLOP3.LUT P3, PT, PT, PT, UP1, 0x80, 0x8 ;  /* 0x000000000008781c */ /* 0x000fe20003f6f018 */
[----:B------:R-:W-:Y:S01]  /*3c20*/  FFMA.FTZ R201, -R201, R201, 1 ;  /* 0x3f800000c9c97423 */ /* 0x000fe200000101c9 */
[----:B------:R-:W-:Y:S01]  /*3c30*/  MOV R6, R202 ;  /* 0x000000ca00067202 */ /* 0x000fe20000000f00 */
[----:B------:R-:W-:Y:S01]  /*3c40*/  FFMA.FTZ R245, R7, UR9, -R8 ;  /* 0x0000000907f57c23 */ /* 0x000fe20008010808 */
[----:B------:R-:W-:Y:S02]  /*3c50*/  IMAD.MOV.U32 R7, RZ, RZ, R203 ;  /* 0x000000ffff077224 */ /* 0x000fe400078e00cb */
[----:B------:R-:W-:Y:S01]  /*3c60*/  FMUL.FTZ R170, R170, UR10 ;  /* 0x0000000aaaaa7c20 */ /* 0x000fe20008410000 */
[----:B------:R-:W-:Y:S02]  /*3c70*/  FMUL.FTZ R171, R171, UR10 ;  /* 0x0000000aabab7c20 */ /* 0x000fe40008410000 */
[----:B------:R-:W1:Y:S01]  /*3c80*/  MUFU.TANH R224, R32 ;  /* 0x0000002000e07308 */ /* 0x000e620000002400 */
[----:B------:R-:W-:Y:S01]  /*3c90*/  FMUL.FTZ R200, R200, UR10 ;  /* 0x0000000ac8c87c20 */ /* 0x000fe20008410000 */
[----:B------:R-:W-:Y:S01]  /*3ca0*/  @P0 FSEL R6, R202, -INF , !P5 ;  /* 0xff800000ca060808 */ /* 0x000fe20006800000 */
[----:B------:R-:W-:Y:S01]  /*3cb0*/  FMUL.FTZ R201, R201, UR10 ;  /* 0x0000000ac9c97c20 */ /* 0x000fe20008410000 */
[----:B------:R-:W-:Y:S01]  /*3cc0*/  PLOP3.LUT P0, PT, PT, PT, UP1, 0x80, 0x8 ;  /* 0x000000000008781c */ /* 0x000fe20003f0f018 */
[----:B------:R-:W-:Y:S01]  /*3cd0*/  FFMA.FTZ R153, -R153, R153, 1 ;  /* 0x3f80000099997423 */ /* 0x000fe20000010199 */
[----:B------:R-:W-:Y:S01]  /*3ce0*/  @P3 FSEL R7, R203, -INF , !P6 ;  /* 0xff800000cb073808 */ /* 0x000fe20007000000 */
[----:B------:R-:W-:Y:S01]  /*3cf0*/  FFMA.FTZ R240, R6, UR9, -R4 ;  /* 0x0000000906f07c23 */ /* 0x000fe20008010804 */
[----:B------:R-:W-:Y:S01]  /*3d00*/  PLOP3.LUT P3, PT, PT, PT, UP1, 0x80, 0x8 ;  /* 0x000000000008781c */ /* 0x000fe20003f6f018 */
[----:B------:R-:W-:Y:S01]  /*3d10*/  IMAD.MOV.U32 R6, RZ, RZ, R206 ;  /* 0x000000ffff067224 */ /* 0x000fe200078e00ce */
[----:B------:R-:W1:Y:S01]  /*3d20*/  MUFU.TANH R225, R33 ;  /* 0x0000002100e17308 */ /* 0x000e620000002400 */
[----:B------:R-:W-:Y:S01]  /*3d30*/  FFMA.FTZ R239, R7, UR9, -R4 ;  /* 0x0000000907ef7c23 */ /* 0x000fe20008010804 */
[----:B--2---:R-:W-:Y:S01]  /*3d40*/  MOV R7, R207 ;  /* 0x000000cf00077202 */ /* 0x004fe20000000f00 */
[----:B------:R-:W-:Y:S01]  /*3d50*/  FFMA.FTZ R154, -R154, R154, 1 ;  /* 0x3f8000009a9a7423 */ /* 0x000fe2000001019a */
[----:B------:R-:W-:Y:S03]  /*3d60*/  FMUL.FTZ R153, R153, UR10 ;  /* 0x0000000a99997c20 */ /* 0x000fe60008410000 */
[----:B------:R-:W-:Y:S03]  /*3d70*/  @P0 FSEL R6, R206, -INF , !P5 ;  /* 0xff800000ce060808 */ /* 0x000fe60006800000 */
[----:B------:R-:W2:Y:S01]  /*3d80*/  MUFU.EX2 R210, R210 ;  /* 0x000000d200d27308 */ /* 0x000ea20000000800 */
[----:B------:R-:W-:Y:S01]  /*3d90*/  PLOP3.LUT P0, PT, PT, PT, UP1, 0x80, 0x8 ;  /* 0x000000000008781c */ /* 0x000fe20003f0f018 */
[----:B------:R-:W-:Y:S01]  /*3da0*/  FMUL.FTZ R154, R154, UR10 ;  /* 0x0000000a9a9a7c20 */ /* 0x000fe20008410000 */
[----:B------:R-:W-:Y:S01]  /*3db0*/  @P3 FSEL R7, R207, -INF , !P6 ;  /* 0xff800000cf073808 */ /* 0x000fe20007000000 */
[----:B------:R-:W-:Y:S01]  /*3dc0*/  FFMA.FTZ R236, R6, UR9, -R10 ;  /* 0x0000000906ec7c23 */ /* 0x000fe2000801080a */
[----:B------:R-:W-:Y:S01]  /*3dd0*/  PLOP3.LUT P3, PT, PT, PT, UP1, 0x80, 0x8 ;  /* 0x000000000008781c */ /* 0x000fe20003f6f018 */
[----:B---3--:R-:W-:Y:S01]  /*3de0*/  IMAD.MOV.U32 R6, RZ, RZ, R208 ;  /* 0x000000ffff067224 */ /* 0x008fe200078e00d0 */
[----:B------:R-:W-:Y:S01]  /*3df0*/  @P4 FSEL R6, R208, -INF , !P5 ;  /* 0xff800000d0064808 */ /* 0x000fe20006800000 */
[--C-:B------:R-:W-:Y:S01]  /*3e00*/  FFMA.FTZ R235, R7, UR9, -R10.reuse ;  /* 0x0000000907eb7c23 */ /* 0x100fe2000801080a */
[----:B------:R-:W-:Y:S01]  /*3e10*/  PLOP3.LUT P4, PT, PT, PT, UP1, 0x80, 0x8 ;  /* 0x000000000008781c */ /* 0x000fe20003f8f018 */
[----:B------:R-:W-:Y:S01]  /*3e20*/  MUFU.EX2 R205, R205 ;  /* 0x000000cd00cd7308 */ /* 0x000fe20000000800 */
[----:B------:R-:W-:Y:S01]  /*3e30*/  PLOP3.LUT P5, PT, PT, PT, UP1, 0x80, 0x8 ;  /* 0x000000000008781c */ /* 0x000fe20003faf018 */
[--C-:B------:R-:W-:Y:S01]  /*3e40*/  FFMA.FTZ R232, R6, UR9, -R5.reuse ;  /* 0x0000000906e87c23 */ /* 0x100fe20008010805 */
[----:B----4-:R-:W-:Y:S02]  /*3e50*/  MOV R7, R209 ;  /* 0x000000d100077202 */ /* 0x010fe40000000f00 */
[----:B------:R-:W-:Y:S02]  /*3e60*/  @P0 FSEL R7, R209, -INF , !P6 ;  /* 0xff800000d1070808 */ /* 0x000fe40007000000 */
[----:B------:R-:W-:Y:S01]  /*3e70*/  PLOP3.LUT P6, PT, PT, PT, UP1, 0x80, 0x8 ;  /* 0x000000000008781c */ /* 0x000fe20003fcf018 */
[----:B------:R-:W-:Y:S01]  /*3e80*/  @P3 VIADD R6, R9, 0x18 ;  /* 0x0000001809063836 */ /* 0x000fe20000000000 */
[----:B------:R-:W-:Y:S01]  /*3e90*/  PLOP3.LUT P0, PT, PT, PT, UP1, 0x80, 0x8 ;  /* 0x000000000008781c */ /* 0x000fe20003f0f018 */
[----:B------:R-:W-:Y:S01]  /*3ea0*/  FFMA.FTZ R231, R7, UR9, -R5 ;  /* 0x0000000907e77c23 */ /* 0x000fe20008010805 */
[----:B------:R-:W-:Y:S01]  /*3eb0*/  PLOP3.LUT P3, PT, PT, PT, UP1, 0x80, 0x8 ;  /* 0x000000000008781c */ /* 0x000fe20003f6f018 */
[----:B------:R-:W-:Y:S01]  /*3ec0*/  @P4 VIADD R9, R9, 0x19 ;  /* 0x0000001909094836 */ /* 0x000fe20000000000 */
[----:B------:R-:W-:Y:S01]  /*3ed0*/  PLOP3.LUT P4, PT, PT, PT, UP1, 0x80, 0x8 ;  /* 0x000000000008781c */ /* 0x000fe20003f8f018 */
[----:B------:R-:W-:Y:S01]  /*3ee0*/  MUFU.EX2 R204, R204 ;  /* 0x000000cc00cc7308 */ /* 0x000fe20000000800 */
[----:B------:R-:W-:Y:S02]  /*3ef0*/  @P5 ISETP.GE.AND P5, PT, R6, UR37, PT ;  /* 0x0000002506005c0c */ /* 0x000fe4000bfa6270 */
[----:B-1----:R-:W-:Y:S02]  /*3f00*/  MOV R6, R216 ;  /* 0x000000d800067202 */ /* 0x002fe40000000f00 */
[----:B------:R-:W-:Y:S02]  /*3f10*/  MOV R7, R217 ;  /* 0x000000d900077202 */ /* 0x000fe40000000f00 */
[----:B------:R-:W-:Y:S03]  /*3f20*/  @P6 ISETP.GE.AND P6, PT, R9, UR37, PT ;  /* 0x0000002509006c0c */ /* 0x000fe6000bfc6270 */
[----:B------:R-:W-:Y:S01]  /*3f30*/  MUFU.TANH R226, R34 ;  /* 0x0000002200e27308 */ /* 0x000fe20000002400 */
[----:B------:R-:W-:Y:S02]  /*3f40*/  @P0 FSEL R6, R216, -INF , !P5 ;  /* 0xff800000d8060808 */ /* 0x000fe40006800000 */
[----:B------:R-:W-:Y:S02]  /*3f50*/  PLOP3.LUT P0, PT, PT, PT, UP1, 0x80, 0x8 ;  /* 0x000000000008781c */ /* 0x000fe40003f0f018 */
[----:B------:R-:W-:Y:S01]  /*3f60*/  @P3 FSEL R7, R217, -INF , !P6 ;  /* 0xff800000d9073808 */ /* 0x000fe20007000000 */
[----:B------:R-:W-:Y:S01]  /*3f70*/  FFMA.FTZ R234, R6, UR9, -R10 ;  /* 0x0000000906ea7c23 */ /* 0x000fe2000801080a */
[----:B------:R-:W-:Y:S03]  /*3f80*/  IMAD.MOV.U32 R6, RZ, RZ, R224 ;  /* 0x000000ffff067224 */ /* 0x000fe600078e00e0 */
[----:B------:R-:W1:Y:S01]  /*3f90*/  MUFU.TANH R227, R35 ;  /* 0x0000002300e37308 */ /* 0x000e620000002400 */
[C---:B------:R-:W-:Y:S01]  /*3fa0*/  @P4 FSEL R6, R224.reuse, -INF , !P5 ;  /* 0xff800000e0064808 */ /* 0x040fe20006800000 */
[----:B------:R-:W-:Y:S01]  /*3fb0*/  FFMA.FTZ R10, R7, UR9, -R10 ;  /* 0x00000009070a7c23 */ /* 0x000fe2000801080a */
[----:B------:R-:W-:Y:S01]  /*3fc0*/  MOV R7, R225 ;  /* 0x000000e100077202 */ /* 0x000fe20000000f00 */
[----:B------:R-:W-:Y:S01]  /*3fd0*/  FFMA.FTZ R224, -R224, R224, 1 ;  /* 0x3f800000e0e07423 */ /* 0x000fe200000101e0 */
[----:B------:R-:W-:Y:S01]  /*3fe0*/  PLOP3.LUT P3, PT, PT, PT, UP1, 0x80, 0x8 ;  /* 0x000000000008781c */ /* 0x000fe20003f6f018 */
[--C-:B------:R-:W-:Y:S01]  /*3ff0*/  FFMA.FTZ R244, R6, UR9, -R8.reuse ;  /* 0x0000000906f47c23 */ /* 0x100fe20008010808 */
[----:B--2---:R-:W-:Y:S03]  /*4000*/  F2FP.F16.F32.PACK_AB R6, R210, R215 ;  /* 0x000000d7d206723e */ /* 0x004fe600000000ff */
[----:B------:R2:W-:Y:S01]  /*4010*/  MUFU.EX2 R233, R10 ;  /* 0x0000000a00e97308 */ /* 0x0005e20000000800 */
[C---:B------:R-:W-:Y:S01]  /*4020*/  @P0 FSEL R7, R225.reuse, -INF , !P6 ;  /* 0xff800000e1070808 */ /* 0x040fe20007000000 */
[----:B------:R-:W-:Y:S01]  /*4030*/  FFMA.FTZ R225, -R225, R225, 1 ;  /* 0x3f800000e1e17423 */ /* 0x000fe200000101e1 */
[----:B------:R-:W-:Y:S01]  /*4040*/  PLOP3.LUT P0, PT, PT, PT, UP1, 0x80, 0x8 ;  /* 0x000000000008781c */ /* 0x000fe20003f0f018 */
[----:B------:R3:W-:Y:S01]  /*4050*/  STS [R159+0x19000], R6 ;  /* 0x019000069f007388 */ /* 0x0007e20000000800 */
[----:B------:R-:W-:Y:S01]  /*4060*/  PLOP3.LUT P4, PT, PT, PT, UP1, 0x80, 0x8 ;  /* 0x000000000008781c */ /* 0x000fe20003f8f018 */
[----:B------:R-:W-:Y:S01]  /*4070*/  FFMA.FTZ R8, R7, UR9, -R8 ;  /* 0x0000000907087c23 */ /* 0x000fe20008010808 */
[----:B------:R-:W-:Y:S03]  /*4080*/  IADD3 R7, PT, PT, R159, 0x19000, RZ ;  /* 0x000190009f077810 */ /* 0x000fe60007ffe0ff */
[----:B------:R-:W4:Y:S01]  /*4090*/  MUFU.TANH R218, R30 ;  /* 0x0000001e00da7308 */ /* 0x000f220000002400 */
[----:B-1----:R-:W-:Y:S01]  /*40a0*/  MOV R9, R227 ;  /* 0x000000e300097202 */ /* 0x002fe20000000f00 */
[----:B------:R-:W-:Y:S01]  /*40b0*/  FMUL.FTZ R224, R224, UR10 ;  /* 0x0000000ae0e07c20 */ /* 0x000fe20008410000 */
[----:B------:R-:W-:Y:S01]  /*40c0*/  FMUL.FTZ R225, R225, UR10 ;  /* 0x0000000ae1e17c20 */ /* 0x000fe20008410000 */
[----:B------:R-:W-:Y:S01]  /*40d0*/  @P2 VIADD R157, R7, 0xffffffe0 ;  /* 0xffffffe0079d2836 */ /* 0x000fe20000000000 */
[----:B------:R-:W-:Y:S02]  /*40e0*/  F2FP.F16.F32.PACK_AB R7, R204, R205 ;  /* 0x000000cdcc07723e */ /* 0x000fe400000000ff */
[----:B------:R-:W-:Y:S01]  /*40f0*/  @P0 FSEL R9, R227, -INF , !P6 ;  /* 0xff800000e3090808 */ /* 0x000fe20007000000 */
[----:B--2---:R-:W-:Y:S01]  /*4100*/  IMAD.MOV.U32 R10, RZ, RZ, R226 ;  /* 0x000000ffff0a7224 */ /* 0x004fe200078e00e2 */
[----:B------:R-:W-:Y:S01]  /*4110*/  @P3 FSEL R10, R226, -INF , !P5 ;  /* 0xff800000e20a3808 */ /* 0x000fe20006800000 */
[----:B------:R1:W-:Y:S01]  /*4120*/  STS [R159+0x19400], R7 ;  /* 0x019400079f007388 */ /* 0x0003e20000000800 */
[----:B------:R4:W-:Y:S01]  /*4130*/  MUFU.EX2 R243, R8 ;  /* 0x0000000800f37308 */ /* 0x0009e20000000800 */
[----:B------:R-:W-:Y:S01]  /*4140*/  PLOP3.LUT P3, PT, PT, PT, UP1, 0x80, 0x8 ;  /* 0x000000000008781c */ /* 0x000fe20003f6f018 */
[----:B------:R-:W-:Y:S02]  /*4150*/  IMAD.IADD R156, R192, 0x1, R157 ;  /* 0x00000001c09c7824 */ /* 0x000fe400078e029d */
[--C-:B------:R-:W-:Y:S01]  /*4160*/  FFMA.FTZ R238, R10, UR9, -R4.reuse ;  /* 0x000000090aee7c23 */ /* 0x100fe20008010804 */
[----:B------:R-:W-:Y:S05]  /*4170*/  FFMA.FTZ R4, R9, UR9, -R4 ;  /* 0x0000000909047c23 */ /* 0x000fea0008010804 */
[----:B------:R-:W3:Y:S10]  /*4180*/  MUFU.TANH R219, R31 ;  /* 0x0000001f00db7308 */ /* 0x000ef40000002400 */
[----:B------:R-:W-:Y:S01]  /*4190*/  MUFU.EX2 R248, R248 ;  /* 0x000000f800f87308 */ /* 0x000fe20000000800 */
[----:B----4-:R-:W-:Y:S02]  /*41a0*/  MOV R8, R218 ;  /* 0x000000da00087202 */ /* 0x010fe40000000f00 */
[----:B------:R-:W-:Y:S07]  /*41b0*/  @P4 FSEL R8, R218, -INF , !P5 ;  /* 0xff800000da084808 */ /* 0x000fee0006800000 */
[----:B------:R-:W1:Y:S01]  /*41c0*/  MUFU.EX2 R247, R247 ;  /* 0x000000f700f77308 */ /* 0x000e620000000800 */
[----:B---3--:R-:W-:Y:S01]  /*41d0*/  IMAD.MOV.U32 R6, RZ, RZ, R219 ;  /* 0x000000ffff067224 */ /* 0x008fe200078e00db */
[----:B------:R-:W-:Y:S01]  /*41e0*/  @P3 FSEL R6, R219, -INF , !P6 ;  /* 0xff800000db063808 */ /* 0x000fe20007000000 */
[--C-:B------:R-:W-:Y:S04]  /*41f0*/  FFMA.FTZ R230, R8, UR9, -R5.reuse ;  /* 0x0000000908e67c23 */ /* 0x100fe80008010805 */
[----:B------:R-:W-:Y:S03]  /*4200*/  FFMA.FTZ R5, R6, UR9, -R5 ;  /* 0x0000000906057c23 */ /* 0x000fe60008010805 */
[----:B------:R-:W-:Y:S10]  /*4210*/  MUFU.EX2 R242, R242 ;  /* 0x000000f200f27308 */ /* 0x000ff40000000800 */
[----:B------:R-:W2:Y:S01]  /*4220*/  MUFU.EX2 R241, R241 ;  /* 0x000000f100f17308 */ /* 0x000ea20000000800 */
[----:B-1----:R-:W-:Y:S05]  /*4230*/  F2FP.F16.F32.PACK_AB R7, R247, R248 ;  /* 0x000000f8f707723e */ /* 0x002fea00000000ff */
[----:B------:R1:W-:Y:S04]  /*4240*/  STS [R158+0x19000], R7 ;  /* 0x019000079e007388 */ /* 0x0003e80000000800 */
[----:B------:R2:W-:Y:S10]  /*4250*/  MUFU.EX2 R237, R4 ;  /* 0x0000000400ed7308 */ /* 0x0005f40000000800 */
[----:B------:R-:W-:Y:S10]  /*4260*/  MUFU.EX2 R214, R214 ;  /* 0x000000d600d67308 */ /* 0x000ff40000000800 */
[----:B------:R-:W3:Y:S01]  /*4270*/  MUFU.EX2 R213, R213 ;  /* 0x000000d500d57308 */ /* 0x000ee20000000800 */
[----:B--2---:R-:W-:Y:S05]  /*4280*/  F2FP.F16.F32.PACK_AB R4, R241, R242 ;  /* 0x000000f2f104723e */ /* 0x004fea00000000ff */
[----:B------:R-:W-:Y:S04]  /*4290*/  STS [R158+0x19400], R4 ;  /* 0x019400049e007388 */ /* 0x000fe80000000800 */
[----:B------:R-:W-:Y:S10]  /*42a0*/  MUFU.EX2 R212, R212 ;  /* 0x000000d400d47308 */ /* 0x000ff40000000800 */
[----:B------:R-:W2:Y:S01]  /*42b0*/  MUFU.EX2 R211, R211 ;  /* 0x000000d300d37308 */ /* 0x000ea20000000800 */
[----:B---3--:R-:W-:Y:S05]  /*42c0*/  F2FP.F16.F32.PACK_AB R6, R213, R214 ;  /* 0x000000d6d506723e */ /* 0x008fea00000000ff */
[----:B------:R3:W-:Y:S04]  /*42d0*/  STS [R159+0x1a000], R6 ;  /* 0x01a000069f007388 */ /* 0x0007e80000000800 */
[----:B------:R-:W-:Y:S10]  /*42e0*/  MUFU.EX2 R223, R223 ;  /* 0x000000df00df7308 */ /* 0x000ff40000000800 */
[----:B------:R-:W1:Y:S01]  /*42f0*/  MUFU.EX2 R222, R222 ;  /* 0x000000de00de7308 */ /* 0x000e620000000800 */
[----:B--2---:R-:W-:Y:S05]  /*4300*/  F2FP.F16.F32.PACK_AB R8, R211, R212 ;  /* 0x000000d4d308723e */ /* 0x004fea00000000ff */
[----:B------:R-:W-:Y:S04]  /*4310*/  STS [R159+0x1a400], R8 ;  /* 0x01a400089f007388 */ /* 0x000fe80000000800 */
[----:B------:R-:W-:Y:S10]  /*4320*/  MUFU.EX2 R221, R221 ;  /* 0x000000dd00dd7308 */ /* 0x000ff40000000800 */
[----:B------:R-:W3:Y:S01]  /*4330*/  MUFU.EX2 R220, R220 ;  /* 0x000000dc00dc7308 */ /* 0x000ee20000000800 */
[----:B-1----:R-:W-:Y:S05]  /*4340*/  F2FP.F16.F32.PACK_AB R7, R222, R223 ;  /* 0x000000dfde07723e */ /* 0x002fea00000000ff */
[----:B------:R-:W-:Y:S04]  /*4350*/  STS [R158+0x1a000], R7 ;  /* 0x01a000079e007388 */ /* 0x000fe80000000800 */
[----:B------:R-:W-:Y:S10]  /*4360*/  MUFU.EX2 R246, R246 ;  /* 0x000000f600f67308 */ /* 0x000ff40000000800 */
[----:B------:R-:W1:Y:S01]  /*4370*/  MUFU.EX2 R245, R245 ;  /* 0x000000f500f57308 */ /* 0x000e620000000800 */
[----:B---3--:R-:W-:Y:S05]  /*4380*/  F2FP.F16.F32.PACK_AB R6, R220, R221 ;  /* 0x000000dddc06723e */ /* 0x008fea00000000ff */
[----:B------:R2:W-:Y:S04]  /*4390*/  STS [R158+0x1a400], R6 ;  /* 0x01a400069e007388 */ /* 0x0005e80000000800 */
[----:B------:R-:W-:Y:S10]  /*43a0*/  MUFU.EX2 R240, R240 ;  /* 0x000000f000f07308 */ /* 0x000ff40000000800 */
[----:B------:R-:W-:Y:S01]  /*43b0*/  MUFU.EX2 R239, R239 ;  /* 0x000000ef00ef7308 */ /* 0x000fe20000000800 */
[----:B-1----:R-:W-:Y:S05]  /*43c0*/  F2FP.F16.F32.PACK_AB R4, R245, R246 ;  /* 0x000000f6f504723e */ /* 0x002fea00000000ff */
[----:B------:R1:W-:Y:S04]  /*43d0*/  STS [R157], R4 ;  /* 0x000000049d007388 */ /* 0x0003e80000000800 */
[----:B------:R-:W2:Y:S10]  /*43e0*/  MUFU.EX2 R244, R244 ;  /* 0x000000f400f47308 */ /* 0x000eb40000000800 */
[----:B------:R-:W3:Y:S10]  /*43f0*/  MUFU.EX2 R238, R238 ;  /* 0x000000ee00ee7308 */ /* 0x000ef40000000800 */
[----:B------:R3:W-:Y:S01]  /*4400*/  MUFU.EX2 R229, R5 ;  /* 0x0000000500e57308 */ /* 0x0007e20000000800 */
[----:B--2---:R-:W-:Y:S02]  /*4410*/  F2FP.F16.F32.PACK_AB R6, R243, R244 ;  /* 0x000000f4f306723e */ /* 0x004fe400000000ff */
[----:B-1----:R-:W-:Y:S07]  /*4420*/  F2FP.F16.F32.PACK_AB R4, R239, R240 ;  /* 0x000000f0ef04723e */ /* 0x002fee00000000ff */
[----:B------:R-:W-:Y:S01]  /*4430*/  MUFU.EX2 R236, R236 ;  /* 0x000000ec00ec7308 */ /* 0x000fe20000000800 */
[----:B------:R-:W-:Y:S09]  /*4440*/  STS [R157+0x400], R4 ;  /* 0x000400049d007388 */ /* 0x000ff20000000800 */
[----:B------:R-:W1:Y:S01]  /*4450*/  MUFU.EX2 R235, R235 ;  /* 0x000000eb00eb7308 */ /* 0x000e620000000800 */
[----:B---3--:R-:W-:Y:S01]  /*4460*/  F2FP.F16.F32.PACK_AB R5, R237, R238 ;  /* 0x000000eeed05723e */ /* 0x008fe200000000ff */
[----:B------:R-:W-:Y:S04]  /*4470*/  STS [R156], R6 ;  /* 0x000000069c007388 */ /* 0x000fe80000000800 */
[----:B------:R2:W-:Y:S04]  /*4480*/  STS [R156+0x400], R5 ;  /* 0x000400059c007388 */ /* 0x0005e80000000800 */
[----:B------:R-:W-:Y:S10]  /*4490*/  MUFU.EX2 R232, R232 ;  /* 0x000000e800e87308 */ /* 0x000ff40000000800 */
[----:B------:R-:W3:Y:S01]  /*44a0*/  MUFU.EX2 R231, R231 ;  /* 0x000000e700e77308 */ /* 0x000ee20000000800 */
[----:B-1----:R-:W-:Y:S05]  /*44b0*/  F2FP.F16.F32.PACK_AB R7, R235, R236 ;  /* 0x000000eceb07723e */ /* 0x002fea00000000ff */
[----:B------:R1:W-:Y:S04]  /*44c0*/  STS [R157+0x1000], R7 ;  /* 0x001000079d007388 */ /* 0x0003e80000000800 */
[----:B------:R-:W1:Y:S01]  /*44d0*/  MUFU.EX2 R234, R234 ;  /* 0x000000ea00ea7308 */ /* 0x000e620000000800 */
[----:B--2---:R-:W-:Y:S09]  /*44e0*/  IMAD.U32 R5, RZ, RZ, UR13 ;  /* 0x0000000dff057e24 */ /* 0x004ff2000f8e00ff */
[----:B------:R-:W2:Y:S01]  /*44f0*/  MUFU.EX2 R230, R230 ;  /* 0x000000e600e67308 */ /* 0x000ea20000000800 */
[----:B---3--:R-:W-:Y:S05]  /*4500*/  F2FP.F16.F32.PACK_AB R4, R231, R232 ;  /* 0x000000e8e704723e */ /* 0x008fea00000000ff */
[----:B------:R3:W-:Y:S01]  /*4510*/  STS [R157+0x1400], R4 ;  /* 0x001400049d007388 */ /* 0x0007e20000000800 */
[----:B-1----:R-:W-:Y:S02]  /*4520*/  F2FP.F16.F32.PACK_AB R7, R233, R234 ;  /* 0x000000eae907723e */ /* 0x002fe400000000ff */
[----:B--2---:R-:W-:Y:S03]  /*4530*/  F2FP.F16.F32.PACK_AB R6, R229, R230 ;  /* 0x000000e6e506723e */ /* 0x004fe600000000ff */
[----:B------:R-:W-:Y:S04]  /*4540*/  STS [R156+0x1000], R7 ;  /* 0x001000079c007388 */ /* 0x000fe80000000800 */
[----:B------:R-:W-:Y:S04]  /*4550*/  STS [R156+0x1400], R6 ;  /* 0x001400069c007388 */ /* 0x000fe80000000800 */
[----:B------:R-:W-:Y:S01]  /*4560*/  LDSM.16.M88.4 R32, [R149+0x6000] ;  /* 0x006000009520783b */ /* 0x000fe20000000200 */
[----:B---3--:R-:W-:Y:S04]  /*4570*/  MOV R4, UR12 ;  /* 0x0000000c00047c02 */ /* 0x008fe80008000f00 */
[C---:B------:R-:W-:Y:S03]  /*4580*/  LEA R150, P0, R184.reuse, R4, 0x2 ;  /* 0x00000004b8967211 */ /* 0x040fe600078010ff */
[----:B------:R-:W1:Y:S01]  /*4590*/  LDSM.16.M88.4 R16, [R175+0xf000] ;  /* 0x00f00000af10783b */ /* 0x000e620000000200 */
[----:B------:R-:W-:Y:S07]  /*45a0*/  LEA.HI.X R151, R184, R5, RZ, 0x2, P0 ;  /* 0x00000005b8977211 */ /* 0x000fee00000f14ff */
[----:B------:R-:W2:Y:S08]  /*45b0*/  LDSM.16.M88.4 R28, [R149+0x6800] ;  /* 0x00680000951c783b */ /* 0x000eb00000000200 */
[----:B------:R-:W3:Y:S08]  /*45c0*/  LDSM.16.M88.4 R132, [R175+0xf400] ;  /* 0x00f40000af84783b */ /* 0x000ef00000000200 */
[----:B------:R-:W4:Y:S04]  /*45d0*/  LDG.E R228, desc[UR38][R150.64] ;  /* 0x0000002696e47981 */ /* 0x000f28000c1e1900 */
[----:B------:R-:W-:Y:S08]  /*45e0*/  LDSM.16.M88.4 R136, [R148+0x6000] ;  /* 0x006000009488783b */ /* 0x000ff00000000200 */
[----:B------:R-:W4:Y:S01]  /*45f0*/  LDG.E R251, desc[UR38][R150.64+0x20] ;  /* 0x0000202696fb7981 */ /* 0x000f22000c1e1900 */
[-C--:B-1----:R-:W-:Y:S03]  /*4600*/  HMMA.16816.F32 R4, R32, R16.reuse, RZ ;  /* 0x000000102004723c */ /* 0x082fe600000018ff */
[----:B------:R-:W1:Y:S05]  /*4610*/  LDSM.16.M88.4 R140, [R174+0xf000] ;  /* 0x00f00000ae8c783b */ /* 0x000e6a0000000200 */
[C---:B--2---:R-:W-:Y:S03]  /*4620*/  HMMA.16816.F32 R8, R28.reuse, R16, RZ ;  /* 0x000000101c08723c */ /* 0x044fe600000018ff */
[----:B------:R-:W2:Y:S05]  /*4630*/  LDSM.16.M88.4 R144, [R148+0x6800] ;  /* 0x006800009490783b */ /* 0x000eaa0000000200 */
[-C--:B------:R-:W-:Y:S03]  /*4640*/  HMMA.16816.F32 R12, R28, R18.reuse, RZ ;  /* 0x000000121c0c723c */ /* 0x080fe600000018ff */
[----:B------:R-:W5:Y:S04]  /*4650*/  LDG.E R250, desc[UR38][R150.64+0x80] ;  /* 0x0000802696fa7981 */ /* 0x000f68000c1e1900 */
[----:B------:R4:W5:Y:S01]  /*4660*/  LDG.E R249, desc[UR38][R150.64+0xa0] ;  /* 0x0000a02696f97981 */ /* 0x000962000c1e1900 */
[C---:B------:R-:W-:Y:S08]  /*4670*/  HMMA.16816.F32 R16, R32.reuse, R18, RZ ;  /* 0x000000122010723c */ /* 0x040ff000000018ff */
[-C--:B---3--:R-:W-:Y:S08]  /*4680*/  HMMA.16816.F32 R20, R32, R132.reuse, RZ ;  /* 0x000000842014723c */ /* 0x088ff000000018ff */
[C---:B------:R-:W-:Y:S08]  /*4690*/  HMMA.16816.F32 R24, R28.reuse, R132, RZ ;  /* 0x000000841c18723c */ /* 0x040ff000000018ff */
[-C--:B------:R-:W-:Y:S08]  /*46a0*/  HMMA.16816.F32 R28, R28, R134.reuse, RZ ;  /* 0x000000861c1c723c */ /* 0x080ff000000018ff */
[----:B------:R-:W-:Y:S01]  /*46b0*/  HMMA.16816.F32 R32, R32, R134, RZ ;  /* 0x000000862020723c */ /* 0x000fe200000018ff */
        /* <DEDUP_REMOVED lines=11> */
[----:B------:R-:W-:Y:S08]  /*4770*/  LDSM.16.M88.4 R132, [R149+0x7000] ;  /* 0x007000009584783b */ /* 0x000ff00000000200 */
[----:B------:R-:W1:Y:S02]  /*4780*/  LDSM.16.M88.4 R136, [R175+0x11000] ;  /* 0x01100000af88783b */ /* 0x000e640000000200 */
[-C--:B-1----:R-:W-:Y:S08]  /*4790*/  HMMA.16816.F32 R4, R132, R136.reuse, R4 ;  /* 0x000000888404723c */ /* 0x082ff00000001804 */
        /* <DEDUP_REMOVED lines=9> */
[----:B------:R-:W1:Y:S08]  /*4830*/  LDSM.16.M88.4 R132, [R148+0x7000] ;  /* 0x007000009484783b */ /* 0x000e700000000200 */
[----:B------:R-:W2:Y:S01]  /*4840*/  LDSM.16.M88.4 R144, [R174+0x11400] ;  /* 0x01140000ae90783b */ /* 0x000ea20000000200 */
[-C--:B-1----:R-:W-:Y:S08]  /*4850*/  HMMA.16816.F32 R4, R132, R136.reuse, R4 ;  /* 0x000000888404723c */ /* 0x082ff00000001804 */
[C---:B------:R-:W-:Y:S08]  /*4860*/  HMMA.16816.F32 R8, R140.reuse, R136, R8 ;  /* 0x000000888c08723c */ /* 0x040ff00000001808 */
[-C--:B------:R-:W-:Y:S08]  /*4870*/  HMMA.16816.F32 R12, R140, R138.reuse, R12 ;  /* 0x0000008a8c0c723c */ /* 0x080ff0000000180c */
[C---:B------:R-:W-:Y:S01]  /*4880*/  HMMA.16816.F32 R16, R132.reuse, R138, R16 ;  /* 0x0000008a8410723c */ /* 0x040fe20000001810 */
[----:B------:R-:W-:Y:S07]  /*4890*/  LDSM.16.M88.4 R136, [R175+0x13000] ;  /* 0x01300000af88783b */ /* 0x000fee0000000200 */
[-C--:B--2---:R-:W-:Y:S08]  /*48a0*/  HMMA.16816.F32 R20, R132, R144.reuse, R20 ;  /* 0x000000908414723c */ /* 0x084ff00000001814 */
        /* <DEDUP_REMOVED lines=11> */
[-C--:B--2---:R-:W-:Y:S01]  /*4960*/  HMMA.16816.F32 R20, R132, R144.reuse, R20 ;  /* 0x000000908414723c */ /* 0x084fe20000001814 */
[----:B----4-:R-:W-:Y:S07]  /*4970*/  LDSM.16.M88.4 R148, [R148+0x8800] ;  /* 0x008800009494783b */ /* 0x010fee0000000200 */
[C---:B------:R-:W-:Y:S08]  /*4980*/  HMMA.16816.F32 R24, R140.reuse, R144, R24 ;  /* 0x000000908c18723c */ /* 0x040ff00000001818 */
[-C--:B------:R-:W-:Y:S01]  /*4990*/  HMMA.16816.F32 R28, R140, R146.reuse, R28 ;  /* 0x000000928c1c723c */ /* 0x080fe2000000181c */
[----:B------:R-:W1:Y:S07]  /*49a0*/  LDSM.16.M88.4 R140, [R174+0x13000] ;  /* 0x01300000ae8c783b */ /* 0x000e6e0000000200 */
[----:B------:R-:W-:Y:S01]  /*49b0*/  HMMA.16816.F32 R32, R132, R146, R32 ;  /* 0x000000928420723c */ /* 0x000fe20000001820 */
[----:B------:R-:W2:Y:S07]  /*49c0*/  LDSM.16.M88.4 R132, [R174+0x13400] ;  /* 0x01340000ae84783b */ /* 0x000eae0000000200 */
[-C--:B-1----:R-:W-:Y:S08]  /*49d0*/  HMMA.16816.F32 R4, R136, R140.reuse, R4 ;  /* 0x0000008c8804723c */ /* 0x082ff00000001804 */
[C---:B------:R-:W-:Y:S08]  /*49e0*/  HMMA.16816.F32 R8, R148.reuse, R140, R8 ;  /* 0x0000008c9408723c */ /* 0x040ff00000001808 */
[-C--:B------:R-:W-:Y:S03]  /*49f0*/  HMMA.16816.F32 R12, R148, R142.reuse, R12 ;  /* 0x0000008e940c723c */ /* 0x080fe6000000180c */
[C---:B------:R-:W-:Y:S01]  /*4a00*/  FADD.FTZ R4, -R228.reuse, R4 ;  /* 0x00000004e4047221 */ /* 0x040fe20000010100 */
[----:B------:R-:W-:Y:S01]  /*4a10*/  FADD.FTZ R5, -R228, R5 ;  /* 0x00000005e4057221 */ /* 0x000fe20000010100 */
[C---:B------:R-:W-:Y:S01]  /*4a20*/  FADD.FTZ R6, -R251.reuse, R6 ;  /* 0x00000006fb067221 */ /* 0x040fe20000010100 */
[----:B------:R-:W-:Y:S01]  /*4a30*/  FADD.FTZ R7, -R251, R7 ;  /* 0x00000007fb077221 */ /* 0x000fe20000010100 */
[----:B------:R-:W-:Y:S01]  /*4a40*/  FMUL.FTZ R215, R215, R4 ;  /* 0x00000004d7d77220 */ /* 0x000fe20000410000 */
[C---:B------:R-:W-:Y:S04]  /*4a50*/  HMMA.16816.F32 R16, R136.reuse, R142, R16 ;  /* 0x0000008e8810723c */ /* 0x040fe80000001810 */
[----:B------:R-:W-:Y:S01]  /*4a60*/  LOP3.LUT R4, R152, 0x30, RZ, 0xc0, !PT ;  /* 0x0000003098047812 */ /* 0x000fe200078ec0ff */
[----:B------:R-:W-:Y:S01]  /*4a70*/  FMUL.FTZ R6, R205, R6 ;  /* 0x00000006cd067220 */ /* 0x000fe20000410000 */
[----:B------:R-:W-:Y:S02]  /*4a80*/  FMUL.FTZ R7, R204, R7 ;  /* 0x00000007cc077220 */ /* 0x000fe40000410000 */
[-C--:B--2---:R-:W-:Y:S03]  /*4a90*/  HMMA.16816.F32 R20, R136, R132.reuse, R20 ;  /* 0x000000848814723c */ /* 0x084fe60000001814 */
[----:B------:R-:W-:Y:S01]  /*4aa0*/  LOP3.LUT R4, R4, 0x8, R2, 0xf8, !PT ;  /* 0x0000000804047812 */ /* 0x000fe200078ef802 */
[----:B------:R-:W-:Y:S01]  /*4ab0*/  FMUL.FTZ R6, R6, R153 ;  /* 0x0000009906067220 */ /* 0x000fe20000410000 */
[----:B------:R-:W-:Y:S03]  /*4ac0*/  FMUL.FTZ R7, R7, R154 ;  /* 0x0000009a07077220 */ /* 0x000fe60000410000 */
[C---:B------:R-:W-:Y:S04]  /*4ad0*/  HMMA.16816.F32 R24, R148.reuse, R132, R24 ;  /* 0x000000849418723c */ /* 0x040fe80000001818 */
[----:B------:R-:W-:Y:S01]  /*4ae0*/  FMUL.FTZ R132, R210, R5 ;  /* 0x00000005d2847220 */ /* 0x000fe20000410000 */
[----:B------:R-:W-:Y:S01]  /*4af0*/  FFMA.FTZ R5, -R164, R164, 1 ;  /* 0x3f800000a4057423 */ /* 0x000fe200000101a4 */
[----:B------:R-:W-:Y:S01]  /*4b00*/  FFMA.FTZ R133, -R161, R161, 1 ;  /* 0x3f800000a1857423 */ /* 0x000fe200000101a1 */
[C---:B------:R-:W-:Y:S01]  /*4b10*/  FADD.FTZ R16, -R228.reuse, R16 ;  /* 0x00000010e4107221 */ /* 0x040fe20000010100 */
[-C--:B------:R-:W-:Y:S03]  /*4b20*/  HMMA.16816.F32 R28, R148, R134.reuse, R28 ;  /* 0x00000086941c723c */ /* 0x080fe6000000181c */
[C---:B------:R-:W-:Y:S01]  /*4b30*/  FADD.FTZ R17, -R228.reuse, R17 ;  /* 0x00000011e4117221 */ /* 0x040fe20000010100 */
[C---:B------:R-:W-:Y:S01]  /*4b40*/  FADD.FTZ R20, -R228.reuse, R20 ;  /* 0x00000014e4147221 */ /* 0x040fe20000010100 */
[----:B------:R-:W-:Y:S01]  /*4b50*/  FADD.FTZ R21, -R228, R21 ;  /* 0x00000015e4157221 */ /* 0x000fe20000010100 */
[C---:B------:R-:W-:Y:S01]  /*4b60*/  SHF.L.U32 R148, R2.reuse, 0x6, RZ ;  /* 0x0000000602947819 */ /* 0x040fe200000006ff */
[----:B------:R-:W-:Y:S01]  /*4b70*/  FMUL.FTZ R5, R5, UR10 ;  /* 0x0000000a05057c20 */ /* 0x000fe20008410000 */
[----:B------:R-:W-:Y:S04]  /*4b80*/  HMMA.16816.F32 R32, R136, R134, R32 ;  /* 0x000000868820723c */ /* 0x000fe80000001820 */
[----:B------:R-:W-:Y:S02]  /*4b90*/  IMAD.SHL.U32 R161, R2, 0x8, RZ ;  /* 0x0000000802a17824 */ /* 0x000fe400078e00ff */
[----:B------:R-:W-:Y:S01]  /*4ba0*/  FMUL.FTZ R133, R133, UR10 ;  /* 0x0000000a85857c20 */ /* 0x000fe20008410000 */
[----:B------:R-:W-:Y:S01]  /*4bb0*/  FMUL.FTZ R16, R248, R16 ;  /* 0x00000010f8107220 */ /* 0x000fe20000410000 */
[----:B------:R-:W-:Y:S01]  /*4bc0*/  FMUL.FTZ R17, R247, R17 ;  /* 0x00000011f7117220 */ /* 0x000fe20000410000 */
[----:B------:R-:W-:Y:S01]  /*4bd0*/  FMUL.FTZ R20, R246, R20 ;  /* 0x00000014f6147220 */ /* 0x000fe20000410000 */
[----:B------:R-:W-:Y:S01]  /*4be0*/  LOP3.LUT R4, R4, 0x1c0, R148, 0xf8, !PT ;  /* 0x000001c004047812 */ /* 0x000fe200078ef894 */
[----:B------:R-:W-:Y:S01]  /*4bf0*/  FMUL.FTZ R21, R245, R21 ;  /* 0x00000015f5157220 */ /* 0x000fe20000410000 */
[----:B------:R-:W-:Y:S01]  /*4c00*/  FMUL.FTZ R5, R215, R5 ;  /* 0x00000005d7057220 */ /* 0x000fe20000410000 */
[----:B------:R-:W-:Y:S01]  /*4c10*/  LOP3.LUT R164, R148, 0x400, RZ, 0xc0, !PT ;  /* 0x0000040094a47812 */ /* 0x000fe200078ec0ff */
[----:B------:R-:W-:Y:S01]  /*4c20*/  FMUL.FTZ R132, R132, R133 ;  /* 0x0000008584847220 */ /* 0x000fe20000410000 */
[----:B------:R-:W-:Y:S01]  /*4c30*/  FMUL.FTZ R16, R16, R170 ;  /* 0x000000aa10107220 */ /* 0x000fe20000410000 */
[----:B------:R-:W-:Y:S01]  /*4c40*/  LOP3.LUT R4, R4, 0x38, R161, 0x78, !PT ;  /* 0x0000003804047812 */ /* 0x000fe200078e78a1 */
[----:B------:R-:W-:Y:S01]  /*4c50*/  FMUL.FTZ R17, R17, R171 ;  /* 0x000000ab11117220 */ /* 0x000fe20000410000 */
[----:B------:R-:W-:Y:S01]  /*4c60*/  FMUL.FTZ R20, R20, R200 ;  /* 0x000000c814147220 */ /* 0x000fe20000410000 */
[----:B------:R-:W-:Y:S01]  /*4c70*/  F2FP.F16.F32.PACK_AB R5, R132, R5 ;  /* 0x000000058405723e */ /* 0x000fe200000000ff */
[C---:B------:R-:W-:Y:S01]  /*4c80*/  FADD.FTZ R32, -R228.reuse, R32 ;  /* 0x00000020e4207221 */ /* 0x040fe20000010100 */
[----:B------:R-:W-:Y:S01]  /*4c90*/  FADD.FTZ R33, -R228, R33 ;  /* 0x00000021e4217221 */ /* 0x000fe20000010100 */
[----:B------:R-:W-:Y:S01]  /*4ca0*/  LEA R164, R4, R164, 0x1 ;  /* 0x000000a404a47211 */ /* 0x000fe200078e08ff */
[----:B------:R-:W-:Y:S01]  /*4cb0*/  FMUL.FTZ R21, R21, R201 ;  /* 0x000000c915157220 */ /* 0x000fe20000410000 */
[----:B------:R-:W-:Y:S01]  /*4cc0*/  FMUL.FTZ R32, R244, R32 ;  /* 0x00000020f4207220 */ /* 0x000fe20000410000 */
[----:B------:R-:W-:Y:S01]  /*4cd0*/  F2FP.F16.F32.PACK_AB R16, R17, R16 ;  /* 0x000000101110723e */ /* 0x000fe200000000ff */
[----:B------:R-:W-:Y:S02]  /*4ce0*/  FMUL.FTZ R33, R243, R33 ;  /* 0x00000021f3217220 */ /* 0x000fe40000410000 */
[----:B------:R-:W-:Y:S01]  /*4cf0*/  F2FP.F16.F32.PACK_AB R20, R21, R20 ;  /* 0x000000141514723e */ /* 0x000fe200000000ff */
        /* <DEDUP_REMOVED lines=20> */
.L_x_1091:
[----:B------:R-:W-:Y:S01]  /*4e40*/  FADD.FTZ R19, -R251, R19 ;  /* 0x00000013fb137221 */ /* 0x000fe20000010100 */
[----:B------:R-:W-:Y:S01]  /*4e50*/  FFMA.FTZ R193, -R193, R193, 1 ;  /* 0x3f800000c1c17423 */ /* 0x000fe200000101c1 */
[----:B------:R-:W-:Y:S01]  /*4e60*/  FADD.FTZ R18, -R251, R18 ;  /* 0x00000012fb127221 */ /* 0x000fe20000010100 */
[----:B------:R-:W-:Y:S01]  /*4e70*/  FFMA.FTZ R176, -R176, R176, 1 ;  /* 0x3f800000b0b07423 */ /* 0x000fe200000101b0 */
[----:B------:R-:W-:Y:S01]  /*4e80*/  FMUL.FTZ R19, R241, R19 ;  /* 0x00000013f1137220 */ /* 0x000fe20000410000 */
[----:B------:R-:W-:Y:S01]  /*4e90*/  FMUL.FTZ R193, R193, UR10 ;  /* 0x0000000ac1c17c20 */ /* 0x000fe20008410000 */
[----:B------:R-:W-:Y:S01]  /*4ea0*/  FMUL.FTZ R18, R242, R18 ;  /* 0x00000012f2127220 */ /* 0x000fe20000410000 */
[----:B------:R-:W-:Y:S01]  /*4eb0*/  FMUL.FTZ R176, R176, UR10 ;  /* 0x0000000ab0b07c20 */ /* 0x000fe20008410000 */
[C---:B-----5:R-:W-:Y:S01]  /*4ec0*/  FADD.FTZ R9, -R250.reuse, R9 ;  /* 0x00000009fa097221 */ /* 0x060fe20000010100 */
[----:B------:R-:W-:Y:S01]  /*4ed0*/  FFMA.FTZ R165, -R165, R165, 1 ;  /* 0x3f800000a5a57423 */ /* 0x000fe200000101a5 */
[----:B------:R-:W-:Y:S01]  /*4ee0*/  FADD.FTZ R11, -R249, R11 ;  /* 0x0000000bf90b7221 */ /* 0x000fe20000010100 */
[----:B------:R-:W-:Y:S01]  /*4ef0*/  FFMA.FTZ R167, -R167, R167, 1 ;  /* 0x3f800000a7a77423 */ /* 0x000fe200000101a7 */
[----:B------:R-:W-:Y:S01]  /*4f00*/  FADD.FTZ R8, -R250, R8 ;  /* 0x00000008fa087221 */ /* 0x000fe20000010100 */
[----:B------:R-:W-:Y:S01]  /*4f10*/  FFMA.FTZ R155, -R155, R155, 1 ;  /* 0x3f8000009b9b7423 */ /* 0x000fe2000001019b */
[----:B------:R-:W-:Y:S01]  /*4f20*/  FADD.FTZ R10, -R249, R10 ;  /* 0x0000000af90a7221 */ /* 0x000fe20000010100 */
[----:B------:R-:W-:Y:S01]  /*4f30*/  FFMA.FTZ R166, -R166, R166, 1 ;  /* 0x3f800000a6a67423 */ /* 0x000fe200000101a6 */
[----:B------:R-:W-:Y:S01]  /*4f40*/  FMUL.FTZ R19, R19, R193 ;  /* 0x000000c113137220 */ /* 0x000fe20000410000 */
[----:B------:R-:W-:Y:S01]  /*4f50*/  FMUL.FTZ R18, R18, R176 ;  /* 0x000000b012127220 */ /* 0x000fe20000410000 */
[----:B------:R-:W-:Y:S01]  /*4f60*/  FMUL.FTZ R9, R213, R9 ;  /* 0x00000009d5097220 */ /* 0x000fe20000410000 */
[----:B------:R-:W-:Y:S01]  /*4f70*/  FMUL.FTZ R165, R165, UR10 ;  /* 0x0000000aa5a57c20 */ /* 0x000fe20008410000 */
[----:B------:R-:W-:Y:S01]  /*4f80*/  FMUL.FTZ R11, R211, R11 ;  /* 0x0000000bd30b7220 */ /* 0x000fe20000410000 */
[----:B------:R-:W-:Y:S01]  /*4f90*/  FMUL.FTZ R167, R167, UR10 ;  /* 0x0000000aa7a77c20 */ /* 0x000fe20008410000 */
[----:B------:R-:W-:Y:S01]  /*4fa0*/  FADD.FTZ R13, -R250, R13 ;  /* 0x0000000dfa0d7221 */ /* 0x000fe20000010100 */
[----:B------:R-:W-:Y:S01]  /*4fb0*/  FMUL.FTZ R8, R214, R8 ;  /* 0x00000008d6087220 */ /* 0x000fe20000410000 */
[----:B------:R-:W-:Y:S01]  /*4fc0*/  FFMA.FTZ R163, -R163, R163, 1 ;  /* 0x3f800000a3a37423 */ /* 0x000fe200000101a3 */
[----:B------:R-:W-:Y:S01]  /*4fd0*/  FMUL.FTZ R155, R155, UR10 ;  /* 0x0000000a9b9b7c20 */ /* 0x000fe20008410000 */
[----:B------:R-:W-:Y:S01]  /*4fe0*/  FMUL.FTZ R10, R212, R10 ;  /* 0x0000000ad40a7220 */ /* 0x000fe20000410000 */
[----:B------:R-:W-:Y:S01]  /*4ff0*/  FADD.FTZ R15, -R249, R15 ;  /* 0x0000000ff90f7221 */ /* 0x000fe20000010100 */
[----:B------:R-:W-:Y:S01]  /*5000*/  FMUL.FTZ R166, R166, UR10 ;  /* 0x0000000aa6a67c20 */ /* 0x000fe20008410000 */
[----:B------:R-:W-:Y:S01]  /*5010*/  FFMA.FTZ R169, -R169, R169, 1 ;  /* 0x3f800000a9a97423 */ /* 0x000fe200000101a9 */
[----:B------:R-:W-:Y:S01]  /*5020*/  FADD.FTZ R12, -R250, R12 ;  /* 0x0000000cfa0c7221 */ /* 0x000fe20000010100 */
[----:B------:R-:W-:Y:S01]  /*5030*/  FFMA.FTZ R162, -R162, R162, 1 ;  /* 0x3f800000a2a27423 */ /* 0x000fe200000101a2 */
[----:B------:R-:W-:Y:S01]  /*5040*/  FADD.FTZ R14, -R249, R14 ;  /* 0x0000000ef90e7221 */ /* 0x000fe20000010100 */
[----:B------:R-:W-:Y:S01]  /*5050*/  FFMA.FTZ R168, -R168, R168, 1 ;  /* 0x3f800000a8a87423 */ /* 0x000fe200000101a8 */
[----:B------:R-:W-:Y:S01]  /*5060*/  F2FP.F16.F32.PACK_AB R6, R7, R6 ;  /* 0x000000060706723e */ /* 0x000fe200000000ff */
[----:B------:R-:W-:Y:S01]  /*5070*/  FMUL.FTZ R9, R9, R165 ;  /* 0x000000a509097220 */ /* 0x000fe20000410000 */
[----:B------:R-:W-:Y:S01]  /*5080*/  FMUL.FTZ R11, R11, R167 ;  /* 0x000000a70b0b7220 */ /* 0x000fe20000410000 */
[----:B------:R-:W-:Y:S01]  /*5090*/  FMUL.FTZ R13, R222, R13 ;  /* 0x0000000dde0d7220 */ /* 0x000fe20000410000 */
[----:B------:R-:W-:Y:S01]  /*50a0*/  FMUL.FTZ R163, R163, UR10 ;  /* 0x0000000aa3a37c20 */ /* 0x000fe20008410000 */
[----:B------:R-:W-:Y:S01]  /*50b0*/  FMUL.FTZ R8, R8, R155 ;  /* 0x0000009b08087220 */ /* 0x000fe20000410000 */
[----:B------:R-:W-:Y:S01]  /*50c0*/  FMUL.FTZ R15, R220, R15 ;  /* 0x0000000fdc0f7220 */ /* 0x000fe20000410000 */
[----:B------:R-:W-:Y:S01]  /*50d0*/  FMUL.FTZ R10, R10, R166 ;  /* 0x000000a60a0a7220 */ /* 0x000fe20000410000 */
[----:B------:R-:W-:Y:S01]  /*50e0*/  FMUL.FTZ R169, R169, UR10 ;  /* 0x0000000aa9a97c20 */ /* 0x000fe20008410000 */
[----:B------:R-:W-:Y:S01]  /*50f0*/  FADD.FTZ R23, -R251, R23 ;  /* 0x00000017fb177221 */ /* 0x000fe20000010100 */
[----:B------:R-:W-:Y:S01]  /*5100*/  FFMA.FTZ R203, -R203, R203, 1 ;  /* 0x3f800000cbcb7423 */ /* 0x000fe200000101cb */
[----:B------:R-:W-:Y:S01]  /*5110*/  FMUL.FTZ R12, R223, R12 ;  /* 0x0000000cdf0c7220 */ /* 0x000fe20000410000 */
[----:B------:R-:W-:Y:S01]  /*5120*/  FMUL.FTZ R162, R162, UR10 ;  /* 0x0000000aa2a27c20 */ /* 0x000fe20008410000 */
[----:B------:R-:W-:Y:S01]  /*5130*/  FMUL.FTZ R14, R221, R14 ;  /* 0x0000000edd0e7220 */ /* 0x000fe20000410000 */
[----:B------:R-:W-:Y:S01]  /*5140*/  FMUL.FTZ R168, R168, UR10 ;  /* 0x0000000aa8a87c20 */ /* 0x000fe20008410000 */
[----:B------:R-:W-:Y:S01]  /*5150*/  FADD.FTZ R22, -R251, R22 ;  /* 0x00000016fb167221 */ /* 0x000fe20000010100 */
[----:B------:R-:W-:Y:S01]  /*5160*/  FFMA.FTZ R202, -R202, R202, 1 ;  /* 0x3f800000caca7423 */ /* 0x000fe200000101ca */
[----:B------:R-:W-:Y:S01]  /*5170*/  F2FP.F16.F32.PACK_AB R18, R19, R18 ;  /* 0x000000121312723e */ /* 0x000fe200000000ff */
[----:B------:R-:W-:Y:S01]  /*5180*/  STS [R159+0x15000], R5 ;  /* 0x015000059f007388 */ /* 0x000fe20000000800 */
[----:B------:R-:W-:Y:S01]  /*5190*/  FMUL.FTZ R13, R13, R163 ;  /* 0x000000a30d0d7220 */ /* 0x000fe20000410000 */
[----:B------:R-:W-:Y:S01]  /*51a0*/  FMUL.FTZ R15, R15, R169 ;  /* 0x000000a90f0f7220 */ /* 0x000fe20000410000 */
[----:B------:R-:W-:Y:S02]  /*51b0*/  FMUL.FTZ R23, R239, R23 ;  /* 0x00000017ef177220 */ /* 0x000fe40000410000 */
[----:B------:R-:W-:Y:S01]  /*51c0*/  STS [R159+0x15400], R6 ;  /* 0x015400069f007388 */ /* 0x000fe20000000800 */
[----:B------:R-:W-:Y:S01]  /*51d0*/  FMUL.FTZ R203, R203, UR10 ;  /* 0x0000000acbcb7c20 */ /* 0x000fe20008410000 */
[----:B------:R-:W-:Y:S01]  /*51e0*/  FMUL.FTZ R12, R12, R162 ;  /* 0x000000a20c0c7220 */ /* 0x000fe20000410000 */
[----:B------:R-:W-:Y:S01]  /*51f0*/  FMUL.FTZ R14, R14, R168 ;  /* 0x000000a80e0e7220 */ /* 0x000fe20000410000 */
[----:B------:R-:W-:Y:S01]  /*5200*/  FMUL.FTZ R22, R240, R22 ;  /* 0x00000016f0167220 */ /* 0x000fe20000410000 */
[----:B------:R-:W-:Y:S01]  /*5210*/  FMUL.FTZ R202, R202, UR10 ;  /* 0x0000000acaca7c20 */ /* 0x000fe20008410000 */
[----:B------:R-:W-:Y:S01]  /*5220*/  FADD.FTZ R35, -R251, R35 ;  /* 0x00000023fb237221 */ /* 0x000fe20000010100 */
[----:B------:R-:W-:Y:S01]  /*5230*/  FFMA.FTZ R227, -R227, R227, 1 ;  /* 0x3f800000e3e37423 */ /* 0x000fe200000101e3 */
[----:B------:R-:W-:Y:S01]  /*5240*/  FADD.FTZ R34, -R251, R34 ;  /* 0x00000022fb227221 */ /* 0x000fe20000010100 */
[----:B------:R-:W-:Y:S01]  /*5250*/  FFMA.FTZ R226, -R226, R226, 1 ;  /* 0x3f800000e2e27423 */ /* 0x000fe200000101e2 */
[----:B------:R-:W-:Y:S01]  /*5260*/  F2FP.F16.F32.PACK_AB R8, R9, R8 ;  /* 0x000000080908723e */ /* 0x000fe200000000ff */
[----:B------:R-:W-:Y:S01]  /*5270*/  STS [R158+0x15000], R16 ;  /* 0x015000109e007388 */ /* 0x000fe20000000800 */
[----:B------:R-:W-:Y:S01]  /*5280*/  F2FP.F16.F32.PACK_AB R10, R11, R10 ;  /* 0x0000000a0b0a723e */ /* 0x000fe200000000ff */
[----:B------:R-:W-:Y:S01]  /*5290*/  FMUL.FTZ R23, R23, R203 ;  /* 0x000000cb17177220 */ /* 0x000fe20000410000 */
[----:B------:R-:W-:Y:S02]  /*52a0*/  FMUL.FTZ R22, R22, R202 ;  /* 0x000000ca16167220 */ /* 0x000fe40000410000 */
[----:B------:R-:W-:Y:S01]  /*52b0*/  STS [R158+0x15400], R18 ;  /* 0x015400129e007388 */ /* 0x000fe20000000800 */
[----:B------:R-:W-:Y:S01]  /*52c0*/  FMUL.FTZ R35, R237, R35 ;  /* 0x00000023ed237220 */ /* 0x000fe20000410000 */
[----:B------:R-:W-:Y:S01]  /*52d0*/  FMUL.FTZ R227, R227, UR10 ;  /* 0x0000000ae3e37c20 */ /* 0x000fe20008410000 */
[----:B------:R-:W-:Y:S01]  /*52e0*/  FMUL.FTZ R34, R238, R34 ;  /* 0x00000022ee227220 */ /* 0x000fe20000410000 */
[----:B------:R-:W-:Y:S01]  /*52f0*/  FMUL.FTZ R226, R226, UR10 ;  /* 0x0000000ae2e27c20 */ /* 0x000fe20008410000 */
[C---:B------:R-:W-:Y:S01]  /*5300*/  FADD.FTZ R25, -R250.reuse, R25 ;  /* 0x00000019fa197221 */ /* 0x040fe20000010100 */
[----:B------:R-:W-:Y:S01]  /*5310*/  FFMA.FTZ R207, -R207, R207, 1 ;  /* 0x3f800000cfcf7423 */ /* 0x000fe200000101cf */
[----:B------:R-:W-:Y:S01]  /*5320*/  FADD.FTZ R27, -R249, R27 ;  /* 0x0000001bf91b7221 */ /* 0x000fe20000010100 */
[----:B------:R-:W-:Y:S01]  /*5330*/  FFMA.FTZ R209, -R209, R209, 1 ;  /* 0x3f800000d1d17423 */ /* 0x000fe200000101d1 */
        /* <DEDUP_REMOVED lines=12> */
[----:B------:R-:W-:Y:S01]  /*5400*/  FADD.FTZ R31, -R249, R31 ;  /* 0x0000001ff91f7221 */ /* 0x000fe20000010100 */
[----:B------:R-:W-:Y:S01]  /*5410*/  FMUL.FTZ R27, R231, R27 ;  /* 0x0000001be71b7220 */ /* 0x000fe20000410000 */
[----:B------:R-:W-:Y:S01]  /*5420*/  FMUL.FTZ R209, R209, UR10 ;  /* 0x0000000ad1d17c20 */ /* 0x000fe20008410000 */
[----:B------:R-:W-:Y:S01]  /*5430*/  FADD.FTZ R29, -R250, R29 ;  /* 0x0000001dfa1d7221 */ /* 0x000fe20000010100 */
[----:B------:R-:W-:Y:S01]  /*5440*/  FMUL.FTZ R24, R236, R24 ;  /* 0x00000018ec187220 */ /* 0x000fe20000410000 */
[----:B------:R-:W-:Y:S01]  /*5450*/  FMUL.FTZ R206, R206, UR10 ;  /* 0x0000000acece7c20 */ /* 0x000fe20008410000 */
[----:B------:R-:W-:Y:S01]  /*5460*/  FFMA.FTZ R217, -R217, R217, 1 ;  /* 0x3f800000d9d97423 */ /* 0x000fe200000101d9 */
[----:B------:R-:W-:Y:S01]  /*5470*/  FADD.FTZ R30, -R249, R30 ;  /* 0x0000001ef91e7221 */ /* 0x000fe20000010100 */
[----:B------:R-:W-:Y:S01]  /*5480*/  FMUL.FTZ R26, R232, R26 ;  /* 0x0000001ae81a7220 */ /* 0x000fe20000410000 */
[----:B------:R-:W-:Y:S01]  /*5490*/  FMUL.FTZ R208, R208, UR10 ;  /* 0x0000000ad0d07c20 */ /* 0x000fe20008410000 */
[----:B------:R-:W-:Y:S01]  /*54a0*/  FFMA.FTZ R218, -R218, R218, 1 ;  /* 0x3f800000dada7423 */ /* 0x000fe200000101da */
[----:B------:R-:W-:Y:S01]  /*54b0*/  FFMA.FTZ R4, -R219, R219, 1 ;  /* 0x3f800000db047423 */ /* 0x000fe200000101db */
        /* <DEDUP_REMOVED lines=8> */
[----:B------:R-:W-:Y:S01]  /*5540*/  FMUL.FTZ R29, R233, R29 ;  /* 0x0000001de91d7220 */ /* 0x000fe20000410000 */
[----:B------:R-:W-:Y:S01]  /*5550*/  FMUL.FTZ R24, R24, R206 ;  /* 0x000000ce18187220 */ /* 0x000fe20000410000 */
[----:B------:R-:W-:Y:S01]  /*5560*/  FMUL.FTZ R217, R217, UR10 ;  /* 0x0000000ad9d97c20 */ /* 0x000fe20008410000 */
[----:B------:R-:W-:Y:S01]  /*5570*/  FMUL.FTZ R30, R230, R30 ;  /* 0x0000001ee61e7220 */ /* 0x000fe20000410000 */
[----:B------:R-:W-:Y:S01]  /*5580*/  FMUL.FTZ R26, R26, R208 ;  /* 0x000000d01a1a7220 */ /* 0x000fe20000410000 */
[----:B------:R-:W-:Y:S01]  /*5590*/  FMUL.FTZ R218, R218, UR10 ;  /* 0x0000000adada7c20 */ /* 0x000fe20008410000 */
[----:B------:R-:W-:Y:S01]  /*55a0*/  FMUL.FTZ R4, R4, UR10 ;  /* 0x0000000a04047c20 */ /* 0x000fe20008410000 */
[----:B------:R-:W-:Y:S01]  /*55b0*/  FMUL.FTZ R28, R234, R28 ;  /* 0x0000001cea1c7220 */ /* 0x000fe20000410000 */
[----:B------:R-:W-:Y:S01]  /*55c0*/  FMUL.FTZ R216, R216, UR10 ;  /* 0x0000000ad8d87c20 */ /* 0x000fe20008410000 */
[----:B------:R-:W-:Y:S01]  /*55d0*/  F2FP.F16.F32.PACK_AB R32, R33, R32 ;  /* 0x000000202120723e */ /* 0x000fe200000000ff */
[----:B------:R-:W-:Y:S01]  /*55e0*/  STS [R157+-0x4000], R20 ;  /* 0xffc000149d007388 */ /* 0x000fe20000000800 */
[----:B------:R-:W-:Y:S01]  /*55f0*/  F2FP.F16.F32.PACK_AB R34, R35, R34 ;  /* 0x000000222322723e */ /* 0x000fe200000000ff */
[----:B------:R-:W-:Y:S01]  /*5600*/  FMUL.FTZ R29, R29, R217 ;  /* 0x000000d91d1d7220 */ /* 0x000fe20000410000 */
[----:B------:R-:W-:Y:S02]  /*5610*/  FMUL.FTZ R30, R30, R218 ;  /* 0x000000da1e1e7220 */ /* 0x000fe40000410000 */
[----:B------:R-:W-:Y:S01]  /*5620*/  STS [R157+-0x3c00], R22 ;  /* 0xffc400169d007388 */ /* 0x000fe20000000800 */
[----:B------:R-:W-:Y:S01]  /*5630*/  FMUL.FTZ R4, R31, R4 ;  /* 0x000000041f047220 */ /* 0x000fe20000410000 */
[----:B------:R-:W-:Y:S01]  /*5640*/  FMUL.FTZ R28, R28, R216 ;  /* 0x000000d81c1c7220 */ /* 0x000fe20000410000 */
[----:B------:R-:W-:Y:S02]  /*5650*/  F2FP.F16.F32.PACK_AB R24, R25, R24 ;  /* 0x000000181918723e */ /* 0x000fe400000000ff */
[----:B------:R-:W-:Y:S01]  /*5660*/  STS [R156+-0x4000], R32 ;  /* 0xffc000209c007388 */ /* 0x000fe20000000800 */
[----:B------:R-:W-:Y:S01]  /*5670*/  F2FP.F16.F32.PACK_AB R26, R27, R26 ;  /* 0x0000001a1b1a723e */ /* 0x000fe200000000ff */
[----:B------:R-:W-:Y:S01]  /*5680*/  IMAD R170, R189, UR8, RZ ;  /* 0x00000008bdaa7c24 */ /* 0x000fe2000f8e02ff */
[----:B------:R-:W-:Y:S02]  /*5690*/  F2FP.F16.F32.PACK_AB R28, R29, R28 ;  /* 0x0000001c1d1c723e */ /* 0x000fe400000000ff */
[----:B------:R-:W-:Y:S01]  /*56a0*/  STS [R156+-0x3c00], R34 ;  /* 0xffc400229c007388 */ /* 0x000fe20000000800 */
[----:B------:R-:W-:Y:S02]  /*56b0*/  F2FP.F16.F32.PACK_AB R4, R4, R30 ;  /* 0x0000001e0404723e */ /* 0x000fe400000000ff */
[--C-:B------:R-:W-:Y:S02]  /*56c0*/  SHF.R.U32.HI R163, RZ, 0x4, R2.reuse ;  /* 0x00000004ffa37819 */ /* 0x100fe40000011602 */
[----:B------:R-:W-:Y:S01]  /*56d0*/  STS [R157+-0x3000], R24 ;  /* 0xffd000189d007388 */ /* 0x000fe20000000800 */
[C---:B------:R-:W-:Y:S02]  /*56e0*/  SHF.L.U32 R149, R2.reuse, 0x5, RZ ;  /* 0x0000000502957819 */ /* 0x040fe400000006ff */
[----:B------:R-:W-:Y:S02]  /*56f0*/  LOP3.LUT R163, R163, 0x8, RZ, 0xc0, !PT ;  /* 0x00000008a3a37812 */ /* 0x000fe400078ec0ff */
[----:B------:R-:W-:Y:S01]  /*5700*/  STS [R157+-0x2c00], R26 ;  /* 0xffd4001a9d007388 */ /* 0x000fe20000000800 */
[----:B------:R-:W-:Y:S02]  /*5710*/  SHF.L.U32 R162, R2, 0x2, RZ ;  /* 0x0000000202a27819 */ /* 0x000fe400000006ff */
[--C-:B------:R-:W-:Y:S02]  /*5720*/  LOP3.LUT R165, R163, 0x10, R2.reuse, 0xf8, !PT ;  /* 0x00000010a3a57812 */ /* 0x100fe400078ef802 */
[----:B------:R-:W-:Y:S01]  /*5730*/  STS [R156+-0x3000], R28 ;  /* 0xffd0001c9c007388 */ /* 0x000fe20000000800 */
[----:B------:R-:W-:Y:S02]  /*5740*/  LOP3.LUT R169, R161, 0xd8, RZ, 0xc0, !PT ;  /* 0x000000d8a1a97812 */ /* 0x000fe400078ec0ff */
[----:B------:R-:W-:Y:S02]  /*5750*/  LOP3.LUT R165, R165, 0xc0, R149, 0xf8, !PT ;  /* 0x000000c0a5a57812 */ /* 0x000fe400078ef895 */
[----:B------:R-:W-:Y:S01]  /*5760*/  STS [R156+-0x2c00], R4 ;  /* 0xffd400049c007388 */ /* 0x000fe20000000800 */
[----:B------:R-:W-:Y:S02]  /*5770*/  LOP3.LUT R169, R169, 0x18, R2, 0x78, !PT ;  /* 0x00000018a9a97812 */ /* 0x000fe400078e7802 */
[----:B------:R-:W-:Y:S01]  /*5780*/  LOP3.LUT R165, R165, 0x18, R162, 0x78, !PT ;  /* 0x00000018a5a57812 */ /* 0x000fe200078e78a2 */
[----:B------:R-:W-:Y:S01]  /*5790*/  BAR.SYNC.DEFER_BLOCKING 0x0 ;  /* 0x0000000000007b1d */ /* 0x000fe20000010000 */
[----:B------:R-:W-:Y:S02]  /*57a0*/  LOP3.LUT R169, R169, 0x1f20, R161, 0xf8, !PT ;  /* 0x00001f20a9a97812 */ /* 0x000fe400078ef8a1 */
[----:B------:R-:W-:Y:S02]  /*57b0*/  LOP3.LUT R165, R165, 0x120, R149, 0xf8, !PT ;  /* 0x00000120a5a57812 */ /* 0x000fe400078ef895 */
[----:B------:R-:W-:Y:S02]  /*57c0*/  LEA R169, R169, UR4, 0x1 ;  /* 0x00000004a9a97c11 */ /* 0x000fe4000f8e08ff */
[----:B------:R-:W-:Y:S01]  /*57d0*/  LEA R165, R165, UR4, 0x1 ;  /* 0x00000004a5a57c11 */ /* 0x000fe2000f8e08ff */
        /* <DEDUP_REMOVED lines=57> */
[----:B------:R-:W-:Y:S04]  /*5b70*/  LEA R4, -R170, RZ, 0x6 ;  /* 0x000000ffaa047211 */ /* 0x000fe800078e31ff */
[-C--:B------:R-:W-:Y:S05]  /*5b80*/  HMMA.16816.F32 R36, R132, R136.reuse, R36 ;  /* 0x000000888424723c */ /* 0x080fea0000001824 */
        /* <DEDUP_REMOVED lines=28> */
.L_x_1092:
[----:B------:R-:W-:Y:S01]  /*5d50*/  LOP3.LUT R148, R148, 0x200, RZ, 0xc0, !PT ;  /* 0x0000020094947812 */ /* 0x000fe200078ec0ff */
[----:B------:R-:W-:Y:S01]  /*5d60*/  LDSM.16.MT88.4 R8, [R165+0x9000] ;  /* 0x00900000a508783b */ /* 0x000fe20000004200 */
[----:B------:R-:W-:Y:S01]  /*5d70*/  LOP3.LUT R4, R4, 0x38, R161, 0xf8, !PT ;  /* 0x0000003804047812 */ /* 0x000fe200078ef8a1 */
[----:B------:R-:W-:Y:S01]  /*5d80*/  UISETP.NE.AND UP0, UPT, UR45, URZ, UPT ;  /* 0x000000ff2d00728c */ /* 0x000fe2000bf05270 */
[----:B------:R-:W-:Y:S01]  /*5d90*/  LOP3.LUT R148, R148, 0xc00, R149, 0xf8, !PT ;  /* 0x00000c0094947812 */ /* 0x000fe200078ef895 */
[----:B------:R-:W-:Y:S01]  /*5da0*/  LDSM.16.MT88.4 R16, [R165+0xb000] ;  /* 0x00b00000a510783b */ /* 0x000fe20000004200 */
[----:B------:R-:W-:Y:S01]  /*5db0*/  LOP3.LUT R4, R4, 0x8, R152, 0x78, !PT ;  /* 0x0000000804047812 */ /* 0x000fe200078e7898 */
[----:B------:R-:W-:Y:S02]  /*5dc0*/  ULOP3.LUT UR5, UR45, 0x1, URZ, 0xc0, !UPT ;  /* 0x000000012d057892 */ /* 0x000fe4000f8ec0ff */
[----:B------:R-:W-:Y:S01]  /*5dd0*/  PLOP3.LUT P4, PT, PT, PT, UP0, 0x80, 0x8 ;  /* 0x000000000008781c */ /* 0x000fe20003f8f008 */
[----:B------:R-:W-:Y:S01]  /*5de0*/  LDSM.16.MT88.4 R28, [R165+0xd000] ;  /* 0x00d00000a51c783b */ /* 0x000fe20000004200 */
[----:B------:R-:W-:Y:S03]  /*5df0*/  LOP3.LUT R4, R148, R4, RZ, 0xfc, !PT ;  /* 0x0000000494047212 */ /* 0x000fe600078efcff */
[----:B------:R-:W-:Y:S01]  /*5e00*/  LDSM.16.MT88.4 R132, [R165+0x9400] ;  /* 0x00940000a584783b */ /* 0x000fe20000004200 */
[----:B------:R-:W-:Y:S01]  /*5e10*/  LEA R156, R4, UR4, 0x1 ;  /* 0x00000004049c7c11 */ /* 0x000fe2000f8e08ff */
[----:B------:R-:W-:Y:S02]  /*5e20*/  @UP0 UIADD3 UR16, UP2, UPT, UR58, -0x100, URZ ;  /* 0xffffff003a100890 */ /* 0x000fe4000ff5e0ff */
[----:B------:R-:W-:Y:S02]  /*5e30*/  LDSM.16.MT88.4 R136, [R165+0xb400] ;  /* 0x00b40000a588783b */ /* 0x000fe40000004200 */
[----:B------:R-:W-:Y:S01]  /*5e40*/  IMAD.IADD R168, R156, 0x1, R3 ;  /* 0x000000019ca87824 */ /* 0x000fe200078e0203 */
[----:B------:R-:W-:Y:S01]  /*5e50*/  @UP0 UIADD3.X UR15, UPT, UPT, UR59, -0x1, URZ, UP2, !UPT ;  /* 0xffffffff3b0f0890 */ /* 0x000fe200097fe4ff */
[----:B------:R-:W2:Y:S01]  /*5e60*/  LDSM.16.M88.4 R24, [R156+0x15000] ;  /* 0x015000009c18783b */ /* 0x000ea20000000200 */
[----:B------:R-:W-:Y:S01]  /*5e70*/  @P4 LOP3.LUT R6, R152, 0x10, RZ, 0xc0, !PT ;  /* 0x0000001098064812 */ /* 0x000fe200078ec0ff */
[----:B------:R-:W-:Y:S01]  /*5e80*/  VIADD R167, R156, 0x15040 ;  /* 0x000150409ca77836 */ /* 0x000fe20000000000 */
[----:B------:R-:W-:Y:S01]  /*5e90*/  @P4 SHF.R.U32.HI R5, RZ, 0x2, R2 ;  /* 0x00000002ff054819 */ /* 0x000fe20000011602 */
[----:B------:R-:W3:Y:S01]  /*5ea0*/  LDSM.16.M88.4 R32, [R168+0x15000] ;  /* 0x01500000a820783b */ /* 0x000ee20000000200 */
[----:B------:R-:W-:Y:S02]  /*5eb0*/  UISETP.NE.U32.AND UP2, UPT, UR5, 0x1, UPT ;  /* 0x000000010500788c */ /* 0x000fe4000bf45070 */
[----:B------:R-:W-:Y:S01]  /*5ec0*/  @P4 LOP3.LUT R184, R6, 0x7, R5, 0xf8, !PT ;  /* 0x0000000706b84812 */ /* 0x000fe200078ef805 */
[----:B------:R-:W4:Y:S01]  /*5ed0*/  LDSM.16.MT88.4 R140, [R165+0xd400] ;  /* 0x00d40000a58c783b */ /* 0x000f220000004200 */
[----:B------:R-:W-:Y:S02]  /*5ee0*/  UIADD3 UR5, UPT, UPT, UR45, -0x1, URZ ;  /* 0xffffffff2d057890 */ /* 0x000fe4000fffe0ff */
[----:B------:R-:W-:Y:S01]  /*5ef0*/  PLOP3.LUT P3, PT, PT, PT, UP2, 0x80, 0x8 ;  /* 0x000000000008781c */ /* 0x000fe20003f6f028 */
[----:B------:R-:W-:Y:S01]  /*5f00*/  LDSM.16.MT88.4 R144, [R165+0x9800] ;  /* 0x00980000a590783b */ /* 0x000fe20000004200 */
[----:B------:R-:W-:Y:S01]  /*5f10*/  @P4 IMAD.WIDE.U32 R200, R184, R188, UR58 ;  /* 0x0000003ab8c84e25 */ /* 0x000fe2000f8e00bc */
[----:B------:R-:W-:Y:S02]  /*5f20*/  @UP0 UIADD3 UR12, UP2, UPT, UR12, -0x100, URZ ;  /* 0xffffff000c0c0890 */ /* 0x000fe4000ff5e0ff */
[----:B------:R-:W-:Y:S01]  /*5f30*/  LDSM.16.MT88.4 R148, [R165+0xb800] ;  /* 0x00b80000a594783b */ /* 0x000fe20000004200 */
[----:B------:R-:W-:Y:S01]  /*5f40*/  @UP0 UMOV UR58, UR16 ;  /* 0x00000010003a0c82 */ /* 0x000fe20008000000 */
[----:B------:R-:W-:Y:S02]  /*5f50*/  @UP0 UIADD3.X UR13, UPT, UPT, UR13, -0x1, URZ, UP2, !UPT ;  /* 0xffffffff0d0d0890 */ /* 0x000fe400097fe4ff */
[----:B------:R-:W-:Y:S01]  /*5f60*/  LDSM.16.MT88.4 R152, [R165+0x9c00] ;  /* 0x009c0000a598783b */ /* 0x000fe20000004200 */
[----:B------:R-:W-:Y:S01]  /*5f70*/  @UP0 UMOV UR59, UR15 ;  /* 0x0000000f003b0c82 */ /* 0x000fe20008000000 */
[----:B------:R-:W-:Y:S02]  /*5f80*/  UISETP.GT.AND UP0, UPT, UR45, URZ, UPT ;  /* 0x000000ff2d00728c */ /* 0x000fe4000bf04270 */
[----:B------:R1:W5:Y:S01]  /*5f90*/  @P4 LDG.E R183, desc[UR38][R200.64+-0x100] ;  /* 0xffff0026c8b74981 */ /* 0x000362000c1e1900 */
[----:B------:R-:W-:Y:S03]  /*5fa0*/  UMOV UR45, UR5 ;  /* 0x00000005002d7c82 */ /* 0x000fe60008000000 */
[----:B------:R1:W5:Y:S04]  /*5fb0*/  @P4 LDG.E R182, desc[UR38][R200.64+-0xe0] ;  /* 0xffff2026c8b64981 */ /* 0x000368000c1e1900 */
[----:B------:R1:W5:Y:S04]  /*5fc0*/  @P4 LDG.E R181, desc[UR38][R200.64+-0x80] ;  /* 0xffff8026c8b54981 */ /* 0x000368000c1e1900 */
[----:B------:R1:W5:Y:S01]  /*5fd0*/  @P4 LDG.E R180, desc[UR38][R200.64+-0x60] ;  /* 0xffffa026c8b44981 */ /* 0x000362000c1e1900 */
[C---:B--2---:R-:W-:Y:S08]  /*5fe0*/  HMMA.16816.F32 R4, R24.reuse, R8, RZ ;  /* 0x000000081804723c */ /* 0x044ff000000018ff */
        /* <DEDUP_REMOVED lines=8> */
[----:B------:R-:W2:Y:S06]  /*6070*/  LDSM.16.M88.4 R28, [R167] ;  /* 0x00000000a71c783b */ /* 0x000eac0000000200 */
[C---:B---3--:R-:W-:Y:S08]  /*6080*/  HMMA.16816.F32 R4, R32.reuse, R132, R4 ;  /* 0x000000842004723c */ /* 0x048ff00000001804 */
[C---:B------:R-:W-:Y:S01]  /*6090*/  HMMA.16816.F32 R8, R32.reuse, R134, R8 ;  /* 0x000000862008723c */ /* 0x040fe20000001808 */
[----:B------:R-:W3:Y:S07]  /*60a0*/  LDSM.16.MT88.4 R132, [R165+0xd800] ;  /* 0x00d80000a584783b */ /* 0x000eee0000004200 */
[C---:B------:R-:W-:Y:S08]  /*60b0*/  HMMA.16816.F32 R12, R32.reuse, R136, R12 ;  /* 0x00000088200c723c */ /* 0x040ff0000000180c */
[C---:B------:R-:W-:Y:S01]  /*60c0*/  HMMA.16816.F32 R16, R32.reuse, R138, R16 ;  /* 0x0000008a2010723c */ /* 0x040fe20000001810 */
[----:B------:R-:W1:Y:S07]  /*60d0*/  LDSM.16.M88.4 R136, [R166] ;  /* 0x00000000a688783b */ /* 0x000e6e0000000200 */
[C---:B----4-:R-:W-:Y:S08]  /*60e0*/  HMMA.16816.F32 R20, R32.reuse, R140, R20 ;  /* 0x0000008c2014723c */ /* 0x050ff00000001814 */
[----:B------:R-:W-:Y:S01]  /*60f0*/  HMMA.16816.F32 R24, R32, R142, R24 ;  /* 0x0000008e2018723c */ /* 0x000fe20000001818 */
[----:B------:R-:W4:Y:S04]  /*6100*/  LDSM.16.MT88.4 R32, [R165+0xbc00] ;  /* 0x00bc0000a520783b */ /* 0x000f280000004200 */
[----:B------:R-:W4:Y:S03]  /*6110*/  LDSM.16.MT88.4 R140, [R165+0xdc00] ;  /* 0x00dc0000a58c783b */ /* 0x000f260000004200 */
[C---:B--2---:R-:W-:Y:S08]  /*6120*/  HMMA.16816.F32 R4, R28.reuse, R144, R4 ;  /* 0x000000901c04723c */ /* 0x044ff00000001804 */
[C---:B------:R-:W-:Y:S01]  /*6130*/  HMMA.16816.F32 R8, R28.reuse, R146, R8 ;  /* 0x000000921c08723c */ /* 0x040fe20000001808 */
[----:B------:R-:W-:Y:S04]  /*6140*/  LDSM.16.M88.4 R144, [R156+0x17000] ;  /* 0x017000009c90783b */ /* 0x000fe80000000200 */
[----:B------:R-:W-:Y:S03]  /*6150*/  LDSM.16.MT88.4 R156, [R165+0xc000] ;  /* 0x00c00000a59c783b */ /* 0x000fe60000004200 */
[C---:B------:R-:W-:Y:S08]  /*6160*/  HMMA.16816.F32 R12, R28.reuse, R148, R12 ;  /* 0x000000941c0c723c */ /* 0x040ff0000000180c */
[C---:B------:R-:W-:Y:S01]  /*6170*/  HMMA.16816.F32 R16, R28.reuse, R150, R16 ;  /* 0x000000961c10723c */ /* 0x040fe20000001810 */
[----:B------:R-:W2:Y:S07]  /*6180*/  LDSM.16.MT88.4 R148, [R165+0xa000] ;  /* 0x00a00000a594783b */ /* 0x000eae0000004200 */
[C---:B---3--:R-:W-:Y:S08]  /*6190*/  HMMA.16816.F32 R20, R28.reuse, R132, R20 ;  /* 0x000000841c14723c */ /* 0x048ff00000001814 */
[----:B------:R-:W-:Y:S01]  /*61a0*/  HMMA.16816.F32 R24, R28, R134, R24 ;  /* 0x000000861c18723c */ /* 0x000fe20000001818 */
[----:B------:R-:W3:Y:S04]  /*61b0*/  LDSM.16.MT88.4 R28, [R165+0xe000] ;  /* 0x00e00000a51c783b */ /* 0x000ee80000004200 */
[----:B------:R-:W-:Y:S03]  /*61c0*/  LDSM.16.MT88.4 R132, [R165+0xa400] ;  /* 0x00a40000a584783b */ /* 0x000fe60000004200 */
[C---:B-1----:R-:W-:Y:S08]  /*61d0*/  HMMA.16816.F32 R4, R136.reuse, R152, R4 ;  /* 0x000000988804723c */ /* 0x042ff00000001804 */
[C---:B------:R-:W-:Y:S08]  /*61e0*/  HMMA.16816.F32 R8, R136.reuse, R154, R8 ;  /* 0x0000009a8808723c */ /* 0x040ff00000001808 */
[C---:B----4-:R-:W-:Y:S08]  /*61f0*/  HMMA.16816.F32 R12, R136.reuse, R32, R12 ;  /* 0x00000020880c723c */ /* 0x050ff0000000180c */
[C---:B------:R-:W-:Y:S01]  /*6200*/  HMMA.16816.F32 R16, R136.reuse, R34, R16 ;  /* 0x000000228810723c */ /* 0x040fe20000001810 */
[----:B------:R-:W1:Y:S07]  /*6210*/  LDSM.16.M88.4 R32, [R168+0x17000] ;  /* 0x01700000a820783b */ /* 0x000e6e0000000200 */
[C---:B------:R-:W-:Y:S08]  /*6220*/  HMMA.16816.F32 R20, R136.reuse, R140, R20 ;  /* 0x0000008c8814723c */ /* 0x040ff00000001814 */
[----:B------:R-:W-:Y:S01]  /*6230*/  HMMA.16816.F32 R24, R136, R142, R24 ;  /* 0x0000008e8818723c */ /* 0x000fe20000001818 */
[----:B------:R-:W4:Y:S04]  /*6240*/  LDSM.16.MT88.4 R136, [R165+0xc400] ;  /* 0x00c40000a588783b */ /* 0x000f280000004200 */
[----:B------:R-:W-:Y:S03]  /*6250*/  LDSM.16.MT88.4 R140, [R165+0xa800] ;  /* 0x00a80000a58c783b */ /* 0x000fe60000004200 */
[C---:B--2---:R-:W-:Y:S08]  /*6260*/  HMMA.16816.F32 R4, R144.reuse, R148, R4 ;  /* 0x000000949004723c */ /* 0x044ff00000001804 */
[C---:B------:R-:W-:Y:S08]  /*6270*/  HMMA.16816.F32 R8, R144.reuse, R150, R8 ;  /* 0x000000969008723c */ /* 0x040ff00000001808 */
[C---:B------:R-:W-:Y:S08]  /*6280*/  HMMA.16816.F32 R12, R144.reuse, R156, R12 ;  /* 0x0000009c900c723c */ /* 0x040ff0000000180c */
[C---:B------:R-:W-:Y:S08]  /*6290*/  HMMA.16816.F32 R16, R144.reuse, R158, R16 ;  /* 0x0000009e9010723c */ /* 0x040ff00000001810 */
[C---:B---3--:R-:W-:Y:S01]  /*62a0*/  HMMA.16816.F32 R20, R144.reuse, R28, R20 ;  /* 0x0000001c9014723c */ /* 0x048fe20000001814 */
[----:B------:R-:W-:Y:S02]  /*62b0*/  IMAD.U32 R28, RZ, RZ, UR47 ;  /* 0x0000002fff1c7e24 */ /* 0x000fe4000f8e00ff */
[----:B------:R-:W-:Y:S05]  /*62c0*/  IMAD.U32 R29, RZ, RZ, UR47 ;  /* 0x0000002fff1d7e24 */ /* 0x000fea000f8e00ff */
[----:B------:R-:W-:Y:S03]  /*62d0*/  HMMA.16816.F32 R24, R144, R30, R24 ;  /* 0x0000001e9018723c */ /* 0x000fe60000001818 */
[----:B------:R-:W-:Y:S04]  /*62e0*/  LEA R144, P0, R28, R186, 0x2 ;  /* 0x000000ba1c907211 */ /* 0x000fe800078010ff */
[----:B------:R-:W-:Y:S01]  /*62f0*/  LEA.HI.X.SX32 R145, R29, R187, 0x2, P0 ;  /* 0x000000bb1d917211 */ /* 0x000fe200000f16ff */
[C---:B-1----:R-:W-:Y:S01]  /*6300*/  HMMA.16816.F32 R4, R32.reuse, R132, R4 ;  /* 0x000000842004723c */ /* 0x042fe20000001804 */
        /* <DEDUP_REMOVED lines=22> */
[----:B------:R4:W-:Y:S03]  /*6470*/  LDSM.16.M88.4 R32, [R166+0x2000] ;  /* 0x00200000a620783b */ /* 0x0009e60000000200 */
[C---:B--2---:R-:W-:Y:S05]  /*6480*/  HMMA.16816.F32 R4, R132.reuse, R140, R4 ;  /* 0x0000008c8404723c */ /* 0x044fea0000001804 */
[C---:B------:R-:W-:Y:S03]  /*6490*/  LEA R202, P0, R170.reuse, R158, 0x5 ;  /* 0x0000009eaaca7211 */ /* 0x040fe600078028ff */
[C---:B------:R-:W-:Y:S01]  /*64a0*/  HMMA.16816.F32 R8, R132.reuse, R142, R8 ;  /* 0x0000008e8408723c */ /* 0x040fe20000001808 */
[----:B------:R-:W2:Y:S02]  /*64b0*/  LDSM.16.MT88.4 R140, [R165+0xac00] ;  /* 0x00ac0000a58c783b */ /* 0x000ea40000004200 */
[C---:B------:R-:W-:Y:S05]  /*64c0*/  LEA.HI.X.SX32 R203, R170.reuse, R159, 0x5, P0 ;  /* 0x0000009faacb7211 */ /* 0x040fea00000f2eff */
[C---:B---3--:R-:W-:Y:S03]  /*64d0*/  HMMA.16816.F32 R12, R132.reuse, R136, R12 ;  /* 0x00000088840c723c */ /* 0x048fe6000000180c */
[C---:B----4-:R-:W-:Y:S05]  /*64e0*/  LEA R166, P0, R170.reuse, R202, 0x5 ;  /* 0x000000caaaa67211 */ /* 0x050fea00078028ff */
        /* <DEDUP_REMOVED lines=12> */
[C---:B------:R-:W-:Y:S02]  /*65b0*/  LEA.HI.X.SX32 R133, R170.reuse, R207, 0x5, P0 ;  /* 0x000000cfaa857211 */ /* 0x040fe400000f2eff */
[C---:B------:R-:W-:Y:S01]  /*65c0*/  LEA R134, P0, R170.reuse, R132, 0x5 ;  /* 0x00000084aa867211 */ /* 0x040fe200078028ff */
        /* <DEDUP_REMOVED lines=8> */
[C---:B------:R-:W-:Y:S03]  /*6650*/  LEA R136, P0, R170.reuse, R140, 0x5 ;  /* 0x0000008caa887211 */ /* 0x040fe600078028ff */
[----:B------:R4:W-:Y:S01]  /*6660*/  REDG.E.ADD.F32.FTZ.RN.STRONG.GPU desc[UR38][R148.64], R7 ;  /* 0x00000007940079a6 */ /* 0x0009e2000c12f326 */
[C---:B------:R-:W-:Y:S01]  /*6670*/  LEA.HI.X.SX32 R137, R170.reuse, R141, 0x5, P0 ;  /* 0x0000008daa897211 */ /* 0x040fe200000f2eff */
[C---:B-1----:R-:W-:Y:S02]  /*6680*/  HMMA.16816.F32 R20, R32.reuse, R28, R20 ;  /* 0x0000001c2014723c */ /* 0x042fe40000001814 */
[----:B------:R1:W-:Y:S01]  /*6690*/  REDG.E.ADD.F32.FTZ.RN.STRONG.GPU desc[UR38][R150.64], R8 ;  /* 0x00000008960079a6 */ /* 0x0003e2000c12f326 */
[C---:B------:R-:W-:Y:S03]  /*66a0*/  LEA R138, P0, R170.reuse, R136, 0x5 ;  /* 0x00000088aa8a7211 */ /* 0x040fe600078028ff */
[----:B------:R1:W-:Y:S01]  /*66b0*/  REDG.E.ADD.F32.FTZ.RN.STRONG.GPU desc[UR38][R152.64], R9 ;  /* 0x00000009980079a6 */ /* 0x0003e2000c12f326 */
[C---:B------:R-:W-:Y:S01]  /*66c0*/  LEA.HI.X.SX32 R139, R170.reuse, R137, 0x5, P0 ;  /* 0x00000089aa8b7211 */ /* 0x040fe200000f2eff */
[----:B------:R-:W-:Y:S02]  /*66d0*/  HMMA.16816.F32 R24, R32, R30, R24 ;  /* 0x0000001e2018723c */ /* 0x000fe40000001818 */
[----:B------:R-:W-:Y:S01]  /*66e0*/  REDG.E.ADD.F32.FTZ.RN.STRONG.GPU desc[UR38][R154.64], R10 ;  /* 0x0000000a9a0079a6 */ /* 0x000fe2000c12f326 */
[C---:B------:R-:W-:Y:S03]  /*66f0*/  LEA R28, P0, R170.reuse, R138, 0x5 ;  /* 0x0000008aaa1c7211 */ /* 0x040fe600078028ff */
[----:B------:R-:W-:Y:S01]  /*6700*/  REDG.E.ADD.F32.FTZ.RN.STRONG.GPU desc[UR38][R156.64], R11 ;  /* 0x0000000b9c0079a6 */ /* 0x000fe2000c12f326 */
[C---:B------:R-:W-:Y:S02]  /*6710*/  LEA.HI.X.SX32 R29, R170.reuse, R139, 0x5, P0 ;  /* 0x0000008baa1d7211 */ /* 0x040fe400000f2eff */
[C---:B--2---:R-:W-:Y:S01]  /*6720*/  LEA R4, P0, R170.reuse, R28, 0x5 ;  /* 0x0000001caa047211 */ /* 0x044fe200078028ff */
[----:B------:R-:W-:Y:S03]  /*6730*/  REDG.E.ADD.F32.FTZ.RN.STRONG.GPU desc[UR38][R186.64+0x80], R12 ;  /* 0x0000800cba0079a6 */ /* 0x000fe6000c12f326 */
[C---:B---3--:R-:W-:Y:S01]  /*6740*/  LEA.HI.X.SX32 R5, R170.reuse, R29, 0x5, P0 ;  /* 0x0000001daa057211 */ /* 0x048fe200000f2eff */
[----:B------:R-:W-:Y:S01]  /*6750*/  REDG.E.ADD.F32.FTZ.RN.STRONG.GPU desc[UR38][R158.64+0x80], R13 ;  /* 0x0000800d9e0079a6 */ /* 0x000fe2000c12f326 */
[C---:B----4-:R-:W-:Y:S03]  /*6760*/  LEA R6, P0, R170.reuse, R4, 0x5 ;  /* 0x00000004aa067211 */ /* 0x050fe600078028ff */
[----:B------:R-:W-:Y:S01]  /*6770*/  REDG.E.ADD.F32.FTZ.RN.STRONG.GPU desc[UR38][R202.64+0x80], R14 ;  /* 0x0000800eca0079a6 */ /* 0x000fe2000c12f326 */
[C---:B------:R-:W-:Y:S02]  /*6780*/  LEA.HI.X.SX32 R7, R170.reuse, R5, 0x5, P0 ;  /* 0x00000005aa077211 */ /* 0x040fe400000f2eff */
[C---:B-1----:R-:W-:Y:S01]  /*6790*/  LEA R8, P0, R170.reuse, R6, 0x5 ;  /* 0x00000006aa087211 */ /* 0x042fe200078028ff */
        /* <DEDUP_REMOVED lines=96> */
[----:B------:R-:W-:-:S02]  /*6da0*/  LOP3.LUT R162, R162, 0x40, RZ, 0xc0, !PT ;  /* 0x00000040a2a27812 */ /* 0x000fc400078ec0ff */
        /* <DEDUP_REMOVED lines=161> */
.L_x_1094:
[----:B------:R-:W2:Y:S01]  /*77c0*/  LDCU.64 UR10, c[0x0][0x5c0] ;  /* 0x0000b800ff0a77ac */ /* 0x000ea20008000a00 */
[----:B------:R-:W-:-:S04]  /*77d0*/  UIADD3 UR5, UPT, UPT, UR42, UR43, URZ ;  /* 0x0000002b2a057290 */ /* 0x000fc8000fffe0ff */
[----:B--2---:R-:W-:Y:S02]  /*77e0*/  UIMAD.WIDE.U32 UR16, UR5, UR10, URZ ;  /* 0x0000000a051072a5 */ /* 0x004fe4000f8e00ff */
[----:B------:R-:W-:-:S04]  /*77f0*/  UIMAD UR5, UR5, UR11, URZ ;  /* 0x0000000b050572a4 */ /* 0x000fc8000f8e02ff */
[----:B------:R-:W-:-:S06]  /*7800*/  UIADD3 UR5, UPT, UPT, UR17, UR5, URZ ;  /* 0x0000000511057290 */ /* 0x000fcc000fffe0ff */
[----:B-1----:R-:W-:Y:S02]  /*7810*/  MOV R40, UR5 ;  /* 0x0000000500287c02 */ /* 0x002fe40008000f00 */
.L_x_1095:
        /* <DEDUP_REMOVED lines=12> */
.L_x_1096:
[----:B------:R-:W1:Y:S01]  /*78e0*/  LDCU.64 UR8, c[0x0][0x5c8] ;  /* 0x0000b900ff0877ac */ /* 0x000e620008000a00 */
[----:B------:R-:W-:-:S04]  /*78f0*/  UIADD3 UR5, UPT, UPT, UR42, UR43, URZ ;  /* 0x0000002b2a057290 */ /* 0x000fc8000fffe0ff */
[----:B-1----:R-:W-:Y:S02]  /*7900*/  UIMAD.WIDE.U32 UR18, UR5, UR8, URZ ;  /* 0x00000008051272a5 */ /* 0x002fe4000f8e00ff */
[----:B------:R-:W-:-:S04]  /*7910*/  UIMAD UR5, UR5, UR9, URZ ;  /* 0x00000009050572a4 */ /* 0x000fc8000f8e02ff */
[----:B------:R-:W-:-:S06]  /*7920*/  UIADD3 UR5, UPT, UPT, UR19, UR5, URZ ;  /* 0x0000000513057290 */ /* 0x000fcc000fffe0ff */
[----:B------:R-:W-:-:S07]  /*7930*/  MOV R0, UR5 ;  /* 0x0000000500007c02 */ /* 0x000fce0008000f00 */
.L_x_1097:
[----:B------:R-:W-:Y:S01]  /*7940*/  BAR.SYNC.DEFER_BLOCKING 0x0 ;  /* 0x0000000000007b1d */ /* 0x000fe20000010000 */
[----:B------:R-:W-:Y:S01]  /*7950*/  USHF.L.U32 UR5, UR40, 0x7, URZ ;  /* 0x0000000728057899 */ /* 0x000fe200080006ff */
[----:B------:R-:W-:Y:S01]  /*7960*/  SHF.R.U32.HI R3, RZ, 0x2, R2 ;  /* 0x00000002ff037819 */ /* 0x000fe20000011602 */
[----:B------:R-:W-:Y:S01]  /*7970*/  USHF.L.U32 UR13, UR40, 0x7, URZ ;  /* 0x00000007280d7899 */ /* 0x000fe200080006ff */
[----:B------:R-:W-:Y:S01]  /*7980*/  LOP3.LUT R52, R161, 0x18, RZ, 0xc0, !PT ;  /* 0x00000018a1347812 */ /* 0x000fe200078ec0ff */
[----:B------:R-:W-:-:S03]  /*7990*/  UIMAD.WIDE.U32 UR20, UR5, UR10, URZ ;  /* 0x0000000a051472a5 */ /* 0x000fc6000f8e00ff */
[----:B------:R-:W1:Y:S01]  /*79a0*/  LDC.64 R6, c[0x0][0x5d8] ;  /* 0x00017600ff067b82 */ /* 0x000e620000000a00 */
[----:B------:R-:W-:Y:S01]  /*79b0*/  USHF.R.S32.HI UR14, URZ, 0x1f, UR5 ;  /* 0x0000001fff0e7899 */ /* 0x000fe20008011405 */
[----:B------:R-:W-:Y:S01]  /*79c0*/  BSSY.RECONVERGENT B0, `(.L_x_1098) ;  /* 0x0000028000007945 */ /* 0x000fe20003800200 */
[----:B------:R-:W-:Y:S01]  /*79d0*/  UIADD3 UR37, UPT, UPT, -UR13, UR37, URZ ;  /* 0x000000250d257290 */ /* 0x000fe2000fffe1ff */
[----:B------:R-:W-:Y:S01]  /*79e0*/  IMAD.U32 R4, RZ, RZ, UR20 ;  /* 0x00000014ff047e24 */ /* 0x000fe2000f8e00ff */
[----:B------:R-:W-:Y:S01]  /*79f0*/  UIMAD UR12, UR14, UR10, URZ ;  /* 0x0000000a0e0c72a4 */ /* 0x000fe2000f8e02ff */
[----:B------:R-:W-:-:S03]  /*7a00*/  IMAD.U32 R5, RZ, RZ, UR21 ;  /* 0x00000015ff057e24 */ /* 0x000fc6000f8e00ff */
[----:B------:R-:W-:Y:S01]  /*7a10*/  ISETP.GE.AND P1, PT, R3, UR37, PT ;  /* 0x0000002503007c0c */ /* 0x000fe2000bf26270 */
[----:B------:R-:W-:Y:S01]  /*7a20*/  UIMAD UR12, UR5, UR11, UR12 ;  /* 0x0000000b050c72a4 */ /* 0x000fe2000f8e020c */
[----:B------:R-:W-:Y:S02]  /*7a30*/  LOP3.LUT R41, R4, 0x18, R161, 0xf8, !PT ;  /* 0x0000001804297812 */ /* 0x000fe400078ef8a1 */
[----:B------:R-:W2:Y:S02]  /*7a40*/  LDC.64 R4, c[0x0][0x5e0] ;  /* 0x00017800ff047b82 */ /* 0x000ea40000000a00 */
[----:B------:R-:W-:Y:S01]  /*7a50*/  IADD3 R54, P0, PT, R41, UR16, RZ ;  /* 0x0000001029367c10 */ /* 0x000fe2000ff1e0ff */
[----:B------:R-:W-:Y:S01]  /*7a60*/  IMAD.U32 R2, RZ, RZ, UR12 ;  /* 0x0000000cff027e24 */ /* 0x000fe2000f8e00ff */
[----:B------:R3:W4:Y:S01]  /*7a70*/  LDS.128 R36, [R169+0xa000] ;  /* 0x00a00000a9247984 */ /* 0x0007220000000c00 */
[----:B------:R-:W-:-:S03]  /*7a80*/  VIADD R41, R3, 0x40 ;  /* 0x0000004003297836 */ /* 0x000fc60000000000 */
[----:B------:R-:W-:Y:S01]  /*7a90*/  IADD3.X R55, PT, PT, R40, UR21, R2, P0, !PT ;  /* 0x0000001528377c10 */ /* 0x000fe200087fe402 */
[----:B------:R3:W2:Y:S01]  /*7aa0*/  LDS.128 R32, [R169+0xc000] ;  /* 0x00c00000a9207984 */ /* 0x0006a20000000c00 */
[----:B------:R-:W-:Y:S02]  /*7ab0*/  IADD3 R2, P0, PT, R3, 0x40, RZ ;  /* 0x0000004003027810 */ /* 0x000fe40007f1e0ff */
[----:B------:R-:W-:Y:S01]  /*7ac0*/  ISETP.GE.AND P3, PT, R41, UR37, PT ;  /* 0x0000002529007c0c */ /* 0x000fe2000bf66270 */
[----:B------:R3:W2:Y:S01]  /*7ad0*/  LDS.128 R28, [R169+0xf000] ;  /* 0x00f00000a91c7984 */ /* 0x0006a20000000c00 */
[----:B-1----:R-:W-:-:S03]  /*7ae0*/  IMAD.WIDE.U32 R54, R6, UR24, R54 ;  /* 0x0000001806367c25 */ /* 0x002fc6000f8e0036 */
[----:B------:R3:W1:Y:S01]  /*7af0*/  LDS.128 R24, [R169+0x10000] ;  /* 0x01000000a9187984 */ /* 0x0006620000000c00 */
[----:B------:R-:W-:Y:S02]  /*7b00*/  IMAD.U32 R6, RZ, RZ, UR8 ;  /* 0x00000008ff067e24 */ /* 0x000fe4000f8e00ff */
[----:B------:R-:W-:Y:S01]  /*7b10*/  IMAD R7, R7, UR24, R55 ;  /* 0x0000001807077c24 */ /* 0x000fe2000f8e0237 */
        /* <DEDUP_REMOVED lines=18> */
.L_x_1099:
[----:B------:R-:W-:Y:S05]  /*7c40*/  BSYNC.RECONVERGENT B0 ;  /* 0x0000000000007941 */ /* 0x000fea0003800200 */
.L_x_1098:
[----:B--2---:R2:W4:Y:S01]  /*7c50*/  LDS.128 R40, [R169+0xe000] ;  /* 0x00e00000a9287984 */ /* 0x0045220000000c00 */
[----:B------:R-:W-:Y:S01]  /*7c60*/  BSSY.RECONVERGENT B0, `(.L_x_1100) ;  /* 0x000000f000007945 */ /* 0x000fe20003800200 */
[----:B------:R-:W-:-:S03]  /*7c70*/  IADD3.X R45, PT, PT, RZ, RZ, RZ, P0, !PT ;  /* 0x000000ffff2d7210 */ /* 0x000fc600007fe4ff */
[----:B------:R-:W-:Y:S05]  /*7c80*/  @P3 BRA `(.L_x_1101) ;  /* 0x0000000000303947 */ /* 0x000fea0003800000 */
[----:B------:R-:W3:Y:S01]  /*7c90*/  LDCU.64 UR12, c[0x0][0x560] ;  /* 0x0000ac00ff0c77ac */ /* 0x000ee20008000a00 */
[----:B------:R-:W-:Y:S01]  /*7ca0*/  MOV R46, R54 ;  /* 0x00000036002e7202 */ /* 0x000fe20000000f00 */
        /* <DEDUP_REMOVED lines=8> */
[----:B------:R3:W-:Y:S04]  /*7d30*/  STG.E.128 desc[UR38][R48.64+0x40], R32 ;  /* 0x0000402030007986 */ /* 0x0007e8000c101d26 */
[----:B----4-:R3:W-:Y:S02]  /*7d40*/  STG.E.128 desc[UR38][R48.64+0x80], R40 ;  /* 0x0000802830007986 */ /* 0x0107e4000c101d26 */
.L_x_1101:
[----:B------:R-:W-:Y:S05]  /*7d50*/  BSYNC.RECONVERGENT B0 ;  /* 0x0000000000007941 */ /* 0x000fea0003800200 */
.L_x_1100:
[----:B------:R-:W-:Y:S01]  /*7d60*/  MOV R53, RZ ;  /* 0x000000ff00357202 */ /* 0x000fe20000000f00 */
[----:B------:R-:W-:Y:S01]  /*7d70*/  UIMAD UR14, UR14, UR8, URZ ;  /* 0x000000080e0e72a4 */ /* 0x000fe2000f8e02ff */
[----:B------:R-:W-:Y:S01]  /*7d80*/  BSSY.RECONVERGENT B0, `(.L_x_1102) ;  /* 0x0000011000007945 */ /* 0x000fe20003800200 */
[----:B------:R-:W-:Y:S02]  /*7d90*/  IMAD.WIDE.U32 R6, R6, UR5, R52 ;  /* 0x0000000506067c25 */ /* 0x000fe4000f8e0034 */
[----:B------:R-:W-:Y:S01]  /*7da0*/  UIMAD UR14, UR5, UR9, UR14 ;  /* 0x00000009050e72a4 */ /* 0x000fe2000f8e020e */
[----:B------:R-:W-:-:S05]  /*7db0*/  IADD3 R6, P0, PT, R6, UR18, RZ ;  /* 0x0000001206067c10 */ /* 0x000fca000ff1e0ff */
[----:B------:R-:W-:-:S03]  /*7dc0*/  IADD3.X R7, PT, PT, R0, UR14, R7, P0, !PT ;  /* 0x0000000e00077c10 */ /* 0x000fc600087fe407 */
[----:B------:R-:W-:-:S04]  /*7dd0*/  IMAD.WIDE.U32 R6, R4, UR24, R6 ;  /* 0x0000001804067c25 */ /* 0x000fc8000f8e0006 */
[----:B------:R-:W-:Y:S01]  /*7de0*/  IMAD R5, R5, UR24, R7 ;  /* 0x0000001805057c24 */ /* 0x000fe2000f8e0207 */
[----:B------:R-:W-:Y:S06]  /*7df0*/  @P1 BRA `(.L_x_1103) ;  /* 0x0000000000241947 */ /* 0x000fec0003800000 */
[----:B------:R-:W1:Y:S01]  /*7e00*/  LDCU.64 UR10, c[0x0][0x568] ;  /* 0x0000ad00ff0a77ac */ /* 0x000e620008000a00 */
[----:B------:R-:W-:-:S05]  /*7e10*/  MOV R4, R6 ;  /* 0x0000000600047202 */ /* 0x000fca0000000f00 */
[----:B---3--:R-:W-:-:S04]  /*7e20*/  IMAD.WIDE.U32 R32, R3, UR8, R4 ;  /* 0x0000000803207c25 */ /* 0x008fc8000f8e0004 */
[----:B------:R-:W-:Y:S01]  /*7e30*/  IMAD R3, R3, UR9, R33 ;  /* 0x0000000903037c24 */ /* 0x000fe2000f8e0221 */
[----:B-1----:R-:W-:-:S04]  /*7e40*/  LEA R34, P0, R32, UR10, 0x1 ;  /* 0x0000000a20227c11 */ /* 0x002fc8000f8008ff */
[----:B------:R-:W-:-:S05]  /*7e50*/  LEA.HI.X R35, R32, UR11, R3, 0x1, P0 ;  /* 0x0000000b20237c11 */ /* 0x000fca00080f0c03 */
[----:B------:R1:W-:Y:S04]  /*7e60*/  STG.E.128 desc[UR38][R34.64], R28 ;  /* 0x0000001c22007986 */ /* 0x0003e8000c101d26 */
[----:B------:R1:W-:Y:S04]  /*7e70*/  STG.E.128 desc[UR38][R34.64+0x40], R20 ;  /* 0x0000401422007986 */ /* 0x0003e8000c101d26 */
[----:B------:R1:W-:Y:S02]  /*7e80*/  STG.E.128 desc[UR38][R34.64+0x80], R12 ;  /* 0x0000800c22007986 */ /* 0x0003e4000c101d26 */
.L_x_1103:
[----:B------:R-:W-:Y:S05]  /*7e90*/  BSYNC.RECONVERGENT B0 ;  /* 0x0000000000007941 */ /* 0x000fea0003800200 */
.L_x_1102:
[----:B------:R-:W-:Y:S05]  /*7ea0*/  @P3 BRA `(.L_x_1090) ;  /* 0x00000000002c3947 */ /* 0x000fea0003800000 */
[----:B------:R-:W2:Y:S01]  /*7eb0*/  LDCU.64 UR10, c[0x0][0x568] ;  /* 0x0000ad00ff0a77ac */ /* 0x000ea20008000a00 */
[----:B------:R-:W-:Y:S01]  /*7ec0*/  MOV R4, R6 ;  /* 0x0000000600047202 */ /* 0x000fe20000000f00 */
[----:B------:R-:W-:-:S04]  /*7ed0*/  IMAD R45, R45, UR8, RZ ;  /* 0x000000082d2d7c24 */ /* 0x000fc8000f8e02ff */
[----:B------:R-:W-:-:S04]  /*7ee0*/  IMAD.WIDE.U32 R4, R2, UR8, R4 ;  /* 0x0000000802047c25 */ /* 0x000fc8000f8e0004 */
[----:B------:R-:W-:-:S05]  /*7ef0*/  IMAD R45, R2, UR9, R45 ;  /* 0x00000009022d7c24 */ /* 0x000fca000f8e022d */
[----:B------:R-:W-:Y:S02]  /*7f00*/  IADD3 R45, PT, PT, R45, R5, RZ ;  /* 0x000000052d2d7210 */ /* 0x000fe40007ffe0ff */
[----:B--2---:R-:W-:-:S04]  /*7f10*/  LEA R2, P0, R4, UR10, 0x1 ;  /* 0x0000000a04027c11 */ /* 0x004fc8000f8008ff */
[----:B------:R-:W-:-:S05]  /*7f20*/  LEA.HI.X R3, R4, UR11, R45, 0x1, P0 ;  /* 0x0000000b04037c11 */ /* 0x000fca00080f0c2d */
[----:B-1----:R1:W-:Y:S04]  /*7f30*/  STG.E.128 desc[UR38][R2.64], R24 ;  /* 0x0000001802007986 */ /* 0x0023e8000c101d26 */
[----:B------:R1:W-:Y:S04]  /*7f40*/  STG.E.128 desc[UR38][R2.64+0x40], R16 ;  /* 0x0000401002007986 */ /* 0x0003e8000c101d26 */
[----:B------:R1:W-:Y:S02]  /*7f50*/  STG.E.128 desc[UR38][R2.64+0x80], R8 ;  /* 0x0000800802007986 */ /* 0x0003e4000c101d26 */
.L_x_1090:
[----:B------:R-:W-:Y:S05]  /*7f60*/  BSYNC.RECONVERGENT B1 ;  /* 0x0000000000017941 */ /* 0x000fea0003800200 */
.L_x_1068:
[----:B------:R-:W2:Y:S01]  /*7f70*/  LDCU UR8, c[0x0][0x438] ;  /* 0x00008700ff0877ac */ /* 0x000ea20008000800 */
[----:B------:R-:W3:Y:S01]  /*7f80*/  LDCU UR9, c[0x0][0x370] ;  /* 0x00006e00ff0977ac */ /* 0x000ee20008000800 */
[----:B------:R-:W-:Y:S01]  /*7f90*/  UMOV UR10, UR23 ;  /* 0x00000017000a7c82 */ /* 0x000fe20008000000 */
        /* <DEDUP_REMOVED lines=8> */
.L_x_1105:
        /* <DEDUP_REMOVED lines=14> */
.L_x_1734:


//--------------------- .text._ZN5flash44flash_bwd_dq_dk_dv_loop_seqk_parallel_kernelI23Flash_bwd_kernel_traitsILi96ELi64ELi128ELi8ELi2ELi4ELi4ELb0ELb0EN7cutlass6half_tE19Flash_kernel_traitsILi96ELi64ELi128ELi8ES3_EELb1ELb0ELb0ELb0ELb0ELb0ELb0EEEvNS_16Flash_bwd_paramsE --------------------------
	.section	.text._ZN5flash44flash_bwd_dq_dk_dv_loop_seqk_parallel_kernelI23Flash_bwd_kernel_traitsILi96ELi64ELi128ELi8ELi2ELi4ELi4ELb0ELb0EN7cutlass6half_tE19Flash_kernel_traitsILi96ELi64ELi128ELi8ES3_EELb1ELb0ELb0ELb0ELb0ELb0ELb0EEEvNS_16Flash_bwd_paramsE,"ax",@progbits
	.align	128
        .global         _ZN5flash44flash_bwd_dq_dk_dv_loop_seqk_parallel_kernelI23Flash_bwd_kernel_traitsILi96ELi64ELi128ELi8ELi2ELi4ELi4ELb0ELb0EN7cutlass6half_tE19Flash_kernel_traitsILi96ELi64ELi128ELi8ES3_EELb1ELb0ELb0ELb0ELb0ELb0ELb0EEEvNS_16Flash_bwd_paramsE
        .type           _ZN5flash44flash_bwd_dq_dk_dv_loop_seqk_parallel_kernelI23Flash_bwd_kernel_traitsILi96ELi64ELi128ELi8ELi2ELi4ELi4ELb0ELb0EN7cutlass6half_tE19Flash_kernel_traitsILi96ELi64ELi128ELi8ES3_EELb1ELb0ELb0ELb0ELb0ELb0ELb0EEEvNS_16Flash_bwd_paramsE,@function
        .size           _ZN5flash44flash_bwd_dq_dk_dv_loop_seqk_parallel_kernelI23Flash_bwd_kernel_traitsILi96ELi64ELi128ELi8ELi2ELi4ELi4ELb0ELb0EN7cutlass6half_tE19Flash_kernel_traitsILi96ELi64ELi128ELi8ES3_EELb1ELb0ELb0ELb0ELb0ELb0ELb0EEEvNS_16Flash_bwd_paramsE,(.L_x_1735 - _ZN5flash44flash_bwd_dq_dk_dv_loop_seqk_parallel_kernelI23Flash_bwd_kernel_traitsILi96ELi64ELi128ELi8ELi2ELi4ELi4ELb0ELb0EN7cutlass6half_tE19Flash_kernel_traitsILi96ELi64ELi128ELi8ES3_EELb1ELb0ELb0ELb0ELb0ELb0ELb0EEEvNS_16Flash_bwd_paramsE)
        .other          _ZN5flash44flash_bwd_dq_dk_dv_loop_seqk_parallel_kernelI23Flash_bwd_kernel_traitsILi96ELi64ELi128ELi8ELi2ELi4ELi4ELb0ELb0EN7cutlass6half_tE19Flash_kernel_traitsILi96ELi64ELi128ELi8ES3_EELb1ELb0ELb0ELb0ELb0ELb0ELb0EEEvNS_16Flash_bwd_paramsE,@"STO_CUDA_ENTRY STV_DEFAULT"
_ZN5flash44flash_bwd_dq_dk_dv_loop_seqk_parallel_kernelI23Flash_bwd_kernel_traitsILi96ELi64ELi128ELi8ELi2ELi4ELi4ELb0ELb0EN7cutlass6half_tE19Flash_kernel_traitsILi96ELi64ELi128ELi8ES3_EELb1ELb0ELb0ELb0ELb0ELb0ELb0EEEvNS_16Flash_bwd_paramsE:
.text._ZN5flash44flash_bwd_dq_dk_dv_loop_seqk_parallel_kernelI23Flash_bwd_kernel_traitsILi96ELi64ELi128ELi8ELi2ELi4ELi4ELb0ELb0EN7cutlass6half_tE19Flash_kernel_traitsILi96ELi64ELi128ELi8ES3_EELb1ELb0ELb0ELb0ELb0ELb0ELb0EEEvNS_16Flash_bwd_paramsE:
        /* <DEDUP_REMOVED lines=11> */
[----:B------:R-:W3:Y:S01]  /*00b0*/  LDCU UR6, c[0x0][0x438] ;  /* 0x00008700ff0677ac */ /* 0x000ee20008000800 */
[----:B------:R-:W-:Y:S01]  /*00c0*/  UMOV UR4, 0x400 ;  /* 0x0000040000047882 */ /* 0x000fe20000000000 */
[----:B------:R-:W-:Y:S01]  /*00d0*/  UMOV UR7, 0x400 ;  /* 0x0000040000077882 */ /* 0x000fe20000000000 */
[----:B------:R-:W-:-:S04]  /*00e0*/  UMOV UR8, 0x400 ;  /* 0x0000040000087882 */ /* 0x000fc80000000000 */
[----:B------:R-:W4:Y:S01]  /*00f0*/  S2UR UR28, SR_CgaCtaId ;  /* 0x00000000001c79c3 */ /* 0x000f220000008800 */
[----:B------:R-:W1:Y:S01]  /*0100*/  LDCU.64 UR24, c[0x0][0x358] ;  /* 0x00006b00ff1877ac */ /* 0x000e620008000a00 */
[----:B------:R-:W-:Y:S01]  /*0110*/  UMOV UR21, 0xffffd000 ;  /* 0xffffd00000157882 */ /* 0x000fe20000000000 */
[----:B------:R-:W-:Y:S01]  /*0120*/  UMOV UR32, URZ ;  /* 0x000000ff00207c82 */ /* 0x000fe20008000000 */
[----:B------:R-:W-:-:S04]  /*0130*/  UMOV UR33, URZ ;  /* 0x000000ff00217c82 */ /* 0x000fc80008000000 */
[----:B------:R-:W5:Y:S08]  /*0140*/  S2UR UR29, SR_CgaCtaId ;  /* 0x00000000001d79c3 */ /* 0x000f700000008800 */
[----:B------:R-:W3:Y:S01]  /*0150*/  S2UR UR22, SR_CTAID.Z ;  /* 0x00000000001679c3 */ /* 0x000ee20000002700 */
[----:B--2---:R-:W-:-:S04]  /*0160*/  ULEA UR5, UR5, UR4, 0x18 ;  /* 0x0000000405057291 */ /* 0x004fc8000f8ec0ff */
[----:B------:R-:W-:Y:S01]  /*0170*/  UIADD3 UR4, UPT, UPT, UR5, 0x9000, URZ ;  /* 0x0000900005047890 */ /* 0x000fe2000fffe0ff */
[C---:B-1----:R-:W-:Y:S02]  /*0180*/  IMAD.SHL.U32 R0, R191.reuse, 0x10, RZ ;  /* 0x00000010bf007824 */ /* 0x042fe400078e00ff */
[----:B------:R-:W1:Y:S01]  /*0190*/  S2UR UR20, SR_CTAID.X ;  /* 0x00000000001479c3 */ /* 0x000e620000002500 */
[C---:B------:R-:W-:Y:S01]  /*01a0*/  IMAD.SHL.U32 R181, R191.reuse, 0x20, RZ ;  /* 0x00000020bfb57824 */ /* 0x040fe200078e00ff */
[----:B----4-:R-:W-:Y:S01]  /*01b0*/  ULEA UR28, UR28, UR7, 0x18 ;  /* 0x000000071c1c7291 */ /* 0x010fe2000f8ec0ff */
[C---:B------:R-:W-:Y:S01]  /*01c0*/  IMAD.SHL.U32 R5, R191.reuse, 0x2, RZ ;  /* 0x00000002bf057824 */ /* 0x040fe200078e00ff */
[C---:B------:R-:W-:Y:S01]  /*01d0*/  LOP3.LUT R6, R0.reuse, 0x1c0, RZ, 0xc0, !PT ;  /* 0x000001c000067812 */ /* 0x040fe200078ec0ff */
[----:B------:R-:W-:Y:S01]  /*01e0*/  IMAD.SHL.U32 R185, R191, 0x8, RZ ;  /* 0x00000008bfb97824 */ /* 0x000fe200078e00ff */
[----:B------:R-:W-:Y:S01]  /*01f0*/  LOP3.LUT R2, R181, 0x7400, RZ, 0xc0, !PT ;  /* 0x00007400b5027812 */ /* 0x000fe200078ec0ff */
[C---:B------:R-:W-:Y:S01]  /*0200*/  IMAD.SHL.U32 R3, R191.reuse, 0x4, RZ ;  /* 0x00000004bf037824 */ /* 0x040fe200078e00ff */
[----:B------:R-:W-:Y:S01]  /*0210*/  LOP3.LUT R4, R0, 0x600, RZ, 0xc0, !PT ;  /* 0x0000060000047812 */ /* 0x000fe200078ec0ff */
[----:B------:R-:W-:Y:S01]  /*0220*/  IMAD.SHL.U32 R178, R191, 0x40, RZ ;  /* 0x00000040bfb27824 */ /* 0x000fe200078e00ff */
[----:B------:R-:W-:Y:S01]  /*0230*/  LOP3.LUT R179, R181, 0x20, RZ, 0xc0, !PT ;  /* 0x00000020b5b37812 */ /* 0x000fe200078ec0ff */
[----:B------:R-:W2:Y:S01]  /*0240*/  S2UR UR27, SR_CTAID.Y ;  /* 0x00000000001b79c3 */ /* 0x000ea20000002600 */
[--C-:B------:R-:W-:Y:S01]  /*0250*/  LOP3.LUT R7, R6, 0x38, R5.reuse, 0xf8, !PT ;  /* 0x0000003806077812 */ /* 0x100fe200078ef805 */
[----:B------:R-:W-:Y:S01]  /*0260*/  UIADD3 UR7, UPT, UPT, UR5, 0x19000, URZ ;  /* 0x0001900005077890 */ /* 0x000fe2000fffe0ff */
[--C-:B------:R-:W-:Y:S01]  /*0270*/  LOP3.LUT R189, R2, 0x6, R5.reuse, 0xf8, !PT ;  /* 0x0000000602bd7812 */ /* 0x100fe200078ef805 */
[----:B-----5:R-:W-:Y:S01]  /*0280*/  ULEA UR29, UR29, UR8, 0x18 ;  /* 0x000000081d1d7291 */ /* 0x020fe2000f8ec0ff */
[----:B------:R-:W-:-:S02]  /*0290*/  LOP3.LUT R4, R4, 0x6, R5, 0xf8, !PT ;  /* 0x0000000604047812 */ /* 0x000fc400078ef805 */
[----:B------:R-:W-:Y:S01]  /*02a0*/  SHF.R.U32.HI R2, RZ, 0x4, R191 ;  /* 0x00000004ff027819 */ /* 0x000fe200000116bf */
[----:B------:R-:W4:Y:S01]  /*02b0*/  S2UR UR26, SR_CTAID.Z ;  /* 0x00000000001a79c3 */ /* 0x000f220000002700 */
[----:B------:R-:W-:Y:S02]  /*02c0*/  LOP3.LUT R5, R181, 0x120, RZ, 0xc0, !PT ;  /* 0x00000120b5057812 */ /* 0x000fe400078ec0ff */
[----:B------:R-:W-:Y:S02]  /*02d0*/  LOP3.LUT R6, R185, 0xc0, RZ, 0xc0, !PT ;  /* 0x000000c0b9067812 */ /* 0x000fe400078ec0ff */
[----:B------:R-:W-:Y:S02]  /*02e0*/  LOP3.LUT R179, R179, 0x3c00, R0, 0xf8, !PT ;  /* 0x00003c00b3b37812 */ /* 0x000fe400078ef800 */
[----:B------:R-:W-:Y:S02]  /*02f0*/  LOP3.LUT R3, R3, 0x18, RZ, 0xc0, !PT ;  /* 0x0000001803037812 */ /* 0x000fe400078ec0ff */
[----:B------:R-:W-:-:S02]  /*0300*/  LOP3.LUT R2, R2, 0x8, RZ, 0xc0, !PT ;  /* 0x0000000802027812 */ /* 0x000fc400078ec0ff */
[--C-:B------:R-:W-:Y:S02]  /*0310*/  LOP3.LUT R5, R5, 0x200, R0.reuse, 0xf8, !PT ;  /* 0x0000020005057812 */ /* 0x100fe400078ef800 */
[----:B------:R-:W-:Y:S02]  /*0320*/  LOP3.LUT R6, R6, 0x18, R191, 0xf8, !PT ;  /* 0x0000001806067812 */ /* 0x000fe400078ef8bf */
[----:B------:R-:W-:Y:S02]  /*0330*/  LOP3.LUT R193, R4, 0x20, R185, 0xf8, !PT ;  /* 0x0000002004c17812 */ /* 0x000fe400078ef8b9 */
[----:B------:R-:W-:Y:S02]  /*0340*/  LOP3.LUT R179, R179, 0x100, R0, 0xf8, !PT ;  /* 0x00000100b3b37812 */ /* 0x000fe400078ef800 */
[----:B------:R-:W-:Y:S02]  /*0350*/  SHF.R.U32.HI R0, RZ, 0x1, R191 ;  /* 0x00000001ff007819 */ /* 0x000fe400000116bf */
[----:B------:R-:W-:-:S02]  /*0360*/  LOP3.LUT R4, R3, 0xc0, R181, 0xf8, !PT ;  /* 0x000000c003047812 */ /* 0x000fc400078ef8b5 */
[----:B------:R-:W-:Y:S02]  /*0370*/  LOP3.LUT R193, R193, R6, R2, 0xf6, !PT ;  /* 0x00000006c1c17212 */ /* 0x000fe400078ef602 */
[--C-:B------:R-:W-:Y:S02]  /*0380*/  LOP3.LUT R6, R7, 0x20, R0.reuse, 0x78, !PT ;  /* 0x0000002007067812 */ /* 0x100fe400078e7800 */
[----:B------:R-:W-:Y:S02]  /*0390*/  LOP3.LUT R182, R4, 0x8, R0, 0x78, !PT ;  /* 0x0000000804b67812 */ /* 0x000fe400078e7800 */
[--C-:B------:R-:W-:Y:S02]  /*03a0*/  LOP3.LUT R2, R2, 0x10, R191.reuse, 0xf8, !PT ;  /* 0x0000001002027812 */ /* 0x100fe400078ef8bf */
[----:B------:R-:W-:Y:S02]  /*03b0*/  LOP3.LUT R4, R4, 0x8, R191, 0x78, !PT ;  /* 0x0000000804047812 */ /* 0x000fe400078e78bf */
[----:B------:R-:W-:-:S02]  /*03c0*/  LOP3.LUT R189, R189, R6, RZ, 0xfc, !PT ;  /* 0x00000006bdbd7212 */ /* 0x000fc400078efcff */
[----:B------:R-:W-:Y:S02]  /*03d0*/  LOP3.LUT R2, R2, 0xc0, R181, 0xf8, !PT ;  /* 0x000000c002027812 */ /* 0x000fe400078ef8b5 */
[----:B------:R-:W-:Y:S02]  /*03e0*/  LOP3.LUT R179, R179, R4, RZ, 0xfc, !PT ;  /* 0x00000004b3b37212 */ /* 0x000fe400078efcff */
[----:B------:R-:W-:Y:S02]  /*03f0*/  LOP3.LUT R6, R0, 0x30, RZ, 0xc0, !PT ;  /* 0x0000003000067812 */ /* 0x000fe400078ec0ff */
[----:B------:R-:W-:Y:S02]  /*0400*/  LOP3.LUT R4, R178, 0x1c0, RZ, 0xc0, !PT ;  /* 0x000001c0b2047812 */ /* 0x000fe400078ec0ff */
[----:B------:R-:W-:Y:S02]  /*0410*/  LOP3.LUT R182, R5, R182, RZ, 0xfc, !PT ;  /* 0x000000b605b67212 */ /* 0x000fe400078efcff */
[----:B------:R-:W-:-:S02]  /*0420*/  LOP3.LUT R2, R2, R3, RZ, 0x3c, !PT ;  /* 0x0000000302027212 */ /* 0x000fc400078e3cff */
[----:B------:R-:W-:Y:S02]  /*0430*/  LOP3.LUT R5, R6, 0x8, R191, 0xf8, !PT ;  /* 0x0000000806057812 */ /* 0x000fe400078ef8bf */
[----:B------:R-:W-:Y:S02]  /*0440*/  LOP3.LUT R6, R178, 0x200, RZ, 0xc0, !PT ;  /* 0x00000200b2067812 */ /* 0x000fe400078ec0ff */
[----:B------:R-:W-:Y:S02]  /*0450*/  LOP3.LUT R3, R4, 0x38, R185, 0xf8, !PT ;  /* 0x0000003804037812 */ /* 0x000fe400078ef8b9 */
[----:B------:R-:W-:Y:S02]  /*0460*/  LOP3.LUT R4, R5, 0x1c0, R178, 0xf8, !PT ;  /* 0x000001c005047812 */ /* 0x000fe400078ef8b2 */
[----:B------:R-:W-:Y:S02]  /*0470*/  LOP3.LUT R5, R6, 0xc00, R181, 0xf8, !PT ;  /* 0x00000c0006057812 */ /* 0x000fe400078ef8b5 */
[----:B------:R-:W-:-:S02]  /*0480*/  LOP3.LUT R180, R3, 0x8, R0, 0x78, !PT ;  /* 0x0000000803b47812 */ /* 0x000fc400078e7800 */
[----:B------:R-:W-:Y:S02]  /*0490*/  LOP3.LUT P0, RZ, R191, 0x8, RZ, 0xc0, !PT ;  /* 0x00000008bfff7812 */ /* 0x000fe4000780c0ff */
[----:B------:R-:W-:Y:S02]  /*04a0*/  LOP3.LUT R180, R5, R180, RZ, 0xfc, !PT ;  /* 0x000000b405b47212 */ /* 0x000fe400078efcff */
[----:B------:R-:W-:Y:S02]  /*04b0*/  LEA R189, R189, UR7, 0x1 ;  /* 0x00000007bdbd7c11 */ /* 0x000fe4000f8e08ff */
[----:B------:R-:W-:Y:S02]  /*04c0*/  LOP3.LUT R178, R178, 0x400, RZ, 0xc0, !PT ;  /* 0x00000400b2b27812 */ /* 0x000fe400078ec0ff */
[----:B------:R-:W-:Y:S01]  /*04d0*/  LOP3.LUT R3, R4, 0x38, R185, 0x78, !PT ;  /* 0x0000003804037812 */ /* 0x000fe200078e78b9 */
[----:B------:R-:W-:Y:S01]  /*04e0*/  VIADD R192, R189, 0x20 ;  /* 0x00000020bdc07836 */ /* 0x000fe20000000000 */
[----:B------:R-:W-:-:S02]  /*04f0*/  LEA R180, R180, UR5, 0x1 ;  /* 0x00000005b4b47c11 */ /* 0x000fc4000f8e08ff */
[----:B------:R-:W-:Y:S01]  /*0500*/  LOP3.LUT R181, R2, 0x120, R181, 0xf8, !PT ;  /* 0x0000012002b57812 */ /* 0x000fe200078ef8b5 */
[----:B------:R-:W-:Y:S01]  /*0510*/  IMAD R178, R3, 0x2, R178 ;  /* 0x0000000203b27824 */ /* 0x000fe200078e02b2 */
[----:B------:R-:W-:Y:S01]  /*0520*/  SHF.R.U32.HI R191, RZ, 0x2, R191 ;  /* 0x00000002ffbf7819 */ /* 0x000fe200000116bf */
[----:B------:R-:W-:Y:S01]  /*0530*/  VIADD R210, R180, 0x15000 ;  /* 0x00015000b4d27836 */ /* 0x000fe20000000000 */
[----:B------:R-:W-:Y:S01]  /*0540*/  LOP3.LUT R188, R0, 0x10, RZ, 0xc0, !PT ;  /* 0x0000001000bc7812 */ /* 0x000fe200078ec0ff */
[----:B---3--:R-:W-:Y:S01]  /*0550*/  IMAD.U32 R0, RZ, RZ, UR6 ;  /* 0x00000006ff007e24 */ /* 0x008fe2000f8e00ff */
[----:B------:R-:W-:Y:S01]  /*0560*/  LOP3.LUT R190, R185, 0x18, RZ, 0xc0, !PT ;  /* 0x00000018b9be7812 */ /* 0x000fe200078ec0ff */
[----:B------:R-:W-:Y:S01]  /*0570*/  @P0 VIADD R192, R189, 0xffffffe0 ;  /* 0xffffffe0bdc00836 */ /* 0x000fe20000000000 */
[----:B------:R-:W-:Y:S02]  /*0580*/  LOP3.LUT R188, R188, 0x7, R191, 0xf8, !PT ;  /* 0x00000007bcbc7812 */ /* 0x000fe400078ef8bf */
[----:B------:R-:W-:-:S02]  /*0590*/  LOP3.LUT R187, R190, 0x20, RZ, 0xfc, !PT ;  /* 0x00000020bebb7812 */ /* 0x000fc400078efcff */
[----:B------:R-:W-:Y:S02]  /*05a0*/  LOP3.LUT R186, R190, 0x40, RZ, 0xfc, !PT ;  /* 0x00000040beba7812 */ /* 0x000fe400078efcff */
[----:B------:R-:W-:Y:S02]  /*05b0*/  LEA R182, R182, UR5, 0x1 ;  /* 0x00000005b6b67c11 */ /* 0x000fe4000f8e08ff */
[----:B------:R-:W-:Y:S02]  /*05c0*/  LEA R193, R193, UR4, 0x1 ;  /* 0x00000004c1c17c11 */ /* 0x000fe4000f8e08ff */
[----:B------:R-:W-:Y:S02]  /*05d0*/  LEA R179, R179, UR4, 0x1 ;  /* 0x00000004b3b37c11 */ /* 0x000fe4000f8e08ff */
[----:B-12-4-:R-:W-:-:S07]  /*05e0*/  LEA R181, R181, UR5, 0x1 ;  /* 0x00000005b5b57c11 */ /* 0x016fce000f8e08ff */
.L_x_1164:
[----:B------:R-:W1:Y:S01]  /*05f0*/  LDCU.64 UR6, c[0x0][0x478] ;  /* 0x00008f00ff0677ac */ /* 0x000e620008000a00 */
[----:B--2---:R-:W2:Y:S01]  /*0600*/  S2UR UR34, SR_CTAID.Y ;  /* 0x00000000002279c3 */ /* 0x004ea20000002600 */
[----:B------:R-:W3:Y:S01]  /*0610*/  S2R R3, SR_CTAID.Y ;  /* 0x0000000000037919 */ /* 0x000ee20000002600 */
[----:B----4-:R-:W4:Y:S01]  /*0620*/  LDCU.64 UR8, c[0x0][0x470] ;  /* 0x00008e00ff0877ac */ /* 0x010f220008000a00 */
[----:B------:R-:W3:Y:S05]  /*0630*/  LDCU.64 UR10, c[0x0][0x460] ;  /* 0x00008c00ff0a77ac */ /* 0x000eea0008000a00 */
[----:B------:R-:W3:Y:S08]  /*0640*/  LDC.U8 R2, c[0x0][0x532] ;  /* 0x00014c80ff027b82 */ /* 0x000ef00000000000 */
[----:B------:R-:W3:Y:S01]  /*0650*/  LDC.64 R4, c[0x0][0x468] ;  /* 0x00011a00ff047b82 */ /* 0x000ee20000000a00 */
[----:B-1----:R-:W-:Y:S01]  /*0660*/  ISETP.NE.U32.AND P0, PT, RZ, UR6, PT ;  /* 0x00000006ff007c0c */ /* 0x002fe2000bf05070 */
[----:B----4-:R-:W-:-:S03]  /*0670*/  UISETP.NE.U32.AND UP2, UPT, UR8, URZ, UPT ;  /* 0x000000ff0800728c */ /* 0x010fc6000bf45070 */
[----:B------:R-:W-:Y:S01]  /*0680*/  ISETP.NE.AND.EX P0, PT, RZ, UR7, PT, P0 ;  /* 0x00000007ff007c0c */ /* 0x000fe2000bf05300 */
[----:B--2---:R-:W-:Y:S02]  /*0690*/  USHF.L.U32 UR12, UR34, 0x2, URZ ;  /* 0x00000002220c7899 */ /* 0x004fe400080006ff */
[----:B------:R-:W1:Y:S01]  /*06a0*/  LDC.64 R10, c[0x0][0x460] ;  /* 0x00011800ff0a7b82 */ /* 0x000e620000000a00 */
[----:B------:R-:W-:Y:S02]  /*06b0*/  UISETP.NE.AND.EX UP2, UPT, UR9, URZ, UPT, UP2 ;  /* 0x000000ff0900728c */ /* 0x000fe4000bf45320 */
[----:B------:R-:W-:-:S04]  /*06c0*/  USHF.R.U32.HI UR4, URZ, 0x1e, UR34 ;  /* 0x0000001eff047899 */ /* 0x000fc80008011622 */
[----:B------:R-:W-:-:S03]  /*06d0*/  PLOP3.LUT P1, PT, PT, PT, UP2, 0x80, 0x8 ;  /* 0x000000000008781c */ /* 0x000fc60003f2f028 */
        /* <DEDUP_REMOVED lines=14> */
[----:B------:R-:W-:Y:S01]  /*07c0*/  IMAD.U32 R12, RZ, RZ, UR6 ;  /* 0x00000006ff0c7e24 */ /* 0x000fe2000f8e00ff */
[----:B------:R2:W3:Y:S01]  /*07d0*/  @P1 LDG.E R9, desc[UR24][R8.64] ;  /* 0x0000001808091981 */ /* 0x0004e2000c1e1900 */
[----:B------:R-:W-:Y:S01]  /*07e0*/  IMAD.U32 R13, RZ, RZ, UR7 ;  /* 0x00000007ff0d7e24 */ /* 0x000fe2000f8e00ff */
[----:B------:R-:W-:-:S02]  /*07f0*/  PLOP3.LUT P3, PT, PT, PT, UP2, 0x80, 0x8 ;  /* 0x000000000008781c */ /* 0x000fc40003f6f028 */
[----:B------:R-:W-:Y:S02]  /*0800*/  PLOP3.LUT P2, PT, PT, PT, UP0, 0x80, 0x8 ;  /* 0x000000000008781c */ /* 0x000fe40003f4f008 */
[----:B------:R-:W-:Y:S01]  /*0810*/  ISETP.EQ.OR.EX P6, PT, R5, RZ, !P5, P6 ;  /* 0x000000ff0500720c */ /* 0x000fe20006fc2760 */
[----:B------:R4:W3:Y:S01]  /*0820*/  @P0 LDG.E R6, desc[UR24][R12.64] ;  /* 0x000000180c060981 */ /* 0x0008e2000c1e1900 */
[----:B------:R-:W-:Y:S02]  /*0830*/  IMAD.MOV.U32 R209, RZ, RZ, -0x1 ;  /* 0xffffffffffd17424 */ /* 0x000fe400078e00ff */
[----:B-1----:R-:W-:Y:S02]  /*0840*/  IMAD.WIDE.U32 R14, R3, 0x4, R10 ;  /* 0x00000004030e7825 */ /* 0x002fe400078e000a */
[----:B------:R-:W1:Y:S03]  /*0850*/  @!P0 LDC.64 R2, c[0x0][0x488] ;  /* 0x00012200ff028b82 */ /* 0x000e660000000a00 */
[----:B-----5:R1:W5:Y:S04]  /*0860*/  @P3 LDG.E R10, desc[UR24][R14.64] ;  /* 0x000000180e0a3981 */ /* 0x020368000c1e1900 */
[----:B------:R1:W5:Y:S01]  /*0870*/  @P2 LDG.E R7, desc[UR24][R14.64+0x4] ;  /* 0x000004180e072981 */ /* 0x000362000c1e1900 */
[----:B--2---:R-:W2:Y:S01]  /*0880*/  @!P0 LDC R8, c[0x0][0x43c] ;  /* 0x00010f00ff088b82 */ /* 0x004ea20000000800 */
[----:B----4-:R-:W-:-:S04]  /*0890*/  IADD3 R12, P4, PT, R4, UR12, RZ ;  /* 0x0000000c040c7c10 */ /* 0x010fc8000ff9e0ff */
[----:B------:R-:W-:-:S05]  /*08a0*/  IADD3.X R13, PT, PT, R5, UR4, RZ, P4, !PT ;  /* 0x00000004050d7c10 */ /* 0x000fca000a7fe4ff */
[----:B------:R4:W5:Y:S01]  /*08b0*/  @!P6 LDG.E R209, desc[UR24][R12.64] ;  /* 0x000000180cd1e981 */ /* 0x000962000c1e1900 */
[----:B------:R-:W-:-:S04]  /*08c0*/  ISETP.NE.U32.AND P4, PT, R4, RZ, PT ;  /* 0x000000ff0400720c */ /* 0x000fc80003f85070 */
[----:B------:R-:W-:Y:S01]  /*08d0*/  ISETP.NE.AND.EX P4, PT, R5, RZ, PT, P4 ;  /* 0x000000ff0500720c */ /* 0x000fe20003f85340 */
[----:B------:R-:W-:Y:S01]  /*08e0*/  UMOV UR36, URZ ;  /* 0x000000ff00247c82 */ /* 0x000fe20008000000 */
[----:B------:R-:W1:Y:S01]  /*08f0*/  @!UP0 LDCU UR40, c[0x0][0x434] ;  /* 0x00008680ff2887ac */ /* 0x000e620008000800 */
[----:B---3--:R-:W-:Y:S02]  /*0900*/  @P1 R2UR UR36, R9 ;  /* 0x00000000092412ca */ /* 0x008fe400000e0000 */
[----:B-1----:R-:W-:-:S04]  /*0910*/  @!P0 ISETP.NE.U32.AND P1, PT, R2, RZ, PT ;  /* 0x000000ff0200820c */ /* 0x002fc80003f25070 */
[----:B------:R-:W-:Y:S02]  /*0920*/  @!P0 ISETP.NE.AND.EX P1, PT, R3, RZ, PT, P1 ;  /* 0x000000ff0300820c */ /* 0x000fe40003f25310 */
[----:B------:R-:W-:Y:S02]  /*0930*/  @P0 R2UR UR35, R6 ;  /* 0x00000000062302ca */ /* 0x000fe400000e0000 */
[----:B--2---:R-:W-:Y:S01]  /*0940*/  @!P0 SEL R3, R8, RZ, P1 ;  /* 0x000000ff08038207 */ /* 0x004fe20000800000 */
[----:B----4-:R-:W-:-:S12]  /*0950*/  @!P4 BRA `(.L_x_1106) ;  /* 0x00000000000cc947 */ /* 0x010fd80003800000 */
[----:B------:R-:W2:Y:S02]  /*0960*/  @P5 LDG.E R0, desc[UR24][R12.64+0x4] ;  /* 0x000004180c005981 */ /* 0x000ea4000c1e1900 */
[----:B--2--5:R-:W-:-:S06]  /*0970*/  @P5 IADD3 R0, PT, PT, R0, -R209, RZ ;  /* 0x800000d100005210 */ /* 0x024fcc0007ffe0ff */
[----:B------:R1:W5:Y:S02]  /*0980*/  @!P5 LDG.E R0, desc[UR24][R12.64] ;  /* 0x000000180c00d981 */ /* 0x000364000c1e1900 */
.L_x_1106:
        /* <DEDUP_REMOVED lines=40> */
.L_x_1108:
[----:B------:R-:W2:Y:S01]  /*0c10*/  LDCU.64 UR14, c[0x0][0x3b8] ;  /* 0x00007700ff0e77ac */ /* 0x000ea20008000a00 */
[----:B------:R-:W-:-:S05]  /*0c20*/  IADD3 R10, PT, PT, R209, UR36, RZ ;  /* 0x00000024d10a7c10 */ /* 0x000fca000fffe0ff */
[C---:B--2---:R-:W-:Y:S02]  /*0c30*/  IMAD R8, R10.reuse, UR15, RZ ;  /* 0x0000000f0a087c24 */ /* 0x044fe4000f8e02ff */
[----:B------:R-:W-:-:S05]  /*0c40*/  IMAD.WIDE.U32 R10, R10, UR14, RZ ;  /* 0x0000000e0a0a7c25 */ /* 0x000fca000f8e00ff */
[----:B------:R-:W-:Y:S02]  /*0c50*/  IADD3 R8, PT, PT, R11, R8, RZ ;  /* 0x000000080b087210 */ /* 0x000fe40007ffe0ff */
.L_x_1109:
        /* <DEDUP_REMOVED lines=27> */
[----:B------:R-:W-:Y:S05]  /*0e10*/  @P4 BRA `(.L_x_1110) ;  /* 0x0000000000384947 */ /* 0x000fea0003800000 */
        /* <DEDUP_REMOVED lines=10> */
[----:B-1----:R-:W-:Y:S02]  /*0ec0*/  MOV R12, UR8 ;  /* 0x00000008000c7c02 */ /* 0x002fe40008000f00 */
[----:B------:R-:W-:Y:S02]  /*0ed0*/  MOV R13, UR9 ;  /* 0x00000009000d7c02 */ /* 0x000fe40008000f00 */
[----:B------:R-:W-:Y:S01]  /*0ee0*/  MOV R9, UR7 ;  /* 0x0000000700097c02 */ /* 0x000fe20008000f00 */
[----:B------:R-:W-:Y:S06]  /*0ef0*/  BRA `(.L_x_1111) ;  /* 0x0000000000147947 */ /* 0x000fec0003800000 */
.L_x_1110:
[----:B------:R-:W2:Y:S01]  /*0f00*/  LDCU.64 UR12, c[0x0][0x3c0] ;  /* 0x00007800ff0c77ac */ /* 0x000ea20008000a00 */
[----:B-1----:R-:W-:-:S05]  /*0f10*/  IADD3 R12, PT, PT, R209, UR36, RZ ;  /* 0x00000024d10c7c10 */ /* 0x002fca000fffe0ff */
[C---:B--2---:R-:W-:Y:S02]  /*0f20*/  IMAD R9, R12.reuse, UR13, RZ ;  /* 0x0000000d0c097c24 */ /* 0x044fe4000f8e02ff */
[----:B------:R-:W-:-:S05]  /*0f30*/  IMAD.WIDE.U32 R12, R12, UR12, RZ ;  /* 0x0000000c0c0c7c25 */ /* 0x000fca000f8e00ff */
[----:B------:R-:W-:Y:S02]  /*0f40*/  IADD3 R9, PT, PT, R13, R9, RZ ;  /* 0x000000090d097210 */ /* 0x000fe40007ffe0ff */
.L_x_1111:
        /* <DEDUP_REMOVED lines=24> */
[----:B------:R-:W-:Y:S01]  /*10d0*/  UIMAD UR6, UR7, UR8, UR6 ;  /* 0x00000008070672a4 */ /* 0x000fe2000f8e0206 */
[----:B------:R-:W-:-:S03]  /*10e0*/  UMOV UR48, UR42 ;  /* 0x0000002a00307c82 */ /* 0x000fc60008000000 */
[----:B------:R-:W-:Y:S01]  /*10f0*/  UIADD3 UR43, UPT, UPT, UR43, UR6, URZ ;  /* 0x000000062b2b7290 */ /* 0x000fe2000fffe0ff */
[----:B------:R-:W-:Y:S11]  /*1100*/  BRA `(.L_x_1113) ;  /* 0x0000000000107947 */ /* 0x000ff60003800000 */
.L_x_1112:
[----:B------:R-:W-:Y:S02]  /*1110*/  UIMAD.WIDE.U32 UR6, UR16, UR10, URZ ;  /* 0x0000000a100672a5 */ /* 0x000fe4000f8e00ff */
[----:B------:R-:W-:-:S04]  /*1120*/  UIMAD UR43, UR17, UR10, URZ ;  /* 0x0000000a112b72a4 */ /* 0x000fc8000f8e02ff */
[----:B------:R-:W-:Y:S01]  /*1130*/  UIADD3 UR43, UPT, UPT, UR7, UR43, URZ ;  /* 0x0000002b072b7290 */ /* 0x000fe2000fffe0ff */
[----:B------:R-:W-:-:S11]  /*1140*/  UMOV UR48, UR6 ;  /* 0x0000000600307c82 */ /* 0x000fd60008000000 */
.L_x_1113:
        /* <DEDUP_REMOVED lines=20> */
.L_x_1114:
[----:B------:R-:W1:Y:S01]  /*1290*/  LDCU UR45, c[0x0][0x434] ;  /* 0x00008680ff2d77ac */ /* 0x000e620008000800 */
[----:B------:R-:W-:-:S04]  /*12a0*/  UIMAD UR6, UR34, UR37, UR22 ;  /* 0x00000025220672a4 */ /* 0x000fc8000f8e0216 */
[----:B-1----:R-:W-:Y:S02]  /*12b0*/  UIMAD UR45, UR6, UR45, URZ ;  /* 0x0000002d062d72a4 */ /* 0x002fe4000f8e02ff */
.L_x_1115:
[----:B------:R-:W-:Y:S01]  /*12c0*/  UIADD3 UR39, UPT, UPT, UR30, -0x1, URZ ;  /* 0xffffffff1e277890 */ /* 0x000fe2000fffe0ff */
[----:B------:R-:W-:Y:S09]  /*12d0*/  BRA.U !UP1, `(.L_x_1116) ;  /* 0x0000000109247547 */ /* 0x000ff2000b800000 */
[----:B------:R-:W1:Y:S01]  /*12e0*/  LDCU UR6, c[0x0][0x444] ;  /* 0x00008880ff0677ac */ /* 0x000e620008000800 */
[----:B------:R-:W2:Y:S01]  /*12f0*/  LDCU UR8, c[0x0][0x430] ;  /* 0x00008600ff0877ac */ /* 0x000ea20008000800 */
[----:B------:R-:W2:Y:S01]  /*1300*/  LDCU UR7, c[0x0][0x454] ;  /* 0x00008a80ff0777ac */ /* 0x000ea20008000800 */
[----:B------:R-:W-:-:S11]  /*1310*/  UISETP.NE.AND UP0, UPT, UR10, -0x1, UPT ;  /* 0xffffffff0a00788c */ /* 0x000fd6000bf05270 */
[----:B-1----:R-:W-:Y:S02]  /*1320*/  @!UP0 UIMAD UR10, UR34, UR6, URZ ;  /* 0x00000006220a82a4 */ /* 0x002fe4000f8e02ff */
[----:B--2---:R-:W-:Y:S02]  /*1330*/  ULEA UR7, UR8, UR7, 0x7 ;  /* 0x0000000708077291 */ /* 0x004fe4000f8e38ff */
[----:B------:R-:W-:-:S04]  /*1340*/  UIADD3 UR9, UPT, UPT, UR9, UR10, URZ ;  /* 0x0000000a09097290 */ /* 0x000fc8000fffe0ff */
[----:B------:R-:W-:Y:S01]  /*1350*/  UIMAD UR44, UR7, UR22, UR9 ;  /* 0x00000016072c72a4 */ /* 0x000fe2000f8e0209 */
[----:B------:R-:W-:Y:S11]  /*1360*/  BRA `(.L_x_1117) ;  /* 0x00000000000c7947 */ /* 0x000ff60003800000 */
.L_x_1116:
[----:B------:R-:W1:Y:S01]  /*1370*/  LDCU UR44, c[0x0][0x444] ;  /* 0x00008880ff2c77ac */ /* 0x000e620008000800 */
[----:B------:R-:W-:-:S04]  /*1380*/  UIMAD UR6, UR34, UR37, UR22 ;  /* 0x00000025220672a4 */ /* 0x000fc8000f8e0216 */
[----:B-1----:R-:W-:-:S12]  /*1390*/  UIMAD UR44, UR6, UR44, URZ ;  /* 0x0000002c062c72a4 */ /* 0x002fd8000f8e02ff */
.L_x_1117:
[----:B------:R-:W1:Y:S01]  /*13a0*/  LDCU.64 UR6, c[0x0][0x3b0] ;  /* 0x00007600ff0677ac */ /* 0x000e620008000a00 */
[----:B------:R-:W-:Y:S01]  /*13b0*/  IMAD.MOV.U32 R16, RZ, RZ, R190 ;  /* 0x000000ffff107224 */ /* 0x000fe200078e00be */
[----:B------:R-:W2:Y:S01]  /*13c0*/  S2R R0, SR_TID.X ;  /* 0x0000000000007919 */ /* 0x000ea20000002100 */
[----:B------:R-:W-:Y:S01]  /*13d0*/  IMAD.MOV.U32 R17, RZ, RZ, RZ ;  /* 0x000000ffff117224 */ /* 0x000fe200078e00ff */
[----:B------:R-:W3:Y:S01]  /*13e0*/  LDCU.128 UR8, c[0x0][0x590] ;  /* 0x0000b200ff0877ac */ /* 0x000ee20008000c00 */
[----:B------:R-:W-:Y:S01]  /*13f0*/  IADD3 R20, P0, PT, R190, UR54, RZ ;  /* 0x00000036be147c10 */ /* 0x000fe2000ff1e0ff */
[----:B------:R-:W-:Y:S01]  /*1400*/  BSSY.RECONVERGENT B1, `(.L_x_1107) ;  /* 0x00007ba000017945 */ /* 0x000fe20003800200 */
[----:B------:R-:W-:Y:S01]  /*1410*/  ISETP.NE.AND P3, PT, RZ, UR46, PT ;  /* 0x0000002eff007c0c */ /* 0x000fe2000bf65270 */
[----:B------:R-:W4:Y:S02]  /*1420*/  LDCU.64 UR16, c[0x0][0x3c8] ;  /* 0x00007900ff1077ac */ /* 0x000f240008000a00 */
[----:B------:R-:W-:Y:S01]  /*1430*/  IMAD.X R21, RZ, RZ, UR52, P0 ;  /* 0x00000034ff157e24 */ /* 0x000fe200080e06ff */
[----:B------:R-:W-:Y:S01]  /*1440*/  UIADD3 UR48, UP1, UP0, UR50, UR48, UR47 ;  /* 0x0000003032307290 */ /* 0x000fe2000f83e02f */
[----:B------:R-:W5:Y:S01]  /*1450*/  LDCU.64 UR52, c[0x0][0x420] ;  /* 0x00008400ff3477ac */ /* 0x000f620008000a00 */
[----:B-1----:R-:W-:Y:S01]  /*1460*/  UIMAD UR51, UR18, UR6, URZ ;  /* 0x00000006123372a4 */ /* 0x002fe2000f8e02ff */
[----:B------:R-:W-:Y:S01]  /*1470*/  IMAD.U32 R5, RZ, RZ, UR6 ;  /* 0x00000006ff057e24 */ /* 0x000fe2000f8e00ff */
[----:B------:R-:W1:Y:S01]  /*1480*/  LDCU.64 UR54, c[0x0][0x5e8] ;  /* 0x0000bd00ff3677ac */ /* 0x000e620008000a00 */
[----:B---3--:R-:W-:-:S02]  /*1490*/  MOV R22, UR10 ;  /* 0x0000000a00167c02 */ /* 0x008fc40008000f00 */
[----:B------:R-:W-:Y:S01]  /*14a0*/  IMAD.WIDE.U32 R4, R5, UR19, R16 ;  /* 0x0000001305047c25 */ /* 0x000fe2000f8e0010 */
[----:B------:R-:W-:Y:S02]  /*14b0*/  UIMAD UR51, UR19, UR7, UR51 ;  /* 0x00000007133372a4 */ /* 0x000fe4000f8e0233 */
[----:B------:R-:W-:Y:S01]  /*14c0*/  UIMAD UR18, UR18, UR8, URZ ;  /* 0x00000008121272a4 */ /* 0x000fe2000f8e02ff */
[----:B----4-:R-:W-:Y:S01]  /*14d0*/  MOV R14, UR16 ;  /* 0x00000010000e7c02 */ /* 0x010fe20008000f00 */
[----:B------:R-:W-:Y:S01]  /*14e0*/  ULEA UR44, UR39, UR44, 0x6 ;  /* 0x0000002c272c7291 */ /* 0x000fe2000f8e30ff */
[----:B------:R-:W-:Y:S01]  /*14f0*/  IADD3 R18, P1, PT, R4, UR38, RZ ;  /* 0x0000002604127c10 */ /* 0x000fe2000ff3e0ff */
[----:B------:R-:W-:Y:S01]  /*1500*/  IMAD.U32 R4, RZ, RZ, UR8 ;  /* 0x00000008ff047e24 */ /* 0x000fe2000f8e00ff */
[----:B------:R-:W-:Y:S01]  /*1510*/  MOV R2, UR51 ;  /* 0x0000003300027c02 */ /* 0x000fe20008000f00 */
[----:B------:R-:W-:Y:S02]  /*1520*/  UIMAD UR18, UR19, UR9, UR18 ;  /* 0x00000009131272a4 */ /* 0x000fe4000f8e0212 */
[----:B------:R-:W-:Y:S01]  /*1530*/  UIMAD UR38, UR37, UR49, URZ ;  /* 0x00000031252672a4 */ /* 0x000fe2000f8e02ff */
[----:B------:R-:W-:Y:S01]  /*1540*/  IADD3.X R19, PT, PT, R5, UR41, R2, P1, !PT ;  /* 0x0000002905137c10 */ /* 0x000fe20008ffe402 */
[----:B------:R-:W-:Y:S01]  /*1550*/  IMAD.WIDE.U32 R4, R4, UR19, R20 ;  /* 0x0000001304047c25 */ /* 0x000fe2000f8e0014 */
[----:B------:R-:W3:Y:S01]  /*1560*/  LDC.64 R2, c[0x0][0x5f8] ;  /* 0x00017e00ff027b82 */ /* 0x000ee20000000a00 */
[----:B------:R-:W-:-:S02]  /*1570*/  USHF.R.S32.HI UR41, URZ, 0x1f, UR47 ;  /* 0x0000001fff297899 */ /* 0x000fc4000801142f */
[----:B------:R-:W-:Y:S01]  /*1580*/  IMAD.WIDE.U32 R14, R14, UR22, R18 ;  /* 0x000000160e0e7c25 */ /* 0x000fe2000f8e0012 */
[----:B------:R-:W-:Y:S02]  /*1590*/  ULEA UR45, UR39, UR45, 0x6 ;  /* 0x0000002d272d7291 */ /* 0x000fe4000f8e30ff */
[----:B------:R-:W-:Y:S01]  /*15a0*/  UIADD3.X UR41, UPT, UPT, UR42, UR43, UR41, UP1, UP0 ;  /* 0x0000002b2a297290 */ /* 0x000fe20008fe0429 */
[----:B------:R-:W-:Y:S01]  /*15b0*/  IMAD.U32 R20, RZ, RZ, UR17 ;  /* 0x00000011ff147e24 */ /* 0x000fe2000f8e00ff */
[----:B------:R-:W4:Y:S01]  /*15c0*/  LDCU.64 UR16, c[0x0][0x380] ;  /* 0x00007000ff1077ac */ /* 0x000f220008000a00 */
[----:B------:R-:W-:Y:S02]  /*15d0*/  VIADD R5, R5, UR18 ;  /* 0x0000001205057c36 */ /* 0x000fe40008000000 */
[----:B------:R-:W-:Y:S01]  /*15e0*/  IMAD R21, R20, UR22, R15 ;  /* 0x0000001614157c24 */ /* 0x000fe2000f8e020f */
[----:B------:R-:W1:Y:S01]  /*15f0*/  LDCU.64 UR18, c[0x0][0x550] ;  /* 0x0000aa00ff1277ac */ /* 0x000e620008000a00 */
[----:B------:R-:W-:-:S02]  /*1600*/  IMAD.MOV.U32 R20, RZ, RZ, R14 ;  /* 0x000000ffff147224 */ /* 0x000fc400078e000e */
[----:B------:R-:W-:Y:S01]  /*1610*/  IMAD.WIDE.U32 R22, R22, UR22, R4 ;  /* 0x0000001616167c25 */ /* 0x000fe2000f8e0004 */
[----:B--2---:R-:W-:Y:S01]  /*1620*/  LOP3.LUT R5, R0, 0x1f, RZ, 0xc0, !PT ;  /* 0x0000001f00057812 */ /* 0x004fe200078ec0ff */
[----:B------:R-:W-:Y:S01]  /*1630*/  UISETP.GT.AND UP0, UPT, UR40, URZ, UPT ;  /* 0x000000ff2800728c */ /* 0x000fe2000bf04270 */
[----:B------:R-:W-:Y:S01]  /*1640*/  SHF.R.U32.HI R4, RZ, 0x5, R0 ;  /* 0x00000005ff047819 */ /* 0x000fe20000011600 */
[----:B------:R-:W-:Y:S01]  /*1650*/  IMAD.U32 R18, RZ, RZ, UR11 ;  /* 0x0000000bff127e24 */ /* 0x000fe2000f8e00ff */
[----:B------:R-:W2:Y:S01]  /*1660*/  LDCU.64 UR10, c[0x0][0x570] ;  /* 0x0000ae00ff0a77ac */ /* 0x000ea20008000a00 */
[----:B------:R-:W-:Y:S01]  /*1670*/  IMAD.WIDE.U32 R20, R191, UR6, R20 ;  /* 0x00000006bf147c25 */ /* 0x000fe2000f8e0014 */
[----:B------:R-:W-:-:S03]  /*1680*/  USHF.L.U32 UR6, UR38, 0x6, URZ ;  /* 0x0000000626067899 */ /* 0x000fc600080006ff */
[----:B---3--:R-:W-:Y:S01]  /*1690*/  IMAD.WIDE.U32 R14, R2, UR20, RZ ;  /* 0x00000014020e7c25 */ /* 0x008fe2000f8e00ff */
[----:B----4-:R-:W-:Y:S01]  /*16a0*/  LEA R218, P2, R20, UR16, 0x1 ;  /* 0x0000001014da7c11 */ /* 0x010fe2000f8408ff */
[----:B-----5:R-:W-:Y:S02]  /*16b0*/  UIMAD.WIDE UR52, UR45, 0x4, UR52 ;  /* 0x000000042d3478a5 */ /* 0x020fe4000f8e0234 */
[----:B------:R-:W-:Y:S01]  /*16c0*/  IMAD R11, R4, UR38, R5 ;  /* 0x00000026040b7c24 */ /* 0x000fe2000f8e0205 */
[----:B------:R-:W-:Y:S01]  /*16d0*/  SEL R2, R14, RZ, P3 ;  /* 0x000000ff0e027207 */ /* 0x000fe20001800000 */
[----:B------:R-:W-:Y:S02]  /*16e0*/  IMAD R14, R3, UR20, R15 ;  /* 0x00000014030e7c24 */ /* 0x000fe4000f8e020f */
[----:B------:R-:W-:Y:S01]  /*16f0*/  IMAD R19, R18, UR22, R23 ;  /* 0x0000001612137c24 */ /* 0x000fe2000f8e0217 */
[----:B------:R-:W-:Y:S02]  /*1700*/  MOV R18, R22 ;  /* 0x0000001600127202 */ /* 0x000fe40000000f00 */
[----:B------:R-:W-:-:S02]  /*1710*/  IADD3 R2, P1, P0, R11, UR48, R2 ;  /* 0x000000300b027c10 */ /* 0x000fc4000f83e002 */
[----:B------:R-:W-:Y:S01]  /*1720*/  SHF.R.S32.HI R3, RZ, 0x1f, R11 ;  /* 0x0000001fff037819 */ /* 0x000fe2000001140b */
[----:B------:R-:W-:Y:S01]  /*1730*/  IMAD.WIDE.U32 R18, R191, UR8, R18 ;  /* 0x00000008bf127c25 */ /* 0x000fe2000f8e0012 */
[----:B------:R-:W-:-:S03]  /*1740*/  SEL R14, R14, RZ, P3 ;  /* 0x000000ff0e0e7207 */ /* 0x000fc60001800000 */
[----:B------:R-:W-:Y:S01]  /*1750*/  IMAD R13, R191, UR9, R19 ;  /* 0x00000009bf0d7c24 */ /* 0x000fe2000f8e0213 */
[----:B------:R-:W-:Y:S01]  /*1760*/  IADD3.X R14, PT, PT, R3, UR41, R14, P1, P0 ;  /* 0x00000029030e7c10 */ /* 0x000fe20008fe040e */
[----:B------:R-:W-:Y:S01]  /*1770*/  IMAD.U32 R3, RZ, RZ, UR6 ;  /* 0x00000006ff037e24 */ /* 0x000fe2000f8e00ff */
[----:B------:R-:W-:Y:S01]  /*1780*/  IADD3 R2, P0, PT, R2, UR6, RZ ;  /* 0x0000000602027c10 */ /* 0x000fe2000ff1e0ff */
[----:B------:R-:W-:Y:S01]  /*1790*/  IMAD R11, R191, UR7, R21 ;  /* 0x00000007bf0b7c24 */ /* 0x000fe2000f8e0215 */
[C---:B-1----:R-:W-:Y:S01]  /*17a0*/  LEA R216, P1, R18.reuse, UR18, 0x1 ;  /* 0x0000001212d87c11 */ /* 0x042fe2000f8208ff */
[----:B------:R-:W-:Y:S01]  /*17b0*/  UIMAD.WIDE UR8, UR44, 0x4, UR54 ;  /* 0x000000042c0878a5 */ /* 0x000fe2000f8e0236 */
[----:B------:R-:W-:Y:S02]  /*17c0*/  LEA.HI.X.SX32 R3, R3, R14, 0x1, P0 ;  /* 0x0000000e03037211 */ /* 0x000fe400000f0eff */
[----:B------:R-:W-:Y:S02]  /*17d0*/  LEA.HI.X R217, R18, UR19, R13, 0x1, P1 ;  /* 0x0000001312d97c11 */ /* 0x000fe400088f0c0d */
[----:B--2---:R-:W-:-:S02]  /*17e0*/  LEA R214, P0, R2, UR10, 0x2 ;  /* 0x0000000a02d67c11 */ /* 0x004fc4000f8010ff */
[----:B------:R-:W-:Y:S02]  /*17f0*/  IADD3 R13, P1, PT, R191, 0x40, RZ ;  /* 0x00000040bf0d7810 */ /* 0x000fe40007f3e0ff */
[----:B------:R-:W-:Y:S02]  /*1800*/  LEA.HI.X R219, R20, UR17, R11, 0x1, P2 ;  /* 0x0000001114db7c11 */ /* 0x000fe400090f0c0b */
[----:B------:R-:W-:Y:S02]  /*1810*/  LEA.HI.X R215, R2, UR11, R3, 0x2, P0 ;  /* 0x0000000b02d77c11 */ /* 0x000fe400080f1403 */
[----:B------:R-:W-:Y:S02]  /*1820*/  IADD3.X R11, PT, PT, RZ, RZ, RZ, P1, !PT ;  /* 0x000000ffff0b7210 */ /* 0x000fe40000ffe4ff */
[----:B------:R-:W-:Y:S01]  /*1830*/  LEA.HI R3, R0, 0x40, RZ, 0x1e ;  /* 0x0000004000037811 */ /* 0x000fe200078ff0ff */
[----:B------:R-:W-:Y:S06]  /*1840*/  BRA.U UP0, `(.L_x_1118) ;  /* 0x00000009001c7547 */ /* 0x000fec000b800000 */
        /* <DEDUP_REMOVED lines=11> */
[----:B------:R-:W-:Y:S02]  /*1900*/  IMAD.U32 R4, RZ, RZ, UR8 ;  /* 0x00000008ff047e24 */ /* 0x000fe4000f8e00ff */
[----:B------:R-:W-:Y:S02]  /*1910*/  IMAD.U32 R5, RZ, RZ, UR9 ;  /* 0x00000009ff057e24 */ /* 0x000fe4000f8e00ff */
[----:B------:R-:W-:Y:S02]  /*1920*/  MOV R0, UR7 ;  /* 0x0000000700007c02 */ /* 0x000fe40008000f00 */
[----:B------:R-:W-:Y:S01]  /*1930*/  MOV R2, R4 ;  /* 0x0000000400027202 */ /* 0x000fe20000000f00 */
[----:B------:R-:W-:Y:S05]  /*1940*/  BRA `(.L_x_1120) ;  /* 0x0000000000187947 */ /* 0x000fea0003800000 */
.L_x_1119:
[----:B------:R-:W1:Y:S01]  /*1950*/  LDCU.64 UR10, c[0x0][0x5c0] ;  /* 0x0000b800ff0a77ac */ /* 0x000e620008000a00 */
[----:B------:R-:W-:-:S05]  /*1960*/  IADD3 R0, PT, PT, R209, UR36, RZ ;  /* 0x00000024d1007c10 */ /* 0x000fca000fffe0ff */
[C---:B-1----:R-:W-:Y:S02]  /*1970*/  IMAD R2, R0.reuse, UR11, RZ ;  /* 0x0000000b00027c24 */ /* 0x042fe4000f8e02ff */
[----:B------:R-:W-:-:S05]  /*1980*/  IMAD.WIDE.U32 R4, R0, UR10, RZ ;  /* 0x0000000a00047c25 */ /* 0x000fca000f8e00ff */
[----:B------:R-:W-:Y:S02]  /*1990*/  IADD3 R0, PT, PT, R5, R2, RZ ;  /* 0x0000000205007210 */ /* 0x000fe40007ffe0ff */
[----:B------:R-:W-:Y:S02]  /*19a0*/  MOV R2, R4 ;  /* 0x0000000400027202 */ /* 0x000fe40000000f00 */
.L_x_1120:
        /* <DEDUP_REMOVED lines=15> */
.L_x_1121:
[----:B------:R-:W1:Y:S01]  /*1aa0*/  LDCU.64 UR8, c[0x0][0x5c8] ;  /* 0x0000b900ff0877ac */ /* 0x000e620008000a00 */
[----:B------:R-:W-:-:S05]  /*1ab0*/  IADD3 R209, PT, PT, R209, UR36, RZ ;  /* 0x00000024d1d17c10 */ /* 0x000fca000fffe0ff */
[C---:B-1----:R-:W-:Y:S02]  /*1ac0*/  IMAD R4, R209.reuse, UR9, RZ ;  /* 0x00000009d1047c24 */ /* 0x042fe4000f8e02ff */
[----:B------:R-:W-:-:S05]  /*1ad0*/  IMAD.WIDE.U32 R6, R209, UR8, RZ ;  /* 0x00000008d1067c25 */ /* 0x000fca000f8e00ff */
[----:B------:R-:W-:Y:S02]  /*1ae0*/  IADD3 R4, PT, PT, R7, R4, RZ ;  /* 0x0000000407047210 */ /* 0x000fe40007ffe0ff */
.L_x_1122:
        /* <DEDUP_REMOVED lines=29> */
.L_x_1124:
[----:B------:R-:W-:Y:S05]  /*1cc0*/  BSYNC.RECONVERGENT B0 ;  /* 0x0000000000007941 */ /* 0x000fea0003800200 */
.L_x_1123:
[----:B------:R-:W-:Y:S04]  /*1cd0*/  BSSY.RECONVERGENT B0, `(.L_x_1125) ;  /* 0x0000011000007945 */ /* 0x000fe80003800200 */
        /* <DEDUP_REMOVED lines=16> */
.L_x_1126:
[----:B------:R-:W-:Y:S05]  /*1de0*/  BSYNC.RECONVERGENT B0 ;  /* 0x0000000000007941 */ /* 0x000fea0003800200 */
.L_x_1125:
[----:B------:R-:W3:Y:S01]  /*1df0*/  LDCU.64 UR6, c[0x0][0x5e0] ;  /* 0x0000bc00ff0677ac */ /* 0x000ee20008000a00 */
[----:B------:R-:W-:Y:S01]  /*1e00*/  MOV R3, UR8 ;  /* 0x0000000800037c02 */ /* 0x000fe20008000f00 */
[----:B------:R-:W-:Y:S01]  /*1e10*/  BSSY.RECONVERGENT B0, `(.L_x_1127) ;  /* 0x0000018000007945 */ /* 0x000fe20003800200 */
[----:B------:R-:W-:-:S03]  /*1e20*/  UIMAD UR4, UR4, UR8, URZ ;  /* 0x00000008040472a4 */ /* 0x000fc6000f8e02ff */
[----:B------:R-:W-:Y:S01]  /*1e30*/  IMAD.WIDE.U32 R2, R3, UR31, R16 ;  /* 0x0000001f03027c25 */ /* 0x000fe2000f8e0010 */
[----:B------:R-:W-:Y:S02]  /*1e40*/  UIMAD UR4, UR31, UR9, UR4 ;  /* 0x000000091f0472a4 */ /* 0x000fe4000f8e0204 */
[----:B--2---:R-:W-:-:S04]  /*1e50*/  IADD3 R8, P0, PT, R6, R2, RZ ;  /* 0x0000000206087210 */ /* 0x004fc80007f1e0ff */
[----:B------:R-:W-:Y:S02]  /*1e60*/  IADD3.X R9, PT, PT, R4, UR4, R3, P0, !PT ;  /* 0x0000000404097c10 */ /* 0x000fe400087fe403 */
[----:B---3--:R-:W-:Y:S02]  /*1e70*/  MOV R6, UR6 ;  /* 0x0000000600067c02 */ /* 0x008fe40008000f00 */
[----:B------:R-:W-:-:S03]  /*1e80*/  MOV R3, UR7 ;  /* 0x0000000700037c02 */ /* 0x000fc60008000f00 */
[----:B------:R-:W-:-:S04]  /*1e90*/  IMAD.WIDE.U32 R6, R6, UR22, R8 ;  /* 0x0000001606067c25 */ /* 0x000fc8000f8e0008 */
[----:B------:R-:W-:Y:S01]  /*1ea0*/  IMAD R3, R3, UR22, R7 ;  /* 0x0000001603037c24 */ /* 0x000fe2000f8e0207 */
[----:B------:R-:W-:Y:S06]  /*1eb0*/  @P5 BRA `(.L_x_1128) ;  /* 0x0000000000345947 */ /* 0x000fec0003800000 */
[----:B------:R-:W2:Y:S01]  /*1ec0*/  LDCU UR4, c[0x0][0x440] ;  /* 0x00008800ff0477ac */ /* 0x000ea20008000800 */
[----:B------:R-:W-:Y:S01]  /*1ed0*/  IMAD.MOV.U32 R2, RZ, RZ, R6 ;  /* 0x000000ffff027224 */ /* 0x000fe200078e0006 */
[----:B------:R-:W3:Y:S03]  /*1ee0*/  LDCU.64 UR6, c[0x0][0x568] ;  /* 0x0000ad00ff0677ac */ /* 0x000ee60008000a00 */
        /* <DEDUP_REMOVED lines=10> */
.L_x_1128:
[----:B------:R-:W-:Y:S05]  /*1f90*/  BSYNC.RECONVERGENT B0 ;  /* 0x0000000000007941 */ /* 0x000fea0003800200 */
.L_x_1127:
[----:B------:R-:W-:Y:S05]  /*1fa0*/  @P4 BRA `(.L_x_1129) ;  /* 0x0000006c00fc4947 */ /* 0x000fea0003800000 */
[----:B------:R-:W3:Y:S01]  /*1fb0*/  LDCU UR4, c[0x0][0x440] ;  /* 0x00008800ff0477ac */ /* 0x000ee20008000800 */
[----:B------:R-:W-:Y:S02]  /*1fc0*/  IMAD.MOV.U32 R2, RZ, RZ, R6 ;  /* 0x000000ffff027224 */ /* 0x000fe400078e0006 */
[----:B------:R-:W-:Y:S01]  /*1fd0*/  IMAD R0, R11, UR8, RZ ;  /* 0x000000080b007c24 */ /* 0x000fe2000f8e02ff */
[----:B------:R-:W2:Y:S01]  /*1fe0*/  LDCU.64 UR6, c[0x0][0x568] ;  /* 0x0000ad00ff0677ac */ /* 0x000ea20008000a00 */
[----:B------:R-:W-:-:S04]  /*1ff0*/  IMAD.WIDE.U32 R2, R13, UR8, R2 ;  /* 0x000000080d027c25 */ /* 0x000fc8000f8e0002 */
[----:B------:R-:W-:-:S04]  /*2000*/  IMAD R13, R13, UR9, R0 ;  /* 0x000000090d0d7c24 */ /* 0x000fc8000f8e0200 */
        /* <DEDUP_REMOVED lines=11> */
.L_x_1118:
[----:B------:R-:W-:Y:S01]  /*20c0*/  UIMAD UR40, UR39, -0x40, UR40 ;  /* 0xffffffc0272878a4 */ /* 0x000fe2000f8e0228 */
[----:B------:R-:W-:Y:S01]  /*20d0*/  IMAD.SHL.U32 R2, R0, 0x8, RZ ;  /* 0x0000000800027824 */ /* 0x000fe200078e00ff */
[----:B------:R-:W-:Y:S01]  /*20e0*/  ULOP3.LUT UR6, UR39, 0x80000001, URZ, 0xc0, !UPT ;  /* 0x8000000127067892 */ /* 0x000fe2000f8ec0ff */
[----:B------:R-:W-:Y:S03]  /*20f0*/  @P3 BAR.SYNC.DEFER_BLOCKING 0x0 ;  /* 0x0000000000003b1d */ /* 0x000fe60000010000 */
[----:B------:R-:W-:Y:S01]  /*2100*/  ISETP.GE.AND P2, PT, R191, UR40, PT ;  /* 0x00000028bf007c0c */ /* 0x000fe2000bf46270 */
[----:B------:R-:W-:Y:S01]  /*2110*/  UISETP.NE.AND UP0, UPT, UR6, 0x1, UPT ;  /* 0x000000010600788c */ /* 0x000fe2000bf05270 */
[----:B------:R-:W-:Y:S01]  /*2120*/  LOP3.LUT R15, R2, 0xd8, RZ, 0xc0, !PT ;  /* 0x000000d8020f7812 */ /* 0x000fe200078ec0ff */
[----:B------:R-:W-:Y:S02]  /*2130*/  BSSY.RECONVERGENT B0, `(.L_x_1130) ;  /* 0x000001f000007945 */ /* 0x000fe40003800200 */
[----:B------:R-:W-:Y:S01]  /*2140*/  USEL UR11, URZ, 0x3000, UP0 ;  /* 0x00003000ff0b7887 */ /* 0x000fe20008000000 */
[----:B------:R-:W-:-:S04]  /*2150*/  LOP3.LUT R15, R15, 0x18, R0, 0x78, !PT ;  /* 0x000000180f0f7812 */ /* 0x000fc800078e7800 */
[----:B------:R-:W-:-:S04]  /*2160*/  LOP3.LUT R15, R15, 0x1f20, R2, 0xf8, !PT ;  /* 0x00001f200f0f7812 */ /* 0x000fc800078ef802 */
[----:B------:R-:W-:Y:S01]  /*2170*/  LEA R15, R15, UR29, 0x1 ;  /* 0x0000001d0f0f7c11 */ /* 0x000fe2000f8e08ff */
[----:B------:R-:W-:Y:S06]  /*2180*/  @P2 BRA `(.L_x_1131) ;  /* 0x0000000000582947 */ /* 0x000fec0003800000 */
[----:B------:R-:W1:Y:S02]  /*2190*/  LDCU UR6, c[0x0][0x440] ;  /* 0x00008800ff0677ac */ /* 0x000e640008000800 */
[----:B-1----:R-:W-:Y:S02]  /*21a0*/  ISETP.GE.AND P1, PT, R190, UR6, PT ;  /* 0x00000006be007c0c */ /* 0x002fe4000bf26270 */
        /* <DEDUP_REMOVED lines=18> */
.L_x_1132:
[----:B------:R2:W-:Y:S01]  /*22d0*/  STS.128 [R15+0x8000], RZ ;  /* 0x008000ff0f007388 */ /* 0x0005e20000000c00 */
[----:B------:R-:W-:Y:S05]  /*22e0*/  BRA `(.L_x_1133) ;  /* 0x00000000000c7947 */ /* 0x000fea0003800000 */
.L_x_1131:
[----:B------:R1:W-:Y:S04]  /*22f0*/  STS.128 [R15+0x6000], RZ ;  /* 0x006000ff0f007388 */ /* 0x0003e80000000c00 */
[----:B------:R1:W-:Y:S04]  /*2300*/  STS.128 [R15+0x7000], RZ ;  /* 0x007000ff0f007388 */ /* 0x0003e80000000c00 */
[----:B------:R1:W-:Y:S02]  /*2310*/  STS.128 [R15+0x8000], RZ ;  /* 0x008000ff0f007388 */ /* 0x0003e40000000c00 */
.L_x_1133:
[----:B------:R-:W-:Y:S05]  /*2320*/  BSYNC.RECONVERGENT B0 ;  /* 0x0000000000007941 */ /* 0x000fea0003800200 */
.L_x_1130:
[----:B------:R-:W-:Y:S01]  /*2330*/  BSSY.RECONVERGENT B0, `(.L_x_1134) ;  /* 0x000001c000007945 */ /* 0x000fe20003800200 */
[----:B------:R-:W-:-:S03]  /*2340*/  IADD3 R208, PT, PT, R15, UR11, RZ ;  /* 0x0000000b0fd07c10 */ /* 0x000fc6000fffe0ff */
[----:B------:R-:W-:Y:S05]  /*2350*/  @P2 BRA `(.L_x_1135) ;  /* 0x0000000000582947 */ /* 0x000fea0003800000 */
[----:B------:R-:W4:Y:S02]  /*2360*/  LDCU UR6, c[0x0][0x440] ;  /* 0x00008800ff0677ac */ /* 0x000f240008000800 */
[----:B----4-:R-:W-:Y:S02]  /*2370*/  ISETP.GE.AND P1, PT, R190, UR6, PT ;  /* 0x00000006be007c0c */ /* 0x010fe4000bf26270 */
        /* <DEDUP_REMOVED lines=18> */
.L_x_1136:
[----:B------:R1:W-:Y:S01]  /*24a0*/  STS.128 [R208+0x2000], RZ ;  /* 0x002000ffd0007388 */ /* 0x0003e20000000c00 */
[----:B------:R-:W-:Y:S05]  /*24b0*/  BRA `(.L_x_1137) ;  /* 0x00000000000c7947 */ /* 0x000fea0003800000 */
.L_x_1135:
[----:B------:R4:W-:Y:S04]  /*24c0*/  STS.128 [R208], RZ ;  /* 0x000000ffd0007388 */ /* 0x0009e80000000c00 */
[----:B------:R4:W-:Y:S04]  /*24d0*/  STS.128 [R208+0x1000], RZ ;  /* 0x001000ffd0007388 */ /* 0x0009e80000000c00 */
[----:B------:R4:W-:Y:S02]  /*24e0*/  STS.128 [R208+0x2000], RZ ;  /* 0x002000ffd0007388 */ /* 0x0009e40000000c00 */
.L_x_1137:
[----:B------:R-:W-:Y:S05]  /*24f0*/  BSYNC.RECONVERGENT B0 ;  /* 0x0000000000007941 */ /* 0x000fea0003800200 */
.L_x_1134:
[C---:B------:R-:W-:Y:S01]  /*2500*/  VIADD R2, R188.reuse, 0x28 ;  /* 0x00000028bc027836 */ /* 0x040fe20000000000 */
[----:B------:R-:W2:Y:S01]  /*2510*/  LDCU.64 UR6, c[0x0][0x3d0] ;  /* 0x00007a00ff0677ac */ /* 0x000ea20008000a00 */
[----:B------:R-:W-:Y:S01]  /*2520*/  VIADD R18, R188, 0x8 ;  /* 0x00000008bc127836 */ /* 0x000fe20000000000 */
[----:B------:R-:W-:Y:S01]  /*2530*/  MOV R19, 0x4 ;  /* 0x0000000400137802 */ /* 0x000fe20000000f00 */
[----:B------:R-:W-:Y:S01]  /*2540*/  IMAD.MOV.U32 R207, RZ, RZ, 0x7f800000 ;  /* 0x7f800000ffcf7424 */ /* 0x000fe200078e00ff */
[----:B------:R-:W-:Y:S01]  /*2550*/  ISETP.GE.AND P0, PT, R2, UR40, PT ;  /* 0x0000002802007c0c */ /* 0x000fe2000bf06270 */
[----:B------:R-:W-:Y:S01]  /*2560*/  IMAD.U32 R2, RZ, RZ, UR14 ;  /* 0x0000000eff027e24 */ /* 0x000fe2000f8e00ff */
[----:B------:R-:W-:Y:S01]  /*2570*/  LOP3.LUT R14, R188, 0x20, RZ, 0xfc, !PT ;  /* 0x00000020bc0e7812 */ /* 0x000fe200078efcff */
[----:B------:R-:W-:Y:S01]  /*2580*/  UIADD3 UR10, UPT, UPT, -UR31, UR35, URZ ;  /* 0x000000231f0a7290 */ /* 0x000fe2000fffe1ff */
[----:B------:R-:W-:Y:S01]  /*2590*/  ISETP.GE.AND P2, PT, R18, UR40, PT ;  /* 0x0000002812007c0c */ /* 0x000fe2000bf46270 */
[C---:B------:R-:W-:Y:S01]  /*25a0*/  IMAD.WIDE.U32 R18, R188.reuse, R19, UR52 ;  /* 0x00000034bc127e25 */ /* 0x040fe2000f8e0013 */
[----:B------:R-:W-:Y:S01]  /*25b0*/  MOV R204, 0x7f800000 ;  /* 0x7f80000000cc7802 */ /* 0x000fe20000000f00 */
[----:B------:R-:W-:Y:S01]  /*25c0*/  UIMAD UR16, UR4, UR14, URZ ;  /* 0x0000000e041072a4 */ /* 0x000fe2000f8e02ff */
[----:B------:R-:W-:Y:S01]  /*25d0*/  ISETP.GE.AND P3, PT, R188, UR40, PT ;  /* 0x00000028bc007c0c */ /* 0x000fe2000bf66270 */
[----:B------:R-:W-:Y:S01]  /*25e0*/  IMAD.WIDE.U32 R20, R2, UR31, R16 ;  /* 0x0000001f02147c25 */ /* 0x000fe2000f8e0010 */
[----:B------:R-:W-:Y:S01]  /*25f0*/  ISETP.GE.AND P1, PT, R14, UR40, PT ;  /* 0x000000280e007c0c */ /* 0x000fe2000bf26270 */
[----:B------:R-:W-:Y:S01]  /*2600*/  UIMAD UR16, UR31, UR15, UR16 ;  /* 0x0000000f1f1072a4 */ /* 0x000fe2000f8e0210 */
[----:B------:R-:W-:Y:S01]  /*2610*/  ISETP.GE.AND P4, PT, R191, UR10, PT ;  /* 0x0000000abf007c0c */ /* 0x000fe2000bf86270 */
[----:B------:R-:W5:Y:S01]  /*2620*/  @!P0 LDG.E R204, desc[UR24][R18.64+0xa0] ;  /* 0x0000a01812cc8981 */ /* 0x000f62000c1e1900 */
[----:B------:R-:W-:Y:S01]  /*2630*/  IADD3 R20, P0, PT, R10, R20, RZ ;  /* 0x000000140a147210 */ /* 0x000fe20007f1e0ff */
[----:B------:R-:W-:Y:S01]  /*2640*/  IMAD.MOV.U32 R205, RZ, RZ, 0x7f800000 ;  /* 0x7f800000ffcd7424 */ /* 0x000fe200078e00ff */
[----:B------:R-:W-:Y:S01]  /*2650*/  MOV R206, 0x7f800000 ;  /* 0x7f80000000ce7802 */ /* 0x000fe20000000f00 */
[----:B--2---:R-:W-:Y:S01]  /*2660*/  IMAD R2, R6, UR6, RZ ;  /* 0x0000000606027c24 */ /* 0x004fe2000f8e02ff */
[----:B------:R-:W-:-:S03]  /*2670*/  IADD3.X R21, PT, PT, R8, UR16, R21, P0, !PT ;  /* 0x0000001008157c10 */ /* 0x000fc600087fe415 */
[----:B------:R-:W5:Y:S01]  /*2680*/  @!P3 LDG.E R207, desc[UR24][R18.64] ;  /* 0x0000001812cfb981 */ /* 0x000f62000c1e1900 */
[----:B------:R-:W-:-:S03]  /*2690*/  IMAD.WIDE.U32 R20, R7, UR6, R20 ;  /* 0x0000000607147c25 */ /* 0x000fc6000f8e0014 */
[----:B------:R-:W5:Y:S01]  /*26a0*/  @!P2 LDG.E R206, desc[UR24][R18.64+0x20] ;  /* 0x0000201812cea981 */ /* 0x000f62000c1e1900 */
[----:B------:R-:W-:Y:S03]  /*26b0*/  BSSY.RECONVERGENT B0, `(.L_x_1138) ;  /* 0x0000024000007945 */ /* 0x000fe60003800200 */
[----:B------:R2:W5:Y:S02]  /*26c0*/  @!P1 LDG.E R205, desc[UR24][R18.64+0x80] ;  /* 0x0000801812cd9981 */ /* 0x000564000c1e1900 */
[----:B--2---:R-:W-:-:S05]  /*26d0*/  IMAD R19, R7, UR7, R2 ;  /* 0x0000000707137c24 */ /* 0x004fca000f8e0202 */
[----:B------:R-:W-:Y:S01]  /*26e0*/  IADD3 R19, PT, PT, R21, R19, RZ ;  /* 0x0000001315137210 */ /* 0x000fe20007ffe0ff */
[----:B------:R-:W-:Y:S06]  /*26f0*/  @P4 BRA `(.L_x_1139) ;  /* 0x0000000000704947 */ /* 0x000fec0003800000 */
[----:B------:R-:W2:Y:S01]  /*2700*/  LDCU UR16, c[0x0][0x440] ;  /* 0x00008800ff1077ac */ /* 0x000ea20008000800 */
[----:B------:R-:W-:Y:S01]  /*2710*/  IMAD.MOV.U32 R18, RZ, RZ, R20 ;  /* 0x000000ffff127224 */ /* 0x000fe200078e0014 */
[----:B------:R-:W1:Y:S03]  /*2720*/  LDCU.64 UR6, c[0x0][0x388] ;  /* 0x00007100ff0677ac */ /* 0x000e660008000a00 */
        /* <DEDUP_REMOVED lines=23> */
.L_x_1140:
[----:B------:R2:W-:Y:S01]  /*28a0*/  STS.128 [R15+0xd000], RZ ;  /* 0x00d000ff0f007388 */ /* 0x0005e20000000c00 */
[----:B------:R-:W-:Y:S05]  /*28b0*/  BRA `(.L_x_1141) ;  /* 0x00000000000c7947 */ /* 0x000fea0003800000 */
.L_x_1139:
[----:B------:R2:W-:Y:S04]  /*28c0*/  STS.128 [R15+0x9000], RZ ;  /* 0x009000ff0f007388 */ /* 0x0005e80000000c00 */
[----:B------:R2:W-:Y:S04]  /*28d0*/  STS.128 [R15+0xb000], RZ ;  /* 0x00b000ff0f007388 */ /* 0x0005e80000000c00 */
[----:B------:R2:W-:Y:S02]  /*28e0*/  STS.128 [R15+0xd000], RZ ;  /* 0x00d000ff0f007388 */ /* 0x0005e40000000c00 */
.L_x_1141:
[----:B------:R-:W-:Y:S05]  /*28f0*/  BSYNC.RECONVERGENT B0 ;  /* 0x0000000000007941 */ /* 0x000fea0003800200 */
.L_x_1138:
[----:B------:R-:W-:Y:S01]  /*2900*/  ISETP.GE.AND P3, PT, R3, UR10, PT ;  /* 0x0000000a03007c0c */ /* 0x000fe2000bf66270 */
[----:B------:R-:W-:-:S12]  /*2910*/  BSSY.RECONVERGENT B0, `(.L_x_1142) ;  /* 0x0000022000007945 */ /* 0x000fd80003800200 */
[----:B------:R1:W-:Y:S04]  /*2920*/  @P3 STS.128 [R15+0xa000], RZ ;  /* 0x00a000ff0f003388 */ /* 0x0003e80000000c00 */
[----:B------:R1:W-:Y:S04]  /*2930*/  @P3 STS.128 [R15+0xc000], RZ ;  /* 0x00c000ff0f003388 */ /* 0x0003e80000000c00 */
[----:B------:R1:W-:Y:S01]  /*2940*/  @P3 STS.128 [R15+0xe000], RZ ;  /* 0x00e000ff0f003388 */ /* 0x0003e20000000c00 */
        /* <DEDUP_REMOVED lines=29> */
.L_x_1144:
[----:B------:R3:W-:Y:S02]  /*2b20*/  STS.128 [R15+0xe000], RZ ;  /* 0x00e000ff0f007388 */ /* 0x0007e40000000c00 */
.L_x_1143:
[----:B------:R-:W-:Y:S05]  /*2b30*/  BSYNC.RECONVERGENT B0 ;  /* 0x0000000000007941 */ /* 0x000fea0003800200 */
.L_x_1142:
[----:B------:R-:W2:Y:S01]  /*2b40*/  LDCU.64 UR6, c[0x0][0x3d8] ;  /* 0x00007b00ff0677ac */ /* 0x000ea20008000a00 */
[----:B------:R-:W-:Y:S01]  /*2b50*/  MOV R3, UR12 ;  /* 0x0000000c00037c02 */ /* 0x000fe20008000f00 */
[----:B------:R-:W-:Y:S01]  /*2b60*/  BSSY.RECONVERGENT B0, `(.L_x_1145) ;  /* 0x000002a000007945 */ /* 0x000fe20003800200 */
[----:B------:R-:W-:-:S03]  /*2b70*/  UIMAD UR4, UR4, UR12, URZ ;  /* 0x0000000c040472a4 */ /* 0x000fc6000f8e02ff */
[----:B------:R-:W-:Y:S01]  /*2b80*/  IMAD.WIDE.U32 R2, R3, UR31, R16 ;  /* 0x0000001f03027c25 */ /* 0x000fe2000f8e0010 */
[----:B------:R-:W-:Y:S02]  /*2b90*/  UIMAD UR4, UR31, UR13, UR4 ;  /* 0x0000000d1f0472a4 */ /* 0x000fe4000f8e0204 */
[----:B------:R-:W-:-:S04]  /*2ba0*/  IADD3 R8, P0, PT, R12, R2, RZ ;  /* 0x000000020c087210 */ /* 0x000fc80007f1e0ff */
[----:B------:R-:W-:Y:S01]  /*2bb0*/  IADD3.X R9, PT, PT, R9, UR4, R3, P0, !PT ;  /* 0x0000000409097c10 */ /* 0x000fe200087fe403 */
[----:B--2---:R-:W-:Y:S02]  /*2bc0*/  IMAD R6, R6, UR6, RZ ;  /* 0x0000000606067c24 */ /* 0x004fe4000f8e02ff */
[----:B------:R-:W-:-:S04]  /*2bd0*/  IMAD.WIDE.U32 R8, R7, UR6, R8 ;  /* 0x0000000607087c25 */ /* 0x000fc8000f8e0008 */
[----:B------:R-:W-:-:S05]  /*2be0*/  IMAD R3, R7, UR7, R6 ;  /* 0x0000000707037c24 */ /* 0x000fca000f8e0206 */
        /* <DEDUP_REMOVED lines=28> */
.L_x_1147:
[----:B------:R2:W-:Y:S01]  /*2db0*/  STS.128 [R15+0x13000], RZ ;  /* 0x013000ff0f007388 */ /* 0x0005e20000000c00 */
[----:B------:R-:W-:Y:S05]  /*2dc0*/  BRA `(.L_x_1148) ;  /* 0x00000000000c7947 */ /* 0x000fea0003800000 */
.L_x_1146:
[----:B------:R2:W-:Y:S04]  /*2dd0*/  STS.128 [R15+0xf000], RZ ;  /* 0x00f000ff0f007388 */ /* 0x0005e80000000c00 */
[----:B------:R2:W-:Y:S04]  /*2de0*/  STS.128 [R15+0x11000], RZ ;  /* 0x011000ff0f007388 */ /* 0x0005e80000000c00 */
[----:B------:R2:W-:Y:S02]  /*2df0*/  STS.128 [R15+0x13000], RZ ;  /* 0x013000ff0f007388 */ /* 0x0005e40000000c00 */
.L_x_1148:
[----:B------:R-:W-:Y:S05]  /*2e00*/  BSYNC.RECONVERGENT B0 ;  /* 0x0000000000007941 */ /* 0x000fea0003800200 */
.L_x_1145:
[----:B-12---:R-:W1:Y:S01]  /*2e10*/  LDC.64 R16, c[0x0][0x528] ;  /* 0x00014a00ff107b82 */ /* 0x006e620000000a00 */
[----:B------:R-:W2:Y:S01]  /*2e20*/  LDCU UR4, c[0x0][0x440] ;  /* 0x00008800ff0477ac */ /* 0x000ea20008000800 */
[----:B-1----:R1:W5:Y:S04]  /*2e30*/  LDG.E.64 R198, desc[UR24][R16.64+0x8] ;  /* 0x0000081810c67981 */ /* 0x002368000c1e1b00 */
[----:B------:R1:W5:Y:S01]  /*2e40*/  LDG.E.64 R2, desc[UR24][R16.64] ;  /* 0x0000001810027981 */ /* 0x000362000c1e1b00 */
[----:B------:R-:W-:Y:S03]  /*2e50*/  BSSY.RECONVERGENT B0, `(.L_x_1149) ;  /* 0x0000020000007945 */ /* 0x000fe60003800200 */
[----:B------:R1:W-:Y:S04]  /*2e60*/  @P3 STS.128 [R15+0x10000], RZ ;  /* 0x010000ff0f003388 */ /* 0x0003e80000000c00 */
[----:B------:R1:W-:Y:S04]  /*2e70*/  @P3 STS.128 [R15+0x12000], RZ ;  /* 0x012000ff0f003388 */ /* 0x0003e80000000c00 */
[----:B------:R1:W-:Y:S01]  /*2e80*/  @P3 STS.128 [R15+0x14000], RZ ;  /* 0x014000ff0f003388 */ /* 0x0003e20000000c00 */
[----:B--2---:R-:W-:Y:S05]  /*2e90*/  @P3 BRA `(.L_x_1150) ;  /* 0x00000000006c3947 */ /* 0x004fea0003800000 */
        /* <DEDUP_REMOVED lines=9> */
[----:B---3--:R-:W-:Y:S02]  /*2f30*/  LEA R10, P3, R8, UR6, 0x1 ;  /* 0x00000006080a7c11 */ /* 0x008fe4000f8608ff */
[----:B------:R-:W-:Y:S02]  /*2f40*/  ISETP.GE.AND P0, PT, R186, UR14, PT ;  /* 0x0000000eba007c0c */ /* 0x000fe4000bf06270 */
        /* <DEDUP_REMOVED lines=15> */
[----:B------:R2:W-:Y:S02]  /*3040*/  @P0 STS.128 [R15+0x14000], RZ ;  /* 0x014000ff0f000388 */ /* 0x0005e40000000c00 */
.L_x_1150:
[----:B------:R-:W-:Y:S05]  /*3050*/  BSYNC.RECONVERGENT B0 ;  /* 0x0000000000007941 */ /* 0x000fea0003800200 */
.L_x_1149:
[----:B------:R-:W3:Y:S01]  /*3060*/  S2R R196, SR_TID.X ;  /* 0x0000000000c47919 */ /* 0x000ee20000002100 */
[----:B------:R-:W-:Y:S01]  /*3070*/  UIMAD UR14, UR34, UR37, UR22 ;  /* 0x00000025220e72a4 */ /* 0x000fe2000f8e0216 */
[----:B------:R-:W1:Y:S01]  /*3080*/  LDC R194, c[0x0][0x44c] ;  /* 0x00011300ffc27b82 */ /* 0x000e620000000800 */
[----:B------:R-:W4:Y:S01]  /*3090*/  LDCU UR16, c[0x0][0x3b0] ;  /* 0x00007600ff1077ac */ /* 0x000f220008000800 */
[----:B------:R-:W0:Y:S01]  /*30a0*/  LDGDEPBAR ;  /* 0x00000000000079af */ /* 0x000e220000000000 */
[----:B------:R-:W-:Y:S01]  /*30b0*/  LOP3.LUT P2, RZ, R0, 0x4, RZ, 0xc0, !PT ;  /* 0x0000000400ff7812 */ /* 0x000fe2000784c0ff */
[----:B------:R-:W-:Y:S01]  /*30c0*/  IMAD.MOV.U32 R172, RZ, RZ, 0x20 ;  /* 0x00000020ffac7424 */ /* 0x000fe200078e00ff */
[----:B------:R-:W-:Y:S01]  /*30d0*/  USHF.L.U32 UR14, UR14, 0x5, URZ ;  /* 0x000000050e0e7899 */ /* 0x000fe200080006ff */
[----:B------:R-:W-:Y:S01]  /*30e0*/  IMAD.MOV.U32 R201, RZ, RZ, 0x10 ;  /* 0x00000010ffc97424 */ /* 0x000fe200078e00ff */
[----:B------:R-:W2:Y:S01]  /*30f0*/  LDCU UR15, c[0x0][0x590] ;  /* 0x0000b200ff0f77ac */ /* 0x000ea20008000800 */
[----:B------:R-:W-:Y:S01]  /*3100*/  IMAD.MOV.U32 R0, RZ, RZ, 0x20 ;  /* 0x00000020ff007424 */ /* 0x000fe200078e00ff */
[----:B------:R-:W-:Y:S01]  /*3110*/  LOP3.LUT R4, R4, 0x1, RZ, 0xc0, !PT ;  /* 0x0000000104047812 */ /* 0x000fe200078ec0ff */
[----:B------:R-:W-:Y:S01]  /*3120*/  IMAD.U32 R203, RZ, RZ, UR30 ;  /* 0x0000001effcb7e24 */ /* 0x000fe2000f8e00ff */
[----:B------:R-:W-:Y:S01]  /*3130*/  USHF.R.S32.HI UR13, URZ, 0x1f, UR14 ;  /* 0x0000001fff0d7899 */ /* 0x000fe2000801140e */
[----:B-----5:R-:W-:Y:S01]  /*3140*/  IADD3 R212, P1, P0, R198, UR14, R5 ;  /* 0x0000000ec6d47c10 */ /* 0x020fe2000f83e005 */
[----:B------:R-:W-:Y:S01]  /*3150*/  VIADD R177, R182, UR11 ;  /* 0x0000000bb6b17c36 */ /* 0x000fe20008000000 */
[----:B------:R-:W-:Y:S01]  /*3160*/  R2UR UR14, R2 ;  /* 0x00000000020e72ca */ /* 0x000fe200000e0000 */
[----:B------:R-:W-:Y:S01]  /*3170*/  IMAD R203, R203, 0x4, R4 ;  /* 0x00000004cbcb7824 */ /* 0x000fe200078e0204 */
[----:B------:R-:W-:Y:S01]  /*3180*/  SEL R172, R172, 0xffffffe0, !P2 ;  /* 0xffffffe0acac7807 */ /* 0x000fe20005000000 */
[----:B------:R-:W-:Y:S01]  /*3190*/  VIADD R176, R181, UR11 ;  /* 0x0000000bb5b07c36 */ /* 0x000fe20008000000 */
[----:B------:R-:W-:Y:S01]  /*31a0*/  IADD3.X R198, PT, PT, R199, UR13, RZ, P1, P0 ;  /* 0x0000000dc7c67c10 */ /* 0x000fe20008fe04ff */
[----:B----4-:R-:W-:Y:S01]  /*31b0*/  USHF.L.U32 UR11, UR16, 0x6, URZ ;  /* 0x00000006100b7899 */ /* 0x010fe200080006ff */
[----:B------:R-:W-:Y:S01]  /*31c0*/  R2UR UR13, R3 ;  /* 0x00000000030d72ca */ /* 0x000fe200000e0000 */
[----:B------:R-:W-:Y:S01]  /*31d0*/  UIADD3 UR16, UPT, UPT, UR31, 0x80, URZ ;  /* 0x000000801f107890 */ /* 0x000fe2000fffe0ff */
[----:B------:R-:W-:Y:S01]  /*31e0*/  IMAD.MOV.U32 R202, RZ, RZ, R208 ;  /* 0x000000ffffca7224 */ /* 0x000fe200078e00d0 */
[----:B------:R-:W-:Y:S01]  /*31f0*/  CS2R R126, SRZ ;  /* 0x00000000007e7805 */ /* 0x000fe2000001ff00 */
[----:B------:R-:W-:Y:S01]  /*3200*/  VIADD R197, R180, 0x15040 ;  /* 0x00015040b4c57836 */ /* 0x000fe20000000000 */
[----:B------:R-:W-:Y:S01]  /*3210*/  CS2R R124, SRZ ;  /* 0x00000000007c7805 */ /* 0x000fe2000001ff00 */
[----:B------:R-:W-:Y:S01]  /*3220*/  IMAD.MOV.U32 R195, RZ, RZ, 0x4 ;  /* 0x00000004ffc37424 */ /* 0x000fe200078e00ff */
[----:B------:R-:W-:-:S02]  /*3230*/  CS2R R130, SRZ ;  /* 0x0000000000827805 */ /* 0x000fc4000001ff00 */
[----:B------:R-:W-:Y:S02]  /*3240*/  CS2R R128, SRZ ;  /* 0x0000000000807805 */ /* 0x000fe4000001ff00 */
[----:B------:R-:W-:Y:S02]  /*3250*/  CS2R R122, SRZ ;  /* 0x00000000007a7805 */ /* 0x000fe4000001ff00 */
[C---:B---3--:R-:W-:Y:S02]  /*3260*/  LOP3.LUT P1, RZ, R196.reuse, 0x4, RZ, 0xc0, !PT ;  /* 0x00000004c4ff7812 */ /* 0x048fe4000782c0ff */
[----:B------:R-:W-:Y:S02]  /*3270*/  CS2R R120, SRZ ;  /* 0x0000000000787805 */ /* 0x000fe4000001ff00 */
[----:B------:R-:W-:Y:S02]  /*3280*/  LOP3.LUT P0, RZ, R196, 0x2, RZ, 0xc0, !PT ;  /* 0x00000002c4ff7812 */ /* 0x000fe4000780c0ff */
[----:B------:R-:W-:-:S02]  /*3290*/  CS2R R118, SRZ ;  /* 0x0000000000767805 */ /* 0x000fc4000001ff00 */
[----:B------:R-:W-:Y:S02]  /*32a0*/  SEL R201, R201, 0xfffffff0, !P1 ;  /* 0xfffffff0c9c97807 */ /* 0x000fe40004800000 */
[----:B------:R-:W-:Y:S02]  /*32b0*/  CS2R R116, SRZ ;  /* 0x0000000000747805 */ /* 0x000fe4000001ff00 */
[----:B------:R-:W-:Y:S02]  /*32c0*/  SEL R3, R0, 0xffffffe0, !P0 ;  /* 0xffffffe000037807 */ /* 0x000fe40004000000 */
        /* <DEDUP_REMOVED lines=40> */
[----:B------:R-:W-:Y:S01]  /*3550*/  SHF.R.U32.HI R200, RZ, 0x6, R196 ;  /* 0x00000006ffc87819 */ /* 0x000fe200000116c4 */
[----:B------:R-:W-:Y:S01]  /*3560*/  VIADD R203, R203, 0xfffffffc ;  /* 0xfffffffccbcb7836 */ /* 0x000fe20000000000 */
[----:B------:R-:W3:Y:S01]  /*3570*/  LDCU UR6, c[0x0][0x3e0] ;  /* 0x00007c00ff0677ac */ /* 0x000ee20008000800 */
[----:B------:R-:W-:Y:S02]  /*3580*/  IMAD.IADD R183, R179, 0x1, R172 ;  /* 0x00000001b3b77824 */ /* 0x000fe400078e02ac */
[----:B------:R-:W-:Y:S01]  /*3590*/  IMAD.IADD R199, R189, 0x1, R201 ;  /* 0x00000001bdc77824 */ /* 0x000fe200078e02c9 */
[----:B------:R-:W4:Y:S01]  /*35a0*/  LDCU UR7, c[0x0][0x45c] ;  /* 0x00008b80ff0777ac */ /* 0x000f220008000800 */
[----:B------:R-:W-:Y:S02]  /*35b0*/  IMAD.IADD R2, R180, 0x1, R3 ;  /* 0x00000001b4027824 */ /* 0x000fe400078e0203 */
[----:B------:R-:W-:Y:S01]  /*35c0*/  IMAD.WIDE.U32 R212, R212, -0x2daee0ad, RZ ;  /* 0xd2511f53d4d47825 */ /* 0x000fe200078e00ff */
[----:B------:R-:W1:Y:S01]  /*35d0*/  LDCU.U8 UR12, c[0x0][0x4f8] ;  /* 0x00009f00ff0c77ac */ /* 0x000e620008000000 */
[----:B--2---:R-:W-:-:S02]  /*35e0*/  USHF.L.U32 UR15, UR15, 0x6, URZ ;  /* 0x000000060f0f7899 */ /* 0x004fc400080006ff */
[----:B------:R-:W-:Y:S02]  /*35f0*/  USHF.L.U32 UR38, UR38, 0x3, URZ ;  /* 0x0000000326267899 */ /* 0x000fe400080006ff */
        /* <DEDUP_REMOVED lines=11> */
[----:B------:R-:W-:Y:S02]  /*36b0*/  UIADD3 UR19, UPT, UPT, UR13, 0x646e171e, URZ ;  /* 0x646e171e0d137890 */ /* 0x000fe4000fffe0ff */
[----:B-1-34-:R-:W-:-:S11]  /*36c0*/  UISETP.GE.AND UP0, UPT, UR16, UR35, UPT ;  /* 0x000000231000728c */ /* 0x01afd6000bf06270 */
.L_x_1153:
[----:B------:R-:W0:Y:S01]  /*36d0*/  LDGDEPBAR ;  /* 0x00000000000079af */ /* 0x000e220000000000 */
[----:B------:R-:W-:Y:S01]  /*36e0*/  IMAD.IADD R184, R177, 0x1, R172 ;  /* 0x00000001b1b87824 */ /* 0x000fe200078e02ac */
        /* <DEDUP_REMOVED lines=9> */
[----:B------:R-:W-:Y:S01]  /*3780*/  VIADD R232, R203, 0x2 ;  /* 0x00000002cbe87836 */ /* 0x000fe20000000000 */
[----:B------:R-:W-:Y:S01]  /*3790*/  PLOP3.LUT P6, PT, PT, PT, UP0, 0x80, 0x8 ;  /* 0x000000000008781c */ /* 0x000fe20003fcf008 */
[----:B------:R-:W-:Y:S02]  /*37a0*/  UIADD3 UR16, UPT, UPT, UR39, 0x1, URZ ;  /* 0x0000000127107890 */ /* 0x000fe4000fffe0ff */
[----:B------:R-:W-:Y:S01]  /*37b0*/  @P2 IMAD.SHL.U32 R211, R196, 0x2, RZ ;  /* 0x00000002c4d32824 */ /* 0x000fe200078e00ff */
[----:B------:R-:W-:Y:S01]  /*37c0*/  PLOP3.LUT P2, PT, PT, PT, UP0, 0x80, 0x8 ;  /* 0x000000000008781c */ /* 0x000fe20003f4f008 */
[----:B------:R-:W-:Y:S01]  /*37d0*/  IMAD.WIDE.U32 R232, R232, -0x326172a9, RZ ;  /* 0xcd9e8d57e8e87825 */ /* 0x000fe200078e00ff */
[----:B------:R-:W-:Y:S02]  /*37e0*/  UISETP.NE.AND UP1, UPT, UR16, 0x1, UPT ;  /* 0x000000011000788c */ /* 0x000fe4000bf25270 */
[----:B------:R-:W-:Y:S01]  /*37f0*/  @P4 LOP3.LUT R220, R211, 0x6, RZ, 0xc0, !PT ;  /* 0x00000006d3dc4812 */ /* 0x000fe200078ec0ff */
[----:B------:R-:W-:Y:S01]  /*3800*/  IMAD.U32 R211, RZ, RZ, UR23 ;  /* 0x00000017ffd37e24 */ /* 0x000fe2000f8e00ff */
[----:B------:R-:W-:Y:S01]  /*3810*/  @P3 SHF.R.U32.HI R223, RZ, 0x1, R196 ;  /* 0x00000001ffdf3819 */ /* 0x000fe200000116c4 */
[----:B------:R-:W-:Y:S04]  /*3820*/  DEPBAR.LE SB0, 0x0 ;  /* 0x000080000000791a */ /* 0x000fe80000000000 */
[----:B------:R-:W-:Y:S01]  /*3830*/  BAR.SYNC.DEFER_BLOCKING 0x0 ;  /* 0x0000000000007b1d */ /* 0x000fe20000010000 */
[----:B------:R-:W-:Y:S01]  /*3840*/  PLOP3.LUT P4, PT, PT, PT, UP0, 0x80, 0x8 ;  /* 0x000000000008781c */ /* 0x000fe20003f8f008 */
[----:B------:R-:W-:Y:S01]  /*3850*/  IMAD R211, R211, 0x4, R200 ;  /* 0x00000004d3d37824 */ /* 0x000fe200078e02c8 */
[----:B------:R-:W-:Y:S01]  /*3860*/  @P0 LOP3.LUT R223, R220, 0x1e0, R223, 0xf8, !PT ;  /* 0x000001e0dcdf0812 */ /* 0x000fe200078ef8df */
[----:B------:R-:W-:Y:S01]  /*3870*/  IMAD.U32 R220, RZ, RZ, UR23 ;  /* 0x00000017ffdc7e24 */ /* 0x000fe2000f8e00ff */
[----:B------:R-:W-:Y:S02]  /*3880*/  PLOP3.LUT P0, PT, PT, PT, UP0, 0x80, 0x8 ;  /* 0x000000000008781c */ /* 0x000fe40003f0f008 */
[----:B------:R-:W-:Y:S01]  /*3890*/  PLOP3.LUT P3, PT, PT, PT, UP0, 0x80, 0x8 ;  /* 0x000000000008781c */ /* 0x000fe20003f6f008 */
[----:B------:R-:W-:Y:S01]  /*38a0*/  @P2 IMAD R223, R220, 0x80, R223 ;  /* 0x00000080dcdf2824 */ /* 0x000fe200078e02df */
[C---:B------:R-:W-:Y:S02]  /*38b0*/  LEA R226, P2, R188.reuse, R224, 0x2 ;  /* 0x000000e0bce27211 */ /* 0x040fe400078410ff */
[----:B------:R-:W-:Y:S02]  /*38c0*/  LOP3.LUT R228, R211, UR13, R213, 0x96, !PT ;  /* 0x0000000dd3e47c12 */ /* 0x000fe4000f8e96d5 */
[----:B------:R-:W-:Y:S01]  /*38d0*/  LEA.HI.X R227, R188, R225, RZ, 0x2, P2 ;  /* 0x000000e1bce37211 */ /* 0x000fe200010f14ff */
[----:B------:R-:W-:Y:S01]  /*38e0*/  IMAD.WIDE.U32 R224, R203, -0x326172a9, RZ ;  /* 0xcd9e8d57cbe07825 */ /* 0x000fe200078e00ff */
[C---:B------:R-:W-:Y:S02]  /*38f0*/  @P4 ISETP.GE.AND P4, PT, R223.reuse, UR35, PT ;  /* 0x00000023df004c0c */ /* 0x040fe4000bf86270 */
[----:B------:R-:W-:Y:S01]  /*3900*/  PLOP3.LUT P2, PT, PT, PT, UP0, 0x80, 0x8 ;  /* 0x000000000008781c */ /* 0x000fe20003f4f008 */
[----:B------:R-:W-:Y:S01]  /*3910*/  IMAD.WIDE.U32 R228, R228, -0x326172a9, RZ ;  /* 0xcd9e8d57e4e47825 */ /* 0x000fe200078e00ff */
[C---:B------:R-:W-:Y:S02]  /*3920*/  LOP3.LUT R230, R198.reuse, UR14, R233, 0x96, !PT ;  /* 0x0000000ec6e67c12 */ /* 0x040fe4000f8e96e9 */
[----:B------:R-:W-:Y:S02]  /*3930*/  LOP3.LUT R242, R198, UR14, R225, 0x96, !PT ;  /* 0x0000000ec6f27c12 */ /* 0x000fe4000f8e96e1 */
[--C-:B------:R-:W-:Y:S01]  /*3940*/  LOP3.LUT R225, R224, UR46, R229.reuse, 0x96, !PT ;  /* 0x0000002ee0e17c12 */ /* 0x100fe2000f8e96e5 */
[----:B------:R-:W-:Y:S01]  /*3950*/  LDSM.16.M88.4 R132, [R177] ;  /* 0x00000000b184783b */ /* 0x000fe20000000200 */
[----:B------:R-:W-:Y:S01]  /*3960*/  LOP3.LUT R224, R232, UR46, R229, 0x96, !PT ;  /* 0x0000002ee8e07c12 */ /* 0x000fe2000f8e96e5 */
[----:B------:R-:W-:Y:S04]  /*3970*/  IMAD.WIDE.U32 R242, R242, -0x2daee0ad, RZ ;  /* 0xd2511f53f2f27825 */ /* 0x000fe800078e00ff */
[----:B------:R-:W-:Y:S01]  /*3980*/  @P2 VIADD R220, R223, 0x1 ;  /* 0x00000001dfdc2836 */ /* 0x000fe20000000000 */
[----:B------:R-:W-:Y:S01]  /*3990*/  PLOP3.LUT P2, PT, PT, PT, UP0, 0x80, 0x8 ;  /* 0x000000000008781c */ /* 0x000fe20003f4f008 */
[----:B------:R-:W1:Y:S01]  /*39a0*/  LDSM.16.M88.4 R136, [R179] ;  /* 0x00000000b388783b */ /* 0x000e620000000200 */
[----:B------:R-:W-:Y:S01]  /*39b0*/  IMAD.WIDE.U32 R238, R224, -0x2daee0ad, RZ ;  /* 0xd2511f53e0ee7825 */ /* 0x000fe200078e00ff */
[----:B------:R-:W-:Y:S03]  /*39c0*/  LOP3.LUT R236, R212, UR45, R243, 0x96, !PT ;  /* 0x0000002dd4ec7c12 */ /* 0x000fe6000f8e96f3 */
[----:B------:R-:W-:Y:S03]  /*39d0*/  IMAD.WIDE.U32 R230, R230, -0x2daee0ad, RZ ;  /* 0xd2511f53e6e67825 */ /* 0x000fe600078e00ff */
[----:B------:R-:W2:Y:S01]  /*39e0*/  LDSM.16.M88.4 R140, [R177+0x800] ;  /* 0x00080000b18c783b */ /* 0x000ea20000000200 */
[----:B------:R-:W-:Y:S01]  /*39f0*/  IMAD.WIDE.U32 R234, R225, -0x2daee0ad, RZ ;  /* 0xd2511f53e1ea7825 */ /* 0x000fe200078e00ff */
[----:B------:R-:W-:Y:S02]  /*3a00*/  LOP3.LUT R240, R212, UR45, R231, 0x96, !PT ;  /* 0x0000002dd4f07c12 */ /* 0x000fe4000f8e96e7 */
[----:B------:R-:W-:Y:S01]  /*3a10*/  LOP3.LUT R230, R230, UR43, R239, 0x96, !PT ;  /* 0x0000002be6e67c12 */ /* 0x000fe2000f8e96ef */
[----:B------:R-:W-:Y:S01]  /*3a20*/  IMAD.WIDE.U32 R236, R236, -0x326172a9, RZ ;  /* 0xcd9e8d57ecec7825 */ /* 0x000fe200078e00ff */
[----:B------:R-:W-:Y:S02]  /*3a30*/  LOP3.LUT R225, R242, UR43, R235, 0x96, !PT ;  /* 0x0000002bf2e17c12 */ /* 0x000fe4000f8e96eb */
[----:B------:R-:W3:Y:S01]  /*3a40*/  LDSM.16.M88.4 R144, [R179+0x400] ;  /* 0x00040000b390783b */ /* 0x000ee20000000200 */
[----:B------:R-:W-:Y:S01]  /*3a50*/  IMAD.WIDE.U32 R240, R240, -0x326172a9, RZ ;  /* 0xcd9e8d57f0f07825 */ /* 0x000fe200078e00ff */
[C---:B------:R-:W-:Y:S03]  /*3a60*/  LOP3.LUT R232, R228.reuse, UR44, R237, 0x96, !PT ;  /* 0x0000002ce4e87c12 */ /* 0x040fe6000f8e96ed */
[----:B------:R-:W-:Y:S01]  /*3a70*/  IMAD.WIDE.U32 R242, R225, -0x326172a9, RZ ;  /* 0xcd9e8d57e1f27825 */ /* 0x000fe200078e00ff */
[----:B------:R-:W-:Y:S02]  /*3a80*/  LOP3.LUT R228, R228, UR44, R241, 0x96, !PT ;  /* 0x0000002ce4e47c12 */ /* 0x000fe4000f8e96f1 */
[----:B------:R-:W4:Y:S01]  /*3a90*/  LDG.E R222, desc[UR24][R226.64] ;  /* 0x00000018e2de7981 */ /* 0x000f22000c1e1900 */
[----:B------:R-:W-:Y:S03]  /*3aa0*/  IMAD.WIDE.U32 R232, R232, -0x2daee0ad, RZ ;  /* 0xd2511f53e8e87825 */ /* 0x000fe600078e00ff */
[----:B------:R-:W-:Y:S02]  /*3ab0*/  LDSM.16.M88.4 R148, [R184] ;  /* 0x00000000b894783b */ /* 0x000fe40000000200 */
[----:B------:R-:W-:Y:S05]  /*3ac0*/  LOP3.LUT R234, R234, UR41, R233, 0x96, !PT ;  /* 0x00000029eaea7c12 */ /* 0x000fea000f8e96e9 */
[----:B------:R-:W-:Y:S01]  /*3ad0*/  IMAD.WIDE.U32 R234, R234, -0x326172a9, RZ ;  /* 0xcd9e8d57eaea7825 */ /* 0x000fe200078e00ff */
[----:B------:R-:W4:Y:S01]  /*3ae0*/  LDG.E R221, desc[UR24][R226.64+0x20] ;  /* 0x00002018e2dd7981 */ /* 0x000f22000c1e1900 */
[-C--:B-1----:R-:W-:Y:S03]  /*3af0*/  HMMA.16816.F32 R4, R132, R136.reuse, RZ ;  /* 0x000000888404723c */ /* 0x082fe600000018ff */
[----:B------:R-:W1:Y:S05]  /*3b00*/  LDSM.16.M88.4 R152, [R183] ;  /* 0x00000000b798783b */ /* 0x000e6a0000000200 */
[C---:B--2---:R-:W-:Y:S03]  /*3b10*/  HMMA.16816.F32 R8, R140.reuse, R136, RZ ;  /* 0x000000888c08723c */ /* 0x044fe600000018ff */
[----:B------:R-:W2:Y:S05]  /*3b20*/  LDSM.16.M88.4 R156, [R184+0x800] ;  /* 0x00080000b89c783b */ /* 0x000eaa0000000200 */
[-C--:B------:R-:W-:Y:S03]  /*3b30*/  HMMA.16816.F32 R12, R140, R138.reuse, RZ ;  /* 0x0000008a8c0c723c */ /* 0x080fe600000018ff */
[----:B------:R-:W2:Y:S05]  /*3b40*/  LDSM.16.M88.4 R160, [R183+0x400] ;  /* 0x00040000b7a0783b */ /* 0x000eaa0000000200 */
[C---:B------:R-:W-:Y:S03]  /*3b50*/  HMMA.16816.F32 R16, R132.reuse, R138, RZ ;  /* 0x0000008a8410723c */ /* 0x040fe600000018ff */
[----:B------:R-:W-:Y:S05]  /*3b60*/  LDSM.16.M88.4 R136, [R177+0x1000] ;  /* 0x00100000b188783b */ /* 0x000fea0000000200 */
[-C--:B---3--:R-:W-:Y:S03]  /*3b70*/  HMMA.16816.F32 R20, R132, R144.reuse, RZ ;  /* 0x000000908414723c */ /* 0x088fe600000018ff */
[----:B------:R-:W3:Y:S05]  /*3b80*/  LDSM.16.M88.4 R164, [R179+0x2000] ;  /* 0x00200000b3a4783b */ /* 0x000eea0000000200 */
[C---:B------:R-:W-:Y:S03]  /*3b90*/  HMMA.16816.F32 R24, R140.reuse, R144, RZ ;  /* 0x000000908c18723c */ /* 0x040fe600000018ff */
[----:B------:R-:W3:Y:S05]  /*3ba0*/  LDSM.16.M88.4 R168, [R177+0x1800] ;  /* 0x00180000b1a8783b */ /* 0x000eea0000000200 */
[-C--:B------:R-:W-:Y:S03]  /*3bb0*/  HMMA.16816.F32 R28, R140, R146.reuse, RZ ;  /* 0x000000928c1c723c */ /* 0x080fe600000018ff */
[----:B------:R-:W3:Y:S05]  /*3bc0*/  LDSM.16.M88.4 R172, [R179+0x2400] ;  /* 0x00240000b3ac783b */ /* 0x000eea0000000200 */
[----:B------:R-:W-:Y:S03]  /*3bd0*/  HMMA.16816.F32 R32, R132, R146, RZ ;  /* 0x000000928420723c */ /* 0x000fe600000018ff */
[----:B------:R-:W-:Y:S05]  /*3be0*/  LDSM.16.M88.4 R132, [R184+0x1000] ;  /* 0x00100000b884783b */ /* 0x000fea0000000200 */
[-C--:B-1----:R-:W-:Y:S03]  /*3bf0*/  HMMA.16816.F32 R4, R148, R152.reuse, R4 ;  /* 0x000000989404723c */ /* 0x082fe60000001804 */
[----:B------:R-:W1:Y:S05]  /*3c00*/  LDSM.16.M88.4 R140, [R183+0x2000] ;  /* 0x00200000b78c783b */ /* 0x000e6a0000000200 */
[C---:B--2---:R-:W-:Y:S03]  /*3c10*/  HMMA.16816.F32 R8, R156.reuse, R152, R8 ;  /* 0x000000989c08723c */ /* 0x044fe60000001808 */
[----:B------:R-:W2:Y:S05]  /*3c20*/  LDSM.16.M88.4 R144, [R184+0x1800] ;  /* 0x00180000b890783b */ /* 0x000eaa0000000200 */
[-C--:B------:R-:W-:Y:S08]  /*3c30*/  HMMA.16816.F32 R12, R156, R154.reuse, R12 ;  /* 0x0000009a9c0c723c */ /* 0x080ff0000000180c */
[C---:B------:R-:W-:Y:S01]  /*3c40*/  HMMA.16816.F32 R16, R148.reuse, R154, R16 ;  /* 0x0000009a9410723c */ /* 0x040fe20000001810 */
[----:B------:R-:W2:Y:S07]  /*3c50*/  LDSM.16.M88.4 R152, [R183+0x2400] ;  /* 0x00240000b798783b */ /* 0x000eae0000000200 */
        /* <DEDUP_REMOVED lines=8> */
[C---:B------:R-:W-:Y:S08]  /*3ce0*/  HMMA.16816.F32 R8, R168.reuse, R164, R8 ;  /* 0x000000a4a808723c */ /* 0x040ff00000001808 */
[-C--:B------:R-:W-:Y:S08]  /*3cf0*/  HMMA.16816.F32 R12, R168, R166.reuse, R12 ;  /* 0x000000a6a80c723c */ /* 0x080ff0000000180c */
[C---:B------:R-:W-:Y:S01]  /*3d00*/  HMMA.16816.F32 R16, R136.reuse, R166, R16 ;  /* 0x000000a68810723c */ /* 0x040fe20000001810 */
[----:B------:R-:W3:Y:S07]  /*3d10*/  LDSM.16.M88.4 R164, [R179+0x4400] ;  /* 0x00440000b3a4783b */ /* 0x000eee0000000200 */
[-C--:B------:R-:W-:Y:S08]  /*3d20*/  HMMA.16816.F32 R20, R136, R172.reuse, R20 ;  /* 0x000000ac8814723c */ /* 0x080ff00000001814 */
[C---:B------:R-:W-:Y:S04]  /*3d30*/  HMMA.16816.F32 R24, R168.reuse, R172, R24 ;  /* 0x000000aca818723c */ /* 0x040fe80000001818 */
[----:B------:R-:W-:Y:S04]  /*3d40*/  SEL R172, R0, 0xffffffe0, !P1 ;  /* 0xffffffe000ac7807 */ /* 0x000fe80004800000 */
[-C--:B------:R-:W-:Y:S03]  /*3d50*/  HMMA.16816.F32 R28, R168, R174.reuse, R28 ;  /* 0x000000aea81c723c */ /* 0x080fe6000000181c */
[--C-:B------:R-:W-:Y:S05]  /*3d60*/  IMAD.IADD R173, R182, 0x1, R172.reuse ;  /* 0x00000001b6ad7824 */ /* 0x100fea00078e02ac */
[----:B------:R-:W-:Y:S01]  /*3d70*/  HMMA.16816.F32 R32, R136, R174, R32 ;  /* 0x000000ae8820723c */ /* 0x000fe20000001820 */
[----:B------:R-:W-:Y:S03]  /*3d80*/  LDSM.16.M88.4 R136, [R184+0x2000] ;  /* 0x00200000b888783b */ /* 0x000fe60000000200 */
[----:B------:R-:W-:Y:S04]  /*3d90*/  IMAD.IADD R175, R192, 0x1, R201 ;  /* 0x00000001c0af7824 */ /* 0x000fe800078e02c9 */
        /* <DEDUP_REMOVED lines=10> */
[----:B------:R1:W4:Y:S07]  /*3e40*/  LDSM.16.M88.4 R132, [R183+0x4400] ;  /* 0x00440000b784783b */ /* 0x00032e0000000200 */
[-C--:B------:R-:W-:Y:S08]  /*3e50*/  HMMA.16816.F32 R4, R148, R156.reuse, R4 ;  /* 0x0000009c9404723c */ /* 0x080ff00000001804 */
[C---:B---3--:R-:W-:Y:S08]  /*3e60*/  HMMA.16816.F32 R8, R160.reuse, R156, R8 ;  /* 0x0000009ca008723c */ /* 0x048ff00000001808 */
[-C--:B------:R-:W-:Y:S03]  /*3e70*/  HMMA.16816.F32 R12, R160, R158.reuse, R12 ;  /* 0x0000009ea00c723c */ /* 0x080fe6000000180c */
[----:B-1----:R-:W-:Y:S05]  /*3e80*/  IMAD.IADD R183, R179, 0x1, R172 ;  /* 0x00000001b3b77824 */ /* 0x002fea00078e02ac */
[C---:B------:R-:W-:Y:S08]  /*3e90*/  HMMA.16816.F32 R16, R148.reuse, R158, R16 ;  /* 0x0000009e9410723c */ /* 0x040ff00000001810 */
[-C--:B------:R-:W-:Y:S08]  /*3ea0*/  HMMA.16816.F32 R20, R148, R164.reuse, R20 ;  /* 0x000000a49414723c */ /* 0x080ff00000001814 */
[C---:B------:R-:W-:Y:S08]  /*3eb0*/  HMMA.16816.F32 R24, R160.reuse, R164, R24 ;  /* 0x000000a4a018723c */ /* 0x040ff00000001818 */
[-C--:B------:R-:W-:Y:S08]  /*3ec0*/  HMMA.16816.F32 R28, R160, R166.reuse, R28 ;  /* 0x000000a6a01c723c */ /* 0x080ff0000000181c */
[----:B------:R-:W-:Y:S08]  /*3ed0*/  HMMA.16816.F32 R32, R148, R166, R32 ;  /* 0x000000a69420723c */ /* 0x000ff00000001820 */
[-C--:B------:R-:W-:Y:S08]  /*3ee0*/  HMMA.16816.F32 R4, R136, R140.reuse, R4 ;  /* 0x0000008c8804723c */ /* 0x080ff00000001804 */
[C---:B--2---:R-:W-:Y:S08]  /*3ef0*/  HMMA.16816.F32 R8, R144.reuse, R140, R8 ;  /* 0x0000008c9008723c */ /* 0x044ff00000001808 */
        /* <DEDUP_REMOVED lines=11> */
[----:B------:R-:W-:Y:S01]  /*3fb0*/  PLOP3.LUT P3, PT, PT, PT, UP0, 0x80, 0x8 ;  /* 0x000000000008781c */ /* 0x000fe20003f6f008 */
[----:B------:R-:W-:Y:S01]  /*3fc0*/  @P0 VIADD R211, R223, 0x8 ;  /* 0x00000008dfd30836 */ /* 0x000fe20000000000 */
[----:B------:R-:W-:Y:S02]  /*3fd0*/  @P5 ISETP.GE.AND P5, PT, R220, UR35, PT ;  /* 0x00000023dc005c0c */ /* 0x000fe4000bfa6270 */
[----:B------:R-:W-:Y:S01]  /*3fe0*/  PLOP3.LUT P0, PT, PT, PT, UP0, 0x80, 0x8 ;  /* 0x000000000008781c */ /* 0x000fe20003f0f008 */
[----:B------:R-:W5:Y:S01]  /*3ff0*/  LDG.E R220, desc[UR24][R226.64+0x80] ;  /* 0x00008018e2dc7981 */ /* 0x000f62000c1e1900 */
[----:B------:R-:W-:Y:S01]  /*4000*/  @P2 FSEL R9, R9, -INF , !P5 ;  /* 0xff80000009092808 */ /* 0x000fe20006800000 */
[C---:B------:R-:W-:Y:S01]  /*4010*/  HMMA.16816.F32 R24, R144.reuse, R132, R24 ;  /* 0x000000849018723c */ /* 0x040fe20000001818 */
[----:B------:R-:W-:Y:S03]  /*4020*/  PLOP3.LUT P2, PT, PT, PT, UP0, 0x80, 0x8 ;  /* 0x000000000008781c */ /* 0x000fe60003f4f008 */
[----:B------:R-:W-:Y:S02]  /*4030*/  @P6 ISETP.GE.AND P6, PT, R211, UR35, PT ;  /* 0x00000023d3006c0c */ /* 0x000fe4000bfc6270 */
[----:B------:R-:W-:Y:S01]  /*4040*/  @P4 FSEL R7, R7, -INF , !P5 ;  /* 0xff80000007074808 */ /* 0x000fe20006800000 */
[----:B------:R1:W5:Y:S01]  /*4050*/  LDG.E R211, desc[UR24][R226.64+0xa0] ;  /* 0x0000a018e2d37981 */ /* 0x000362000c1e1900 */
[----:B------:R-:W-:Y:S01]  /*4060*/  PLOP3.LUT P4, PT, PT, PT, UP0, 0x80, 0x8 ;  /* 0x000000000008781c */ /* 0x000fe20003f8f008 */
[-C--:B------:R-:W-:Y:S03]  /*4070*/  HMMA.16816.F32 R28, R144, R134.reuse, R28 ;  /* 0x00000086901c723c */ /* 0x080fe6000000181c */
[----:B------:R-:W-:Y:S02]  /*4080*/  @P0 FSEL R11, R11, -INF , !P5 ;  /* 0xff8000000b0b0808 */ /* 0x000fe40006800000 */
[----:B------:R-:W-:Y:S02]  /*4090*/  PLOP3.LUT P0, PT, PT, PT, UP0, 0x80, 0x8 ;  /* 0x000000000008781c */ /* 0x000fe40003f0f008 */
[----:B------:R-:W-:Y:S01]  /*40a0*/  @P3 FSEL R5, R5, -INF , !P5 ;  /* 0xff80000005053808 */ /* 0x000fe20006800000 */
[----:B------:R-:W-:Y:S01]  /*40b0*/  HMMA.16816.F32 R32, R136, R134, R32 ;  /* 0x000000868820723c */ /* 0x000fe20000001820 */
[----:B------:R-:W-:Y:S03]  /*40c0*/  PLOP3.LUT P3, PT, PT, PT, UP0, 0x80, 0x8 ;  /* 0x000000000008781c */ /* 0x000fe60003f6f008 */
[----:B------:R-:W-:Y:S02]  /*40d0*/  @P4 FSEL R14, R14, -INF , !P6 ;  /* 0xff8000000e0e4808 */ /* 0x000fe40007000000 */
[----:B------:R-:W-:Y:S02]  /*40e0*/  PLOP3.LUT P4, PT, PT, PT, UP0, 0x80, 0x8 ;  /* 0x000000000008781c */ /* 0x000fe40003f8f008 */
[----:B------:R-:W-:Y:S02]  /*40f0*/  @P2 FSEL R16, R16, -INF , !P6 ;  /* 0xff80000010102808 */ /* 0x000fe40007000000 */
[----:B------:R-:W-:Y:S02]  /*4100*/  @P0 FSEL R18, R18, -INF , !P6 ;  /* 0xff80000012120808 */ /* 0x000fe40007000000 */
[----:B------:R-:W-:Y:S02]  /*4110*/  PLOP3.LUT P0, PT, PT, PT, UP0, 0x80, 0x8 ;  /* 0x000000000008781c */ /* 0x000fe40003f0f008 */
[----:B------:R-:W-:Y:S01]  /*4120*/  PLOP3.LUT P2, PT, PT, PT, UP0, 0x80, 0x8 ;  /* 0x000000000008781c */ /* 0x000fe20003f4f008 */
[----:B-1----:R-:W-:Y:S01]  /*4130*/  FMUL.FTZ R226, R206, 1.4426950216293334961 ;  /* 0x3fb8aa3bcee27820 */ /* 0x002fe20000410000 */
[----:B------:R-:W-:Y:S02]  /*4140*/  @P3 FSEL R12, R12, -INF , !P6 ;  /* 0xff8000000c0c3808 */ /* 0x000fe40007000000 */
[----:B------:R-:W-:Y:S02]  /*4150*/  FSETP.NEU.FTZ.AND P3, PT, R206, -INF , PT ;  /* 0xff800000ce00780b */ /* 0x000fe40003f7d000 */
[----:B------:R-:W-:Y:S02]  /*4160*/  FSETP.NEU.FTZ.AND P5, PT, R207, -INF , PT ;  /* 0xff800000cf00780b */ /* 0x000fe40003fbd000 */
[----:B------:R-:W-:Y:S01]  /*4170*/  FSEL R154, R226, RZ, P3 ;  /* 0x000000ffe29a7208 */ /* 0x000fe20001800000 */
[C---:B------:R-:W-:Y:S01]  /*4180*/  @P4 VIADD R226, R223.reuse, 0x9 ;  /* 0x00000009dfe24836 */ /* 0x040fe20000000000 */
[----:B------:R-:W-:Y:S01]  /*4190*/  FSEL R250, R250, RZ, P5 ;  /* 0x000000fffafa7208 */ /* 0x000fe20002800000 */
[----:B------:R-:W-:Y:S01]  /*41a0*/  @P0 VIADD R229, R223, 0x10 ;  /* 0x00000010dfe50836 */ /* 0x000fe20000000000 */
[----:B------:R-:W-:Y:S01]  /*41b0*/  PLOP3.LUT P0, PT, PT, PT, UP0, 0x80, 0x8 ;  /* 0x000000000008781c */ /* 0x000fe20003f0f008 */
[--C-:B------:R-:W-:Y:S01]  /*41c0*/  FFMA.FTZ R233, R7, UR7, -R154.reuse ;  /* 0x0000000707e97c23 */ /* 0x100fe2000801089a */
[----:B------:R-:W-:Y:S01]  /*41d0*/  PLOP3.LUT P5, PT, PT, PT, UP0, 0x80, 0x8 ;  /* 0x000000000008781c */ /* 0x000fe20003faf008 */
[----:B------:R-:W-:Y:S01]  /*41e0*/  FFMA.FTZ R225, R6, UR7, -R154 ;  /* 0x0000000706e17c23 */ /* 0x000fe2000801089a */
[----:B------:R-:W-:Y:S01]  /*41f0*/  PLOP3.LUT P4, PT, PT, PT, UP0, 0x80, 0x8 ;  /* 0x000000000008781c */ /* 0x000fe20003f8f008 */
[--C-:B------:R-:W-:Y:S01]  /*4200*/  FFMA.FTZ R224, R5, UR7, -R250.reuse ;  /* 0x0000000705e07c23 */ /* 0x100fe200080108fa */
[----:B------:R-:W-:Y:S02]  /*4210*/  @P2 ISETP.GE.AND P2, PT, R226, UR35, PT ;  /* 0x00000023e2002c0c */ /* 0x000fe4000bf46270 */
[----:B------:R-:W-:Y:S01]  /*4220*/  PLOP3.LUT P3, PT, PT, PT, UP0, 0x80, 0x8 ;  /* 0x000000000008781c */ /* 0x000fe20003f6f008 */
[----:B------:R-:W-:Y:S01]  /*4230*/  MUFU.EX2 R225, R225 ;  /* 0x000000e100e17308 */ /* 0x000fe20000000800 */
[----:B------:R-:W-:Y:S03]  /*4240*/  FSETP.NEU.FTZ.AND P6, PT, R205, -INF , PT ;  /* 0xff800000cd00780b */ /* 0x000fe60003fdd000 */
[----:B------:R-:W-:Y:S02]  /*4250*/  @P0 FSEL R15, R15, -INF , !P2 ;  /* 0xff8000000f0f0808 */ /* 0x000fe40005000000 */
[----:B------:R-:W-:Y:S01]  /*4260*/  PLOP3.LUT P0, PT, PT, PT, UP0, 0x80, 0x8 ;  /* 0x000000000008781c */ /* 0x000fe20003f0f008 */
[C---:B------:R-:W-:Y:S01]  /*4270*/  @P5 VIADD R231, R223.reuse, 0x11 ;  /* 0x00000011dfe75836 */ /* 0x040fe20000000000 */
[----:B------:R-:W-:Y:S01]  /*4280*/  PLOP3.LUT P5, PT, PT, PT, UP0, 0x80, 0x8 ;  /* 0x000000000008781c */ /* 0x000fe20003faf008 */
[C---:B------:R-:W-:Y:S01]  /*4290*/  @P4 VIADD R227, R223.reuse, 0x19 ;  /* 0x00000019dfe34836 */ /* 0x040fe20000000000 */
[----:B------:R-:W-:Y:S01]  /*42a0*/  PLOP3.LUT P4, PT, PT, PT, UP0, 0x80, 0x8 ;  /* 0x000000000008781c */ /* 0x000fe20003f8f008 */
[----:B------:R-:W-:Y:S01]  /*42b0*/  MUFU.EX2 R224, R224 ;  /* 0x000000e000e07308 */ /* 0x000fe20000000800 */
[----:B------:R-:W-:Y:S01]  /*42c0*/  @P3 VIADD R226, R223, 0x18 ;  /* 0x00000018dfe23836 */ /* 0x000fe20000000000 */
[----:B------:R-:W-:Y:S01]  /*42d0*/  PLOP3.LUT P3, PT, PT, PT, UP0, 0x80, 0x8 ;  /* 0x000000000008781c */ /* 0x000fe20003f6f008 */
[----:B------:R-:W-:Y:S01]  /*42e0*/  FFMA.FTZ R223, R4, UR7, -R250 ;  /* 0x0000000704df7c23 */ /* 0x000fe200080108fa */
[----:B------:R-:W-:Y:S02]  /*42f0*/  FSEL R247, R247, RZ, P6 ;  /* 0x000000fff7f77208 */ /* 0x000fe40003000000 */
[----:B------:R-:W-:Y:S02]  /*4300*/  PLOP3.LUT P6, PT, PT, PT, UP0, 0x80, 0x8 ;  /* 0x000000000008781c */ /* 0x000fe40003fcf008 */
[----:B------:R-:W-:Y:S02]  /*4310*/  @P0 FSEL R17, R17, -INF , !P2 ;  /* 0xff80000011110808 */ /* 0x000fe40005000000 */
[----:B------:R-:W1:Y:S01]  /*4320*/  MUFU.EX2 R223, R223 ;  /* 0x000000df00df7308 */ /* 0x000e620000000800 */
[----:B------:R-:W-:Y:S02]  /*4330*/  PLOP3.LUT P0, PT, PT, PT, UP0, 0x80, 0x8 ;  /* 0x000000000008781c */ /* 0x000fe40003f0f008 */
[----:B------:R-:W-:Y:S01]  /*4340*/  @P5 ISETP.GE.AND P5, PT, R229, UR35, PT ;  /* 0x00000023e5005c0c */ /* 0x000fe2000bfa6270 */
[----:B------:R-:W-:Y:S01]  /*4350*/  IMAD.WIDE.U32 R228, R228, -0x2daee0ad, RZ ;  /* 0xd2511f53e4e47825 */ /* 0x000fe200078e00ff */
[----:B------:R-:W-:Y:S02]  /*4360*/  @P4 ISETP.GE.AND P4, PT, R226, UR35, PT ;  /* 0x00000023e2004c0c */ /* 0x000fe4000bf86270 */
[----:B------:R-:W-:Y:S02]  /*4370*/  LOP3.LUT R226, R236, UR42, R243, 0x96, !PT ;  /* 0x0000002aece27c12 */ /* 0x000fe4000f8e96f3 */
[----:B------:R-:W-:Y:S02]  /*4380*/  @P3 ISETP.GE.AND P3, PT, R231, UR35, PT ;  /* 0x00000023e7003c0c */ /* 0x000fe4000bf66270 */
[----:B------:R-:W-:Y:S01]  /*4390*/  LOP3.LUT R231, R238, UR41, R229, 0x96, !PT ;  /* 0x00000029eee77c12 */ /* 0x000fe2000f8e96e5 */
[----:B------:R-:W-:Y:S01]  /*43a0*/  IMAD.WIDE.U32 R238, R230, -0x326172a9, RZ ;  /* 0xcd9e8d57e6ee7825 */ /* 0x000fe200078e00ff */
[----:B------:R-:W-:Y:S02]  /*43b0*/  LOP3.LUT R236, R242, UR40, R235, 0x96, !PT ;  /* 0x00000028f2ec7c12 */ /* 0x000fe4000f8e96eb */
[----:B------:R-:W-:Y:S01]  /*43c0*/  @P0 FSEL R19, R19, -INF , !P2 ;  /* 0xff80000013130808 */ /* 0x000fe20005000000 */
[----:B------:R-:W-:Y:S01]  /*43d0*/  IMAD.WIDE.U32 R242, R226, -0x2daee0ad, RZ ;  /* 0xd2511f53e2f27825 */ /* 0x000fe200078e00ff */
[----:B------:R-:W-:Y:S01]  /*43e0*/  PLOP3.LUT P0, PT, PT, PT, UP0, 0x80, 0x8 ;  /* 0x000000000008781c */ /* 0x000fe20003f0f008 */
[----:B------:R2:W-:Y:S01]  /*43f0*/  MUFU.EX2 R226, R233 ;  /* 0x000000e900e27308 */ /* 0x0005e20000000800 */
[----:B------:R-:W-:Y:S01]  /*4400*/  LOP3.LUT R240, R240, UR42, R239, 0x96, !PT ;  /* 0x0000002af0f07c12 */ /* 0x000fe2000f8e96ef */
[----:B------:R-:W-:Y:S01]  /*4410*/  IMAD.WIDE.U32 R230, R231, -0x326172a9, RZ ;  /* 0xcd9e8d57e7e67825 */ /* 0x000fe200078e00ff */
[----:B------:R-:W-:Y:S02]  /*4420*/  @P6 FSEL R13, R13, -INF , !P2 ;  /* 0xff8000000d0d6808 */ /* 0x000fe40005000000 */
[----:B------:R-:W-:Y:S01]  /*4430*/  FSETP.NEU.FTZ.AND P2, PT, R204, -INF , PT ;  /* 0xff800000cc00780b */ /* 0x000fe20003f5d000 */
[----:B------:R-:W-:Y:S01]  /*4440*/  IMAD.WIDE.U32 R240, R240, -0x2daee0ad, RZ ;  /* 0xd2511f53f0f07825 */ /* 0x000fe200078e00ff */
[----:B------:R-:W-:Y:S02]  /*4450*/  LOP3.LUT R238, R238, UR40, R231, 0x96, !PT ;  /* 0x00000028eeee7c12 */ /* 0x000fe4000f8e96e7 */
[----:B------:R-:W-:Y:S01]  /*4460*/  LOP3.LUT R232, R232, UR37, R243, 0x96, !PT ;  /* 0x00000025e8e87c12 */ /* 0x000fe2000f8e96f3 */
[----:B------:R-:W-:Y:S01]  /*4470*/  IMAD.WIDE.U32 R236, R236, -0x2daee0ad, RZ ;  /* 0xd2511f53ecec7825 */ /* 0x000fe200078e00ff */
[----:B------:R-:W-:Y:S02]  /*4480*/  LOP3.LUT R229, R228, UR37, R241, 0x96, !PT ;  /* 0x00000025e4e57c12 */ /* 0x000fe4000f8e96f1 */
[----:B------:R-:W-:Y:S01]  /*4490*/  @P0 FSEL R20, R20, -INF , !P5 ;  /* 0xff80000014140808 */ /* 0x000fe20006800000 */
[----:B------:R-:W-:Y:S01]  /*44a0*/  FMUL.FTZ R228, R204, 1.4426950216293334961 ;  /* 0x3fb8aa3bcce47820 */ /* 0x000fe20000410000 */
[----:B------:R-:W-:Y:S01]  /*44b0*/  PLOP3.LUT P0, PT, PT, PT, UP0, 0x80, 0x8 ;  /* 0x000000000008781c */ /* 0x000fe20003f0f008 */
[----:B------:R-:W-:Y:S04]  /*44c0*/  IMAD.WIDE.U32 R238, R238, -0x2daee0ad, RZ ;  /* 0xd2511f53eeee7825 */ /* 0x000fe800078e00ff */
[----:B--2---:R-:W-:Y:S01]  /*44d0*/  FFMA.FTZ R233, R9, UR7, -R247 ;  /* 0x0000000709e97c23 */ /* 0x004fe200080108f7 */
[----:B------:R-:W-:Y:S01]  /*44e0*/  PLOP3.LUT P6, PT, PT, PT, UP0, 0x80, 0x8 ;  /* 0x000000000008781c */ /* 0x000fe20003fcf008 */
[----:B------:R-:W-:Y:S01]  /*44f0*/  FFMA.FTZ R19, R19, UR7, -R154 ;  /* 0x0000000713137c23 */ /* 0x000fe2000801089a */
[----:B------:R-:W-:Y:S01]  /*4500*/  FSEL R9, R228, RZ, P2 ;  /* 0x000000ffe4097208 */ /* 0x000fe20001000000 */
[----:B------:R-:W-:Y:S01]  /*4510*/  IMAD.WIDE.U32 R248, R229, -0x326172a9, RZ ;  /* 0xcd9e8d57e5f87825 */ /* 0x000fe200078e00ff */
[----:B------:R-:W-:Y:S01]  /*4520*/  PLOP3.LUT P2, PT, PT, PT, UP0, 0x80, 0x8 ;  /* 0x000000000008781c */ /* 0x000fe20003f4f008 */
[----:B------:R2:W3:Y:S01]  /*4530*/  MUFU.EX2 R228, R233 ;  /* 0x000000e900e47308 */ /* 0x0004e20000000800 */
[----:B------:R-:W-:Y:S01]  /*4540*/  LOP3.LUT R240, R240, UR31, R239, 0x96, !PT ;  /* 0x0000001ff0f07c12 */ /* 0x000fe2000f8e96ef */
[----:B------:R-:W-:Y:S01]  /*4550*/  FFMA.FTZ R241, R10, UR7, -R9 ;  /* 0x000000070af17c23 */ /* 0x000fe20008010809 */
[----:B------:R-:W-:Y:S01]  /*4560*/  LOP3.LUT R231, R242, UR31, R237, 0x96, !PT ;  /* 0x0000001ff2e77c12 */ /* 0x000fe2000f8e96ed */
[----:B------:R-:W-:Y:S01]  /*4570*/  IMAD.WIDE.U32 R242, R232, -0x326172a9, RZ ;  /* 0xcd9e8d57e8f27825 */ /* 0x000fe200078e00ff */
[----:B------:R-:W-:Y:S02]  /*4580*/  @P0 FSEL R24, R24, -INF , !P5 ;  /* 0xff80000018180808 */ /* 0x000fe40006800000 */
[----:B------:R-:W-:Y:S01]  /*4590*/  PLOP3.LUT P0, PT, PT, PT, UP0, 0x80, 0x8 ;  /* 0x000000000008781c */ /* 0x000fe20003f0f008 */
[----:B------:R-:W-:Y:S01]  /*45a0*/  FFMA.FTZ R239, R15, UR7, -R9 ;  /* 0x000000070fef7c23 */ /* 0x000fe20008010809 */
[----:B------:R-:W-:Y:S01]  /*45b0*/  LOP3.LUT R235, R230, UR34, R249, 0x96, !PT ;  /* 0x00000022e6eb7c12 */ /* 0x000fe2000f8e96f9 */
[----:B------:R-:W-:Y:S01]  /*45c0*/  FFMA.FTZ R230, R11, UR7, -R9 ;  /* 0x000000070be67c23 */ /* 0x000fe20008010809 */
[----:B------:R-:W-:Y:S01]  /*45d0*/  IMAD.WIDE.U32 R10, R240, -0x326172a9, RZ ;  /* 0xcd9e8d57f00a7825 */ /* 0x000fe200078e00ff */
[----:B------:R-:W-:Y:S01]  /*45e0*/  @P2 FSEL R22, R22, -INF , !P5 ;  /* 0xff80000016162808 */ /* 0x000fe20006800000 */
[----:B------:R-:W-:Y:S01]  /*45f0*/  MUFU.EX2 R229, R241 ;  /* 0x000000f100e57308 */ /* 0x000fe20000000800 */
[----:B------:R-:W-:Y:S02]  /*4600*/  PLOP3.LUT P2, PT, PT, PT, UP0, 0x80, 0x8 ;  /* 0x000000000008781c */ /* 0x000fe40003f4f008 */
[----:B------:R-:W-:Y:S01]  /*4610*/  LOP3.LUT R234, R234, UR34, R243, 0x96, !PT ;  /* 0x00000022eaea7c12 */ /* 0x000fe2000f8e96f3 */
[----:B--2---:R-:W-:Y:S01]  /*4620*/  IMAD.WIDE.U32 R232, R231, -0x326172a9, RZ ;  /* 0xcd9e8d57e7e87825 */ /* 0x004fe200078e00ff */
[----:B------:R-:W-:Y:S02]  /*4630*/  LOP3.LUT R240, R248, UR30, R11, 0x96, !PT ;  /* 0x0000001ef8f07c12 */ /* 0x000fe4000f8e960b */
[----:B------:R-:W-:Y:S01]  /*4640*/  @P0 FSEL R21, R21, -INF , !P3 ;  /* 0xff80000015150808 */ /* 0x000fe20005800000 */
[----:B------:R-:W-:Y:S01]  /*4650*/  FFMA.FTZ R231, R12, UR7, -R247 ;  /* 0x000000070ce77c23 */ /* 0x000fe200080108f7 */
[----:B------:R-:W-:Y:S01]  /*4660*/  PLOP3.LUT P0, PT, PT, PT, UP0, 0x80, 0x8 ;  /* 0x000000000008781c */ /* 0x000fe20003f0f008 */
[----:B------:R-:W-:Y:S01]  /*4670*/  MUFU.EX2 R230, R230 ;  /* 0x000000e600e67308 */ /* 0x000fe20000000800 */
[C---:B------:R-:W-:Y:S01]  /*4680*/  PRMT R249, R10.reuse, 0x7770, RZ ;  /* 0x000077700af97816 */ /* 0x040fe200000000ff */
[----:B------:R-:W-:Y:S01]  /*4690*/  FFMA.FTZ R21, R21, UR7, -R250 ;  /* 0x0000000715157c23 */ /* 0x000fe200080108fa */
[----:B------:R-:W-:Y:S01]  /*46a0*/  PRMT R248, R10, 0x7771, RZ ;  /* 0x000077710af87816 */ /* 0x000fe200000000ff */
[----:B------:R-:W-:Y:S01]  /*46b0*/  FFMA.FTZ R22, R22, UR7, -R154 ;  /* 0x0000000716167c23 */ /* 0x000fe2000801089a */
[----:B------:R-:W-:Y:S02]  /*46c0*/  @P2 FSEL R26, R26, -INF , !P5 ;  /* 0xff8000001a1a2808 */ /* 0x000fe40006800000 */
[----:B------:R-:W-:Y:S03]  /*46d0*/  PLOP3.LUT P2, PT, PT, PT, UP0, 0x80, 0x8 ;  /* 0x000000000008781c */ /* 0x000fe60003f4f008 */
[----:B------:R-:W-:Y:S01]  /*46e0*/  MUFU.EX2 R231, R231 ;  /* 0x000000e700e77308 */ /* 0x000fe20000000800 */
[----:B------:R-:W-:Y:S01]  /*46f0*/  PLOP3.LUT P5, PT, PT, PT, UP0, 0x80, 0x8 ;  /* 0x000000000008781c */ /* 0x000fe20003faf008 */
[----:B------:R-:W-:Y:S01]  /*4700*/  FFMA.FTZ R26, R26, UR7, -R9 ;  /* 0x000000071a1a7c23 */ /* 0x000fe20008010809 */
[C---:B------:R-:W-:Y:S02]  /*4710*/  PRMT R246, R10.reuse, 0x7772, RZ ;  /* 0x000077720af67816 */ /* 0x040fe400000000ff */
[----:B------:R-:W-:Y:S01]  /*4720*/  PRMT R245, R10, 0x7773, RZ ;  /* 0x000077730af57816 */ /* 0x000fe200000000ff */
[----:B------:R-:W-:Y:S01]  /*4730*/  IMAD.WIDE.U32 R10, R234, -0x2daee0ad, RZ ;  /* 0xd2511f53ea0a7825 */ /* 0x000fe200078e00ff */
[----:B------:R-:W-:Y:S03]  /*4740*/  @P0 FSEL R27, R27, -INF , !P3 ;  /* 0xff8000001b1b0808 */ /* 0x000fe60005800000 */
[----:B------:R2:W-:Y:S01]  /*4750*/  MUFU.EX2 R234, R239 ;  /* 0x000000ef00ea7308 */ /* 0x0005e20000000800 */
[----:B------:R-:W-:Y:S02]  /*4760*/  PLOP3.LUT P0, PT, PT, PT, UP0, 0x80, 0x8 ;  /* 0x000000000008781c */ /* 0x000fe40003f0f008 */
[----:B------:R-:W-:Y:S01]  /*4770*/  LOP3.LUT R237, R242, UR30, R233, 0x96, !PT ;  /* 0x0000001ef2ed7c12 */ /* 0x000fe2000f8e96e9 */
[--C-:B------:R-:W-:Y:S01]  /*4780*/  FFMA.FTZ R233, R14, UR7, -R9.reuse ;  /* 0x000000070ee97c23 */ /* 0x100fe20008010809 */
[----:B------:R-:W-:Y:S01]  /*4790*/  @P2 FSEL R25, R25, -INF , !P3 ;  /* 0xff80000019192808 */ /* 0x000fe20005800000 */
[----:B------:R-:W-:Y:S01]  /*47a0*/  IMAD.WIDE.U32 R14, R235, -0x2daee0ad, RZ ;  /* 0xd2511f53eb0e7825 */ /* 0x000fe200078e00ff */
[----:B------:R-:W-:Y:S02]  /*47b0*/  @P5 FSEL R23, R23, -INF , !P3 ;  /* 0xff80000017175808 */ /* 0x000fe40005800000 */
[----:B------:R-:W-:Y:S01]  /*47c0*/  PLOP3.LUT P2, PT, PT, PT, UP0, 0x80, 0x8 ;  /* 0x000000000008781c */ /* 0x000fe20003f4f008 */
[----:B------:R-:W-:Y:S01]  /*47d0*/  MUFU.EX2 R233, R233 ;  /* 0x000000e900e97308 */ /* 0x000fe20000000800 */
[----:B------:R-:W-:Y:S01]  /*47e0*/  PLOP3.LUT P3, PT, PT, PT, UP0, 0x80, 0x8 ;  /* 0x000000000008781c */ /* 0x000fe20003f6f008 */
[----:B------:R-:W-:Y:S01]  /*47f0*/  FFMA.FTZ R27, R27, UR7, -R9 ;  /* 0x000000071b1b7c23 */ /* 0x000fe20008010809 */
[----:B------:R-:W-:Y:S01]  /*4800*/  PLOP3.LUT P5, PT, PT, PT, UP0, 0x80, 0x8 ;  /* 0x000000000008781c */ /* 0x000fe20003faf008 */
[--C-:B------:R-:W-:Y:S01]  /*4810*/  FFMA.FTZ R235, R16, UR7, -R250.reuse ;  /* 0x0000000710eb7c23 */ /* 0x100fe200080108fa */
[----:B------:R-:W-:Y:S02]  /*4820*/  @P0 FSEL R34, R34, -INF , !P4 ;  /* 0xff80000022220808 */ /* 0x000fe40006000000 */
[----:B------:R-:W-:Y:S02]  /*4830*/  PLOP3.LUT P0, PT, PT, PT, UP0, 0x80, 0x8 ;  /* 0x000000000008781c */ /* 0x000fe40003f0f008 */
[----:B--2---:R-:W-:Y:S01]  /*4840*/  LOP3.LUT R239, R237, 0xffff, RZ, 0xc0, !PT ;  /* 0x0000ffffedef7812 */ /* 0x004fe200078ec0ff */
[----:B------:R-:W-:Y:S01]  /*4850*/  MUFU.EX2 R235, R235 ;  /* 0x000000eb00eb7308 */ /* 0x000fe20000000800 */
[----:B------:R-:W-:Y:S02]  /*4860*/  LOP3.LUT R251, R236, UR19, R11, 0x96, !PT ;  /* 0x00000013ecfb7c12 */ /* 0x000fe4000f8e960b */
[----:B------:R-:W-:Y:S02]  /*4870*/  @P2 FSEL R30, R30, -INF , !P4 ;  /* 0xff8000001e1e2808 */ /* 0x000fe40006000000 */
[----:B------:R-:W-:Y:S02]  /*4880*/  @P3 FSEL R32, R32, -INF , !P4 ;  /* 0xff80000020203808 */ /* 0x000fe40006000000 */
[----:B------:R-:W-:Y:S02]  /*4890*/  PLOP3.LUT P2, PT, PT, PT, UP0, 0x80, 0x8 ;  /* 0x000000000008781c */ /* 0x000fe40003f4f008 */
[----:B------:R-:W-:Y:S02]  /*48a0*/  PLOP3.LUT P3, PT, PT, PT, UP0, 0x80, 0x8 ;  /* 0x000000000008781c */ /* 0x000fe40003f6f008 */
[----:B------:R-:W-:Y:S02]  /*48b0*/  SHF.R.U32.HI R239, RZ, 0x8, R239 ;  /* 0x00000008ffef7819 */ /* 0x000fe400000116ef */
[----:B------:R-:W-:Y:S01]  /*48c0*/  @P6 ISETP.GE.AND P6, PT, R227, UR35, PT ;  /* 0x00000023e3006c0c */ /* 0x000fe2000bfc6270 */
[----:B------:R-:W-:Y:S01]  /*48d0*/  FFMA.FTZ R227, R8, UR7, -R247 ;  /* 0x0000000708e37c23 */ /* 0x000fe200080108f7 */
[----:B------:R-:W-:Y:S02]  /*48e0*/  LOP3.LUT R236, R237, 0xff, RZ, 0xc0, !PT ;  /* 0x000000ffedec7812 */ /* 0x000fe400078ec0ff */
[----:B------:R-:W-:Y:S01]  /*48f0*/  LOP3.LUT R252, R238, UR19, R15, 0x96, !PT ;  /* 0x00000013eefc7c12 */ /* 0x000fe2000f8e960f */
[--C-:B------:R-:W-:Y:S01]  /*4900*/  FFMA.FTZ R15, R20, UR7, -R250.reuse ;  /* 0x00000007140f7c23 */ /* 0x100fe200080108fa */
[----:B------:R-:W-:Y:S01]  /*4910*/  LOP3.LUT R239, R239, 0xffff, RZ, 0xc0, !PT ;  /* 0x0000ffffefef7812 */ /* 0x000fe200078ec0ff */
[----:B------:R-:W2:Y:S01]  /*4920*/  MUFU.EX2 R227, R227 ;  /* 0x000000e300e37308 */ /* 0x000ea20000000800 */
[--C-:B------:R-:W-:Y:S02]  /*4930*/  SHF.R.U32.HI R238, RZ, 0x18, R237.reuse ;  /* 0x00000018ffee7819 */ /* 0x100fe400000116ed */
[----:B------:R-:W-:Y:S02]  /*4940*/  @P5 FSEL R28, R28, -INF , !P4 ;  /* 0xff8000001c1c5808 */ /* 0x000fe40006000000 */
[----:B------:R-:W-:Y:S02]  /*4950*/  PRMT R237, R237, 0x7632, R237 ;  /* 0x00007632eded7816 */ /* 0x000fe400000000ed */
[----:B------:R-:W-:Y:S02]  /*4960*/  @P0 FSEL R33, R33, -INF , !P6 ;  /* 0xff80000021210808 */ /* 0x000fe40007000000 */
[----:B------:R-:W-:Y:S01]  /*4970*/  ISETP.LE.U32.AND P5, PT, R236, UR12, PT ;  /* 0x0000000cec007c0c */ /* 0x000fe2000bfa3070 */
[----:B------:R-:W-:Y:S01]  /*4980*/  FFMA.FTZ R236, R17, UR7, -R250 ;  /* 0x0000000711ec7c23 */ /* 0x000fe200080108fa */
[----:B------:R-:W-:Y:S02]  /*4990*/  ISETP.LE.U32.AND P0, PT, R239, UR12, PT ;  /* 0x0000000cef007c0c */ /* 0x000fe4000bf03070 */
[----:B------:R-:W-:Y:S02]  /*49a0*/  LOP3.LUT R239, R240, 0xffff, RZ, 0xc0, !PT ;  /* 0x0000fffff0ef7812 */ /* 0x000fe400078ec0ff */
[----:B------:R-:W-:Y:S01]  /*49b0*/  LOP3.LUT R237, R237, 0xff, RZ, 0xc0, !PT ;  /* 0x000000ffeded7812 */ /* 0x000fe200078ec0ff */
[----:B------:R-:W-:Y:S01]  /*49c0*/  MUFU.EX2 R236, R236 ;  /* 0x000000ec00ec7308 */ /* 0x000fe20000000800 */
[----:B------:R-:W-:Y:S02]  /*49d0*/  @P2 FSEL R29, R29, -INF , !P6 ;  /* 0xff8000001d1d2808 */ /* 0x000fe40007000000 */
[----:B------:R-:W-:Y:S02]  /*49e0*/  @P3 FSEL R31, R31, -INF , !P6 ;  /* 0xff8000001f1f3808 */ /* 0x000fe40007000000 */
[----:B------:R-:W-:Y:S01]  /*49f0*/  PLOP3.LUT P2, PT, PT, PT, UP0, 0x80, 0x8 ;  /* 0x000000000008781c */ /* 0x000fe20003f4f008 */
[----:B-1----:R-:W-:Y:S01]  /*4a00*/  @!P5 FADD.FTZ R223, -R223, -RZ ;  /* 0x800000ffdfdfd221 */ /* 0x002fe20000010100 */
[----:B------:R-:W-:Y:S01]  /*4a10*/  SHF.R.U32.HI R17, RZ, 0x8, R239 ;  /* 0x00000008ff117819 */ /* 0x000fe200000116ef */
[----:B------:R-:W-:Y:S01]  /*4a20*/  @!P0 FADD.FTZ R224, -R224, -RZ ;  /* 0x800000ffe0e08221 */ /* 0x000fe20000010100 */
[----:B------:R-:W-:Y:S01]  /*4a30*/  ISETP.LE.U32.AND P3, PT, R237, UR12, PT ;  /* 0x0000000ced007c0c */ /* 0x000fe2000bf63070 */
[----:B------:R-:W-:Y:S01]  /*4a40*/  MUFU.EX2 R239, R15 ;  /* 0x0000000f00ef7308 */ /* 0x000fe20000000800 */
[----:B------:R-:W-:Y:S02]  /*4a50*/  LOP3.LUT R17, R17, 0xffff, RZ, 0xc0, !PT ;  /* 0x0000ffff11117812 */ /* 0x000fe400078ec0ff */
[C---:B------:R-:W-:Y:S02]  /*4a60*/  PRMT R241, R232.reuse, 0x7770, RZ ;  /* 0x00007770e8f17816 */ /* 0x040fe400000000ff */
[C---:B------:R-:W-:Y:S02]  /*4a70*/  PRMT R244, R232.reuse, 0x7771, RZ ;  /* 0x00007771e8f47816 */ /* 0x040fe400000000ff */
[C---:B------:R-:W-:Y:S03]  /*4a80*/  PRMT R243, R232.reuse, 0x7773, RZ ;  /* 0x00007773e8f37816 */ /* 0x040fe600000000ff */
[----:B------:R-:W-:Y:S01]  /*4a90*/  MUFU.EX2 R237, R19 ;  /* 0x0000001300ed7308 */ /* 0x000fe20000000800 */
[----:B------:R-:W-:Y:S02]  /*4aa0*/  ISETP.LE.U32.AND P5, PT, R17, UR12, PT ;  /* 0x0000000c11007c0c */ /* 0x000fe4000bfa3070 */
[----:B------:R-:W-:Y:S01]  /*4ab0*/  PRMT R242, R232, 0x7772, RZ ;  /* 0x00007772e8f27816 */ /* 0x000fe200000000ff */
[----:B------:R-:W-:Y:S01]  /*4ac0*/  FFMA.FTZ R232, R13, UR7, -R247 ;  /* 0x000000070de87c23 */ /* 0x000fe200080108f7 */
[C---:B------:R-:W-:Y:S01]  /*4ad0*/  LOP3.LUT R13, R240.reuse, 0xff, RZ, 0xc0, !PT ;  /* 0x000000fff00d7812 */ /* 0x040fe200078ec0ff */
[----:B------:R-:W-:Y:S01]  /*4ae0*/  @!P3 FADD.FTZ R225, -R225, -RZ ;  /* 0x800000ffe1e1b221 */ /* 0x000fe20000010100 */
[----:B------:R-:W-:Y:S02]  /*4af0*/  @P2 FSEL R35, R35, -INF , !P6 ;  /* 0xff80000023232808 */ /* 0x000fe40007000000 */
[----:B------:R-:W-:Y:S01]  /*4b00*/  PRMT R11, R240, 0x7632, R11 ;  /* 0x00007632f00b7816 */ /* 0x000fe2000000000b */
[----:B------:R-:W1:Y:S01]  /*4b10*/  MUFU.EX2 R232, R232 ;  /* 0x000000e800e87308 */ /* 0x000e620000000800 */
[----:B------:R-:W-:Y:S02]  /*4b20*/  ISETP.LE.U32.AND P6, PT, R13, UR12, PT ;  /* 0x0000000c0d007c0c */ /* 0x000fe4000bfc3070 */
[----:B------:R-:W-:Y:S01]  /*4b30*/  ISETP.LE.U32.AND P3, PT, R249, UR12, PT ;  /* 0x0000000cf9007c0c */ /* 0x000fe2000bf63070 */
[----:B---3--:R-:W-:Y:S01]  /*4b40*/  @!P5 FADD.FTZ R228, -R228, -RZ ;  /* 0x800000ffe4e4d221 */ /* 0x008fe20000010100 */
[----:B------:R-:W-:Y:S02]  /*4b50*/  LOP3.LUT R11, R11, 0xff, RZ, 0xc0, !PT ;  /* 0x000000ff0b0b7812 */ /* 0x000fe400078ec0ff */
[----:B------:R-:W-:Y:S02]  /*4b60*/  ISETP.GT.U32.AND P5, PT, R248, UR12, PT ;  /* 0x0000000cf8007c0c */ /* 0x000fe4000bfa4070 */
[----:B------:R-:W-:Y:S02]  /*4b70*/  ISETP.LE.U32.AND P2, PT, R11, UR12, PT ;  /* 0x0000000c0b007c0c */ /* 0x000fe4000bf43070 */
[----:B------:R-:W-:Y:S02]  /*4b80*/  SHF.R.U32.HI R11, RZ, 0x18, R240 ;  /* 0x00000018ff0b7819 */ /* 0x000fe400000116f0 */
[----:B------:R3:W4:Y:S01]  /*4b90*/  MUFU.EX2 R240, R21 ;  /* 0x0000001500f07308 */ /* 0x0007220000000800 */
[----:B--2---:R-:W-:Y:S01]  /*4ba0*/  @!P6 FADD.FTZ R227, -R227, -RZ ;  /* 0x800000ffe3e3e221 */ /* 0x004fe20000010100 */
[----:B------:R-:W-:Y:S01]  /*4bb0*/  ISETP.GT.U32.AND P6, PT, R244, UR12, PT ;  /* 0x0000000cf4007c0c */ /* 0x000fe2000bfc4070 */
[----:B------:R-:W-:Y:S01]  /*4bc0*/  @!P3 FADD.FTZ R231, -R231, -RZ ;  /* 0x800000ffe7e7b221 */ /* 0x000fe20000010100 */
[----:B------:R-:W-:Y:S01]  /*4bd0*/  ISETP.GT.U32.AND P3, PT, R246, UR12, PT ;  /* 0x0000000cf6007c0c */ /* 0x000fe2000bf64070 */
[----:B------:R-:W-:Y:S01]  /*4be0*/  FFMA.FTZ R244, R23, UR7, -R154 ;  /* 0x0000000717f47c23 */ /* 0x000fe2000801089a */
[----:B------:R-:W-:Y:S01]  /*4bf0*/  LOP3.LUT R246, R251, 0xffff, RZ, 0xc0, !PT ;  /* 0x0000fffffbf67812 */ /* 0x000fe200078ec0ff */
[----:B-1----:R-:W-:Y:S01]  /*4c00*/  @P5 FADD.FTZ R232, -R232, -RZ ;  /* 0x800000ffe8e85221 */ /* 0x002fe20000010100 */
[----:B------:R-:W-:Y:S01]  /*4c10*/  ISETP.GT.U32.AND P5, PT, R245, UR12, PT ;  /* 0x0000000cf5007c0c */ /* 0x000fe2000bfa4070 */
[----:B------:R-:W-:Y:S01]  /*4c20*/  @!P2 FADD.FTZ R229, -R229, -RZ ;  /* 0x800000ffe5e5a221 */ /* 0x000fe20000010100 */
[----:B------:R-:W-:Y:S02]  /*4c30*/  SHF.R.U32.HI R249, RZ, 0x8, R246 ;  /* 0x00000008fff97819 */ /* 0x000fe400000116f6 */
[----:B------:R-:W-:Y:S01]  /*4c40*/  ISETP.GT.U32.AND P2, PT, R242, UR12, PT ;  /* 0x0000000cf2007c0c */ /* 0x000fe2000bf44070 */
[----:B------:R-:W-:Y:S01]  /*4c50*/  MUFU.EX2 R246, R27 ;  /* 0x0000001b00f67308 */ /* 0x000fe20000000800 */
[----:B------:R-:W-:Y:S01]  /*4c60*/  LOP3.LUT R249, R249, 0xffff, RZ, 0xc0, !PT ;  /* 0x0000fffff9f97812 */ /* 0x000fe200078ec0ff */
[----:B------:R-:W-:Y:S01]  /*4c70*/  @P6 FADD.FTZ R236, -R236, -RZ ;  /* 0x800000ffecec6221 */ /* 0x000fe20000010100 */
[----:B------:R-:W-:Y:S01]  /*4c80*/  LOP3.LUT R245, R251, 0xff, RZ, 0xc0, !PT ;  /* 0x000000fffbf57812 */ /* 0x000fe200078ec0ff */
[----:B------:R-:W-:Y:S01]  /*4c90*/  @P3 FADD.FTZ R233, -R233, -RZ ;  /* 0x800000ffe9e93221 */ /* 0x000fe20000010100 */
[----:B------:R-:W-:Y:S02]  /*4ca0*/  ISETP.LE.U32.AND P6, PT, R249, UR12, PT ;  /* 0x0000000cf9007c0c */ /* 0x000fe4000bfc3070 */
[--C-:B------:R-:W-:Y:S03]  /*4cb0*/  SHF.R.U32.HI R248, RZ, 0x18, R251.reuse ;  /* 0x00000018fff87819 */ /* 0x100fe600000116fb */
[----:B------:R1:W2:Y:S01]  /*4cc0*/  MUFU.EX2 R242, R244 ;  /* 0x000000f400f27308 */ /* 0x0002a20000000800 */
[----:B------:R-:W-:Y:S01]  /*4cd0*/  PRMT R251, R251, 0x7632, R251 ;  /* 0x00007632fbfb7816 */ /* 0x000fe200000000fb */
[----:B------:R-:W-:Y:S01]  /*4ce0*/  @P5 FADD.FTZ R234, -R234, -RZ ;  /* 0x800000ffeaea5221 */ /* 0x000fe20000010100 */
[----:B------:R-:W-:Y:S01]  /*4cf0*/  ISETP.LE.U32.AND P4, PT, R238, UR12, PT ;  /* 0x0000000cee007c0c */ /* 0x000fe2000bf83070 */
[----:B------:R-:W-:Y:S01]  /*4d00*/  FFMA.FTZ R238, R18, UR7, -R154 ;  /* 0x0000000712ee7c23 */ /* 0x000fe2000801089a */
[----:B------:R-:W-:Y:S02]  /*4d10*/  ISETP.LE.U32.AND P3, PT, R245, UR12, PT ;  /* 0x0000000cf5007c0c */ /* 0x000fe4000bf63070 */
[----:B------:R-:W-:Y:S03]  /*4d20*/  ISETP.LE.U32.AND P5, PT, R248, UR12, PT ;  /* 0x0000000cf8007c0c */ /* 0x000fe6000bfa3070 */
[----:B------:R-:W-:Y:S01]  /*4d30*/  MUFU.EX2 R245, R26 ;  /* 0x0000001a00f57308 */ /* 0x000fe20000000800 */
[----:B---3--:R-:W-:Y:S01]  /*4d40*/  LOP3.LUT R21, R251, 0xff, RZ, 0xc0, !PT ;  /* 0x000000fffb157812 */ /* 0x008fe200078ec0ff */
[----:B----4-:R-:W-:Y:S01]  /*4d50*/  @!P6 FADD.FTZ R240, -R240, -RZ ;  /* 0x800000fff0f0e221 */ /* 0x010fe20000010100 */
[C---:B------:R-:W-:Y:S02]  /*4d60*/  LOP3.LUT R248, R252.reuse, 0xff, RZ, 0xc0, !PT ;  /* 0x000000fffcf87812 */ /* 0x040fe400078ec0ff */
[C---:B------:R-:W-:Y:S02]  /*4d70*/  PRMT R249, R252.reuse, 0x7632, R249 ;  /* 0x00007632fcf97816 */ /* 0x040fe400000000f9 */
[----:B------:R-:W-:Y:S03]  /*4d80*/  LOP3.LUT R251, R252, 0xffff, RZ, 0xc0, !PT ;  /* 0x0000fffffcfb7812 */ /* 0x000fe600078ec0ff */
[----:B------:R-:W3:Y:S01]  /*4d90*/  MUFU.EX2 R238, R238 ;  /* 0x000000ee00ee7308 */ /* 0x000ee20000000800 */
[----:B------:R-:W-:Y:S01]  /*4da0*/  SHF.R.U32.HI R252, RZ, 0x18, R252 ;  /* 0x00000018fffc7819 */ /* 0x000fe200000116fc */
[----:B-1----:R-:W-:Y:S01]  /*4db0*/  FFMA.FTZ R244, R25, UR7, -R247 ;  /* 0x0000000719f47c23 */ /* 0x002fe200080108f7 */
[----:B------:R-:W-:Y:S01]  /*4dc0*/  SHF.R.U32.HI R251, RZ, 0x8, R251 ;  /* 0x00000008fffb7819 */ /* 0x000fe200000116fb */
[----:B------:R-:W-:Y:S01]  /*4dd0*/  @!P3 FADD.FTZ R239, -R239, -RZ ;  /* 0x800000ffefefb221 */ /* 0x000fe20000010100 */
[----:B------:R-:W-:Y:S01]  /*4de0*/  ISETP.LE.U32.AND P6, PT, R252, UR12, PT ;  /* 0x0000000cfc007c0c */ /* 0x000fe2000bfc3070 */
[----:B------:R-:W-:Y:S01]  /*4df0*/  @!P4 FADD.FTZ R226, -R226, -RZ ;  /* 0x800000ffe2e2c221 */ /* 0x000fe20000010100 */
[----:B------:R-:W-:Y:S03]  /*4e00*/  ISETP.LE.U32.AND P0, PT, R11, UR12, PT ;  /* 0x0000000c0b007c0c */ /* 0x000fe6000bf03070 */
[----:B------:R-:W1:Y:S01]  /*4e10*/  MUFU.EX2 R244, R244 ;  /* 0x000000f400f47308 */ /* 0x000e620000000800 */
[----:B------:R-:W-:Y:S01]  /*4e20*/  LOP3.LUT R251, R251, 0xffff, RZ, 0xc0, !PT ;  /* 0x0000fffffbfb7812 */ /* 0x000fe200078ec0ff */
[----:B--2---:R-:W-:Y:S01]  /*4e30*/  @!P5 FADD.FTZ R242, -R242, -RZ ;  /* 0x800000fff2f2d221 */ /* 0x004fe20000010100 */
[----:B------:R-:W-:Y:S01]  /*4e40*/  PRMT R18, R14, 0x7771, RZ ;  /* 0x000077710e127816 */ /* 0x000fe200000000ff */
[--C-:B------:R-:W-:Y:S01]  /*4e50*/  FFMA.FTZ R252, R34, UR7, -R154.reuse ;  /* 0x0000000722fc7c23 */ /* 0x100fe2000801089a */
[----:B------:R-:W-:Y:S01]  /*4e60*/  ISETP.LE.U32.AND P3, PT, R251, UR12, PT ;  /* 0x0000000cfb007c0c */ /* 0x000fe2000bf63070 */
[----:B------:R-:W-:Y:S01]  /*4e70*/  FFMA.FTZ R251, R30, UR7, -R9 ;  /* 0x000000071efb7c23 */ /* 0x000fe20008010809 */
[----:B------:R-:W-:Y:S01]  /*4e80*/  ISETP.LE.U32.AND P4, PT, R241, UR12, PT ;  /* 0x0000000cf1007c0c */ /* 0x000fe2000bf83070 */
[----:B------:R-:W-:Y:S02]  /*4e90*/  FFMA.FTZ R154, R35, UR7, -R154 ;  /* 0x00000007239a7c23 */ /* 0x000fe4000801089a */
[----:B------:R-:W2:Y:S01]  /*4ea0*/  MUFU.EX2 R241, R22 ;  /* 0x0000001600f17308 */ /* 0x000ea20000000800 */
[----:B------:R-:W-:Y:S01]  /*4eb0*/  @!P6 FADD.FTZ R246, -R246, -RZ ;  /* 0x800000fff6f6e221 */ /* 0x000fe20000010100 */
[----:B------:R-:W-:Y:S01]  /*4ec0*/  ISETP.GT.U32.AND P6, PT, R18, UR12, PT ;  /* 0x0000000c12007c0c */ /* 0x000fe2000bfc4070 */
[----:B------:R-:W-:Y:S01]  /*4ed0*/  @!P0 FADD.FTZ R230, -R230, -RZ ;  /* 0x800000ffe6e68221 */ /* 0x000fe20000010100 */
[----:B------:R-:W-:Y:S01]  /*4ee0*/  F2FP.RELU.F16.F32.PACK_AB R18, R224, R223 ;  /* 0x000000dfe012723e */ /* 0x000fe200000008ff */
[----:B---3--:R-:W-:Y:S01]  /*4ef0*/  @P2 FADD.FTZ R238, -R238, -RZ ;  /* 0x800000ffeeee2221 */ /* 0x008fe20000010100 */
[----:B------:R-:W-:Y:S01]  /*4f00*/  ISETP.GT.U32.AND P0, PT, R243, UR12, PT ;  /* 0x0000000cf3007c0c */ /* 0x000fe2000bf04070 */
[----:B------:R-:W-:Y:S01]  /*4f10*/  FFMA.FTZ R243, R24, UR7, -R247 ;  /* 0x0000000718f37c23 */ /* 0x000fe200080108f7 */
[C---:B------:R-:W-:Y:S01]  /*4f20*/  PRMT R15, R10.reuse, 0x7770, RZ ;  /* 0x000077700a0f7816 */ /* 0x040fe200000000ff */
[----:B------:R3:W-:Y:S01]  /*4f30*/  STS [R189], R18 ;  /* 0x00000012bd007388 */ /* 0x0007e20000000800 */
[----:B------:R-:W-:Y:S01]  /*4f40*/  PRMT R13, R10, 0x7771, RZ ;  /* 0x000077710a0d7816 */ /* 0x000fe200000000ff */
[----:B-1----:R-:W-:Y:S01]  /*4f50*/  @!P3 FADD.FTZ R244, -R244, -RZ ;  /* 0x800000fff4f4b221 */ /* 0x002fe20000010100 */
[C---:B------:R-:W-:Y:S01]  /*4f60*/  PRMT R11, R10.reuse, 0x7772, RZ ;  /* 0x000077720a0b7816 */ /* 0x040fe200000000ff */
[----:B------:R-:W-:Y:S01]  /*4f70*/  @!P4 FADD.FTZ R235, -R235, -RZ ;  /* 0x800000ffebebc221 */ /* 0x000fe20000010100 */
[----:B------:R-:W-:Y:S01]  /*4f80*/  PRMT R10, R10, 0x7773, RZ ;  /* 0x000077730a0a7816 */ /* 0x000fe200000000ff */
[----:B------:R-:W-:Y:S01]  /*4f90*/  MUFU.EX2 R243, R243 ;  /* 0x000000f300f37308 */ /* 0x000fe20000000800 */
[----:B------:R-:W-:Y:S01]  /*4fa0*/  ISETP.LE.U32.AND P2, PT, R21, UR12, PT ;  /* 0x0000000c15007c0c */ /* 0x000fe2000bf43070 */
[--C-:B------:R-:W-:Y:S01]  /*4fb0*/  FFMA.FTZ R21, R32, UR7, -R250.reuse ;  /* 0x0000000720157c23 */ /* 0x100fe200080108fa */
[----:B------:R-:W-:Y:S01]  /*4fc0*/  FFMA.FTZ R250, R33, UR7, -R250 ;  /* 0x0000000721fa7c23 */ /* 0x000fe200080108fa */
[----:B------:R-:W-:Y:S01]  /*4fd0*/  ISETP.GT.U32.AND P3, PT, R10, UR12, PT ;  /* 0x0000000c0a007c0c */ /* 0x000fe2000bf64070 */
[----:B------:R-:W-:Y:S01]  /*4fe0*/  @P0 FADD.FTZ R237, -R237, -RZ ;  /* 0x800000ffeded0221 */ /* 0x000fe20000010100 */
[----:B------:R-:W-:Y:S01]  /*4ff0*/  F2FP.RELU.F16.F32.PACK_AB R10, R226, R225 ;  /* 0x000000e1e20a723e */ /* 0x000fe200000008ff */
[----:B------:R-:W-:Y:S01]  /*5000*/  FFMA.FTZ R9, R31, UR7, -R9 ;  /* 0x000000071f097c23 */ /* 0x000fe20008010809 */
[----:B------:R-:W-:Y:S02]  /*5010*/  LOP3.LUT R249, R249, 0xff, RZ, 0xc0, !PT ;  /* 0x000000fff9f97812 */ /* 0x000fe400078ec0ff */
[----:B------:R-:W1:Y:S01]  /*5020*/  MUFU.EX2 R250, R250 ;  /* 0x000000fa00fa7308 */ /* 0x000e620000000800 */
[----:B------:R-:W-:Y:S01]  /*5030*/  ISETP.GT.U32.AND P5, PT, R13, UR12, PT ;  /* 0x0000000c0d007c0c */ /* 0x000fe2000bfa4070 */
[----:B------:R4:W-:Y:S01]  /*5040*/  STS [R189+0x400], R10 ;  /* 0x0004000abd007388 */ /* 0x0009e20000000800 */
[----:B------:R-:W-:Y:S01]  /*5050*/  ISETP.LE.U32.AND P0, PT, R249, UR12, PT ;  /* 0x0000000cf9007c0c */ /* 0x000fe2000bf03070 */
[----:B--2---:R-:W-:Y:S01]  /*5060*/  @!P2 FADD.FTZ R241, -R241, -RZ ;  /* 0x800000fff1f1a221 */ /* 0x004fe20000010100 */
[----:B------:R-:W-:Y:S05]  /*5070*/  ISETP.LE.U32.AND P2, PT, R15, UR12, PT ;  /* 0x0000000c0f007c0c */ /* 0x000fea000bf43070 */
[----:B------:R-:W2:Y:S01]  /*5080*/  MUFU.EX2 R249, R21 ;  /* 0x0000001500f97308 */ /* 0x000ea20000000800 */
[----:B------:R-:W-:Y:S02]  /*5090*/  F2FP.RELU.F16.F32.PACK_AB R26, R236, R235 ;  /* 0x000000ebec1a723e */ /* 0x000fe400000008ff */
[----:B------:R-:W-:Y:S02]  /*50a0*/  F2FP.RELU.F16.F32.PACK_AB R22, R237, R238 ;  /* 0x000000eeed16723e */ /* 0x000fe400000008ff */
[C---:B------:R-:W-:Y:S01]  /*50b0*/  PRMT R19, R14.reuse, 0x7770, RZ ;  /* 0x000077700e137816 */ /* 0x040fe200000000ff */
[----:B------:R-:W-:Y:S01]  /*50c0*/  STS [R199], R26 ;  /* 0x0000001ac7007388 */ /* 0x000fe20000000800 */
[C---:B------:R-:W-:Y:S03]  /*50d0*/  PRMT R17, R14.reuse, 0x7772, RZ ;  /* 0x000077720e117816 */ /* 0x040fe600000000ff */
[----:B------:R-:W4:Y:S01]  /*50e0*/  MUFU.EX2 R174, R154 ;  /* 0x0000009a00ae7308 */ /* 0x000f220000000800 */
[----:B------:R-:W-:Y:S01]  /*50f0*/  PRMT R14, R14, 0x7773, RZ ;  /* 0x000077730e0e7816 */ /* 0x000fe200000000ff */
[----:B------:R-:W-:Y:S01]  /*5100*/  STS [R199+0x400], R22 ;  /* 0x00040016c7007388 */ /* 0x000fe20000000800 */
[----:B------:R-:W-:Y:S01]  /*5110*/  F2FP.RELU.F16.F32.PACK_AB R34, R228, R227 ;  /* 0x000000e3e422723e */ /* 0x000fe200000008ff */
[----:B-1----:R-:W-:Y:S01]  /*5120*/  @P5 FADD.FTZ R250, -R250, -RZ ;  /* 0x800000fffafa5221 */ /* 0x002fe20000010100 */
[----:B------:R-:W-:Y:S01]  /*5130*/  F2FP.RELU.F16.F32.PACK_AB R30, R230, R229 ;  /* 0x000000e5e61e723e */ /* 0x000fe200000008ff */
[----:B------:R-:W-:Y:S01]  /*5140*/  @!P0 FADD.FTZ R245, -R245, -RZ ;  /* 0x800000fff5f58221 */ /* 0x000fe20000010100 */
[----:B------:R-:W-:Y:S01]  /*5150*/  ISETP.LE.U32.AND P4, PT, R248, UR12, PT ;  /* 0x0000000cf8007c0c */ /* 0x000fe2000bf83070 */
[----:B------:R-:W-:Y:S01]  /*5160*/  STS [R189+0x1000], R34 ;  /* 0x00100022bd007388 */ /* 0x000fe20000000800 */
[----:B------:R-:W-:Y:S01]  /*5170*/  ISETP.GT.U32.AND P5, PT, R14, UR12, PT ;  /* 0x0000000c0e007c0c */ /* 0x000fe2000bfa4070 */
[----:B--2---:R-:W-:Y:S01]  /*5180*/  @!P2 FADD.FTZ R249, -R249, -RZ ;  /* 0x800000fff9f9a221 */ /* 0x004fe20000010100 */
[----:B---3--:R-:W-:Y:S01]  /*5190*/  F2FP.RELU.F16.F32.PACK_AB R18, R232, R231 ;  /* 0x000000e7e812723e */ /* 0x008fe200000008ff */
[----:B------:R-:W-:Y:S01]  /*51a0*/  STS [R189+0x1400], R30 ;  /* 0x0014001ebd007388 */ /* 0x000fe20000000800 */
[----:B------:R-:W-:Y:S01]  /*51b0*/  F2FP.RELU.F16.F32.PACK_AB R14, R234, R233 ;  /* 0x000000e9ea0e723e */ /* 0x000fe200000008ff */
[----:B------:R-:W1:Y:S01]  /*51c0*/  MUFU.EX2 R252, R252 ;  /* 0x000000fc00fc7308 */ /* 0x000e620000000800 */
[----:B------:R-:W-:Y:S01]  /*51d0*/  F2FP.RELU.F16.F32.PACK_AB R15, R240, R239 ;  /* 0x000000eff00f723e */ /* 0x000fe200000008ff */
[----:B------:R2:W-:Y:S01]  /*51e0*/  STS [R199+0x1000], R18 ;  /* 0x00100012c7007388 */ /* 0x0005e20000000800 */
[----:B------:R-:W-:Y:S01]  /*51f0*/  F2FP.RELU.F16.F32.PACK_AB R13, R242, R241 ;  /* 0x000000f1f20d723e */ /* 0x000fe200000008ff */
[--C-:B------:R-:W-:Y:S01]  /*5200*/  FFMA.FTZ R248, R28, UR7, -R247.reuse ;  /* 0x000000071cf87c23 */ /* 0x100fe200080108f7 */
[----:B----4-:R-:W-:Y:S01]  /*5210*/  F2FP.RELU.F16.F32.PACK_AB R10, R250, R249 ;  /* 0x000000f9fa0a723e */ /* 0x010fe200000008ff */
[----:B------:R3:W-:Y:S01]  /*5220*/  STS [R199+0x1400], R14 ;  /* 0x0014000ec7007388 */ /* 0x0007e20000000800 */
[----:B------:R-:W-:Y:S01]  /*5230*/  FFMA.FTZ R247, R29, UR7, -R247 ;  /* 0x000000071df77c23 */ /* 0x000fe200080108f7 */
[----:B------:R-:W-:Y:S01]  /*5240*/  @!P4 FADD.FTZ R243, -R243, -RZ ;  /* 0x800000fff3f3c221 */ /* 0x000fe20000010100 */
[----:B------:R-:W-:Y:S01]  /*5250*/  ISETP.GT.U32.AND P4, PT, R11, UR12, PT ;  /* 0x0000000c0b007c0c */ /* 0x000fe2000bf84070 */
[----:B------:R-:W-:Y:S01]  /*5260*/  STS [R192], R15 ;  /* 0x0000000fc0007388 */ /* 0x000fe20000000800 */
[----:B------:R-:W4:Y:S01]  /*5270*/  MUFU.EX2 R184, R9 ;  /* 0x0000000900b87308 */ /* 0x000f220000000800 */
[----:B------:R-:W-:Y:S01]  /*5280*/  ISETP.LE.U32.AND P0, PT, R19, UR12, PT ;  /* 0x0000000c13007c0c */ /* 0x000fe2000bf03070 */
[----:B------:R-:W-:Y:S01]  /*5290*/  @P3 FADD.FTZ R174, -R174, -RZ ;  /* 0x800000ffaeae3221 */ /* 0x000fe20000010100 */
[----:B------:R-:W-:Y:S01]  /*52a0*/  STS [R192+0x400], R13 ;  /* 0x0004000dc0007388 */ /* 0x000fe20000000800 */
[----:B------:R-:W-:Y:S02]  /*52b0*/  ISETP.GT.U32.AND P2, PT, R17, UR12, PT ;  /* 0x0000000c11007c0c */ /* 0x000fe4000bf44070 */
[----:B------:R-:W-:Y:S01]  /*52c0*/  F2FP.RELU.F16.F32.PACK_AB R11, R244, R243 ;  /* 0x000000f3f40b723e */ /* 0x000fe200000008ff */
[----:B------:R3:W-:Y:S03]  /*52d0*/  STS [R175], R10 ;  /* 0x0000000aaf007388 */ /* 0x0007e60000000800 */
[----:B------:R-:W3:Y:S01]  /*52e0*/  MUFU.EX2 R248, R248 ;  /* 0x000000f800f87308 */ /* 0x000ee20000000800 */
[----:B------:R-:W-:Y:S01]  /*52f0*/  FSETP.GE.FTZ.AND P3, PT, R239, RZ, PT ;  /* 0x000000ffef00720b */ /* 0x000fe20003f76000 */
[----:B-1----:R-:W-:Y:S08]  /*5300*/  @P4 FADD.FTZ R252, -R252, -RZ ;  /* 0x800000fffcfc4221 */ /* 0x002ff00000010100 */
[----:B------:R-:W1:Y:S01]  /*5310*/  MUFU.EX2 R247, R247 ;  /* 0x000000f700f77308 */ /* 0x000e620000000800 */
[----:B--2---:R-:W-:Y:S01]  /*5320*/  F2FP.RELU.F16.F32.PACK_AB R18, R174, R252 ;  /* 0x000000fcae12723e */ /* 0x004fe200000008ff */
[----:B----4-:R-:W-:Y:S01]  /*5330*/  @P5 FADD.FTZ R184, -R184, -RZ ;  /* 0x800000ffb8b85221 */ /* 0x010fe20000010100 */
[----:B------:R-:W-:Y:S03]  /*5340*/  F2FP.RELU.F16.F32.PACK_AB R9, R246, R245 ;  /* 0x000000f5f609723e */ /* 0x000fe600000008ff */
[----:B------:R-:W-:Y:S04]  /*5350*/  STS [R175+0x400], R18 ;  /* 0x00040012af007388 */ /* 0x000fe80000000800 */
[----:B------:R-:W2:Y:S01]  /*5360*/  MUFU.EX2 R251, R251 ;  /* 0x000000fb00fb7308 */ /* 0x000ea20000000800 */
[----:B---3--:R-:W-:Y:S01]  /*5370*/  @!P0 FADD.FTZ R248, -R248, -RZ ;  /* 0x800000fff8f88221 */ /* 0x008fe20000010100 */
[----:B------:R-:W-:Y:S01]  /*5380*/  STS [R192+0x1000], R11 ;  /* 0x0010000bc0007388 */ /* 0x000fe20000000800 */
[----:B------:R-:W-:Y:S03]  /*5390*/  FSETP.GE.FTZ.AND P0, PT, R224, RZ, PT ;  /* 0x000000ffe000720b */ /* 0x000fe60003f16000 */
[----:B------:R-:W-:Y:S01]  /*53a0*/  STS [R192+0x1400], R9 ;  /* 0x00140009c0007388 */ /* 0x000fe20000000800 */
[----:B-1----:R-:W-:Y:S05]  /*53b0*/  @P6 FADD.FTZ R247, -R247, -RZ ;  /* 0x800000fff7f76221 */ /* 0x002fea0000010100 */
[----:B------:R-:W-:Y:S01]  /*53c0*/  F2FP.RELU.F16.F32.PACK_AB R14, R247, R248 ;  /* 0x000000f8f70e723e */ /* 0x000fe200000008ff */
[----:B--2---:R-:W-:Y:S01]  /*53d0*/  @P2 FADD.FTZ R251, -R251, -RZ ;  /* 0x800000fffbfb2221 */ /* 0x004fe20000010100 */
        /* <DEDUP_REMOVED lines=74> */
[C---:B------:R-:W-:Y:S04]  /*5880*/  HMMA.16816.F32 R24, R152.reuse, R140, R24 ;  /* 0x0000008c9818723c */ /* 0x040fe80000001818 */
[C---:B------:R-:W-:Y:S04]  /*5890*/  FADD.FTZ R17, -R222.reuse, R17 ;  /* 0x00000011de117221 */ /* 0x040fe80000010100 */
[-C--:B------:R-:W-:Y:S03]  /*58a0*/  HMMA.16816.F32 R28, R152, R142.reuse, R28 ;  /* 0x0000008e981c723c */ /* 0x080fe6000000181c */
[-C--:B------:R-:W-:Y:S01]  /*58b0*/  FSEL R154, R157, R222.reuse, P2 ;  /* 0x000000de9d9a7208 */ /* 0x080fe20001000000 */
[C---:B------:R-:W-:Y:S01]  /*58c0*/  FADD.FTZ R155, -R222.reuse, R5 ;  /* 0x00000005de9b7221 */ /* 0x040fe20000010100 */
[----:B------:R-:W-:Y:S01]  /*58d0*/  FSETP.GE.FTZ.AND P2, PT, R235, RZ, PT ;  /* 0x000000ffeb00720b */ /* 0x000fe20003f56000 */
[----:B------:R-:W-:Y:S02]  /*58e0*/  FADD.FTZ R21, -R222, R21 ;  /* 0x00000015de157221 */ /* 0x000fe40000010100 */
        /* <DEDUP_REMOVED lines=13> */
[----:B------:R-:W-:Y:S01]  /*59c0*/  FADD.FTZ R17, -R222, R32 ;  /* 0x00000020de117221 */ /* 0x000fe20000010100 */
[----:B------:R-:W-:Y:S01]  /*59d0*/  FADD.FTZ R223, -R221, R7 ;  /* 0x00000007dddf7221 */ /* 0x000fe20000010100 */
[----:B------:R-:W-:Y:S01]  /*59e0*/  FMUL.FTZ R235, R235, R154 ;  /* 0x0000009aebeb7220 */ /* 0x000fe20000410000 */
[-C--:B------:R-:W-:Y:S02]  /*59f0*/  FSEL R154, R155, R222.reuse, P3 ;  /* 0x000000de9b9a7208 */ /* 0x080fe40001800000 */
[----:B------:R-:W-:Y:S02]  /*5a00*/  FSEL R21, R21, R222, P2 ;  /* 0x000000de15157208 */ /* 0x000fe40001000000 */
[----:B------:R-:W-:Y:S01]  /*5a10*/  FSETP.GE.FTZ.AND P2, PT, R249, RZ, PT ;  /* 0x000000fff900720b */ /* 0x000fe20003f56000 */
[----:B------:R-:W-:Y:S01]  /*5a20*/  FMUL.FTZ R239, R239, R154 ;  /* 0x0000009aefef7220 */ /* 0x000fe20000410000 */
[----:B------:R-:W-:Y:S01]  /*5a30*/  F2FP.F16.F32.PACK_AB R236, R236, R235 ;  /* 0x000000ebecec723e */ /* 0x000fe200000000ff */
[----:B------:R-:W-:Y:S01]  /*5a40*/  FMUL.FTZ R240, R240, R21 ;  /* 0x00000015f0f07220 */ /* 0x000fe20000410000 */
[----:B------:R-:W-:Y:S01]  /*5a50*/  FSEL R154, R17, R222, P2 ;  /* 0x000000de119a7208 */ /* 0x000fe20001000000 */
[----:B------:R-:W-:Y:S01]  /*5a60*/  @P0 FADD.FTZ R222, -R222, R33 ;  /* 0x00000021dede0221 */ /* 0x000fe20000010100 */
[----:B------:R-:W-:Y:S02]  /*5a70*/  FSETP.GE.FTZ.AND P2, PT, R225, RZ, PT ;  /* 0x000000ffe100720b */ /* 0x000fe40003f56000 */
[----:B------:R-:W-:Y:S01]  /*5a80*/  F2FP.F16.F32.PACK_AB R239, R240, R239 ;  /* 0x000000eff0ef723e */ /* 0x000fe200000000ff */
[----:B------:R-:W-:Y:S01]  /*5a90*/  FADD.FTZ R240, -R221, R6 ;  /* 0x00000006ddf07221 */ /* 0x000fe20000010100 */
[----:B------:R-:W-:Y:S01]  /*5aa0*/  FSETP.GE.FTZ.AND P0, PT, R226, RZ, PT ;  /* 0x000000ffe200720b */ /* 0x000fe20003f16000 */
[----:B------:R-:W-:Y:S01]  /*5ab0*/  FMUL.FTZ R249, R249, R154 ;  /* 0x0000009af9f97220 */ /* 0x000fe20000410000 */
[----:B------:R-:W-:Y:S02]  /*5ac0*/  FMUL.FTZ R222, R250, R222 ;  /* 0x000000defade7220 */ /* 0x000fe40000410000 */
[-C--:B------:R-:W-:Y:S02]  /*5ad0*/  FSEL R240, R240, R221.reuse, P2 ;  /* 0x000000ddf0f07208 */ /* 0x080fe40001000000 */
[----:B------:R-:W-:Y:S01]  /*5ae0*/  FSEL R223, R223, R221, P0 ;  /* 0x000000dddfdf7208 */ /* 0x000fe20000000000 */
[----:B------:R-:W-:Y:S06]  /*5af0*/  BRA.U !UP1, `(.L_x_1151) ;  /* 0x0000000109847547 */ /* 0x000fec000b800000 */
[----:B------:R-:W-:Y:S01]  /*5b00*/  IADD3 R4, P0, PT, RZ, -UR32, RZ ;  /* 0x80000020ff047c10 */ /* 0x000fe2000ff1e0ff */
[----:B------:R-:W-:Y:S01]  /*5b10*/  ULOP3.LUT UR16, UR39, 0x1, URZ, 0xc0, !UPT ;  /* 0x0000000127107892 */ /* 0x000fe2000f8ec0ff */
[----:B------:R-:W-:Y:S02]  /*5b20*/  ISETP.GE.AND P3, PT, R190, UR4, PT ;  /* 0x00000004be007c0c */ /* 0x000fe4000bf66270 */
[----:B------:R-:W-:Y:S01]  /*5b30*/  ISETP.GE.AND P2, PT, R187, UR4, PT ;  /* 0x00000004bb007c0c */ /* 0x000fe2000bf46270 */
[----:B------:R-:W-:Y:S01]  /*5b40*/  IMAD.X R5, RZ, RZ, ~UR11, P0 ;  /* 0x8000000bff057e24 */ /* 0x000fe200080e06ff */
[----:B------:R-:W-:Y:S01]  /*5b50*/  UISETP.NE.U32.AND UP2, UPT, UR16, 0x1, UPT ;  /* 0x000000011000788c */ /* 0x000fe2000bf45070 */
[----:B------:R-:W-:Y:S03]  /*5b60*/  ISETP.GE.AND P0, PT, R186, UR4, PT ;  /* 0x00000004ba007c0c */ /* 0x000fe6000bf06270 */
[----:B------:R-:W-:Y:S01]  /*5b70*/  SHF.R.S64 R7, R4, 0x1f, R5 ;  /* 0x0000001f04077819 */ /* 0x000fe20000001005 */
[----:B------:R-:W-:Y:S03]  /*5b80*/  USEL UR16, UR21, 0x3000, !UP2 ;  /* 0x0000300015107887 */ /* 0x000fe6000d000000 */
[----:B------:R-:W-:Y:S03]  /*5b90*/  IADD3 R218, P4, PT, R218, R7, RZ ;  /* 0x00000007dada7210 */ /* 0x000fe60007f9e0ff */
[----:B------:R-:W-:Y:S01]  /*5ba0*/  VIADD R202, R202, UR16 ;  /* 0x00000010caca7c36 */ /* 0x000fe20008000000 */
[----:B------:R-:W-:Y:S01]  /*5bb0*/  LEA.HI.X.SX32 R219, R5, R219, 0x1, P4 ;  /* 0x000000db05db7211 */ /* 0x000fe200020f0eff */
[----:B------:R-:W-:Y:S02]  /*5bc0*/  VIADD R208, R208, UR16 ;  /* 0x00000010d0d07c36 */ /* 0x000fe40008000000 */
[----:B------:R-:W-:Y:S02]  /*5bd0*/  VIADD R177, R177, UR16 ;  /* 0x00000010b1b17c36 */ /* 0x000fe40008000000 */
        /* <DEDUP_REMOVED lines=19> */
.L_x_1151:
        /* <DEDUP_REMOVED lines=19> */
[----:B-----5:R-:W-:Y:S01]  /*5e40*/  FADD.FTZ R5, -R220, R8 ;  /* 0x00000008dc057221 */ /* 0x020fe20000010100 */
        /* <DEDUP_REMOVED lines=11> */
[----:B------:R-:W-:Y:S01]  /*5f00*/  FADD.FTZ R10, -R211, R10 ;  /* 0x0000000ad30a7221 */ /* 0x000fe20000010100 */
[----:B------:R-:W-:Y:S01]  /*5f10*/  FSETP.GE.FTZ.AND P2, PT, R228, RZ, PT ;  /* 0x000000ffe400720b */ /* 0x000fe20003f56000 */
[----:B------:R-:W-:Y:S01]  /*5f20*/  @P0 FADD.FTZ R221, -R221, R35 ;  /* 0x00000023dddd0221 */ /* 0x000fe20000010100 */
[----:B------:R-:W-:Y:S01]  /*5f30*/  F2FP.F16.F32.PACK_AB R19, R7, R22 ;  /* 0x000000160713723e */ /* 0x000fe200000000ff */
[C---:B------:R-:W-:Y:S01]  /*5f40*/  FADD.FTZ R7, -R220.reuse, R12 ;  /* 0x0000000cdc077221 */ /* 0x040fe20000010100 */
[----:B------:R-:W-:Y:S01]  /*5f50*/  FSETP.GE.FTZ.AND P0, PT, R231, RZ, PT ;  /* 0x000000ffe700720b */ /* 0x000fe20003f16000 */
[----:B------:R-:W-:Y:S01]  /*5f60*/  FADD.FTZ R12, -R211, R11 ;  /* 0x0000000bd30c7221 */ /* 0x000fe20000010100 */
[-C--:B------:R-:W-:Y:S01]  /*5f70*/  FSEL R6, R5, R220.reuse, P3 ;  /* 0x000000dc05067208 */ /* 0x080fe20001800000 */
[C---:B------:R-:W-:Y:S01]  /*5f80*/  FADD.FTZ R5, -R220.reuse, R13 ;  /* 0x0000000ddc057221 */ /* 0x040fe20000010100 */
[-C--:B------:R-:W-:Y:S01]  /*5f90*/  FSEL R8, R7, R220.reuse, P0 ;  /* 0x000000dc07087208 */ /* 0x080fe20000000000 */
[C---:B------:R-:W-:Y:S01]  /*5fa0*/  FADD.FTZ R7, -R220.reuse, R24 ;  /* 0x00000018dc077221 */ /* 0x040fe20000010100 */
[----:B------:R-:W-:Y:S01]  /*5fb0*/  FSETP.GE.FTZ.AND P0, PT, R247, RZ, PT ;  /* 0x000000fff700720b */ /* 0x000fe20003f16000 */
[----:B------:R-:W-:Y:S01]  /*5fc0*/  FADD.FTZ R13, -R220, R28 ;  /* 0x0000001cdc0d7221 */ /* 0x000fe20000010100 */
[----:B------:R-:W-:Y:S01]  /*5fd0*/  FSEL R9, R9, R220, P2 ;  /* 0x000000dc09097208 */ /* 0x000fe20001000000 */
[----:B------:R-:W-:Y:S01]  /*5fe0*/  FMUL.FTZ R8, R231, R8 ;  /* 0x00000008e7087220 */ /* 0x000fe20000410000 */
[----:B------:R-:W-:Y:S01]  /*5ff0*/  FSETP.GE.FTZ.AND P4, PT, R243, RZ, PT ;  /* 0x000000fff300720b */ /* 0x000fe20003f96000 */
[----:B------:R-:W-:Y:S01]  /*6000*/  FADD.FTZ R14, -R211, R14 ;  /* 0x0000000ed30e7221 */ /* 0x000fe20000010100 */
[----:B------:R-:W-:Y:S01]  /*6010*/  FSETP.GE.FTZ.AND P3, PT, R244, RZ, PT ;  /* 0x000000fff400720b */ /* 0x000fe20003f76000 */
[----:B------:R-:W-:Y:S01]  /*6020*/  FMUL.FTZ R6, R227, R6 ;  /* 0x00000006e3067220 */ /* 0x000fe20000410000 */
[----:B------:R-:W-:Y:S01]  /*6030*/  FSETP.GE.FTZ.AND P2, PT, R232, RZ, PT ;  /* 0x000000ffe800720b */ /* 0x000fe20003f56000 */
[----:B------:R-:W-:Y:S01]  /*6040*/  FMUL.FTZ R9, R228, R9 ;  /* 0x00000009e4097220 */ /* 0x000fe20000410000 */
[-C--:B--2---:R-:W-:Y:S01]  /*6050*/  FSEL R4, R7, R220.reuse, P4 ;  /* 0x000000dc07047208 */ /* 0x084fe20002000000 */
[----:B------:R-:W-:Y:S01]  /*6060*/  STS [R199+-0x4000], R236 ;  /* 0xffc000ecc7007388 */ /* 0x000fe20000000800 */
[-C--:B------:R-:W-:Y:S01]  /*6070*/  FSEL R25, R25, R220.reuse, P3 ;  /* 0x000000dc19197208 */ /* 0x080fe20001800000 */
[----:B------:R-:W-:Y:S01]  /*6080*/  FADD.FTZ R26, -R211, R26 ;  /* 0x0000001ad31a7221 */ /* 0x000fe20000010100 */
[----:B------:R-:W-:Y:S01]  /*6090*/  FSEL R5, R5, R220, P2 ;  /* 0x000000dc05057208 */ /* 0x000fe20001000000 */
[----:B------:R-:W-:Y:S01]  /*60a0*/  FMUL.FTZ R4, R243, R4 ;  /* 0x00000004f3047220 */ /* 0x000fe20000410000 */
[----:B------:R-:W-:Y:S01]  /*60b0*/  FSETP.GE.FTZ.AND P2, PT, R248, RZ, PT ;  /* 0x000000fff800720b */ /* 0x000fe20003f56000 */
[----:B------:R-:W-:Y:S01]  /*60c0*/  FMUL.FTZ R25, R244, R25 ;  /* 0x00000019f4197220 */ /* 0x000fe20000410000 */
[----:B------:R-:W-:Y:S01]  /*60d0*/  FSETP.GE.FTZ.AND P5, PT, R234, RZ, PT ;  /* 0x000000ffea00720b */ /* 0x000fe20003fb6000 */
        /* <DEDUP_REMOVED lines=8> */
[----:B------:R-:W-:Y:S01]  /*6160*/  FADD.FTZ R4, -R211, R15 ;  /* 0x0000000fd3047221 */ /* 0x000fe20000010100 */
[----:B------:R-:W-:Y:S01]  /*6170*/  F2FP.F16.F32.PACK_AB R8, R5, R8 ;  /* 0x000000080508723e */ /* 0x000fe200000000ff */
[----:B------:R-:W-:Y:S01]  /*6180*/  FMUL.FTZ R174, R174, R221 ;  /* 0x000000ddaeae7220 */ /* 0x000fe20000410000 */
[----:B------:R-:W-:Y:S01]  /*6190*/  FSEL R10, R10, R211, P2 ;  /* 0x000000d30a0a7208 */ /* 0x000fe20001000000 */
[----:B------:R-:W-:Y:S01]  /*61a0*/  FMUL.FTZ R13, R248, R13 ;  /* 0x0000000df80d7220 */ /* 0x000fe20000410000 */
[-C--:B------:R-:W-:Y:S01]  /*61b0*/  FSEL R5, R12, R211.reuse, P0 ;  /* 0x000000d30c057208 */ /* 0x080fe20000000000 */
[----:B------:R-:W-:Y:S01]  /*61c0*/  FADD.FTZ R12, -R211, R27 ;  /* 0x0000001bd30c7221 */ /* 0x000fe20000010100 */
[----:B------:R-:W-:Y:S01]  /*61d0*/  FSETP.GE.FTZ.AND P2, PT, R233, RZ, PT ;  /* 0x000000ffe900720b */ /* 0x000fe20003f56000 */
[----:B------:R-:W-:Y:S01]  /*61e0*/  FMUL.FTZ R10, R229, R10 ;  /* 0x0000000ae50a7220 */ /* 0x000fe20000410000 */
[----:B------:R-:W-:Y:S01]  /*61f0*/  FSEL R7, R4, R211, P5 ;  /* 0x000000d304077208 */ /* 0x000fe20002800000 */
[----:B------:R-:W-:Y:S01]  /*6200*/  FMUL.FTZ R5, R230, R5 ;  /* 0x00000005e6057220 */ /* 0x000fe20000410000 */
[----:B------:R-:W-:Y:S01]  /*6210*/  FSEL R14, R14, R211, P2 ;  /* 0x000000d30e0e7208 */ /* 0x000fe20001000000 */
[----:B------:R-:W-:Y:S01]  /*6220*/  FMUL.FTZ R220, R247, R220 ;  /* 0x000000dcf7dc7220 */ /* 0x000fe20000410000 */
[----:B------:R-:W-:Y:S01]  /*6230*/  FSETP.GE.FTZ.AND P0, PT, R184, RZ, PT ;  /* 0x000000ffb800720b */ /* 0x000fe20003f16000 */
[----:B------:R-:W-:Y:S01]  /*6240*/  FMUL.FTZ R7, R234, R7 ;  /* 0x00000007ea077220 */ /* 0x000fe20000410000 */
[----:B------:R-:W-:Y:S01]  /*6250*/  F2FP.F16.F32.PACK_AB R6, R9, R6 ;  /* 0x000000060906723e */ /* 0x000fe200000000ff */
[----:B------:R-:W-:Y:S01]  /*6260*/  FMUL.FTZ R14, R233, R14 ;  /* 0x0000000ee90e7220 */ /* 0x000fe20000410000 */
[----:B------:R-:W-:Y:S01]  /*6270*/  F2FP.F16.F32.PACK_AB R10, R5, R10 ;  /* 0x0000000a050a723e */ /* 0x000fe200000000ff */
[----:B------:R-:W-:Y:S01]  /*6280*/  IMAD R163, R194, UR6, RZ ;  /* 0x00000006c2a37c24 */ /* 0x000fe2000f8e02ff */
[----:B------:R-:W-:Y:S01]  /*6290*/  FSETP.GE.FTZ.AND P3, PT, R246, RZ, PT ;  /* 0x000000fff600720b */ /* 0x000fe20003f76000 */
[----:B------:R-:W-:Y:S01]  /*62a0*/  STS [R189+-0x3000], R6 ;  /* 0xffd00006bd007388 */ /* 0x000fe20000000800 */
[----:B------:R-:W-:Y:S02]  /*62b0*/  FSETP.GE.FTZ.AND P4, PT, R245, RZ, PT ;  /* 0x000000fff500720b */ /* 0x000fe40003f96000 */
[----:B------:R-:W-:Y:S02]  /*62c0*/  F2FP.F16.F32.PACK_AB R14, R7, R14 ;  /* 0x0000000e070e723e */ /* 0x000fe400000000ff */
[----:B------:R-:W-:Y:S01]  /*62d0*/  STS [R189+-0x2c00], R10 ;  /* 0xffd4000abd007388 */ /* 0x000fe20000000800 */
[-C--:B------:R-:W-:Y:S02]  /*62e0*/  FSEL R9, R12, R211.reuse, P3 ;  /* 0x000000d30c097208 */ /* 0x080fe40001800000 */
[----:B------:R-:W-:Y:S02]  /*62f0*/  FSEL R26, R26, R211, P4 ;  /* 0x000000d31a1a7208 */ /* 0x000fe40002000000 */
[----:B------:R-:W-:Y:S01]  /*6300*/  STS [R199+-0x3000], R8 ;  /* 0xffd00008c7007388 */ /* 0x000fe20000000800 */
[----:B------:R-:W-:Y:S01]  /*6310*/  FSETP.GE.FTZ.AND P2, PT, R251, RZ, PT ;  /* 0x000000fffb00720b */ /* 0x000fe20003f56000 */
[----:B------:R-:W-:Y:S01]  /*6320*/  FMUL.FTZ R9, R246, R9 ;  /* 0x00000009f6097220 */ /* 0x000fe20000410000 */
[----:B------:R-:W-:Y:S02]  /*6330*/  F2FP.F16.F32.PACK_AB R174, R174, R17 ;  /* 0x00000011aeae723e */ /* 0x000fe400000000ff */
[----:B------:R-:W-:Y:S01]  /*6340*/  STS [R199+-0x2c00], R14 ;  /* 0xffd4000ec7007388 */ /* 0x000fe20000000800 */
[----:B------:R-:W-:Y:S01]  /*6350*/  FSEL R30, R30, R211, P2 ;  /* 0x000000d31e1e7208 */ /* 0x000fe20001000000 */
[----:B------:R-:W-:Y:S01]  /*6360*/  @P0 FADD.FTZ R211, -R211, R31 ;  /* 0x0000001fd3d30221 */ /* 0x000fe20000010100 */
[----:B------:R-:W-:Y:S01]  /*6370*/  FMUL.FTZ R26, R245, R26 ;  /* 0x0000001af51a7220 */ /* 0x000fe20000410000 */
[----:B------:R-:W-:Y:S01]  /*6380*/  F2FP.F16.F32.PACK_AB R222, R222, R249 ;  /* 0x000000f9dede723e */ /* 0x000fe200000000ff */
[----:B------:R-:W-:Y:S01]  /*6390*/  STS [R192+-0x4000], R239 ;  /* 0xffc000efc0007388 */ /* 0x000fe20000000800 */
[----:B------:R-:W-:Y:S01]  /*63a0*/  FMUL.FTZ R30, R251, R30 ;  /* 0x0000001efb1e7220 */ /* 0x000fe20000410000 */
[----:B------:R-:W-:Y:S01]  /*63b0*/  FMUL.FTZ R211, R184, R211 ;  /* 0x000000d3b8d37220 */ /* 0x000fe20000410000 */
[----:B------:R-:W-:Y:S02]  /*63c0*/  F2FP.F16.F32.PACK_AB R33, R9, R26 ;  /* 0x0000001a0921723e */ /* 0x000fe400000000ff */
[----:B------:R-:W-:Y:S01]  /*63d0*/  STS [R192+-0x3c00], R19 ;  /* 0xffc40013c0007388 */ /* 0x000fe20000000800 */
[----:B------:R-:W-:Y:S02]  /*63e0*/  F2FP.F16.F32.PACK_AB R220, R220, R13 ;  /* 0x0000000ddcdc723e */ /* 0x000fe400000000ff */
[----:B------:R-:W-:Y:S02]  /*63f0*/  F2FP.F16.F32.PACK_AB R136, R211, R30 ;  /* 0x0000001ed388723e */ /* 0x000fe400000000ff */
        /* <DEDUP_REMOVED lines=64> */
[----:B------:R-:W-:Y:S02]  /*6800*/  IMAD.SHL.U32 R4, R196, 0x8, RZ ;  /* 0x00000008c4047824 */ /* 0x000fe400078e00ff */
[----:B------:R-:W-:Y:S02]  /*6810*/  IMAD.U32 R7, R163, -0x40, RZ ;  /* 0xffffffc0a3077824 */ /* 0x000fe400078e00ff */
[-C--:B------:R-:W-:Y:S05]  /*6820*/  HMMA.16816.F32 R36, R132, R136.reuse, R36 ;  /* 0x000000888424723c */ /* 0x080fea0000001824 */
[----:B------:R-:W-:Y:S02]  /*6830*/  LOP3.LUT R5, R4, 0xd8, RZ, 0xc0, !PT ;  /* 0x000000d804057812 */ /* 0x000fe400078ec0ff */
[----:B------:R-:W-:Y:S01]  /*6840*/  LEA R214, P0, R7, R214, 0x2 ;  /* 0x000000d607d67211 */ /* 0x000fe200078010ff */
[C---:B------:R-:W-:Y:S04]  /*6850*/  HMMA.16816.F32 R40, R140.reuse, R136, R40 ;  /* 0x000000888c28723c */ /* 0x040fe80000001828 */
[----:B------:R-:W-:Y:S02]  /*6860*/  LOP3.LUT R5, R5, 0x18, R196, 0x78, !PT ;  /* 0x0000001805057812 */ /* 0x000fe400078e78c4 */
[----:B------:R-:W-:Y:S02]  /*6870*/  LEA.HI.X.SX32 R215, R7, R215, 0x2, P0 ;  /* 0x000000d707d77211 */ /* 0x000fe400000f16ff */
[-C--:B------:R-:W-:Y:S03]  /*6880*/  HMMA.16816.F32 R44, R140, R138.reuse, R44 ;  /* 0x0000008a8c2c723c */ /* 0x080fe6000000182c */
[----:B------:R-:W-:Y:S04]  /*6890*/  LOP3.LUT R5, R5, 0x1f20, R4, 0xf8, !PT ;  /* 0x00001f2005057812 */ /* 0x000fe800078ef804 */
[----:B------:R-:W-:Y:S01]  /*68a0*/  LEA R161, R5, UR28, 0x1 ;  /* 0x0000001c05a17c11 */ /* 0x000fe2000f8e08ff */
        /* <DEDUP_REMOVED lines=12> */
[----:B------:R-:W-:Y:S02]  /*6970*/  ISETP.GE.AND P3, PT, R190, UR4, PT ;  /* 0x00000004be007c0c */ /* 0x000fe4000bf66270 */
[----:B------:R-:W-:Y:S01]  /*6980*/  ISETP.GE.AND P2, PT, R187, UR4, PT ;  /* 0x00000004bb007c0c */ /* 0x000fe2000bf46270 */
[----:B------:R-:W-:Y:S01]  /*6990*/  IMAD.X R5, RZ, RZ, ~UR15, P0 ;  /* 0x8000000fff057e24 */ /* 0x000fe200080e06ff */
[----:B------:R-:W-:Y:S04]  /*69a0*/  ISETP.GE.AND P0, PT, R186, UR4, PT ;  /* 0x00000004ba007c0c */ /* 0x000fe8000bf06270 */
[----:B------:R-:W-:Y:S04]  /*69b0*/  SHF.R.S64 R7, R4, 0x1f, R5 ;  /* 0x0000001f04077819 */ /* 0x000fe80000001005 */
[----:B------:R-:W-:Y:S04]  /*69c0*/  IADD3 R216, P4, PT, R216, R7, RZ ;  /* 0x00000007d8d87210 */ /* 0x000fe80007f9e0ff */
[----:B------:R-:W-:Y:S05]  /*69d0*/  LEA.HI.X.SX32 R217, R5, R217, 0x1, P4 ;  /* 0x000000d905d97211 */ /* 0x000fea00020f0eff */
        /* <DEDUP_REMOVED lines=16> */
.L_x_1152:
[----:B------:R-:W-:Y:S01]  /*6ae0*/  LDSM.16.M88.4 R28, [R180+0x15000] ;  /* 0x01500000b41c783b */ /* 0x000fe20000000200 */
[----:B------:R-:W-:Y:S01]  /*6af0*/  IMAD.MOV.U32 R162, RZ, RZ, R197 ;  /* 0x000000ffffa27224 */ /* 0x000fe200078e00c5 */
[----:B------:R-:W-:Y:S01]  /*6b00*/  UISETP.NE.AND UP3, UPT, UR39, URZ, UPT ;  /* 0x000000ff2700728c */ /* 0x000fe2000bf65270 */
[----:B------:R-:W-:Y:S01]  /*6b10*/  @P1 VIADD R162, R210, 0xffffffc0 ;  /* 0xffffffc0d2a21836 */ /* 0x000fe20000000000 */
[----:B------:R-:W2:Y:S01]  /*6b20*/  LDSM.16.MT88.4 R8, [R181+0x9000] ;  /* 0x00900000b508783b */ /* 0x000ea20000004200 */
[----:B------:R-:W-:Y:S01]  /*6b30*/  VIADD R203, R203, 0xfffffffc ;  /* 0xfffffffccbcb7836 */ /* 0x000fe20000000000 */
[----:B------:R-:W-:Y:S01]  /*6b40*/  ULOP3.LUT UR16, UR39, 0x1, URZ, 0xc0, !UPT ;  /* 0x0000000127107892 */ /* 0x000fe2000f8ec0ff */
[----:B------:R-:W-:Y:S01]  /*6b50*/  IMAD.IADD R160, R3, 0x1, R162 ;  /* 0x0000000103a07824 */ /* 0x000fe200078e02a2 */
[----:B------:R-:W3:Y:S01]  /*6b60*/  LDSM.16.MT88.4 R16, [R181+0xb000] ;  /* 0x00b00000b510783b */ /* 0x000ee20000004200 */
[----:B------:R-:W-:Y:S01]  /*6b70*/  PLOP3.LUT P2, PT, PT, PT, UP3, 0x80, 0x8 ;  /* 0x000000000008781c */ /* 0x000fe20003f4f038 */
[----:B------:R-:W-:Y:S02]  /*6b80*/  UISETP.NE.U32.AND UP1, UPT, UR16, 0x1, UPT ;  /* 0x000000011000788c */ /* 0x000fe4000bf25070 */
[----:B------:R-:W4:Y:S01]  /*6b90*/  LDSM.16.MT88.4 R24, [R181+0xd000] ;  /* 0x00d00000b518783b */ /* 0x000f220000004200 */
[----:B------:R-:W-:Y:S02]  /*6ba0*/  @UP3 UIADD3 UR17, UP2, UPT, UR52, -0x100, URZ ;  /* 0xffffff0034113890 */ /* 0x000fe4000ff5e0ff */
[----:B------:R-:W-:Y:S01]  /*6bb0*/  UIADD3 UR18, UPT, UPT, UR39, -0x1, URZ ;  /* 0xffffffff27127890 */ /* 0x000fe2000fffe0ff */
[----:B------:R-:W-:Y:S01]  /*6bc0*/  LDSM.16.M88.4 R32, [R2+0x15000] ;  /* 0x015000000220783b */ /* 0x000fe20000000200 */
[----:B------:R-:W-:Y:S03]  /*6bd0*/  @UP3 UIADD3.X UR16, UPT, UPT, UR53, -0x1, URZ, UP2, !UPT ;  /* 0xffffffff35103890 */ /* 0x000fe600097fe4ff */
[----:B------:R-:W1:Y:S02]  /*6be0*/  LDSM.16.MT88.4 R132, [R181+0x9400] ;  /* 0x00940000b584783b */ /* 0x000e640000004200 */
[----:B------:R-:W-:Y:S01]  /*6bf0*/  @P2 IMAD.WIDE.U32 R224, R188, R195, UR52 ;  /* 0x00000034bce02e25 */ /* 0x000fe2000f8e00c3 */
[----:B------:R-:W-:Y:S01]  /*6c00*/  @UP3 UMOV UR52, UR17 ;  /* 0x0000001100343c82 */ /* 0x000fe20008000000 */
[----:B------:R-:W1:Y:S01]  /*6c10*/  LDSM.16.MT88.4 R136, [R181+0xb400] ;  /* 0x00b40000b588783b */ /* 0x000e620000004200 */
[----:B------:R-:W-:Y:S03]  /*6c20*/  @UP3 UMOV UR53, UR16 ;  /* 0x0000001000353c82 */ /* 0x000fe60008000000 */
[----:B------:R-:W1:Y:S04]  /*6c30*/  LDSM.16.MT88.4 R140, [R181+0xd400] ;  /* 0x00d40000b58c783b */ /* 0x000e680000004200 */
[----:B------:R-:W-:Y:S04]  /*6c40*/  LDSM.16.MT88.4 R148, [R181+0x9800] ;  /* 0x00980000b594783b */ /* 0x000fe80000004200 */
[----:B------:R-:W1:Y:S04]  /*6c50*/  LDSM.16.M88.4 R144, [R162] ;  /* 0x00000000a290783b */ /* 0x000e680000000200 */
        /* <DEDUP_REMOVED lines=419> */
[----:B-1----:R-:W1:Y:S01]  /*8690*/  LDC.64 R2, c[0x0][0x5a8] ;  /* 0x00016a00ff027b82 */ /* 0x002e620000000a00 */
[----:B------:R-:W-:-:S04]  /*86a0*/  MOV R5, UR36 ;  /* 0x0000002400057c02 */ /* 0x000fc80008000f00 */
[----:B------:R-:W-:Y:S02]  /*86b0*/  SHF.R.S32.HI R5, RZ, 0x1f, R5 ;  /* 0x0000001fff057819 */ /* 0x000fe40000011405 */
[----:B--2---:R-:W-:-:S03]  /*86c0*/  MOV R4, UR8 ;  /* 0x0000000800047c02 */ /* 0x004fc60008000f00 */
[----:B------:R-:W-:Y:S01]  /*86d0*/  IMAD R5, R5, UR8, RZ ;  /* 0x0000000805057c24 */ /* 0x000fe2000f8e02ff */
[----:B------:R-:W-:Y:S01]  /*86e0*/  MOV R0, UR9 ;  /* 0x0000000900007c02 */ /* 0x000fe20008000f00 */
[----:B------:R-:W-:-:S04]  /*86f0*/  IMAD.WIDE.U32 R6, R4, UR36, RZ ;  /* 0x0000002404067c25 */ /* 0x000fc8000f8e00ff */
[----:B------:R-:W-:-:S05]  /*8700*/  IMAD R5, R0, UR36, R5 ;  /* 0x0000002400057c24 */ /* 0x000fca000f8e0205 */
[----:B------:R-:W-:-:S03]  /*8710*/  IADD3 R7, PT, PT, R7, R5, RZ ;  /* 0x0000000507077210 */ /* 0x000fc60007ffe0ff */
[----:B-1----:R-:W-:-:S04]  /*8720*/  IMAD.WIDE.U32 R40, R2, UR27, R6 ;  /* 0x0000001b02287c25 */ /* 0x002fc8000f8e0006 */
[----:B------:R-:W-:Y:S01]  /*8730*/  IMAD R6, R3, UR27, R41 ;  /* 0x0000001b03067c24 */ /* 0x000fe2000f8e0229 */
[----:B------:R-:W-:Y:S05]  /*8740*/  BRA `(.L_x_1155) ;  /* 0x0000000000147947 */ /* 0x000fea0003800000 */
.L_x_1154:
[----:B------:R-:W2:Y:S01]  /*8750*/  LDCU.64 UR8, c[0x0][0x5c0] ;  /* 0x0000b800ff0877ac */ /* 0x000ea20008000a00 */
[----:B-1----:R-:W-:-:S05]  /*8760*/  IADD3 R40, PT, PT, R209, UR36, RZ ;  /* 0x00000024d1287c10 */ /* 0x002fca000fffe0ff */
[C---:B--2---:R-:W-:Y:S02]  /*8770*/  IMAD R6, R40.reuse, UR9, RZ ;  /* 0x0000000928067c24 */ /* 0x044fe4000f8e02ff */
[----:B------:R-:W-:-:S05]  /*8780*/  IMAD.WIDE.U32 R40, R40, UR8, RZ ;  /* 0x0000000828287c25 */ /* 0x000fca000f8e00ff */
[----:B------:R-:W-:Y:S02]  /*8790*/  IADD3 R6, PT, PT, R41, R6, RZ ;  /* 0x0000000629067210 */ /* 0x000fe40007ffe0ff */
.L_x_1155:
        /* <DEDUP_REMOVED lines=14> */
.L_x_1156:
[----:B------:R-:W1:Y:S01]  /*8880*/  LDCU.64 UR6, c[0x0][0x5c8] ;  /* 0x0000b900ff0677ac */ /* 0x000e620008000a00 */
[----:B------:R-:W-:-:S05]  /*8890*/  IADD3 R48, PT, PT, R209, UR36, RZ ;  /* 0x00000024d1307c10 */ /* 0x000fca000fffe0ff */
[C---:B-1----:R-:W-:Y:S02]  /*88a0*/  IMAD R0, R48.reuse, UR7, RZ ;  /* 0x0000000730007c24 */ /* 0x042fe4000f8e02ff */
[----:B------:R-:W-:-:S05]  /*88b0*/  IMAD.WIDE.U32 R48, R48, UR6, RZ ;  /* 0x0000000630307c25 */ /* 0x000fca000f8e00ff */
[----:B------:R-:W-:-:S07]  /*88c0*/  IADD3 R0, PT, PT, R49, R0, RZ ;  /* 0x0000000031007210 */ /* 0x000fce0007ffe0ff */
.L_x_1157:
[----:B------:R-:W-:Y:S01]  /*88d0*/  BAR.SYNC.DEFER_BLOCKING 0x0 ;  /* 0x0000000000007b1d */ /* 0x000fe20000010000 */
[----:B------:R-:W-:Y:S01]  /*88e0*/  USHF.L.U32 UR4, UR23, 0x7, URZ ;  /* 0x0000000717047899 */ /* 0x000fe200080006ff */
[----:B------:R-:W-:Y:S01]  /*88f0*/  ISETP.GE.AND P3, PT, R191, UR10, PT ;  /* 0x0000000abf007c0c */ /* 0x000fe2000bf66270 */
[----:B------:R-:W-:Y:S01]  /*8900*/  IMAD.U32 R50, RZ, RZ, UR6 ;  /* 0x00000006ff327e24 */ /* 0x000fe2000f8e00ff */
[----:B------:R-:W-:Y:S01]  /*8910*/  LEA.HI R196, R196, 0x40, RZ, 0x1e ;  /* 0x00000040c4c47811 */ /* 0x000fe200078ff0ff */
[----:B------:R-:W-:-:S03]  /*8920*/  UIMAD.WIDE.U32 UR12, UR4, UR8, URZ ;  /* 0x00000008040c72a5 */ /* 0x000fc6000f8e00ff */
[----:B------:R-:W1:Y:S01]  /*8930*/  LDC.64 R4, c[0x0][0x5d8] ;  /* 0x00017600ff047b82 */ /* 0x000e620000000a00 */
[----:B------:R-:W-:Y:S01]  /*8940*/  USHF.R.S32.HI UR14, URZ, 0x1f, UR4 ;  /* 0x0000001fff0e7899 */ /* 0x000fe20008011404 */
[----:B------:R-:W-:Y:S01]  /*8950*/  BSSY.RECONVERGENT B0, `(.L_x_1158) ;  /* 0x0000028000007945 */ /* 0x000fe20003800200 */
[----:B------:R-:W-:Y:S01]  /*8960*/  ISETP.GE.AND P5, PT, R196, UR10, PT ;  /* 0x0000000ac4007c0c */ /* 0x000fe2000bfa6270 */
[----:B------:R-:W-:Y:S01]  /*8970*/  IMAD.U32 R2, RZ, RZ, UR12 ;  /* 0x0000000cff027e24 */ /* 0x000fe2000f8e00ff */
[----:B------:R-:W-:Y:S01]  /*8980*/  UIMAD UR11, UR14, UR8, URZ ;  /* 0x000000080e0b72a4 */ /* 0x000fe2000f8e02ff */
[----:B------:R-:W-:-:S03]  /*8990*/  IMAD.U32 R3, RZ, RZ, UR13 ;  /* 0x0000000dff037e24 */ /* 0x000fc6000f8e00ff */
[----:B------:R-:W-:Y:S01]  /*89a0*/  LOP3.LUT R7, R2, 0x18, R185, 0xf8, !PT ;  /* 0x0000001802077812 */ /* 0x000fe200078ef8b9 */
[----:B------:R-:W-:Y:S02]  /*89b0*/  UIMAD UR11, UR4, UR9, UR11 ;  /* 0x00000009040b72a4 */ /* 0x000fe4000f8e020b */
[----:B------:R-:W2:Y:S01]  /*89c0*/  LDC.64 R2, c[0x0][0x5e0] ;  /* 0x00017800ff027b82 */ /* 0x000ea20000000a00 */
[----:B------:R-:W-:-:S03]  /*89d0*/  IADD3 R54, P0, PT, R40, R7, RZ ;  /* 0x0000000728367210 */ /* 0x000fc60007f1e0ff */
[----:B------:R-:W-:Y:S01]  /*89e0*/  IMAD.U32 R7, RZ, RZ, UR11 ;  /* 0x0000000bff077e24 */ /* 0x000fe2000f8e00ff */
[----:B------:R3:W4:Y:S04]  /*89f0*/  LDS.128 R36, [R161+0xa000] ;  /* 0x00a00000a1247984 */ /* 0x0007280000000c00 */
        /* <DEDUP_REMOVED lines=29> */
.L_x_1159:
[----:B------:R-:W-:Y:S05]  /*8bd0*/  BSYNC.RECONVERGENT B0 ;  /* 0x0000000000007941 */ /* 0x000fea0003800200 */
.L_x_1158:
[----:B----4-:R2:W4:Y:S01]  /*8be0*/  LDS.128 R4, [R161+0xe000] ;  /* 0x00e00000a1047984 */ /* 0x0105220000000c00 */
[----:B------:R-:W-:Y:S04]  /*8bf0*/  BSSY.RECONVERGENT B0, `(.L_x_1160) ;  /* 0x0000011000007945 */ /* 0x000fe80003800200 */
[----:B------:R-:W-:Y:S05]  /*8c00*/  @P5 BRA `(.L_x_1161) ;  /* 0x00000000003c5947 */ /* 0x000fea0003800000 */
[----:B------:R-:W3:Y:S01]  /*8c10*/  LDCU UR12, c[0x0][0x440] ;  /* 0x00008800ff0c77ac */ /* 0x000ee20008000800 */
[----:B------:R-:W-:Y:S02]  /*8c20*/  IMAD R40, R51, UR8, RZ ;  /* 0x0000000833287c24 */ /* 0x000fe4000f8e02ff */
        /* <DEDUP_REMOVED lines=11> */
[----:B------:R2:W-:Y:S04]  /*8ce0*/  @!P1 STG.E.128 desc[UR24][R44.64+0x40], R32 ;  /* 0x000040202c009986 */ /* 0x0005e8000c101d18 */
[----:B----4-:R2:W-:Y:S02]  /*8cf0*/  @!P0 STG.E.128 desc[UR24][R44.64+0x80], R4 ;  /* 0x000080042c008986 */ /* 0x0105e4000c101d18 */
.L_x_1161:
[----:B------:R-:W-:Y:S05]  /*8d00*/  BSYNC.RECONVERGENT B0 ;  /* 0x0000000000007941 */ /* 0x000fea0003800200 */
.L_x_1160:
[----:B--2-4-:R-:W-:Y:S01]  /*8d10*/  MOV R4, R190 ;  /* 0x000000be00047202 */ /* 0x014fe20000000f00 */
        /* <DEDUP_REMOVED lines=10> */
[----:B------:R-:W2:Y:S01]  /*8dc0*/  LDCU UR4, c[0x0][0x440] ;  /* 0x00008800ff0477ac */ /* 0x000ea20008000800 */
[----:B------:R-:W-:Y:S01]  /*8dd0*/  IMAD.MOV.U32 R2, RZ, RZ, R4 ;  /* 0x000000ffff027224 */ /* 0x000fe200078e0004 */
[----:B------:R-:W4:Y:S03]  /*8de0*/  LDCU.64 UR8, c[0x0][0x568] ;  /* 0x0000ad00ff0877ac */ /* 0x000f260008000a00 */
[----:B------:R-:W-:-:S04]  /*8df0*/  IMAD.WIDE.U32 R32, R191, UR6, R2 ;  /* 0x00000006bf207c25 */ /* 0x000fc8000f8e0002 */
[----:B------:R-:W-:Y:S01]  /*8e00*/  IMAD R0, R191, UR7, R33 ;  /* 0x00000007bf007c24 */ /* 0x000fe2000f8e0221 */
[----:B--2---:R-:W-:Y:S02]  /*8e10*/  ISETP.GE.AND P2, PT, R190, UR4, PT ;  /* 0x00000004be007c0c */ /* 0x004fe4000bf46270 */
[----:B------:R-:W-:Y:S02]  /*8e20*/  ISETP.GE.AND P1, PT, R187, UR4, PT ;  /* 0x00000004bb007c0c */ /* 0x000fe4000bf26270 */
[----:B------:R-:W-:Y:S02]  /*8e30*/  ISETP.GE.AND P0, PT, R186, UR4, PT ;  /* 0x00000004ba007c0c */ /* 0x000fe4000bf06270 */
[----:B----4-:R-:W-:-:S04]  /*8e40*/  LEA R6, P3, R32, UR8, 0x1 ;  /* 0x0000000820067c11 */ /* 0x010fc8000f8608ff */
[----:B------:R-:W-:-:S05]  /*8e50*/  LEA.HI.X R7, R32, UR9, R0, 0x1, P3 ;  /* 0x0000000920077c11 */ /* 0x000fca00098f0c00 */
[----:B------:R2:W-:Y:S04]  /*8e60*/  @!P2 STG.E.128 desc[UR24][R6.64], R28 ;  /* 0x0000001c0600a986 */ /* 0x0005e8000c101d18 */
[----:B-1----:R2:W-:Y:S04]  /*8e70*/  @!P1 STG.E.128 desc[UR24][R6.64+0x40], R20 ;  /* 0x0000401406009986 */ /* 0x0025e8000c101d18 */
[----:B------:R2:W-:Y:S02]  /*8e80*/  @!P0 STG.E.128 desc[UR24][R6.64+0x80], R12 ;  /* 0x0000800c06008986 */ /* 0x0005e4000c101d18 */
.L_x_1163:
[----:B------:R-:W-:Y:S05]  /*8e90*/  BSYNC.RECONVERGENT B0 ;  /* 0x0000000000007941 */ /* 0x000fea0003800200 */
.L_x_1162:
[----:B------:R-:W-:Y:S05]  /*8ea0*/  @P5 BRA `(.L_x_1129) ;  /* 0x00000000003c5947 */ /* 0x000fea0003800000 */
[----:B------:R-:W4:Y:S01]  /*8eb0*/  LDCU UR4, c[0x0][0x440] ;  /* 0x00008800ff0477ac */ /* 0x000f220008000800 */
[----:B------:R-:W-:Y:S02]  /*8ec0*/  IMAD R0, R51, UR6, RZ ;  /* 0x0000000633007c24 */ /* 0x000fe4000f8e02ff */
[----:B------:R-:W-:Y:S01]  /*8ed0*/  IMAD.MOV.U32 R2, RZ, RZ, R4 ;  /* 0x000000ffff027224 */ /* 0x000fe200078e0004 */
[----:B------:R-:W1:Y:S01]  /*8ee0*/  LDCU.64 UR8, c[0x0][0x568] ;  /* 0x0000ad00ff0877ac */ /* 0x000e620008000a00 */
        /* <DEDUP_REMOVED lines=11> */
.L_x_1129:
[----:B------:R-:W-:Y:S05]  /*8fa0*/  BSYNC.RECONVERGENT B1 ;  /* 0x0000000000017941 */ /* 0x000fea0003800200 */
.L_x_1107:
[----:B------:R-:W1:Y:S01]  /*8fb0*/  LDCU UR6, c[0x0][0x438] ;  /* 0x00008700ff0677ac */ /* 0x000e620008000800 */
[----:B------:R-:W2:Y:S01]  /*8fc0*/  LDC R0, c[0x0][0x438] ;  /* 0x00010e00ff007b82 */ /* 0x000ea20000000800 */
[----:B------:R-:W3:Y:S01]  /*8fd0*/  LDCU UR7, c[0x0][0x370] ;  /* 0x00006e00ff0777ac */ /* 0x000ee20008000800 */
[----:B-1----:R-:W-:-:S04]  /*8fe0*/  UIADD3 UR6, UPT, UPT, UR6, 0x7f, URZ ;  /* 0x0000007f06067890 */ /* 0x002fc8000fffe0ff */
[----:B------:R-:W-:Y:S02]  /*8ff0*/  USHF.R.S32.HI UR4, URZ, 0x1f, UR6 ;  /* 0x0000001fff047899 */ /* 0x000fe40008011406 */
[----:B---3--:R-:W-:Y:S02]  /*9000*/  UIADD3 UR23, UPT, UPT, UR7, UR23, URZ ;  /* 0x0000001707177290 */ /* 0x008fe4000fffe0ff */
[----:B------:R-:W-:-:S04]  /*9010*/  ULEA.HI UR4, UR4, UR6, URZ, 0x7 ;  /* 0x0000000604047291 */ /* 0x000fc8000f8f38ff */
[----:B------:R-:W-:-:S04]  /*9020*/  USHF.R.S32.HI UR4, URZ, 0x7, UR4 ;  /* 0x00000007ff047899 */ /* 0x000fc80008011404 */
[----:B------:R-:W-:-:S09]  /*9030*/  UISETP.GE.AND UP0, UPT, UR23, UR4, UPT ;  /* 0x000000041700728c */ /* 0x000fd2000bf06270 */
[----:B------:R-:W-:Y:S05]  /*9040*/  BRA.U !UP0, `(.L_x_1164) ;  /* 0xffffff7508687547 */ /* 0x000fea000b83ffff */
[----:B------:R-:W-:Y:S05]  /*9050*/  EXIT ;  /* 0x000000000000794d */ /* 0x000fea0003800000 */
.L_x_1165:
        /* <DEDUP_REMOVED lines=10> */
.L_x_1735:


//--------------------- .text._ZN5flash44flash_bwd_dq_dk_dv_loop_seqk_parallel_kernelI23Flash_bwd_kernel_traitsILi96ELi64ELi128ELi8ELi2ELi4ELi4ELb0ELb0EN7cutlass6half_tE19Flash_kernel_traitsILi96ELi64ELi128ELi8ES3_EELb0ELb0ELb0ELb0ELb0ELb0ELb1EEEvNS_16Flash_bwd_paramsE --------------------------
	.section	.text._ZN5flash44flash_bwd_dq_dk_dv_loop_seqk_parallel_kernelI23Flash_bwd_kernel_traitsILi96ELi64ELi128ELi8ELi2ELi4ELi4ELb0ELb0EN7cutlass6half_tE19Flash_kernel_traitsILi96ELi64ELi128ELi8ES3_EELb0ELb0ELb0ELb0ELb0ELb0ELb1EEEvNS_16Flash_bwd_paramsE,"ax",@progbits
	.align	128
        .global         _ZN5flash44flash_bwd_dq_dk_dv_loop_seqk_parallel_kernelI23Flash_bwd_kernel_traitsILi96ELi64ELi128ELi8ELi2ELi4ELi4ELb0ELb0EN7cutlass6half_tE19Flash_kernel_traitsILi96ELi64ELi128ELi8ES3_EELb0ELb0ELb0ELb0ELb0ELb0ELb1EEEvNS_16Flash_bwd_paramsE
        .type           _ZN5flash44flash_bwd_dq_dk_dv_loop_seqk_parallel_kernelI23Flash_bwd_kernel_traitsILi96ELi64ELi128ELi8ELi2ELi4ELi4ELb0ELb0EN7cutlass6half_tE19Flash_kernel_traitsILi96ELi64ELi128ELi8ES3_EELb0ELb0ELb0ELb0ELb0ELb0ELb1EEEvNS_16Flash_bwd_paramsE,@function
        .size           _ZN5flash44flash_bwd_dq_dk_dv_loop_seqk_parallel_kernelI23Flash_bwd_kernel_traitsILi96ELi64ELi128ELi8ELi2ELi4ELi4ELb0ELb0EN7cutlass6half_tE19Flash_kernel_traitsILi96ELi64ELi128ELi8ES3_EELb0ELb0ELb0ELb0ELb0ELb0ELb1EEEvNS_16Flash_bwd_paramsE,(.L_x_1736 - _ZN5flash44flash_bwd_dq_dk_dv_loop_seqk_parallel_kernelI23Flash_bwd_kernel_traitsILi96ELi64ELi128ELi8ELi2ELi4ELi4ELb0ELb0EN7cutlass6half_tE19Flash_kernel_traitsILi96ELi64ELi128ELi8ES3_EELb0ELb0ELb0ELb0ELb0ELb0ELb1EEEvNS_16Flash_bwd_paramsE)
        .other          _ZN5flash44flash_bwd_dq_dk_dv_loop_seqk_parallel_kernelI23Flash_bwd_kernel_traitsILi96ELi64ELi128ELi8ELi2ELi4ELi4ELb0ELb0EN7cutlass6half_tE19Flash_kernel_traitsILi96ELi64ELi128ELi8ES3_EELb0ELb0ELb0ELb0ELb0ELb0ELb1EEEvNS_16Flash_bwd_paramsE,@"STO_CUDA_ENTRY STV_DEFAULT"
_ZN5flash44flash_bwd_dq_dk_dv_loop_seqk_parallel_kernelI23Flash_bwd_kernel_traitsILi96ELi64ELi128ELi8ELi2ELi4ELi4ELb0ELb0EN7cutlass6half_tE19Flash_kernel_traitsILi96ELi64ELi128ELi8ES3_EELb0ELb0ELb0ELb0ELb0ELb0ELb1EEEvNS_16Flash_bwd_paramsE:
.text._ZN5flash44flash_bwd_dq_dk_dv_loop_seqk_parallel_kernelI23Flash_bwd_kernel_traitsILi96ELi64ELi128ELi8ELi2ELi4ELi4ELb0ELb0EN7cutlass6half_tE19Flash_kernel_traitsILi96ELi64ELi128ELi8ES3_EELb0ELb0ELb0ELb0ELb0ELb0ELb1EEEvNS_16Flash_bwd_paramsE:
        /* <DEDUP_REMOVED lines=16> */
[----:B------:R-:W3:Y:S01]  /*0100*/  LDCU UR10, c[0x0][0x438] ;  /* 0x00008700ff0a77ac */ /* 0x000ee20008000800 */
[----:B------:R-:W3:Y:S06]  /*0110*/  LDCU.64 UR38, c[0x0][0x358] ;  /* 0x00006b00ff2677ac */ /* 0x000eec0008000a00 */
[----:B------:R-:W-:Y:S01]  /*0120*/  S2UR UR25, SR_CTAID.X ;  /* 0x00000000001979c3 */ /* 0x000fe20000002500 */
[----:B-1----:R-:W-:-:S02]  /*0130*/  ULEA UR42, UP0, UR44, UR42, 0x2 ;  /* 0x0000002a2c2a7291 */ /* 0x002fc4000f8010ff */
[----:B--2---:R-:W-:Y:S02]  /*0140*/  UISETP.NE.U32.AND UP1, UPT, UR6, URZ, UPT ;  /* 0x000000ff0600728c */ /* 0x004fe4000bf25070 */
[----:B------:R-:W-:Y:S02]  /*0150*/  ULEA.HI.X UR43, UR44, UR43, URZ, 0x2, UP0 ;  /* 0x0000002b2c2b7291 */ /* 0x000fe400080f14ff */
[----:B------:R-:W-:Y:S01]  /*0160*/  UISETP.NE.U32.AND UP0, UPT, UR6, URZ, UPT ;  /* 0x000000ff0600728c */ /* 0x000fe2000bf05070 */
[----:B------:R-:W-:Y:S01]  /*0170*/  S2UR UR22, SR_CTAID.Y ;  /* 0x00000000001679c3 */ /* 0x000fe20000002600 */
[----:B----4-:R-:W-:Y:S02]  /*0180*/  UISETP.EQ.U32.AND UP2, UPT, UR4, URZ, UPT ;  /* 0x000000ff0400728c */ /* 0x010fe4000bf42070 */
[----:B------:R-:W-:Y:S02]  /*0190*/  UISETP.NE.U32.AND UP6, UPT, UR4, URZ, UPT ;  /* 0x000000ff0400728c */ /* 0x000fe4000bfc5070 */
        /* <DEDUP_REMOVED lines=12> */
[----:B------:R-:W4:Y:S01]  /*0260*/  LDCU.64 UR32, c[0x0][0x460] ;  /* 0x00008c00ff2077ac */ /* 0x000f220008000a00 */
        /* <DEDUP_REMOVED lines=9> */
.L_x_1225:
        /* <DEDUP_REMOVED lines=9> */
[----:B----4-:R-:W-:Y:S02]  /*0390*/  UIMAD.WIDE.U32 UR12, UR44, 0x4, UR32 ;  /* 0x000000042c0c78a5 */ /* 0x010fe4000f8e0020 */
[----:B-1----:R-:W-:Y:S02]  /*03a0*/  UISETP.NE.U32.AND UP0, UPT, UR8, URZ, UPT ;  /* 0x000000ff0800728c */ /* 0x002fe4000bf05070 */
[----:B------:R-:W3:Y:S02]  /*03b0*/  @P1 LDG.E R6, desc[UR38][R4.64] ;  /* 0x0000002604061981 */ /* 0x000ee4000c1e1900 */
[----:B------:R-:W-:-:S06]  /*03c0*/  UISETP.NE.AND.EX UP0, UPT, UR9, URZ, UPT, UP0 ;  /* 0x000000ff0900728c */ /* 0x000fcc000bf05300 */
[----:B------:R-:W-:-:S05]  /*03d0*/  PLOP3.LUT P0, PT, PT, PT, UP0, 0x80, 0x8 ;  /* 0x000000000008781c */ /* 0x000fca0003f0f008 */
[----:B------:R-:W-:Y:S01]  /*03e0*/  @UP0 ULEA UR14, UP1, UR44, UR8, 0x2 ;  /* 0x000000082c0e0291 */ /* 0x000fe2000f8210ff */
[----:B------:R-:W-:Y:S01]  /*03f0*/  PLOP3.LUT P3, PT, PT, PT, UP2, 0x80, 0x8 ;  /* 0x000000000008781c */ /* 0x000fe20003f6f028 */
[----:B------:R-:W1:Y:S02]  /*0400*/  @!UP0 LDCU UR5, c[0x0][0x43c] ;  /* 0x00008780ff0587ac */ /* 0x000e640008000800 */
[----:B------:R-:W-:Y:S02]  /*0410*/  @UP0 ULEA.HI.X UR15, UR44, UR9, URZ, 0x2, UP1 ;  /* 0x000000092c0f0291 */ /* 0x000fe400088f14ff */
[----:B--2---:R-:W-:Y:S01]  /*0420*/  IMAD.U32 R2, RZ, RZ, UR14 ;  /* 0x0000000eff027e24 */ /* 0x004fe2000f8e00ff */
[----:B------:R-:W4:Y:S03]  /*0430*/  @!UP0 LDCU.64 UR8, c[0x0][0x488] ;  /* 0x00009100ff0887ac */ /* 0x000f260008000a00 */
[----:B------:R-:W-:-:S05]  /*0440*/  IMAD.U32 R3, RZ, RZ, UR15 ;  /* 0x0000000fff037e24 */ /* 0x000fca000f8e00ff */
[----:B-----5:R5:W2:Y:S01]  /*0450*/  @P0 LDG.E R4, desc[UR38][R2.64] ;  /* 0x0000002602040981 */ /* 0x020aa2000c1e1900 */
[----:B------:R-:W-:Y:S01]  /*0460*/  UMOV UR40, URZ ;  /* 0x000000ff00287c82 */ /* 0x000fe20008000000 */
[----:B----4-:R-:W-:-:S04]  /*0470*/  @!UP0 UISETP.NE.U32.AND UP1, UPT, UR8, URZ, UPT ;  /* 0x000000ff0800828c */ /* 0x010fc8000bf25070 */
[----:B------:R-:W-:Y:S01]  /*0480*/  @!UP0 UISETP.NE.AND.EX UP1, UPT, UR9, URZ, UPT, UP1 ;  /* 0x000000ff0900828c */ /* 0x000fe2000bf25310 */
[----:B------:R-:W-:-:S03]  /*0490*/  UMOV UR45, 0xffffffff ;  /* 0xffffffff002d7882 */ /* 0x000fc60000000000 */
[----:B-1----:R-:W-:Y:S01]  /*04a0*/  @!UP0 USEL UR8, UR5, URZ, UP1 ;  /* 0x000000ff05088287 */ /* 0x002fe20008800000 */
[----:B-----5:R-:W-:Y:S02]  /*04b0*/  IMAD.U32 R2, RZ, RZ, UR12 ;  /* 0x0000000cff027e24 */ /* 0x020fe4000f8e00ff */
[----:B------:R-:W-:-:S05]  /*04c0*/  IMAD.U32 R3, RZ, RZ, UR13 ;  /* 0x0000000dff037e24 */ /* 0x000fca000f8e00ff */
[----:B------:R-:W4:Y:S04]  /*04d0*/  @P4 LDG.E R5, desc[UR38][R2.64] ;  /* 0x0000002602054981 */ /* 0x000f28000c1e1900 */
[----:B------:R1:W5:Y:S02]  /*04e0*/  @P2 LDG.E R0, desc[UR38][R2.64+0x4] ;  /* 0x0000042602002981 */ /* 0x000364000c1e1900 */
[----:B-1----:R-:W-:Y:S02]  /*04f0*/  IMAD.U32 R2, RZ, RZ, UR42 ;  /* 0x0000002aff027e24 */ /* 0x002fe4000f8e00ff */
[----:B------:R-:W-:-:S05]  /*0500*/  IMAD.U32 R3, RZ, RZ, UR43 ;  /* 0x0000002bff037e24 */ /* 0x000fca000f8e00ff */
[----:B------:R-:W5:Y:S01]  /*0510*/  @!P3 LDG.E R2, desc[UR38][R2.64] ;  /* 0x000000260202b981 */ /* 0x000f62000c1e1900 */
[----:B------:R-:W-:Y:S01]  /*0520*/  UMOV UR12, 0xffffffff ;  /* 0xffffffff000c7882 */ /* 0x000fe20000000000 */
[----:B------:R-:W-:Y:S01]  /*0530*/  USHF.L.U32 UR31, UR41, 0x7, URZ ;  /* 0x00000007291f7899 */ /* 0x000fe200080006ff */
[----:B---3--:R-:W-:Y:S02]  /*0540*/  @P1 R2UR UR40, R6 ;  /* 0x00000000062812ca */ /* 0x008fe400000e0000 */
[----:B--2---:R-:W-:-:S13]  /*0550*/  @P0 R2UR UR37, R4 ;  /* 0x00000000042502ca */ /* 0x004fda00000e0000 */
[----:B------:R-:W-:Y:S01]  /*0560*/  @UP0 UIADD3 UR37, UPT, UPT, UR37, -UR40, URZ ;  /* 0x8000002825250290 */ /* 0x000fe2000fffe0ff */
[----:B----4-:R-:W-:Y:S02]  /*0570*/  @P4 R2UR UR12, R5 ;  /* 0x00000000050c42ca */ /* 0x010fe400000e0000 */
        /* <DEDUP_REMOVED lines=12> */
.L_x_1166:
        /* <DEDUP_REMOVED lines=33> */
.L_x_1168:
[----:B------:R-:W1:Y:S01]  /*0850*/  LDCU.64 UR16, c[0x0][0x3b8] ;  /* 0x00007700ff1077ac */ /* 0x000e620008000a00 */
[----:B------:R-:W-:-:S04]  /*0860*/  UIADD3 UR5, UPT, UPT, UR40, UR45, URZ ;  /* 0x0000002d28057290 */ /* 0x000fc8000fffe0ff */
[----:B-1----:R-:W-:Y:S02]  /*0870*/  UIMAD.WIDE.U32 UR8, UR5, UR16, URZ ;  /* 0x00000010050872a5 */ /* 0x002fe4000f8e00ff */
[----:B------:R-:W-:-:S04]  /*0880*/  UIMAD UR5, UR5, UR17, URZ ;  /* 0x00000011050572a4 */ /* 0x000fc8000f8e02ff */
[----:B------:R-:W-:Y:S01]  /*0890*/  UIADD3 UR5, UPT, UPT, UR9, UR5, URZ ;  /* 0x0000000509057290 */ /* 0x000fe2000fffe0ff */
[----:B------:R-:W-:-:S05]  /*08a0*/  UMOV UR50, UR8 ;  /* 0x0000000800327c82 */ /* 0x000fca0008000000 */
[----:B------:R-:W-:-:S07]  /*08b0*/  MOV R16, UR5 ;  /* 0x0000000500107c02 */ /* 0x000fce0008000f00 */
.L_x_1169:
        /* <DEDUP_REMOVED lines=43> */
.L_x_1170:
[----:B------:R-:W1:Y:S01]  /*0b70*/  LDCU.64 UR14, c[0x0][0x3c0] ;  /* 0x00007800ff0e77ac */ /* 0x000e620008000a00 */
[----:B------:R-:W-:-:S04]  /*0b80*/  UIADD3 UR8, UPT, UPT, UR40, UR45, URZ ;  /* 0x0000002d28087290 */ /* 0x000fc8000fffe0ff */
[----:B-1----:R-:W-:Y:S02]  /*0b90*/  UIMAD.WIDE.U32 UR46, UR8, UR14, URZ ;  /* 0x0000000e082e72a5 */ /* 0x002fe4000f8e00ff */
[----:B------:R-:W-:-:S04]  /*0ba0*/  UIMAD UR8, UR8, UR15, URZ ;  /* 0x0000000f080872a4 */ /* 0x000fc8000f8e02ff */
[----:B------:R-:W-:-:S06]  /*0bb0*/  UIADD3 UR8, UPT, UPT, UR47, UR8, URZ ;  /* 0x000000082f087290 */ /* 0x000fcc000fffe0ff */
[----:B------:R-:W-:-:S07]  /*0bc0*/  MOV R18, UR8 ;  /* 0x0000000800127c02 */ /* 0x000fce0008000f00 */
.L_x_1171:
        /* <DEDUP_REMOVED lines=27> */
.L_x_1172:
[----:B------:R-:W-:Y:S02]  /*0d80*/  UIMAD.WIDE.U32 UR54, UR62, UR12, URZ ;  /* 0x0000000c3e3672a5 */ /* 0x000fe4000f8e00ff */
[----:B------:R-:W-:-:S04]  /*0d90*/  UIMAD UR8, UR63, UR12, URZ ;  /* 0x0000000c3f0872a4 */ /* 0x000fc8000f8e02ff */
[----:B------:R-:W-:Y:S02]  /*0da0*/  UIADD3 UR8, UPT, UPT, UR55, UR8, URZ ;  /* 0x0000000837087290 */ /* 0x000fe4000fffe0ff */
.L_x_1173:
        /* <DEDUP_REMOVED lines=20> */
.L_x_1174:
[----:B------:R-:W1:Y:S01]  /*0ef0*/  LDCU UR56, c[0x0][0x434] ;  /* 0x00008680ff3877ac */ /* 0x000e620008000800 */
[----:B------:R-:W-:-:S04]  /*0f00*/  UIMAD UR11, UR44, UR58, UR27 ;  /* 0x0000003a2c0b72a4 */ /* 0x000fc8000f8e021b */
[----:B-1----:R-:W-:Y:S02]  /*0f10*/  UIMAD UR56, UR11, UR56, URZ ;  /* 0x000000380b3872a4 */ /* 0x002fe4000f8e02ff */
.L_x_1175:
        /* <DEDUP_REMOVED lines=11> */
.L_x_1176:
[----:B------:R-:W1:Y:S01]  /*0fd0*/  LDCU UR55, c[0x0][0x444] ;  /* 0x00008880ff3777ac */ /* 0x000e620008000800 */
[----:B------:R-:W-:-:S04]  /*0fe0*/  UIMAD UR10, UR44, UR58, UR27 ;  /* 0x0000003a2c0a72a4 */ /* 0x000fc8000f8e021b */
[----:B-1----:R-:W-:-:S12]  /*0ff0*/  UIMAD UR55, UR10, UR55, URZ ;  /* 0x000000370a3772a4 */ /* 0x002fd8000f8e02ff */
.L_x_1177:
        /* <DEDUP_REMOVED lines=71> */
[----:B------:R-:W-:Y:S01]  /*1470*/  UMOV UR10, UR58 ;  /* 0x0000003a000a7c82 */ /* 0x000fe20008000000 */
[----:B------:R-:W-:Y:S01]  /*1480*/  IADD3 R14, P0, PT, R19, 0x40, RZ ;  /* 0x00000040130e7810 */ /* 0x000fe20007f1e0ff */
[----:B------:R-:W-:Y:S01]  /*1490*/  UMOV UR11, UR59 ;  /* 0x0000003b000b7c82 */ /* 0x000fe20008000000 */
[----:B----4-:R-:W-:-:S02]  /*14a0*/  LEA R214, P1, R2, UR18, 0x1 ;  /* 0x0000001202d67c11 */ /* 0x010fc4000f8208ff */
        /* <DEDUP_REMOVED lines=18> */
.L_x_1179:
[----:B------:R-:W1:Y:S01]  /*15d0*/  LDCU.64 UR12, c[0x0][0x5c0] ;  /* 0x0000b800ff0c77ac */ /* 0x000e620008000a00 */
[----:B------:R-:W-:-:S04]  /*15e0*/  UIADD3 UR8, UPT, UPT, UR40, UR45, URZ ;  /* 0x0000002d28087290 */ /* 0x000fc8000fffe0ff */
[----:B-1----:R-:W-:Y:S02]  /*15f0*/  UIMAD.WIDE.U32 UR16, UR8, UR12, URZ ;  /* 0x0000000c081072a5 */ /* 0x002fe4000f8e00ff */
[----:B------:R-:W-:-:S04]  /*1600*/  UIMAD UR8, UR8, UR13, URZ ;  /* 0x0000000d080872a4 */ /* 0x000fc8000f8e02ff */
[----:B------:R-:W-:-:S06]  /*1610*/  UIADD3 UR8, UPT, UPT, UR17, UR8, URZ ;  /* 0x0000000811087290 */ /* 0x000fcc000fffe0ff */
[----:B------:R-:W-:Y:S02]  /*1620*/  MOV R0, UR8 ;  /* 0x0000000800007c02 */ /* 0x000fe40008000f00 */
.L_x_1180:
        /* <DEDUP_REMOVED lines=13> */
.L_x_1181:
[----:B------:R-:W1:Y:S01]  /*1700*/  LDCU.64 UR10, c[0x0][0x5c8] ;  /* 0x0000b900ff0a77ac */ /* 0x000e620008000a00 */
[----:B------:R-:W-:-:S04]  /*1710*/  UIADD3 UR40, UPT, UPT, UR40, UR45, URZ ;  /* 0x0000002d28287290 */ /* 0x000fc8000fffe0ff */
[----:B-1----:R-:W-:Y:S02]  /*1720*/  UIMAD.WIDE.U32 UR14, UR40, UR10, URZ ;  /* 0x0000000a280e72a5 */ /* 0x002fe4000f8e00ff */
[----:B------:R-:W-:-:S04]  /*1730*/  UIMAD UR40, UR40, UR11, URZ ;  /* 0x0000000b282872a4 */ /* 0x000fc8000f8e02ff */
[----:B------:R-:W-:-:S06]  /*1740*/  UIADD3 UR40, UPT, UPT, UR15, UR40, URZ ;  /* 0x000000280f287290 */ /* 0x000fcc000fffe0ff */
[----:B------:R-:W-:-:S07]  /*1750*/  MOV R10, UR40 ;  /* 0x00000028000a7c02 */ /* 0x000fce0008000f00 */
.L_x_1182:
        /* <DEDUP_REMOVED lines=30> */
.L_x_1184:
[----:B------:R-:W-:Y:S05]  /*1940*/  BSYNC.RECONVERGENT B0 ;  /* 0x0000000000007941 */ /* 0x000fea0003800200 */
.L_x_1183:
        /* <DEDUP_REMOVED lines=17> */
.L_x_1186:
[----:B------:R-:W-:Y:S05]  /*1a60*/  BSYNC.RECONVERGENT B0 ;  /* 0x0000000000007941 */ /* 0x000fea0003800200 */
.L_x_1185:
        /* <DEDUP_REMOVED lines=27> */
.L_x_1188:
[----:B------:R-:W-:Y:S05]  /*1c20*/  BSYNC.RECONVERGENT B0 ;  /* 0x0000000000007941 */ /* 0x000fea0003800200 */
.L_x_1187:
        /* <DEDUP_REMOVED lines=18> */
.L_x_1178:
[----:B------:R-:W-:Y:S01]  /*1d50*/  UIMAD UR9, UR48, -0x40, UR49 ;  /* 0xffffffc0300978a4 */ /* 0x000fe2000f8e0231 */
[----:B------:R-:W-:Y:S01]  /*1d60*/  LOP3.LUT R0, R21, 0xd8, RZ, 0xc0, !PT ;  /* 0x000000d815007812 */ /* 0x000fe200078ec0ff */
[----:B------:R-:W-:Y:S01]  /*1d70*/  ULOP3.LUT UR8, UR48, 0x80000001, URZ, 0xc0, !UPT ;  /* 0x8000000130087892 */ /* 0x000fe2000f8ec0ff */
[----:B------:R-:W-:Y:S02]  /*1d80*/  @P3 BAR.SYNC.DEFER_BLOCKING 0x0 ;  /* 0x0000000000003b1d */ /* 0x000fe40000010000 */
[----:B------:R-:W-:Y:S01]  /*1d90*/  LOP3.LUT R0, R0, 0x18, R22, 0x78, !PT ;  /* 0x0000001800007812 */ /* 0x000fe200078e7816 */
[----:B------:R-:W-:Y:S01]  /*1da0*/  UISETP.NE.AND UP0, UPT, UR8, 0x1, UPT ;  /* 0x000000010800788c */ /* 0x000fe2000bf05270 */
[----:B------:R-:W-:Y:S02]  /*1db0*/  ISETP.GE.AND P2, PT, R19, UR9, PT ;  /* 0x0000000913007c0c */ /* 0x000fe4000bf46270 */
[----:B------:R-:W-:Y:S01]  /*1dc0*/  LOP3.LUT R0, R0, 0x1f20, R21, 0xf8, !PT ;  /* 0x00001f2000007812 */ /* 0x000fe200078ef815 */
[----:B------:R-:W-:Y:S01]  /*1dd0*/  USEL UR12, URZ, 0x3000, UP0 ;  /* 0x00003000ff0c7887 */ /* 0x000fe20008000000 */
[----:B------:R-:W-:Y:S02]  /*1de0*/  BSSY.RECONVERGENT B0, `(.L_x_1190) ;  /* 0x000001c000007945 */ /* 0x000fe40003800200 */
[----:B------:R-:W-:-:S07]  /*1df0*/  LEA R0, R0, UR28, 0x1 ;  /* 0x0000001c00007c11 */ /* 0x000fce000f8e08ff */
[----:B------:R-:W-:Y:S05]  /*1e00*/  @P2 BRA `(.L_x_1191) ;  /* 0x0000000000582947 */ /* 0x000fea0003800000 */
        /* <DEDUP_REMOVED lines=20> */
.L_x_1192:
[----:B------:R2:W-:Y:S01]  /*1f50*/  STS.128 [R0+0x8000], RZ ;  /* 0x008000ff00007388 */ /* 0x0005e20000000c00 */
[----:B------:R-:W-:Y:S05]  /*1f60*/  BRA `(.L_x_1193) ;  /* 0x00000000000c7947 */ /* 0x000fea0003800000 */
.L_x_1191:
[----:B------:R1:W-:Y:S04]  /*1f70*/  STS.128 [R0+0x6000], RZ ;  /* 0x006000ff00007388 */ /* 0x0003e80000000c00 */
[----:B------:R1:W-:Y:S04]  /*1f80*/  STS.128 [R0+0x7000], RZ ;  /* 0x007000ff00007388 */ /* 0x0003e80000000c00 */
[----:B------:R1:W-:Y:S02]  /*1f90*/  STS.128 [R0+0x8000], RZ ;  /* 0x008000ff00007388 */ /* 0x0003e40000000c00 */
.L_x_1193:
[----:B------:R-:W-:Y:S05]  /*1fa0*/  BSYNC.RECONVERGENT B0 ;  /* 0x0000000000007941 */ /* 0x000fea0003800200 */
.L_x_1190:
        /* <DEDUP_REMOVED lines=23> */
.L_x_1196:
[----:B------:R1:W-:Y:S01]  /*2120*/  STS.128 [R209+0x2000], RZ ;  /* 0x002000ffd1007388 */ /* 0x0003e20000000c00 */
[----:B------:R-:W-:Y:S05]  /*2130*/  BRA `(.L_x_1197) ;  /* 0x00000000000c7947 */ /* 0x000fea0003800000 */
.L_x_1195:
[----:B------:R4:W-:Y:S04]  /*2140*/  STS.128 [R209], RZ ;  /* 0x000000ffd1007388 */ /* 0x0009e80000000c00 */
[----:B------:R4:W-:Y:S04]  /*2150*/  STS.128 [R209+0x1000], RZ ;  /* 0x001000ffd1007388 */ /* 0x0009e80000000c00 */
[----:B------:R4:W-:Y:S02]  /*2160*/  STS.128 [R209+0x2000], RZ ;  /* 0x002000ffd1007388 */ /* 0x0009e40000000c00 */
.L_x_1197:
[----:B------:R-:W-:Y:S05]  /*2170*/  BSYNC.RECONVERGENT B0 ;  /* 0x0000000000007941 */ /* 0x000fea0003800200 */
.L_x_1194:
        /* <DEDUP_REMOVED lines=17> */
[----:B------:R-:W-:-:S04]  /*2290*/  UIADD3 UR13, UPT, UPT, -UR31, UR37, URZ ;  /* 0x000000251f0d7290 */ /* 0x000fc8000fffe1ff */
[----:B------:R-:W5:Y:S04]  /*22a0*/  @!P3 LDG.E R244, desc[UR38][R2.64] ;  /* 0x0000002602f4b981 */ /* 0x000f68000c1e1900 */
[----:B------:R-:W5:Y:S04]  /*22b0*/  @!P2 LDG.E R243, desc[UR38][R2.64+0x20] ;  /* 0x0000202602f3a981 */ /* 0x000f68000c1e1900 */
[----:B------:R-:W5:Y:S04]  /*22c0*/  @!P1 LDG.E R242, desc[UR38][R2.64+0x80] ;  /* 0x0000802602f29981 */ /* 0x000f68000c1e1900 */
[----:B------:R3:W5:Y:S01]  /*22d0*/  @!P0 LDG.E R241, desc[UR38][R2.64+0xa0] ;  /* 0x0000a02602f18981 */ /* 0x000762000c1e1900 */
[----:B------:R-:W-:Y:S01]  /*22e0*/  UIMAD UR18, UR5, UR16, URZ ;  /* 0x00000010051272a4 */ /* 0x000fe2000f8e02ff */
[----:B------:R-:W-:Y:S01]  /*22f0*/  ISETP.GE.AND P4, PT, R19, UR13, PT ;  /* 0x0000000d13007c0c */ /* 0x000fe2000bf86270 */
[----:B--2---:R-:W-:Y:S01]  /*2300*/  IMAD R4, R17, UR8, RZ ;  /* 0x0000000811047c24 */ /* 0x004fe2000f8e02ff */
[----:B------:R-:W-:Y:S01]  /*2310*/  BSSY.RECONVERGENT B0, `(.L_x_1198) ;  /* 0x000002a000007945 */ /* 0x000fe20003800200 */
[----:B------:R-:W-:-:S02]  /*2320*/  UIMAD UR18, UR31, UR17, UR18 ;  /* 0x000000111f1272a4 */ /* 0x000fc4000f8e0212 */
[----:B------:R-:W-:Y:S02]  /*2330*/  IMAD R10, R13, UR9, R4 ;  /* 0x000000090d0a7c24 */ /* 0x000fe4000f8e0204 */
[----:B---3--:R-:W-:-:S04]  /*2340*/  IMAD.U32 R2, RZ, RZ, UR16 ;  /* 0x00000010ff027e24 */ /* 0x008fc8000f8e00ff */
[----:B------:R-:W-:-:S03]  /*2350*/  IMAD.WIDE.U32 R2, R2, UR31, R8 ;  /* 0x0000001f02027c25 */ /* 0x000fc6000f8e0008 */
[----:B------:R-:W-:-:S04]  /*2360*/  IADD3 R2, P0, PT, R2, UR50, RZ ;  /* 0x0000003202027c10 */ /* 0x000fc8000ff1e0ff */
[----:B------:R-:W-:-:S03]  /*2370*/  IADD3.X R3, PT, PT, R16, UR18, R3, P0, !PT ;  /* 0x0000001210037c10 */ /* 0x000fc600087fe403 */
[----:B------:R-:W-:-:S05]  /*2380*/  IMAD.WIDE.U32 R4, R13, UR8, R2 ;  /* 0x000000080d047c25 */ /* 0x000fca000f8e0002 */
[----:B------:R-:W-:Y:S01]  /*2390*/  IADD3 R10, PT, PT, R5, R10, RZ ;  /* 0x0000000a050a7210 */ /* 0x000fe20007ffe0ff */
        /* <DEDUP_REMOVED lines=28> */
.L_x_1200:
[----:B------:R3:W-:Y:S01]  /*2560*/  STS.128 [R0+0xd000], RZ ;  /* 0x00d000ff00007388 */ /* 0x0007e20000000c00 */
[----:B------:R-:W-:Y:S05]  /*2570*/  BRA `(.L_x_1201) ;  /* 0x00000000000c7947 */ /* 0x000fea0003800000 */
.L_x_1199:
[----:B------:R2:W-:Y:S04]  /*2580*/  STS.128 [R0+0x9000], RZ ;  /* 0x009000ff00007388 */ /* 0x0005e80000000c00 */
[----:B------:R2:W-:Y:S04]  /*2590*/  STS.128 [R0+0xb000], RZ ;  /* 0x00b000ff00007388 */ /* 0x0005e80000000c00 */
[----:B------:R2:W-:Y:S02]  /*25a0*/  STS.128 [R0+0xd000], RZ ;  /* 0x00d000ff00007388 */ /* 0x0005e40000000c00 */
.L_x_1201:
[----:B------:R-:W-:Y:S05]  /*25b0*/  BSYNC.RECONVERGENT B0 ;  /* 0x0000000000007941 */ /* 0x000fea0003800200 */
.L_x_1198:
[----:B------:R-:W-:Y:S01]  /*25c0*/  ISETP.GE.AND P3, PT, R20, UR13, PT ;  /* 0x0000000d14007c0c */ /* 0x000fe2000bf66270 */
[----:B------:R-:W-:-:S12]  /*25d0*/  BSSY.RECONVERGENT B0, `(.L_x_1202) ;  /* 0x0000022000007945 */ /* 0x000fd80003800200 */
[----:B------:R1:W-:Y:S04]  /*25e0*/  @P3 STS.128 [R0+0xa000], RZ ;  /* 0x00a000ff00003388 */ /* 0x0003e80000000c00 */
[----:B------:R1:W-:Y:S04]  /*25f0*/  @P3 STS.128 [R0+0xc000], RZ ;  /* 0x00c000ff00003388 */ /* 0x0003e80000000c00 */
[----:B------:R1:W-:Y:S01]  /*2600*/  @P3 STS.128 [R0+0xe000], RZ ;  /* 0x00e000ff00003388 */ /* 0x0003e20000000c00 */
[----:B------:R-:W-:Y:S05]  /*2610*/  @P3 BRA `(.L_x_1203) ;  /* 0x0000000000743947 */ /* 0x000fea0003800000 */
[----:B------:R-:W4:Y:S01]  /*2620*/  LDCU UR13, c[0x0][0x440] ;  /* 0x00008800ff0d77ac */ /* 0x000f220008000800 */
[----:B--23--:R-:W-:Y:S02]  /*2630*/  IMAD R2, R15, UR16, RZ ;  /* 0x000000100f027c24 */ /* 0x00cfe4000f8e02ff */
[----:B------:R-:W-:Y:S01]  /*2640*/  IMAD.MOV.U32 R5, RZ, RZ, R10 ;  /* 0x000000ffff057224 */ /* 0x000fe200078e000a */
[----:B------:R-:W2:Y:S01]  /*2650*/  LDCU.64 UR8, c[0x0][0x388] ;  /* 0x00007100ff0877ac */ /* 0x000ea20008000a00 */
[C---:B------:R-:W-:Y:S02]  /*2660*/  IMAD R2, R14.reuse, UR17, R2 ;  /* 0x000000110e027c24 */ /* 0x040fe4000f8e0202 */
[----:B------:R-:W-:-:S04]  /*2670*/  IMAD.WIDE.U32 R4, R14, UR16, R4 ;  /* 0x000000100e047c25 */ /* 0x000fc8000f8e0004 */
[----:B------:R-:W-:Y:S01]  /*2680*/  IMAD.IADD R3, R5, 0x1, R2 ;  /* 0x0000000105037824 */ /* 0x000fe200078e0202 */
[----:B----4-:R-:W-:Y:S02]  /*2690*/  ISETP.GE.AND P1, PT, R8, UR13, PT ;  /* 0x0000000d08007c0c */ /* 0x010fe4000bf26270 */
        /* <DEDUP_REMOVED lines=20> */
.L_x_1204:
[----:B------:R3:W-:Y:S02]  /*27e0*/  STS.128 [R0+0xe000], RZ ;  /* 0x00e000ff00007388 */ /* 0x0007e40000000c00 */
.L_x_1203:
[----:B------:R-:W-:Y:S05]  /*27f0*/  BSYNC.RECONVERGENT B0 ;  /* 0x0000000000007941 */ /* 0x000fea0003800200 */
.L_x_1202:
[----:B------:R-:W4:Y:S01]  /*2800*/  LDCU.64 UR8, c[0x0][0x3d8] ;  /* 0x00007b00ff0877ac */ /* 0x000f220008000a00 */
[----:B--23--:R-:W-:Y:S01]  /*2810*/  MOV R2, UR14 ;  /* 0x0000000e00027c02 */ /* 0x00cfe20008000f00 */
[----:B------:R-:W-:Y:S01]  /*2820*/  BSSY.RECONVERGENT B0, `(.L_x_1205) ;  /* 0x000002b000007945 */ /* 0x000fe20003800200 */
[----:B------:R-:W-:-:S03]  /*2830*/  UIMAD UR5, UR5, UR14, URZ ;  /* 0x0000000e050572a4 */ /* 0x000fc6000f8e02ff */
[----:B------:R-:W-:Y:S01]  /*2840*/  IMAD.WIDE.U32 R2, R2, UR31, R8 ;  /* 0x0000001f02027c25 */ /* 0x000fe2000f8e0008 */
[----:B------:R-:W-:Y:S02]  /*2850*/  UIMAD UR5, UR31, UR15, UR5 ;  /* 0x0000000f1f0572a4 */ /* 0x000fe4000f8e0205 */
[----:B------:R-:W-:-:S04]  /*2860*/  IADD3 R2, P0, PT, R2, UR46, RZ ;  /* 0x0000002e02027c10 */ /* 0x000fc8000ff1e0ff */
[----:B------:R-:W-:Y:S01]  /*2870*/  IADD3.X R3, PT, PT, R18, UR5, R3, P0, !PT ;  /* 0x0000000512037c10 */ /* 0x000fe200087fe403 */
[----:B----4-:R-:W-:Y:S02]  /*2880*/  IMAD R10, R17, UR8, RZ ;  /* 0x00000008110a7c24 */ /* 0x010fe4000f8e02ff */
[----:B------:R-:W-:-:S04]  /*2890*/  IMAD.WIDE.U32 R4, R13, UR8, R2 ;  /* 0x000000080d047c25 */ /* 0x000fc8000f8e0002 */
[----:B------:R-:W-:-:S05]  /*28a0*/  IMAD R10, R13, UR9, R10 ;  /* 0x000000090d0a7c24 */ /* 0x000fca000f8e020a */
        /* <DEDUP_REMOVED lines=29> */
.L_x_1207:
[----:B------:R4:W-:Y:S01]  /*2a80*/  STS.128 [R0+0x13000], RZ ;  /* 0x013000ff00007388 */ /* 0x0009e20000000c00 */
[----:B------:R-:W-:Y:S05]  /*2a90*/  BRA `(.L_x_1208) ;  /* 0x00000000000c7947 */ /* 0x000fea0003800000 */
.L_x_1206:
[----:B------:R2:W-:Y:S04]  /*2aa0*/  STS.128 [R0+0xf000], RZ ;  /* 0x00f000ff00007388 */ /* 0x0005e80000000c00 */
[----:B------:R2:W-:Y:S04]  /*2ab0*/  STS.128 [R0+0x11000], RZ ;  /* 0x011000ff00007388 */ /* 0x0005e80000000c00 */
[----:B------:R2:W-:Y:S02]  /*2ac0*/  STS.128 [R0+0x13000], RZ ;  /* 0x013000ff00007388 */ /* 0x0005e40000000c00 */
.L_x_1208:
[----:B------:R-:W-:Y:S05]  /*2ad0*/  BSYNC.RECONVERGENT B0 ;  /* 0x0000000000007941 */ /* 0x000fea0003800200 */
.L_x_1205:
[----:B------:R1:W-:Y:S01]  /*2ae0*/  @P3 STS.128 [R0+0x10000], RZ ;  /* 0x010000ff00003388 */ /* 0x0003e20000000c00 */
[----:B------:R-:W-:Y:S03]  /*2af0*/  BSSY.RECONVERGENT B0, `(.L_x_1209) ;  /* 0x0000021000007945 */ /* 0x000fe60003800200 */
        /* <DEDUP_REMOVED lines=31> */
.L_x_1211:
[----:B------:R3:W-:Y:S02]  /*2cf0*/  STS.128 [R0+0x14000], RZ ;  /* 0x014000ff00007388 */ /* 0x0007e40000000c00 */
.L_x_1210:
[----:B------:R-:W-:Y:S05]  /*2d00*/  BSYNC.RECONVERGENT B0 ;  /* 0x0000000000007941 */ /* 0x000fea0003800200 */
.L_x_1209:
[----:B------:R-:W1:Y:S01]  /*2d10*/  S2R R179, SR_TID.X ;  /* 0x0000000000b37919 */ /* 0x000e620000002100 */
[C---:B------:R-:W-:Y:S01]  /*2d20*/  IMAD.SHL.U32 R7, R22.reuse, 0x20, RZ ;  /* 0x0000002016077824 */ /* 0x040fe200078e00ff */
[--C-:B--23--:R-:W-:Y:S01]  /*2d30*/  SHF.R.U32.HI R2, RZ, 0x4, R22.reuse ;  /* 0x00000004ff027819 */ /* 0x10cfe20000011616 */
[C---:B------:R-:W-:Y:S01]  /*2d40*/  IMAD.SHL.U32 R5, R22.reuse, 0x10, RZ ;  /* 0x0000001016057824 */ /* 0x040fe200078e00ff */
[----:B------:R-:W0:Y:S01]  /*2d50*/  LDGDEPBAR ;  /* 0x00000000000079af */ /* 0x000e220000000000 */
[----:B------:R-:W-:Y:S01]  /*2d60*/  IMAD.SHL.U32 R8, R22, 0x4, RZ ;  /* 0x0000000416087824 */ /* 0x000fe200078e00ff */
[C---:B-1--4-:R-:W-:Y:S01]  /*2d70*/  LOP3.LUT R0, R7.reuse, 0x20, RZ, 0xc0, !PT ;  /* 0x0000002007007812 */ /* 0x052fe200078ec0ff */
[----:B------:R-:W1:Y:S01]  /*2d80*/  LDC R238, c[0x0][0x44c] ;  /* 0x00011300ffee7b82 */ /* 0x000e620000000800 */
[----:B------:R-:W-:Y:S01]  /*2d90*/  LOP3.LUT R6, R7, 0x120, RZ, 0xc0, !PT ;  /* 0x0000012007067812 */ /* 0x000fe200078ec0ff */
[----:B------:R-:W2:Y:S01]  /*2da0*/  LDCU UR14, c[0x0][0x3b0] ;  /* 0x00007600ff0e77ac */ /* 0x000ea20008000800 */
[--C-:B------:R-:W-:Y:S01]  /*2db0*/  LOP3.LUT R0, R0, 0x3c00, R5.reuse, 0xf8, !PT ;  /* 0x00003c0000007812 */ /* 0x100fe200078ef805 */
[----:B------:R-:W-:Y:S01]  /*2dc0*/  IMAD.MOV.U32 R163, RZ, RZ, 0x20 ;  /* 0x00000020ffa37424 */ /* 0x000fe200078e00ff */
[----:B------:R-:W-:Y:S01]  /*2dd0*/  LOP3.LUT R8, R8, 0x18, RZ, 0xc0, !PT ;  /* 0x0000001808087812 */ /* 0x000fe200078ec0ff */
[----:B------:R-:W3:Y:S01]  /*2de0*/  LDCU UR15, c[0x0][0x590] ;  /* 0x0000b200ff0f77ac */ /* 0x000ee20008000800 */
[--C-:B------:R-:W-:Y:S01]  /*2df0*/  LOP3.LUT R6, R6, 0x200, R5.reuse, 0xf8, !PT ;  /* 0x0000020006067812 */ /* 0x100fe200078ef805 */
[----:B------:R-:W-:Y:S01]  /*2e00*/  IMAD.MOV.U32 R250, RZ, RZ, 0x10 ;  /* 0x00000010fffa7424 */ /* 0x000fe200078e00ff */
[----:B------:R-:W-:Y:S01]  /*2e10*/  LOP3.LUT R5, R0, 0x100, R5, 0xf8, !PT ;  /* 0x0000010000057812 */ /* 0x000fe200078ef805 */
[----:B------:R-:W-:Y:S01]  /*2e20*/  IMAD.MOV.U32 R176, RZ, RZ, 0x20 ;  /* 0x00000020ffb07424 */ /* 0x000fe200078e00ff */
[----:B------:R-:W-:Y:S01]  /*2e30*/  LOP3.LUT R0, R2, 0x8, RZ, 0xc0, !PT ;  /* 0x0000000802007812 */ /* 0x000fe200078ec0ff */
[----:B------:R-:W-:Y:S01]  /*2e40*/  UIADD3 UR31, UPT, UPT, UR31, 0x80, URZ ;  /* 0x000000801f1f7890 */ /* 0x000fe2000fffe0ff */
        /* <DEDUP_REMOVED lines=10> */
[----:B------:R-:W-:Y:S02]  /*2ef0*/  LOP3.LUT R172, R5, R3, RZ, 0xfc, !PT ;  /* 0x0000000305ac7212 */ /* 0x000fe400078efcff */
[----:B------:R-:W-:Y:S01]  /*2f00*/  CS2R R122, SRZ ;  /* 0x00000000007a7805 */ /* 0x000fe2000001ff00 */
[C---:B------:R-:W-:Y:S01]  /*2f10*/  IMAD.SHL.U32 R9, R179.reuse, 0x20, RZ ;  /* 0x00000020b3097824 */ /* 0x040fe200078e00ff */
[----:B------:R-:W-:Y:S01]  /*2f20*/  LOP3.LUT R0, R0, R8, RZ, 0x3c, !PT ;  /* 0x0000000800007212 */ /* 0x000fe200078e3cff */
[C---:B------:R-:W-:Y:S01]  /*2f30*/  IMAD.SHL.U32 R3, R179.reuse, 0x10, RZ ;  /* 0x00000010b3037824 */ /* 0x040fe200078e00ff */
[----:B------:R-:W-:Y:S01]  /*2f40*/  LOP3.LUT R175, R6, R2, RZ, 0xfc, !PT ;  /* 0x0000000206af7212 */ /* 0x000fe200078efcff */
[----:B------:R-:W-:Y:S01]  /*2f50*/  IMAD.SHL.U32 R10, R179, 0x4, RZ ;  /* 0x00000004b30a7824 */ /* 0x000fe200078e00ff */
[----:B------:R-:W-:Y:S01]  /*2f60*/  LOP3.LUT R5, R9, 0x20, RZ, 0xc0, !PT ;  /* 0x0000002009057812 */ /* 0x000fe200078ec0ff */
[C---:B------:R-:W-:Y:S01]  /*2f70*/  IMAD.SHL.U32 R252, R179.reuse, 0x2, RZ ;  /* 0x00000002b3fc7824 */ /* 0x040fe200078e00ff */
[----:B------:R-:W-:Y:S01]  /*2f80*/  LOP3.LUT R173, R0, 0x120, R7, 0xf8, !PT ;  /* 0x0000012000ad7812 */ /* 0x000fe200078ef807 */
[----:B------:R-:W-:Y:S01]  /*2f90*/  IMAD.SHL.U32 R178, R179, 0x8, RZ ;  /* 0x00000008b3b27824 */ /* 0x000fe200078e00ff */
[----:B------:R-:W-:-:S02]  /*2fa0*/  LOP3.LUT R2, R9, 0x120, RZ, 0xc0, !PT ;  /* 0x0000012009027812 */ /* 0x000fc400078ec0ff */
[----:B------:R-:W-:Y:S02]  /*2fb0*/  CS2R R120, SRZ ;  /* 0x0000000000787805 */ /* 0x000fe4000001ff00 */
[--C-:B------:R-:W-:Y:S02]  /*2fc0*/  LOP3.LUT R0, R5, 0x3c00, R3.reuse, 0xf8, !PT ;  /* 0x00003c0005007812 */ /* 0x100fe400078ef803 */
[----:B------:R-:W-:Y:S02]  /*2fd0*/  CS2R R118, SRZ ;  /* 0x0000000000767805 */ /* 0x000fe4000001ff00 */
[--C-:B------:R-:W-:Y:S02]  /*2fe0*/  LOP3.LUT R2, R2, 0x200, R3.reuse, 0xf8, !PT ;  /* 0x0000020002027812 */ /* 0x100fe400078ef803 */
[----:B------:R-:W-:Y:S02]  /*2ff0*/  CS2R R116, SRZ ;  /* 0x0000000000747805 */ /* 0x000fe4000001ff00 */
[----:B------:R-:W-:-:S02]  /*3000*/  LOP3.LUT R6, R0, 0x100, R3, 0xf8, !PT ;  /* 0x0000010000067812 */ /* 0x000fc400078ef803 */
[----:B------:R-:W-:Y:S02]  /*3010*/  CS2R R110, SRZ ;  /* 0x00000000006e7805 */ /* 0x000fe4000001ff00 */
[----:B------:R-:W-:Y:S02]  /*3020*/  LOP3.LUT R4, R9, 0xc0, RZ, 0xc0, !PT ;  /* 0x000000c009047812 */ /* 0x000fe400078ec0ff */
[----:B------:R-:W-:Y:S02]  /*3030*/  CS2R R108, SRZ ;  /* 0x00000000006c7805 */ /* 0x000fe4000001ff00 */
[----:B------:R-:W-:Y:S02]  /*3040*/  LOP3.LUT R3, R3, 0x1c0, RZ, 0xc0, !PT ;  /* 0x000001c003037812 */ /* 0x000fe400078ec0ff */
[----:B------:R-:W-:Y:S02]  /*3050*/  CS2R R114, SRZ ;  /* 0x0000000000727805 */ /* 0x000fe4000001ff00 */
[----:B------:R-:W-:-:S02]  /*3060*/  LOP3.LUT P0, RZ, R22, 0x4, RZ, 0xc0, !PT ;  /* 0x0000000416ff7812 */ /* 0x000fc4000780c0ff */
[----:B------:R-:W-:Y:S02]  /*3070*/  CS2R R112, SRZ ;  /* 0x0000000000707805 */ /* 0x000fe4000001ff00 */
[----:B------:R-:W-:Y:S02]  /*3080*/  LOP3.LUT R4, R4, 0x18, R10, 0xf8, !PT ;  /* 0x0000001804047812 */ /* 0x000fe400078ef80a */
[----:B------:R-:W-:Y:S02]  /*3090*/  CS2R R106, SRZ ;  /* 0x00000000006a7805 */ /* 0x000fe4000001ff00 */
[----:B------:R-:W-:Y:S02]  /*30a0*/  LOP3.LUT R7, R9, 0x7400, RZ, 0xc0, !PT ;  /* 0x0000740009077812 */ /* 0x000fe400078ec0ff */
[----:B------:R-:W-:Y:S02]  /*30b0*/  CS2R R104, SRZ ;  /* 0x0000000000687805 */ /* 0x000fe4000001ff00 */
[----:B------:R-:W-:-:S02]  /*30c0*/  SHF.R.U32.HI R251, RZ, 0x1, R179 ;  /* 0x00000001fffb7819 */ /* 0x000fc400000116b3 */
[----:B------:R-:W-:Y:S02]  /*30d0*/  CS2R R102, SRZ ;  /* 0x0000000000667805 */ /* 0x000fe4000001ff00 */
[----:B------:R-:W-:Y:S02]  /*30e0*/  LOP3.LUT R3, R3, 0x38, R252, 0xf8, !PT ;  /* 0x0000003803037812 */ /* 0x000fe400078ef8fc */
[----:B------:R-:W-:Y:S02]  /*30f0*/  CS2R R100, SRZ ;  /* 0x0000000000647805 */ /* 0x000fe4000001ff00 */
[----:B------:R-:W-:Y:S02]  /*3100*/  SEL R163, R163, 0xffffffe0, !P0 ;  /* 0xffffffe0a3a37807 */ /* 0x000fe40004000000 */
[----:B------:R-:W-:Y:S02]  /*3110*/  CS2R R94, SRZ ;  /* 0x00000000005e7805 */ /* 0x000fe4000001ff00 */
[----:B------:R-:W-:-:S02]  /*3120*/  LEA R175, R175, UR28, 0x1 ;  /* 0x0000001cafaf7c11 */ /* 0x000fc4000f8e08ff */
[----:B------:R-:W-:Y:S02]  /*3130*/  CS2R R92, SRZ ;  /* 0x00000000005c7805 */ /* 0x000fe4000001ff00 */
[----:B------:R-:W-:Y:S02]  /*3140*/  LEA R173, R173, UR28, 0x1 ;  /* 0x0000001cadad7c11 */ /* 0x000fe4000f8e08ff */
[----:B------:R-:W-:Y:S02]  /*3150*/  CS2R R98, SRZ ;  /* 0x0000000000627805 */ /* 0x000fe4000001ff00 */
[----:B------:R-:W-:Y:S02]  /*3160*/  LEA R172, R172, UR28, 0x1 ;  /* 0x0000001cacac7c11 */ /* 0x000fe4000f8e08ff */
[----:B------:R-:W-:Y:S02]  /*3170*/  CS2R R96, SRZ ;  /* 0x0000000000607805 */ /* 0x000fe4000001ff00 */
[----:B------:R-:W-:-:S02]  /*3180*/  LOP3.LUT R5, R4, 0x8, R179, 0x78, !PT ;  /* 0x0000000804057812 */ /* 0x000fc400078e78b3 */
[----:B------:R-:W-:Y:S02]  /*3190*/  CS2R R90, SRZ ;  /* 0x00000000005a7805 */ /* 0x000fe4000001ff00 */
[----:B------:R-:W-:Y:S02]  /*31a0*/  LOP3.LUT R7, R7, 0x6, R252, 0xf8, !PT ;  /* 0x0000000607077812 */ /* 0x000fe400078ef8fc */
[----:B------:R-:W-:Y:S02]  /*31b0*/  CS2R R88, SRZ ;  /* 0x0000000000587805 */ /* 0x000fe4000001ff00 */
[--C-:B------:R-:W-:Y:S02]  /*31c0*/  LOP3.LUT R0, R4, 0x8, R251.reuse, 0x78, !PT ;  /* 0x0000000804007812 */ /* 0x100fe400078e78fb */
[----:B------:R-:W-:Y:S02]  /*31d0*/  CS2R R86, SRZ ;  /* 0x0000000000567805 */ /* 0x000fe4000001ff00 */
[----:B------:R-:W-:-:S02]  /*31e0*/  LOP3.LUT R3, R3, 0x20, R251, 0x78, !PT ;  /* 0x0000002003037812 */ /* 0x000fc400078e78fb */
[----:B------:R-:W-:Y:S02]  /*31f0*/  CS2R R84, SRZ ;  /* 0x0000000000547805 */ /* 0x000fe4000001ff00 */
[C---:B------:R-:W-:Y:S02]  /*3200*/  LOP3.LUT P1, RZ, R179.reuse, 0x4, RZ, 0xc0, !PT ;  /* 0x00000004b3ff7812 */ /* 0x040fe4000782c0ff */
[----:B------:R-:W-:Y:S02]  /*3210*/  CS2R R78, SRZ ;  /* 0x00000000004e7805 */ /* 0x000fe4000001ff00 */
[----:B------:R-:W-:Y:S02]  /*3220*/  LOP3.LUT P0, RZ, R179, 0x2, RZ, 0xc0, !PT ;  /* 0x00000002b3ff7812 */ /* 0x000fe4000780c0ff */
[----:B------:R-:W-:Y:S02]  /*3230*/  CS2R R76, SRZ ;  /* 0x00000000004c7805 */ /* 0x000fe4000001ff00 */
[----:B------:R-:W-:-:S02]  /*3240*/  LOP3.LUT R245, R178, 0x18, RZ, 0xc0, !PT ;  /* 0x00000018b2f57812 */ /* 0x000fc400078ec0ff */
[----:B------:R-:W-:Y:S02]  /*3250*/  CS2R R82, SRZ ;  /* 0x0000000000527805 */ /* 0x000fe4000001ff00 */
[----:B------:R-:W-:Y:S02]  /*3260*/  LOP3.LUT R249, R6, R5, RZ, 0xfc, !PT ;  /* 0x0000000506f97212 */ /* 0x000fe400078efcff */
[----:B------:R-:W-:Y:S02]  /*3270*/  CS2R R80, SRZ ;  /* 0x0000000000507805 */ /* 0x000fe4000001ff00 */
[----:B------:R-:W-:Y:S02]  /*3280*/  LOP3.LUT R177, R2, R0, RZ, 0xfc, !PT ;  /* 0x0000000002b17212 */ /* 0x000fe400078efcff */
[----:B------:R-:W-:Y:S02]  /*3290*/  CS2R R74, SRZ ;  /* 0x00000000004a7805 */ /* 0x000fe4000001ff00 */
[----:B------:R-:W-:-:S02]  /*32a0*/  LOP3.LUT R248, R7, R3, RZ, 0xfc, !PT ;  /* 0x0000000307f87212 */ /* 0x000fc400078efcff */
        /* <DEDUP_REMOVED lines=19> */
[----:B------:R-:W-:Y:S01]  /*33e0*/  LOP3.LUT P2, RZ, R179, 0x8, RZ, 0xc0, !PT ;  /* 0x00000008b3ff7812 */ /* 0x000fe2000784c0ff */
[----:B------:R-:W-:Y:S01]  /*33f0*/  VIADD R175, R175, UR12 ;  /* 0x0000000cafaf7c36 */ /* 0x000fe20008000000 */
[----:B------:R-:W-:Y:S01]  /*3400*/  SEL R250, R250, 0xfffffff0, !P1 ;  /* 0xfffffff0fafa7807 */ /* 0x000fe20004800000 */
[----:B------:R-:W-:Y:S01]  /*3410*/  VIADD R173, R173, UR12 ;  /* 0x0000000cadad7c36 */ /* 0x000fe20008000000 */
[----:B------:R-:W-:Y:S01]  /*3420*/  SEL R176, R176, 0xffffffe0, !P0 ;  /* 0xffffffe0b0b07807 */ /* 0x000fe20004000000 */
[----:B------:R-:W-:Y:S01]  /*3430*/  IMAD.IADD R174, R163, 0x1, R172 ;  /* 0x00000001a3ae7824 */ /* 0x000fe200078e02ac */
[C---:B------:R-:W-:Y:S01]  /*3440*/  LOP3.LUT R247, R245.reuse, 0x20, RZ, 0xfc, !PT ;  /* 0x00000020f5f77812 */ /* 0x040fe200078efcff */
[----:B------:R-:W-:Y:S01]  /*3450*/  USHF.L.U32 UR47, UR47, 0x3, URZ ;  /* 0x000000032f2f7899 */ /* 0x000fe200080006ff */
[----:B------:R-:W-:Y:S01]  /*3460*/  LOP3.LUT R246, R245, 0x40, RZ, 0xfc, !PT ;  /* 0x00000040f5f67812 */ /* 0x000fe200078efcff */
[----:B------:R-:W4:Y:S01]  /*3470*/  LDCU UR5, c[0x0][0x440] ;  /* 0x00008800ff0577ac */ /* 0x000f220008000800 */
[----:B------:R-:W1:Y:S01]  /*3480*/  LDCU UR8, c[0x0][0x3e0] ;  /* 0x00007c00ff0877ac */ /* 0x000e620008000800 */
[----:B------:R-:W1:Y:S01]  /*3490*/  LDCU UR13, c[0x0][0x50c] ;  /* 0x0000a180ff0d77ac */ /* 0x000e620008000800 */
[----:B------:R-:W1:Y:S01]  /*34a0*/  LDCU UR9, c[0x0][0x45c] ;  /* 0x00008b80ff0977ac */ /* 0x000e620008000800 */
[----:B------:R-:W-:-:S02]  /*34b0*/  UISETP.GE.AND UP1, UPT, UR31, UR37, UPT ;  /* 0x000000251f00728c */ /* 0x000fc4000bf26270 */
[----:B--2---:R-:W-:Y:S02]  /*34c0*/  USHF.L.U32 UR14, UR14, 0x6, URZ ;  /* 0x000000060e0e7899 */ /* 0x004fe400080006ff */
[----:B---3--:R-:W-:-:S12]  /*34d0*/  USHF.L.U32 UR15, UR15, 0x6, URZ ;  /* 0x000000060f0f7899 */ /* 0x008fd800080006ff */
.L_x_1214:
[----:B------:R-:W0:Y:S01]  /*34e0*/  LDGDEPBAR ;  /* 0x00000000000079af */ /* 0x000e220000000000 */
[----:B------:R-:W-:Y:S01]  /*34f0*/  IMAD.IADD R0, R175, 0x1, R163 ;  /* 0x00000001af007824 */ /* 0x000fe200078e02a3 */
[----:B------:R-:W-:Y:S01]  /*3500*/  PLOP3.LUT P0, PT, PT, PT, UP1, 0x80, 0x8 ;  /* 0x000000000008781c */ /* 0x000fe20003f0f018 */
[----:B-----5:R-:W-:Y:S01]  /*3510*/  FMUL.FTZ R3, R243, 1.4426950216293334961 ;  /* 0x3fb8aa3bf3037820 */ /* 0x020fe20000410000 */
[----:B------:R-:W-:Y:S01]  /*3520*/  PLOP3.LUT P4, PT, PT, PT, UP1, 0x80, 0x8 ;  /* 0x000000000008781c */ /* 0x000fe20003f8f018 */
[----:B------:R-:W-:Y:S01]  /*3530*/  UIADD3 UR12, UPT, UPT, UR48, 0x1, URZ ;  /* 0x00000001300c7890 */ /* 0x000fe2000fffe0ff */
[----:B------:R-:W-:Y:S02]  /*3540*/  PLOP3.LUT P3, PT, PT, PT, UP1, 0x80, 0x8 ;  /* 0x000000000008781c */ /* 0x000fe40003f6f018 */
[----:B------:R-:W-:Y:S01]  /*3550*/  PLOP3.LUT P5, PT, PT, PT, UP1, 0x80, 0x8 ;  /* 0x000000000008781c */ /* 0x000fe20003faf018 */
[----:B------:R-:W-:Y:S01]  /*3560*/  UISETP.NE.AND UP2, UPT, UR12, 0x1, UPT ;  /* 0x000000010c00788c */ /* 0x000fe2000bf45270 */
        /* <DEDUP_REMOVED lines=25> */
[-C--:B-1----:R-:W-:Y:S08]  /*3700*/  HMMA.16816.F32 R4, R136, R140.reuse, R4 ;  /* 0x0000008c8804723c */ /* 0x082ff00000001804 */
        /* <DEDUP_REMOVED lines=23> */
[----:B------:R1:W4:Y:S07]  /*3880*/  LDSM.16.M88.4 R152, [R172+0xd400] ;  /* 0x00d40000ac98783b */ /* 0x00032e0000000200 */
[C---:B--2---:R-:W-:Y:S08]  /*3890*/  HMMA.16816.F32 R8, R136.reuse, R164, R8 ;  /* 0x000000a48808723c */ /* 0x044ff00000001808 */
[-C--:B------:R-:W-:Y:S08]  /*38a0*/  HMMA.16816.F32 R12, R136, R166.reuse, R12 ;  /* 0x000000a6880c723c */ /* 0x080ff0000000180c */
[C---:B------:R-:W-:Y:S04]  /*38b0*/  HMMA.16816.F32 R16, R140.reuse, R166, R16 ;  /* 0x000000a68c10723c */ /* 0x040fe80000001810 */
[----:B-1----:R-:W-:Y:S04]  /*38c0*/  LEA R172, R249, UR4, 0x1 ;  /* 0x00000004f9ac7c11 */ /* 0x002fe8000f8e08ff */
[-C--:B------:R-:W-:Y:S08]  /*38d0*/  HMMA.16816.F32 R20, R140, R144.reuse, R20 ;  /* 0x000000908c14723c */ /* 0x080ff00000001814 */
[C---:B------:R-:W-:Y:S01]  /*38e0*/  HMMA.16816.F32 R24, R136.reuse, R144, R24 ;  /* 0x000000908818723c */ /* 0x040fe20000001818 */
[----:B------:R-:W-:Y:S07]  /*38f0*/  MOV R145, 0x20 ;  /* 0x0000002000917802 */ /* 0x000fee0000000f00 */
[-C--:B------:R-:W-:Y:S01]  /*3900*/  HMMA.16816.F32 R28, R136, R146.reuse, R28 ;  /* 0x00000092881c723c */ /* 0x080fe2000000181c */
[----:B------:R1:W2:Y:S07]  /*3910*/  LDSM.16.M88.4 R136, [R0+0x2800] ;  /* 0x002800000088783b */ /* 0x0002ae0000000200 */
[----:B------:R-:W-:Y:S08]  /*3920*/  HMMA.16816.F32 R32, R140, R146, R32 ;  /* 0x000000928c20723c */ /* 0x000ff00000001820 */
[-C--:B---3--:R-:W-:Y:S08]  /*3930*/  HMMA.16816.F32 R4, R148, R168.reuse, R4 ;  /* 0x000000a89404723c */ /* 0x088ff00000001804 */
[C---:B----4-:R-:W-:Y:S01]  /*3940*/  HMMA.16816.F32 R8, R132.reuse, R168, R8 ;  /* 0x000000a88408723c */ /* 0x050fe20000001808 */
[----:B-1----:R-:W-:Y:S07]  /*3950*/  IMAD.U32 R0, RZ, RZ, UR41 ;  /* 0x00000029ff007e24 */ /* 0x002fee000f8e00ff */
[-C--:B------:R-:W-:Y:S08]  /*3960*/  HMMA.16816.F32 R12, R132, R170.reuse, R12 ;  /* 0x000000aa840c723c */ /* 0x080ff0000000180c */
[C---:B------:R-:W-:Y:S08]  /*3970*/  HMMA.16816.F32 R16, R148.reuse, R170, R16 ;  /* 0x000000aa9410723c */ /* 0x040ff00000001810 */
[-C--:B------:R-:W-:Y:S08]  /*3980*/  HMMA.16816.F32 R20, R148, R152.reuse, R20 ;  /* 0x000000989414723c */ /* 0x080ff00000001814 */
[C---:B------:R-:W-:Y:S04]  /*3990*/  HMMA.16816.F32 R24, R132.reuse, R152, R24 ;  /* 0x000000988418723c */ /* 0x040fe80000001818 */
[----:B------:R-:W-:Y:S04]  /*39a0*/  LEA R152, R248, UR4, 0x1 ;  /* 0x00000004f8987c11 */ /* 0x000fe8000f8e08ff */
[-C--:B------:R-:W-:Y:S08]  /*39b0*/  HMMA.16816.F32 R28, R132, R154.reuse, R28 ;  /* 0x0000009a841c723c */ /* 0x080ff0000000181c */
[----:B------:R-:W-:Y:S04]  /*39c0*/  HMMA.16816.F32 R32, R148, R154, R32 ;  /* 0x0000009a9420723c */ /* 0x000fe80000001820 */
[----:B------:R-:W-:Y:S04]  /*39d0*/  VIADD R155, R152, 0x19020 ;  /* 0x00019020989b7836 */ /* 0x000fe80000000000 */
        /* <DEDUP_REMOVED lines=10> */
[----:B------:R-:W-:Y:S01]  /*3a80*/  SEL R163, R145, 0xffffffe0, !P1 ;  /* 0xffffffe091a37807 */ /* 0x000fe20004800000 */
        /* <DEDUP_REMOVED lines=16> */
[----:B------:R-:W-:Y:S02]  /*3b90*/  PLOP3.LUT P0, PT, PT, PT, UP1, 0x80, 0x8 ;  /* 0x000000000008781c */ /* 0x000fe40003f0f018 */
[----:B------:R-:W-:Y:S02]  /*3ba0*/  @P4 LOP3.LUT R9, R9, 0x1e0, R251, 0xf8, !PT ;  /* 0x000001e009094812 */ /* 0x000fe400078ef8fb */
[----:B------:R-:W-:Y:S03]  /*3bb0*/  FSETP.NEU.FTZ.AND P4, PT, R244, -INF , PT ;  /* 0xff800000f400780b */ /* 0x000fe60003f9d000 */
[----:B------:R-:W-:Y:S01]  /*3bc0*/  MUFU.TANH R228, R6 ;  /* 0x0000000600e47308 */ /* 0x000fe20000002400 */
[----:B------:R-:W-:Y:S01]  /*3bd0*/  @P3 LEA R9, R0, R9, 0x7 ;  /* 0x0000000900093211 */ /* 0x000fe200078e38ff */
[----:B----4-:R-:W-:Y:S01]  /*3be0*/  FMUL.FTZ R8, R244, 1.4426950216293334961 ;  /* 0x3fb8aa3bf4087820 */ /* 0x010fe20000410000 */
[----:B------:R-:W-:Y:S02]  /*3bf0*/  PLOP3.LUT P3, PT, PT, PT, UP1, 0x80, 0x8 ;  /* 0x000000000008781c */ /* 0x000fe40003f6f018 */
[C---:B------:R-:W-:Y:S02]  /*3c00*/  @P5 ISETP.GE.AND P5, PT, R9.reuse, UR37, PT ;  /* 0x0000002509005c0c */ /* 0x040fe4000bfa6270 */
[----:B------:R-:W-:Y:S03]  /*3c10*/  FSEL R8, R8, RZ, P4 ;  /* 0x000000ff08087208 */ /* 0x000fe60002000000 */
[----:B------:R3:W4:Y:S01]  /*3c20*/  MUFU.TANH R227, R7 ;  /* 0x0000000700e37308 */ /* 0x0007220000002400 */
[----:B------:R-:W-:Y:S01]  /*3c30*/  @P0 VIADD R0, R9, 0x1 ;  /* 0x0000000109000836 */ /* 0x000fe20000000000 */
[----:B------:R-:W-:Y:S02]  /*3c40*/  PLOP3.LUT P0, PT, PT, PT, UP1, 0x80, 0x8 ;  /* 0x000000000008781c */ /* 0x000fe40003f0f018 */
[----:B------:R-:W-:Y:S02]  /*3c50*/  PLOP3.LUT P4, PT, PT, PT, UP1, 0x80, 0x8 ;  /* 0x000000000008781c */ /* 0x000fe40003f8f018 */
[----:B------:R-:W-:Y:S01]  /*3c60*/  @P6 ISETP.GE.AND P6, PT, R0, UR37, PT ;  /* 0x0000002500006c0c */ /* 0x000fe2000bfc6270 */
[----:B-1----:R-:W-:Y:S03]  /*3c70*/  IMAD.MOV.U32 R0, RZ, RZ, R224 ;  /* 0x000000ffff007224 */ /* 0x002fe600078e00e0 */
[----:B------:R-:W-:Y:S01]  /*3c80*/  MUFU.TANH R193, R11 ;  /* 0x0000000b00c17308 */ /* 0x000fe20000002400 */
[----:B------:R-:W-:Y:S02]  /*3c90*/  @P3 FSEL R0, R224, -INF , !P5 ;  /* 0xff800000e0003808 */ /* 0x000fe40006800000 */
[----:B--2---:R-:W-:Y:S02]  /*3ca0*/  MOV R10, R225 ;  /* 0x000000e1000a7202 */ /* 0x004fe40000000f00 */
[----:B------:R-:W-:Y:S01]  /*3cb0*/  PLOP3.LUT P3, PT, PT, PT, UP1, 0x80, 0x8 ;  /* 0x000000000008781c */ /* 0x000fe20003f6f018 */
[----:B------:R-:W-:Y:S01]  /*3cc0*/  FFMA.FTZ R0, R0, UR9, -R8 ;  /* 0x0000000900007c23 */ /* 0x000fe20008010808 */
[----:B------:R-:W-:Y:S03]  /*3cd0*/  @P0 FSEL R10, R225, -INF , !P6 ;  /* 0xff800000e10a0808 */ /* 0x000fe60007000000 */
[----:B------:R-:W-:Y:S01]  /*3ce0*/  MUFU.TANH R180, R12 ;  /* 0x0000000c00b47308 */ /* 0x000fe20000002400 */
[----:B---3--:R1:W2:Y:S01]  /*3cf0*/  LDSM.16.M88.4 R4, [R174+0xd400] ;  /* 0x00d40000ae04783b */ /* 0x0082a20000000200 */
[----:B------:R-:W-:Y:S01]  /*3d00*/  FSETP.NEU.FTZ.AND P0, PT, R243, -INF , PT ;  /* 0xff800000f300780b */ /* 0x000fe20003f1d000 */
[----:B----4-:R-:W-:Y:S03]  /*3d10*/  IMAD.MOV.U32 R2, RZ, RZ, R227 ;  /* 0x000000ffff027224 */ /* 0x010fe600078e00e3 */
[----:B------:R-:W-:Y:S04]  /*3d20*/  FSEL R3, R3, RZ, P0 ;  /* 0x000000ff03037208 */ /* 0x000fe80000000000 */
[----:B------:R3:W-:Y:S01]  /*3d30*/  MUFU.EX2 R236, R0 ;  /* 0x0000000000ec7308 */ /* 0x0007e20000000800 */
[----:B------:R-:W-:Y:S02]  /*3d40*/  PLOP3.LUT P0, PT, PT, PT, UP1, 0x80, 0x8 ;  /* 0x000000000008781c */ /* 0x000fe40003f0f018 */
[----:B------:R-:W-:Y:S02]  /*3d50*/  @P3 FSEL R2, R227, -INF , !P6 ;  /* 0xff800000e3023808 */ /* 0x000fe40007000000 */
[----:B------:R-:W-:Y:S05]  /*3d60*/  PLOP3.LUT P3, PT, PT, PT, UP1, 0x80, 0x8 ;  /* 0x000000000008781c */ /* 0x000fea0003f6f018 */
[----:B------:R-:W-:Y:S10]  /*3d70*/  MUFU.TANH R192, R14 ;  /* 0x0000000e00c07308 */ /* 0x000ff40000002400 */
[----:B------:R-:W4:Y:S01]  /*3d80*/  MUFU.TANH R171, R13 ;  /* 0x0000000d00ab7308 */ /* 0x000f220000002400 */
[----:B---3--:R-:W-:Y:S01]  /*3d90*/  IMAD.MOV.U32 R0, RZ, RZ, R228 ;  /* 0x000000ffff007224 */ /* 0x008fe200078e00e4 */
[----:B------:R-:W-:Y:S02]  /*3da0*/  @P4 FSEL R0, R228, -INF , !P5 ;  /* 0xff800000e4004808 */ /* 0x000fe40006800000 */
[----:B------:R-:W-:Y:S02]  /*3db0*/  FSETP.NEU.FTZ.AND P4, PT, R242, -INF , PT ;  /* 0xff800000f200780b */ /* 0x000fe40003f9d000 */
[----:B-1----:R-:W-:Y:S01]  /*3dc0*/  IADD3 R174, PT, PT, R163, R172, RZ ;  /* 0x000000aca3ae7210 */ /* 0x002fe20007ffe0ff */
[--C-:B------:R-:W-:Y:S03]  /*3dd0*/  FFMA.FTZ R0, R0, UR9, -R3.reuse ;  /* 0x0000000900007c23 */ /* 0x100fe60008010803 */
[----:B------:R-:W1:Y:S10]  /*3de0*/  MUFU.TANH R191, R15 ;  /* 0x0000000f00bf7308 */ /* 0x000e740000002400 */
[----:B------:R3:W-:Y:S01]  /*3df0*/  MUFU.EX2 R239, R0 ;  /* 0x0000000000ef7308 */ /* 0x0007e20000000800 */
[-C--:B--2---:R-:W-:Y:S09]  /*3e00*/  HMMA.16816.F32 R20, R156, R4.reuse, R20 ;  /* 0x000000049c14723c */ /* 0x084ff20000001814 */
[----:B------:R-:W2:Y:S01]  /*3e10*/  MUFU.TANH R223, R16 ;  /* 0x0000001000df7308 */ /* 0x000ea20000002400 */
[C---:B------:R-:W-:Y:S04]  /*3e20*/  HMMA.16816.F32 R24, R136.reuse, R4, R24 ;  /* 0x000000048818723c */ /* 0x040fe80000001818 */
[----:B------:R-:W-:Y:S01]  /*3e30*/  FFMA.FTZ R4, R10, UR9, -R8 ;  /* 0x000000090a047c23 */ /* 0x000fe20008010808 */
[----:B------:R-:W-:Y:S02]  /*3e40*/  IMAD.MOV.U32 R10, RZ, RZ, R184 ;  /* 0x000000ffff0a7224 */ /* 0x000fe400078e00b8 */
[C---:B------:R-:W-:Y:S01]  /*3e50*/  FMUL.FTZ R5, R241.reuse, 1.4426950216293334961 ;  /* 0x3fb8aa3bf1057820 */ /* 0x040fe20000410000 */
[----:B------:R-:W-:Y:S01]  /*3e60*/  @P0 FSEL R10, R184, -INF , !P6 ;  /* 0xff800000b80a0808 */ /* 0x000fe20007000000 */
[-C--:B------:R-:W-:Y:S01]  /*3e70*/  HMMA.16816.F32 R28, R136, R6.reuse, R28 ;  /* 0x00000006881c723c */ /* 0x080fe2000000181c */
[----:B------:R4:W-:Y:S02]  /*3e80*/  MUFU.EX2 R237, R4 ;  /* 0x0000000400ed7308 */ /* 0x0009e40000000800 */
[----:B---3--:R-:W-:Y:S01]  /*3e90*/  FFMA.FTZ R0, R2, UR9, -R3 ;  /* 0x0000000902007c23 */ /* 0x008fe20008010803 */
[----:B------:R-:W-:Y:S01]  /*3ea0*/  FMUL.FTZ R2, R242, 1.4426950216293334961 ;  /* 0x3fb8aa3bf2027820 */ /* 0x000fe20000410000 */
[----:B------:R-:W-:Y:S01]  /*3eb0*/  FSETP.NEU.FTZ.AND P0, PT, R241, -INF , PT ;  /* 0xff800000f100780b */ /* 0x000fe20003f1d000 */
[----:B------:R-:W-:Y:S01]  /*3ec0*/  FMUL.FTZ R20, R20, UR13 ;  /* 0x0000000d14147c20 */ /* 0x000fe20008410000 */
[----:B------:R-:W-:Y:S01]  /*3ed0*/  FMUL.FTZ R21, R21, UR13 ;  /* 0x0000000d15157c20 */ /* 0x000fe20008410000 */
[----:B------:R-:W-:Y:S03]  /*3ee0*/  HMMA.16816.F32 R32, R156, R6, R32 ;  /* 0x000000069c20723c */ /* 0x000fe60000001820 */
[----:B------:R3:W-:Y:S01]  /*3ef0*/  MUFU.EX2 R240, R0 ;  /* 0x0000000000f07308 */ /* 0x0007e20000000800 */
[----:B------:R-:W-:Y:S01]  /*3f00*/  FSEL R2, R2, RZ, P4 ;  /* 0x000000ff02027208 */ /* 0x000fe20002000000 */
[----:B------:R-:W-:Y:S01]  /*3f10*/  FMUL.FTZ R22, R22, UR13 ;  /* 0x0000000d16167c20 */ /* 0x000fe20008410000 */
[----:B------:R-:W-:Y:S01]  /*3f20*/  PLOP3.LUT P4, PT, PT, PT, UP1, 0x80, 0x8 ;  /* 0x000000000008781c */ /* 0x000fe20003f8f018 */
[----:B------:R-:W-:Y:S01]  /*3f30*/  FMUL.FTZ R23, R23, UR13 ;  /* 0x0000000d17177c20 */ /* 0x000fe20008410000 */
[----:B------:R-:W-:Y:S01]  /*3f40*/  FMUL.FTZ R24, R24, UR13 ;  /* 0x0000000d18187c20 */ /* 0x000fe20008410000 */
[----:B------:R-:W-:Y:S01]  /*3f50*/  FFMA.FTZ R10, R10, UR9, -R2 ;  /* 0x000000090a0a7c23 */ /* 0x000fe20008010802 */
[----:B----4-:R-:W-:Y:S03]  /*3f60*/  IMAD.MOV.U32 R4, RZ, RZ, R194 ;  /* 0x000000ffff047224 */ /* 0x010fe600078e00c2 */
[----:B------:R-:W-:Y:S01]  /*3f70*/  MUFU.TANH R222, R17 ;  /* 0x0000001100de7308 */ /* 0x000fe20000002400 */
[----:B------:R-:W-:Y:S01]  /*3f80*/  FMUL.FTZ R25, R25, UR13 ;  /* 0x0000000d19197c20 */ /* 0x000fe20008410000 */
[----:B------:R-:W-:Y:S01]  /*3f90*/  FMUL.FTZ R26, R26, UR13 ;  /* 0x0000000d1a1a7c20 */ /* 0x000fe20008410000 */
[----:B------:R-:W-:Y:S01]  /*3fa0*/  FMUL.FTZ R27, R27, UR13 ;  /* 0x0000000d1b1b7c20 */ /* 0x000fe20008410000 */
[----:B------:R-:W-:Y:S01]  /*3fb0*/  FMUL.FTZ R28, R28, UR13 ;  /* 0x0000000d1c1c7c20 */ /* 0x000fe20008410000 */
[----:B------:R-:W-:Y:S01]  /*3fc0*/  FMUL.FTZ R29, R29, UR13 ;  /* 0x0000000d1d1d7c20 */ /* 0x000fe20008410000 */
[----:B------:R-:W-:Y:S01]  /*3fd0*/  FMUL.FTZ R30, R30, UR13 ;  /* 0x0000000d1e1e7c20 */ /* 0x000fe20008410000 */
[----:B---3--:R-:W-:Y:S03]  /*3fe0*/  MOV R0, R186 ;  /* 0x000000ba00007202 */ /* 0x008fe60000000f00 */
[----:B------:R3:W-:Y:S01]  /*3ff0*/  MUFU.EX2 R204, R10 ;  /* 0x0000000a00cc7308 */ /* 0x0007e20000000800 */
[----:B------:R-:W-:Y:S01]  /*4000*/  @P3 FSEL R0, R186, -INF , !P5 ;  /* 0xff800000ba003808 */ /* 0x000fe20006800000 */
[----:B------:R-:W-:Y:S01]  /*4010*/  FMUL.FTZ R32, R32, UR13 ;  /* 0x0000000d20207c20 */ /* 0x000fe20008410000 */
[----:B------:R-:W-:Y:S01]  /*4020*/  @P4 FSEL R4, R194, -INF , !P5 ;  /* 0xff800000c2044808 */ /* 0x000fe20006800000 */
[----:B------:R-:W-:Y:S01]  /*4030*/  FMUL.FTZ R33, R33, UR13 ;  /* 0x0000000d21217c20 */ /* 0x000fe20008410000 */
[----:B------:R-:W-:Y:S01]  /*4040*/  PLOP3.LUT P3, PT, PT, PT, UP1, 0x80, 0x8 ;  /* 0x000000000008781c */ /* 0x000fe20003f6f018 */
[----:B------:R-:W-:Y:S01]  /*4050*/  FFMA.FTZ R0, R0, UR9, -R2 ;  /* 0x0000000900007c23 */ /* 0x000fe20008010802 */
[----:B------:R-:W-:Y:S03]  /*4060*/  PLOP3.LUT P5, PT, PT, PT, UP1, 0x80, 0x8 ;  /* 0x000000000008781c */ /* 0x000fe60003faf018 */
[----:B------:R-:W4:Y:S01]  /*4070*/  MUFU.TANH R166, R18 ;  /* 0x0000001200a67308 */ /* 0x000f220000002400 */
[----:B------:R-:W-:Y:S01]  /*4080*/  PLOP3.LUT P4, PT, PT, PT, UP1, 0x80, 0x8 ;  /* 0x000000000008781c */ /* 0x000fe20003f8f018 */
[----:B------:R-:W-:Y:S01]  /*4090*/  FMUL.FTZ R34, R34, UR13 ;  /* 0x0000000d22227c20 */ /* 0x000fe20008410000 */
[----:B------:R-:W-:Y:S01]  /*40a0*/  FMUL.FTZ R35, R35, UR13 ;  /* 0x0000000d23237c20 */ /* 0x000fe20008410000 */
[----:B------:R-:W-:Y:S01]  /*40b0*/  FMUL.FTZ R31, R31, UR13 ;  /* 0x0000000d1f1f7c20 */ /* 0x000fe20008410000 */
[----:B------:R-:W-:Y:S05]  /*40c0*/  IADD3 R157, PT, PT, R250, R152, RZ ;  /* 0x00000098fa9d7210 */ /* 0x000fea0007ffe0ff */
[----:B------:R1:W-:Y:S01]  /*40d0*/  MUFU.EX2 R206, R0 ;  /* 0x0000000000ce7308 */ /* 0x0003e20000000800 */
[----:B---3--:R-:W-:Y:S09]  /*40e0*/  IMAD.MOV.U32 R10, RZ, RZ, R171 ;  /* 0x000000ffff0a7224 */ /* 0x008ff200078e00ab */
[----:B------:R-:W3:Y:S10]  /*40f0*/  MUFU.TANH R164, R19 ;  /* 0x0000001300a47308 */ /* 0x000ef40000002400 */
[----:B------:R-:W3:Y:S01]  /*4100*/  MUFU.TANH R221, R20 ;  /* 0x0000001400dd7308 */ /* 0x000ee20000002400 */
[----:B-1----:R-:W-:Y:S02]  /*4110*/  FSEL R0, R5, RZ, P0 ;  /* 0x000000ff05007208 */ /* 0x002fe40000000000 */
[----:B------:R-:W-:Y:S02]  /*4120*/  MOV R5, R193 ;  /* 0x000000c100057202 */ /* 0x000fe40000000f00 */
[----:B------:R-:W-:Y:S01]  /*4130*/  @P3 FSEL R5, R193, -INF , !P6 ;  /* 0xff800000c1053808 */ /* 0x000fe20007000000 */
[--C-:B------:R-:W-:Y:S01]  /*4140*/  FFMA.FTZ R4, R4, UR9, -R0.reuse ;  /* 0x0000000904047c23 */ /* 0x100fe20008010800 */
[----:B------:R-:W-:Y:S03]  /*4150*/  PLOP3.LUT P0, PT, PT, PT, UP1, 0x80, 0x8 ;  /* 0x000000000008781c */ /* 0x000fe60003f0f018 */
[----:B------:R-:W1:Y:S01]  /*4160*/  MUFU.TANH R220, R21 ;  /* 0x0000001500dc7308 */ /* 0x000e620000002400 */
[----:B------:R-:W-:Y:S02]  /*4170*/  PLOP3.LUT P3, PT, PT, PT, UP1, 0x80, 0x8 ;  /* 0x000000000008781c */ /* 0x000fe40003f6f018 */
[----:B------:R-:W-:Y:S07]  /*4180*/  PLOP3.LUT P6, PT, PT, PT, UP1, 0x80, 0x8 ;  /* 0x000000000008781c */ /* 0x000fee0003fcf018 */
[----:B------:R2:W-:Y:S10]  /*4190*/  MUFU.EX2 R211, R4 ;  /* 0x0000000400d37308 */ /* 0x0005f40000000800 */
[----:B------:R-:W1:Y:S10]  /*41a0*/  MUFU.TANH R161, R22 ;  /* 0x0000001600a17308 */ /* 0x000e740000002400 */
[----:B------:R-:W1:Y:S01]  /*41b0*/  MUFU.TANH R160, R23 ;  /* 0x0000001700a07308 */ /* 0x000e620000002400 */
[----:B--2---:R-:W-:Y:S01]  /*41c0*/  FFMA.FTZ R4, R5, UR9, -R0 ;  /* 0x0000000905047c23 */ /* 0x004fe20008010800 */
[----:B------:R-:W-:Y:S02]  /*41d0*/  @P4 IADD3 R5, PT, PT, R9, 0x9, RZ ;  /* 0x0000000909054810 */ /* 0x000fe40007ffe0ff */
[----:B------:R-:W-:Y:S02]  /*41e0*/  PLOP3.LUT P4, PT, PT, PT, UP1, 0x80, 0x8 ;  /* 0x000000000008781c */ /* 0x000fe40003f8f018 */
[----:B------:R-:W-:Y:S04]  /*41f0*/  @P6 ISETP.GE.AND P6, PT, R5, UR37, PT ;  /* 0x0000002505006c0c */ /* 0x000fe8000bfc6270 */
[----:B------:R2:W-:Y:S01]  /*4200*/  MUFU.EX2 R210, R4 ;  /* 0x0000000400d27308 */ /* 0x0005e20000000800 */
[----:B------:R-:W-:Y:S09]  /*4210*/  MOV R5, R191 ;  /* 0x000000bf00057202 */ /* 0x000ff20000000f00 */
[----:B------:R-:W1:Y:S10]  /*4220*/  MUFU.TANH R168, R24 ;  /* 0x0000001800a87308 */ /* 0x000e740000002400 */
[----:B------:R-:W-:Y:S01]  /*4230*/  MUFU.TANH R167, R25 ;  /* 0x0000001900a77308 */ /* 0x000fe20000002400 */
[----:B--2---:R-:W-:Y:S01]  /*4240*/  @P0 VIADD R4, R9, 0x8 ;  /* 0x0000000809040836 */ /* 0x004fe20000000000 */
[----:B------:R-:W-:Y:S04]  /*4250*/  PLOP3.LUT P0, PT, PT, PT, UP1, 0x80, 0x8 ;  /* 0x000000000008781c */ /* 0x000fe80003f0f018 */
[----:B------:R-:W-:Y:S01]  /*4260*/  @P5 ISETP.GE.AND P5, PT, R4, UR37, PT ;  /* 0x0000002504005c0c */ /* 0x000fe2000bfa6270 */
[----:B------:R-:W-:Y:S03]  /*4270*/  IMAD.MOV.U32 R4, RZ, RZ, R180 ;  /* 0x000000ffff047224 */ /* 0x000fe600078e00b4 */
[----:B------:R-:W2:Y:S01]  /*4280*/  MUFU.TANH R182, R26 ;  /* 0x0000001a00b67308 */ /* 0x000ea20000002400 */
[----:B------:R-:W-:Y:S02]  /*4290*/  @P3 FSEL R4, R180, -INF , !P5 ;  /* 0xff800000b4043808 */ /* 0x000fe40006800000 */
[----:B------:R-:W-:Y:S03]  /*42a0*/  PLOP3.LUT P3, PT, PT, PT, UP1, 0x80, 0x8 ;  /* 0x000000000008781c */ /* 0x000fe60003f6f018 */
[--C-:B------:R-:W-:Y:S01]  /*42b0*/  FFMA.FTZ R4, R4, UR9, -R2.reuse ;  /* 0x0000000904047c23 */ /* 0x100fe20008010802 */
[----:B------:R-:W-:Y:S03]  /*42c0*/  @P0 FSEL R10, R171, -INF , !P6 ;  /* 0xff800000ab0a0808 */ /* 0x000fe60007000000 */
[----:B------:R-:W2:Y:S01]  /*42d0*/  MUFU.TANH R183, R27 ;  /* 0x0000001b00b77308 */ /* 0x000ea20000002400 */
[----:B------:R-:W-:Y:S01]  /*42e0*/  PLOP3.LUT P0, PT, PT, PT, UP1, 0x80, 0x8 ;  /* 0x000000000008781c */ /* 0x000fe20003f0f018 */
[----:B------:R-:W-:Y:S08]  /*42f0*/  FFMA.FTZ R6, R10, UR9, -R2 ;  /* 0x000000090a067c23 */ /* 0x000ff00008010802 */
[----:B------:R4:W-:Y:S01]  /*4300*/  MUFU.EX2 R201, R4 ;  /* 0x0000000400c97308 */ /* 0x0009e20000000800 */
[----:B------:R-:W-:Y:S02]  /*4310*/  @P3 FSEL R5, R191, -INF , !P6 ;  /* 0xff800000bf053808 */ /* 0x000fe40007000000 */
[----:B------:R-:W-:Y:S07]  /*4320*/  PLOP3.LUT P3, PT, PT, PT, UP1, 0x80, 0x8 ;  /* 0x000000000008781c */ /* 0x000fee0003f6f018 */
[----:B------:R-:W-:Y:S10]  /*4330*/  MUFU.EX2 R199, R6 ;  /* 0x0000000600c77308 */ /* 0x000ff40000000800 */
[----:B------:R-:W2:Y:S01]  /*4340*/  MUFU.TANH R162, R28 ;  /* 0x0000001c00a27308 */ /* 0x000ea20000002400 */
[----:B----4-:R-:W-:Y:S01]  /*4350*/  IMAD.MOV.U32 R4, RZ, RZ, R192 ;  /* 0x000000ffff047224 */ /* 0x010fe200078e00c0 */
[----:B------:R-:W-:Y:S02]  /*4360*/  @P4 FSEL R4, R192, -INF , !P5 ;  /* 0xff800000c0044808 */ /* 0x000fe40006800000 */
[----:B------:R-:W-:Y:S03]  /*4370*/  PLOP3.LUT P4, PT, PT, PT, UP1, 0x80, 0x8 ;  /* 0x000000000008781c */ /* 0x000fe60003f8f018 */
[--C-:B------:R-:W-:Y:S03]  /*4380*/  FFMA.FTZ R4, R4, UR9, -R0.reuse ;  /* 0x0000000904047c23 */ /* 0x100fe60008010800 */
[----:B------:R-:W4:Y:S10]  /*4390*/  MUFU.TANH R165, R29 ;  /* 0x0000001d00a57308 */ /* 0x000f340000002400 */
[----:B------:R3:W-:Y:S10]  /*43a0*/  MUFU.EX2 R208, R4 ;  /* 0x0000000400d07308 */ /* 0x0007f40000000800 */
[----:B------:R-:W4:Y:S10]  /*43b0*/  MUFU.TANH R218, R32 ;  /* 0x0000002000da7308 */ /* 0x000f340000002400 */
[----:B------:R-:W-:Y:S01]  /*43c0*/  MUFU.TANH R219, R33 ;  /* 0x0000002100db7308 */ /* 0x000fe20000002400 */
[----:B---3--:R-:W-:Y:S01]  /*43d0*/  FFMA.FTZ R4, R5, UR9, -R0 ;  /* 0x0000000905047c23 */ /* 0x008fe20008010800 */
[----:B------:R-:W-:Y:S01]  /*43e0*/  IMAD.MOV.U32 R5, RZ, RZ, R223 ;  /* 0x000000ffff057224 */ /* 0x000fe200078e00df */
[----:B------:R-:W-:Y:S02]  /*43f0*/  @P4 FSEL R5, R223, -INF , !P5 ;  /* 0xff800000df054808 */ /* 0x000fe40006800000 */
[----:B------:R-:W-:Y:S05]  /*4400*/  PLOP3.LUT P4, PT, PT, PT, UP1, 0x80, 0x8 ;  /* 0x000000000008781c */ /* 0x000fea0003f8f018 */
[----:B------:R3:W-:Y:S01]  /*4410*/  MUFU.EX2 R207, R4 ;  /* 0x0000000400cf7308 */ /* 0x0007e20000000800 */
[----:B------:R-:W-:Y:S01]  /*4420*/  FFMA.FTZ R6, R5, UR9, -R8 ;  /* 0x0000000905067c23 */ /* 0x000fe20008010808 */
[----:B------:R-:W-:Y:S02]  /*4430*/  MOV R5, R166 ;  /* 0x000000a600057202 */ /* 0x000fe40000000f00 */
[----:B------:R-:W-:Y:S02]  /*4440*/  @P3 FSEL R5, R166, -INF , !P5 ;  /* 0xff800000a6053808 */ /* 0x000fe40006800000 */
[----:B------:R-:W-:Y:S04]  /*4450*/  PLOP3.LUT P5, PT, PT, PT, UP1, 0x80, 0x8 ;  /* 0x000000000008781c */ /* 0x000fe80003faf018 */
[----:B------:R1:W-:Y:S01]  /*4460*/  MUFU.EX2 R234, R6 ;  /* 0x0000000600ea7308 */ /* 0x0003e20000000800 */
[--C-:B------:R-:W-:Y:S01]  /*4470*/  FFMA.FTZ R5, R5, UR9, -R3.reuse ;  /* 0x0000000905057c23 */ /* 0x100fe20008010803 */
[----:B------:R-:W-:Y:S08]  /*4480*/  PLOP3.LUT P3, PT, PT, PT, UP1, 0x80, 0x8 ;  /* 0x000000000008781c */ /* 0x000ff00003f6f018 */
[----:B------:R2:W-:Y:S01]  /*4490*/  MUFU.EX2 R190, R5 ;  /* 0x0000000500be7308 */ /* 0x0005e20000000800 */
[----:B---3--:R-:W-:Y:S01]  /*44a0*/  IMAD.MOV.U32 R4, RZ, RZ, R222 ;  /* 0x000000ffff047224 */ /* 0x008fe200078e00de */
[----:B------:R-:W-:Y:S02]  /*44b0*/  @P0 FSEL R4, R222, -INF , !P6 ;  /* 0xff800000de040808 */ /* 0x000fe40007000000 */
[----:B------:R-:W-:Y:S06]  /*44c0*/  PLOP3.LUT P0, PT, PT, PT, UP1, 0x80, 0x8 ;  /* 0x000000000008781c */ /* 0x000fec0003f0f018 */
[----:B------:R-:W3:Y:S01]  /*44d0*/  MUFU.TANH R159, R34 ;  /* 0x00000022009f7308 */ /* 0x000ee20000002400 */
[----:B-1----:R-:W-:Y:S01]  /*44e0*/  FFMA.FTZ R6, R4, UR9, -R8 ;  /* 0x0000000904067c23 */ /* 0x002fe20008010808 */
[----:B------:R-:W-:Y:S01]  /*44f0*/  IMAD.MOV.U32 R4, RZ, RZ, R164 ;  /* 0x000000ffff047224 */ /* 0x000fe200078e00a4 */
[----:B------:R-:W-:Y:S02]  /*4500*/  @P4 FSEL R4, R164, -INF , !P6 ;  /* 0xff800000a4044808 */ /* 0x000fe40007000000 */
[----:B------:R-:W-:Y:S02]  /*4510*/  PLOP3.LUT P4, PT, PT, PT, UP1, 0x80, 0x8 ;  /* 0x000000000008781c */ /* 0x000fe40003f8f018 */
[----:B------:R-:W-:Y:S03]  /*4520*/  PLOP3.LUT P6, PT, PT, PT, UP1, 0x80, 0x8 ;  /* 0x000000000008781c */ /* 0x000fe60003fcf018 */
[----:B------:R1:W-:Y:S01]  /*4530*/  MUFU.EX2 R233, R6 ;  /* 0x0000000600e97308 */ /* 0x0003e20000000800 */
[--C-:B------:R-:W-:Y:S01]  /*4540*/  FFMA.FTZ R4, R4, UR9, -R3.reuse ;  /* 0x0000000904047c23 */ /* 0x100fe20008010803 */
[----:B--2---:R-:W-:Y:S08]  /*4550*/  MOV R5, R221 ;  /* 0x000000dd00057202 */ /* 0x004ff00000000f00 */
[----:B------:R2:W-:Y:S10]  /*4560*/  MUFU.EX2 R189, R4 ;  /* 0x0000000400bd7308 */ /* 0x0005f40000000800 */
[----:B------:R-:W3:Y:S01]  /*4570*/  MUFU.TANH R158, R35 ;  /* 0x00000023009e7308 */ /* 0x000ee20000002400 */
[C---:B-1----:R-:W-:Y:S01]  /*4580*/  @P0 VIADD R6, R9.reuse, 0x10 ;  /* 0x0000001009060836 */ /* 0x042fe20000000000 */
[----:B------:R-:W-:Y:S04]  /*4590*/  PLOP3.LUT P0, PT, PT, PT, UP1, 0x80, 0x8 ;  /* 0x000000000008781c */ /* 0x000fe80003f0f018 */
[----:B------:R-:W-:Y:S01]  /*45a0*/  @P5 ISETP.GE.AND P5, PT, R6, UR37, PT ;  /* 0x0000002506005c0c */ /* 0x000fe2000bfa6270 */
[----:B------:R-:W-:Y:S01]  /*45b0*/  @P3 VIADD R6, R9, 0x11 ;  /* 0x0000001109063836 */ /* 0x000fe20000000000 */
[----:B------:R-:W-:Y:S01]  /*45c0*/  PLOP3.LUT P3, PT, PT, PT, UP1, 0x80, 0x8 ;  /* 0x000000000008781c */ /* 0x000fe20003f6f018 */
[----:B--2---:R-:W-:Y:S01]  /*45d0*/  IMAD.MOV.U32 R4, RZ, RZ, R220 ;  /* 0x000000ffff047224 */ /* 0x004fe200078e00dc */
[----:B------:R-:W-:Y:S01]  /*45e0*/  @P4 FSEL R5, R221, -INF , !P5 ;  /* 0xff800000dd054808 */ /* 0x000fe20006800000 */
[----:B------:R-:W-:Y:S01]  /*45f0*/  MUFU.TANH R170, R30 ;  /* 0x0000001e00aa7308 */ /* 0x000fe20000002400 */
[----:B------:R-:W-:Y:S02]  /*4600*/  @P6 ISETP.GE.AND P6, PT, R6, UR37, PT ;  /* 0x0000002506006c0c */ /* 0x000fe4000bfc6270 */
[----:B------:R-:W-:Y:S01]  /*4610*/  PLOP3.LUT P4, PT, PT, PT, UP1, 0x80, 0x8 ;  /* 0x000000000008781c */ /* 0x000fe20003f8f018 */
[--C-:B------:R-:W-:Y:S01]  /*4620*/  FFMA.FTZ R5, R5, UR9, -R8.reuse ;  /* 0x0000000905057c23 */ /* 0x100fe20008010808 */
[----:B------:R-:W-:Y:S02]  /*4630*/  @P0 FSEL R4, R220, -INF , !P6 ;  /* 0xff800000dc040808 */ /* 0x000fe40007000000 */
[----:B------:R-:W-:Y:S03]  /*4640*/  PLOP3.LUT P0, PT, PT, PT, UP1, 0x80, 0x8 ;  /* 0x000000000008781c */ /* 0x000fe60003f0f018 */
[----:B------:R1:W-:Y:S01]  /*4650*/  MUFU.EX2 R232, R5 ;  /* 0x0000000500e87308 */ /* 0x0003e20000000800 */
[----:B------:R-:W-:Y:S09]  /*4660*/  FFMA.FTZ R4, R4, UR9, -R8 ;  /* 0x0000000904047c23 */ /* 0x000ff20008010808 */
[----:B------:R2:W-:Y:S10]  /*4670*/  MUFU.EX2 R231, R4 ;  /* 0x0000000400e77308 */ /* 0x0005f40000000800 */
[----:B------:R-:W3:Y:S01]  /*4680*/  MUFU.TANH R169, R31 ;  /* 0x0000001f00a97308 */ /* 0x000ee20000002400 */
        /* <DEDUP_REMOVED lines=8> */
[----:B------:R-:W-:Y:S07]  /*4710*/  FFMA.FTZ R4, R4, UR9, -R3 ;  /* 0x0000000904047c23 */ /* 0x000fee0008010803 */
[----:B------:R2:W-:Y:S01]  /*4720*/  MUFU.EX2 R187, R4 ;  /* 0x0000000400bb7308 */ /* 0x0005e20000000800 */
[----:B-1----:R-:W-:Y:S01]  /*4730*/  IMAD.MOV.U32 R5, RZ, RZ, R168 ;  /* 0x000000ffff057224 */ /* 0x002fe200078e00a8 */
[----:B------:R-:W-:Y:S02]  /*4740*/  @P3 FSEL R5, R168, -INF , !P5 ;  /* 0xff800000a8053808 */ /* 0x000fe40006800000 */
[----:B------:R-:W-:Y:S03]  /*4750*/  PLOP3.LUT P3, PT, PT, PT, UP1, 0x80, 0x8 ;  /* 0x000000000008781c */ /* 0x000fe60003f6f018 */
[----:B------:R-:W-:Y:S01]  /*4760*/  FFMA.FTZ R6, R5, UR9, -R2 ;  /* 0x0000000905067c23 */ /* 0x000fe20008010802 */
[----:B------:R-:W-:Y:S01]  /*4770*/  IMAD.MOV.U32 R5, RZ, RZ, R182 ;  /* 0x000000ffff057224 */ /* 0x000fe200078e00b6 */
[----:B--2---:R-:W-:Y:S02]  /*4780*/  MOV R4, R167 ;  /* 0x000000a700047202 */ /* 0x004fe40000000f00 */
[----:B------:R1:W-:Y:S01]  /*4790*/  MUFU.EX2 R198, R6 ;  /* 0x0000000600c67308 */ /* 0x0003e20000000800 */
[----:B------:R-:W-:Y:S02]  /*47a0*/  @P0 FSEL R4, R167, -INF , !P6 ;  /* 0xff800000a7040808 */ /* 0x000fe40007000000 */
[----:B------:R-:W-:Y:S02]  /*47b0*/  @P4 FSEL R5, R182, -INF , !P5 ;  /* 0xff800000b6054808 */ /* 0x000fe40006800000 */
[----:B------:R-:W-:Y:S02]  /*47c0*/  PLOP3.LUT P0, PT, PT, PT, UP1, 0x80, 0x8 ;  /* 0x000000000008781c */ /* 0x000fe40003f0f018 */
[----:B------:R-:W-:Y:S01]  /*47d0*/  PLOP3.LUT P4, PT, PT, PT, UP1, 0x80, 0x8 ;  /* 0x000000000008781c */ /* 0x000fe20003f8f018 */
[----:B------:R-:W-:Y:S01]  /*47e0*/  FFMA.FTZ R5, R5, UR9, -R0 ;  /* 0x0000000905057c23 */ /* 0x000fe20008010800 */
[----:B------:R-:W-:Y:S03]  /*47f0*/  PLOP3.LUT P5, PT, PT, PT, UP1, 0x80, 0x8 ;  /* 0x000000000008781c */ /* 0x000fe60003faf018 */
[----:B------:R2:W-:Y:S01]  /*4800*/  MUFU.EX2 R205, R5 ;  /* 0x0000000500cd7308 */ /* 0x0005e20000000800 */
[----:B-1----:R-:W-:Y:S01]  /*4810*/  FFMA.FTZ R6, R4, UR9, -R2 ;  /* 0x0000000904067c23 */ /* 0x002fe20008010802 */
[----:B------:R-:W-:Y:S02]  /*4820*/  MOV R4, R183 ;  /* 0x000000b700047202 */ /* 0x000fe40000000f00 */
[----:B------:R-:W-:Y:S06]  /*4830*/  @P3 FSEL R4, R183, -INF , !P6 ;  /* 0xff800000b7043808 */ /* 0x000fec0007000000 */
[----:B------:R1:W-:Y:S01]  /*4840*/  MUFU.EX2 R197, R6 ;  /* 0x0000000600c57308 */ /* 0x0003e20000000800 */
[----:B------:R-:W-:Y:S02]  /*4850*/  PLOP3.LUT P6, PT, PT, PT, UP1, 0x80, 0x8 ;  /* 0x000000000008781c */ /* 0x000fe40003fcf018 */
[----:B------:R-:W-:Y:S01]  /*4860*/  PLOP3.LUT P3, PT, PT, PT, UP1, 0x80, 0x8 ;  /* 0x000000000008781c */ /* 0x000fe20003f6f018 */
[----:B------:R-:W-:Y:S06]  /*4870*/  FFMA.FTZ R4, R4, UR9, -R0 ;  /* 0x0000000904047c23 */ /* 0x000fec0008010800 */
[----:B------:R4:W-:Y:S01]  /*4880*/  MUFU.EX2 R203, R4 ;  /* 0x0000000400cb7308 */ /* 0x0009e20000000800 */
[----:B--2---:R-:W-:Y:S01]  /*4890*/  MOV R5, R162 ;  /* 0x000000a200057202 */ /* 0x004fe20000000f00 */
[C---:B-1----:R-:W-:Y:S01]  /*48a0*/  @P0 VIADD R6, R9.reuse, 0x18 ;  /* 0x0000001809060836 */ /* 0x042fe20000000000 */
[----:B------:R-:W-:Y:S01]  /*48b0*/  PLOP3.LUT P0, PT, PT, PT, UP1, 0x80, 0x8 ;  /* 0x000000000008781c */ /* 0x000fe20003f0f018 */
[----:B------:R-:W-:Y:S01]  /*48c0*/  @P4 VIADD R9, R9, 0x19 ;  /* 0x0000001909094836 */ /* 0x000fe20000000000 */
[----:B------:R-:W-:Y:S02]  /*48d0*/  PLOP3.LUT P4, PT, PT, PT, UP1, 0x80, 0x8 ;  /* 0x000000000008781c */ /* 0x000fe40003f8f018 */
[----:B------:R-:W-:Y:S02]  /*48e0*/  @P5 ISETP.GE.AND P5, PT, R6, UR37, PT ;  /* 0x0000002506005c0c */ /* 0x000fe4000bfa6270 */
[----:B------:R-:W-:Y:S02]  /*48f0*/  @P6 ISETP.GE.AND P6, PT, R9, UR37, PT ;  /* 0x0000002509006c0c */ /* 0x000fe4000bfc6270 */
[----:B------:R-:W-:Y:S02]  /*4900*/  @P3 FSEL R5, R162, -INF , !P5 ;  /* 0xff800000a2053808 */ /* 0x000fe40006800000 */
[----:B----4-:R-:W-:Y:S02]  /*4910*/  MOV R4, R165 ;  /* 0x000000a500047202 */ /* 0x010fe40000000f00 */
[----:B------:R-:W-:Y:S01]  /*4920*/  PLOP3.LUT P3, PT, PT, PT, UP1, 0x80, 0x8 ;  /* 0x000000000008781c */ /* 0x000fe20003f6f018 */
[--C-:B------:R-:W-:Y:S01]  /*4930*/  FFMA.FTZ R5, R5, UR9, -R2.reuse ;  /* 0x0000000905057c23 */ /* 0x100fe20008010802 */
[----:B------:R-:W-:Y:S02]  /*4940*/  @P0 FSEL R4, R165, -INF , !P6 ;  /* 0xff800000a5040808 */ /* 0x000fe40007000000 */
[----:B------:R-:W-:Y:S01]  /*4950*/  PLOP3.LUT P0, PT, PT, PT, UP1, 0x80, 0x8 ;  /* 0x000000000008781c */ /* 0x000fe20003f0f018 */
[----:B------:R1:W-:Y:S01]  /*4960*/  MUFU.EX2 R196, R5 ;  /* 0x0000000500c47308 */ /* 0x0003e20000000800 */
[----:B------:R-:W-:Y:S01]  /*4970*/  IADD3 R6, PT, PT, R152, 0x19000, RZ ;  /* 0x0001900098067810 */ /* 0x000fe20007ffe0ff */
[----:B------:R-:W-:Y:S04]  /*4980*/  FFMA.FTZ R2, R4, UR9, -R2 ;  /* 0x0000000904027c23 */ /* 0x000fe80008010802 */
[----:B------:R-:W-:Y:S04]  /*4990*/  @P2 VIADD R155, R6, 0xffffffe0 ;  /* 0xffffffe0069b2836 */ /* 0x000fe80000000000 */
[----:B------:R2:W-:Y:S01]  /*49a0*/  MUFU.EX2 R195, R2 ;  /* 0x0000000200c37308 */ /* 0x0005e20000000800 */
[----:B------:R-:W-:Y:S02]  /*49b0*/  IMAD.IADD R156, R250, 0x1, R155 ;  /* 0x00000001fa9c7824 */ /* 0x000fe400078e029b */
[----:B-1----:R-:W-:Y:S01]  /*49c0*/  IMAD.MOV.U32 R5, RZ, RZ, R218 ;  /* 0x000000ffff057224 */ /* 0x002fe200078e00da */
[----:B------:R-:W-:Y:S02]  /*49d0*/  @P3 FSEL R5, R218, -INF , !P5 ;  /* 0xff800000da053808 */ /* 0x000fe40006800000 */
[----:B------:R-:W-:Y:S03]  /*49e0*/  PLOP3.LUT P3, PT, PT, PT, UP1, 0x80, 0x8 ;  /* 0x000000000008781c */ /* 0x000fe60003f6f018 */
[--C-:B------:R-:W-:Y:S01]  /*49f0*/  FFMA.FTZ R4, R5, UR9, -R8.reuse ;  /* 0x0000000905047c23 */ /* 0x100fe20008010808 */
[----:B---3--:R-:W-:Y:S01]  /*4a00*/  IMAD.MOV.U32 R5, RZ, RZ, R159 ;  /* 0x000000ffff057224 */ /* 0x008fe200078e009f */
[----:B--2---:R-:W-:Y:S02]  /*4a10*/  MOV R2, R219 ;  /* 0x000000db00027202 */ /* 0x004fe40000000f00 */
[----:B------:R-:W-:Y:S01]  /*4a20*/  @P0 FSEL R2, R219, -INF , !P6 ;  /* 0xff800000db020808 */ /* 0x000fe20007000000 */
[----:B------:R1:W-:Y:S01]  /*4a30*/  MUFU.EX2 R229, R4 ;  /* 0x0000000400e57308 */ /* 0x0003e20000000800 */
[----:B------:R-:W-:Y:S03]  /*4a40*/  PLOP3.LUT P0, PT, PT, PT, UP1, 0x80, 0x8 ;  /* 0x000000000008781c */ /* 0x000fe60003f0f018 */
[----:B------:R-:W-:Y:S01]  /*4a50*/  FFMA.FTZ R8, R2, UR9, -R8 ;  /* 0x0000000902087c23 */ /* 0x000fe20008010808 */
[----:B------:R-:W-:Y:S02]  /*4a60*/  F2FP.F16.F32.PACK_AB R2, R237, R236 ;  /* 0x000000eced02723e */ /* 0x000fe400000000ff */
[----:B------:R-:W-:Y:S03]  /*4a70*/  @P3 FSEL R5, R159, -INF , !P5 ;  /* 0xff8000009f053808 */ /* 0x000fe60006800000 */
[----:B------:R-:W-:Y:S01]  /*4a80*/  MUFU.EX2 R230, R8 ;  /* 0x0000000800e67308 */ /* 0x000fe20000000800 */
[----:B------:R-:W-:Y:S01]  /*4a90*/  PLOP3.LUT P3, PT, PT, PT, UP1, 0x80, 0x8 ;  /* 0x000000000008781c */ /* 0x000fe20003f6f018 */
[----:B------:R2:W-:Y:S01]  /*4aa0*/  STS [R152+0x19000], R2 ;  /* 0x0190000298007388 */ /* 0x0005e20000000800 */
[--C-:B------:R-:W-:Y:S07]  /*4ab0*/  FFMA.FTZ R5, R5, UR9, -R3.reuse ;  /* 0x0000000905057c23 */ /* 0x100fee0008010803 */
[----:B------:R3:W-:Y:S01]  /*4ac0*/  MUFU.EX2 R185, R5 ;  /* 0x0000000500b97308 */ /* 0x0007e20000000800 */
[----:B-1----:R-:W-:Y:S02]  /*4ad0*/  MOV R4, R158 ;  /* 0x0000009e00047202 */ /* 0x002fe40000000f00 */
[----:B------:R-:W-:Y:S05]  /*4ae0*/  @P0 FSEL R4, R158, -INF , !P6 ;  /* 0xff8000009e040808 */ /* 0x000fea0007000000 */
[----:B------:R-:W-:Y:S01]  /*4af0*/  FFMA.FTZ R3, R4, UR9, -R3 ;  /* 0x0000000904037c23 */ /* 0x000fe20008010803 */
[----:B------:R-:W-:Y:S01]  /*4b00*/  IMAD.MOV.U32 R4, RZ, RZ, R169 ;  /* 0x000000ffff047224 */ /* 0x000fe200078e00a9 */
[----:B------:R-:W-:Y:S02]  /*4b10*/  @P3 FSEL R4, R169, -INF , !P6 ;  /* 0xff800000a9043808 */ /* 0x000fe40007000000 */
[----:B------:R1:W4:Y:S01]  /*4b20*/  MUFU.EX2 R181, R3 ;  /* 0x0000000300b57308 */ /* 0x0003220000000800 */
[----:B---3--:R-:W-:Y:S02]  /*4b30*/  MOV R5, R170 ;  /* 0x000000aa00057202 */ /* 0x008fe40000000f00 */
[----:B--2---:R-:W-:Y:S02]  /*4b40*/  F2FP.F16.F32.PACK_AB R2, R240, R239 ;  /* 0x000000eff002723e */ /* 0x004fe400000000ff */
[----:B------:R-:W-:Y:S03]  /*4b50*/  @P4 FSEL R5, R170, -INF , !P5 ;  /* 0xff800000aa054808 */ /* 0x000fe60006800000 */
[----:B------:R2:W-:Y:S02]  /*4b60*/  STS [R152+0x19400], R2 ;  /* 0x0194000298007388 */ /* 0x0005e40000000800 */
[--C-:B------:R-:W-:Y:S01]  /*4b70*/  FFMA.FTZ R5, R5, UR9, -R0.reuse ;  /* 0x0000000905057c23 */ /* 0x100fe20008010800 */
[----:B------:R-:W-:Y:S01]  /*4b80*/  FFMA.FTZ R0, R4, UR9, -R0 ;  /* 0x0000000904007c23 */ /* 0x000fe20008010800 */
[----:B------:R-:W-:Y:S02]  /*4b90*/  F2FP.F16.F32.PACK_AB R4, R210, R211 ;  /* 0x000000d3d204723e */ /* 0x000fe400000000ff */
[----:B-1----:R-:W-:Y:S01]  /*4ba0*/  F2FP.F16.F32.PACK_AB R3, R233, R234 ;  /* 0x000000eae903723e */ /* 0x002fe200000000ff */
[----:B------:R1:W-:Y:S04]  /*4bb0*/  MUFU.EX2 R202, R5 ;  /* 0x0000000500ca7308 */ /* 0x0003e80000000800 */
[----:B------:R3:W-:Y:S06]  /*4bc0*/  STS [R157+0x19000], R3 ;  /* 0x019000039d007388 */ /* 0x0007ec0000000800 */
[----:B------:R4:W3:Y:S01]  /*4bd0*/  MUFU.EX2 R200, R0 ;  /* 0x0000000000c87308 */ /* 0x0008e20000000800 */
[----:B-1----:R-:W-:Y:S02]  /*4be0*/  F2FP.F16.F32.PACK_AB R5, R204, R206 ;  /* 0x000000cecc05723e */ /* 0x002fe400000000ff */
[----:B--2---:R-:W-:Y:S05]  /*4bf0*/  F2FP.F16.F32.PACK_AB R2, R189, R190 ;  /* 0x000000bebd02723e */ /* 0x004fea00000000ff */
[----:B------:R1:W-:Y:S01]  /*4c00*/  STS [R157+0x19400], R2 ;  /* 0x019400029d007388 */ /* 0x0003e20000000800 */
[----:B----4-:R-:W-:Y:S03]  /*4c10*/  F2FP.F16.F32.PACK_AB R0, R181, R185 ;  /* 0x000000b9b500723e */ /* 0x010fe600000000ff */
[----:B------:R2:W-:Y:S01]  /*4c20*/  STS [R152+0x1a000], R5 ;  /* 0x01a0000598007388 */ /* 0x0005e20000000800 */
[----:B---3--:R-:W-:Y:S03]  /*4c30*/  F2FP.F16.F32.PACK_AB R3, R199, R201 ;  /* 0x000000c9c703723e */ /* 0x008fe600000000ff */
[----:B------:R3:W-:Y:S04]  /*4c40*/  STS [R152+0x1a400], R4 ;  /* 0x01a4000498007388 */ /* 0x0007e80000000800 */
[----:B------:R4:W-:Y:S01]  /*4c50*/  STS [R157+0x1a000], R3 ;  /* 0x01a000039d007388 */ /* 0x0009e20000000800 */
[----:B-1----:R-:W-:Y:S02]  /*4c60*/  F2FP.F16.F32.PACK_AB R2, R207, R208 ;  /* 0x000000d0cf02723e */ /* 0x002fe400000000ff */
[----:B--2---:R-:W-:Y:S03]  /*4c70*/  F2FP.F16.F32.PACK_AB R5, R231, R232 ;  /* 0x000000e8e705723e */ /* 0x004fe600000000ff */
[----:B------:R1:W-:Y:S01]  /*4c80*/  STS [R157+0x1a400], R2 ;  /* 0x01a400029d007388 */ /* 0x0003e20000000800 */
[----:B---3--:R-:W-:Y:S03]  /*4c90*/  F2FP.F16.F32.PACK_AB R4, R187, R188 ;  /* 0x000000bcbb04723e */ /* 0x008fe600000000ff */
[----:B------:R-:W-:Y:S01]  /*4ca0*/  STS [R155], R5 ;  /* 0x000000059b007388 */ /* 0x000fe20000000800 */
[----:B----4-:R-:W-:Y:S03]  /*4cb0*/  F2FP.F16.F32.PACK_AB R3, R197, R198 ;  /* 0x000000c6c503723e */ /* 0x010fe600000000ff */
[----:B------:R2:W-:Y:S04]  /*4cc0*/  STS [R155+0x400], R4 ;  /* 0x000400049b007388 */ /* 0x0005e80000000800 */
[----:B------:R3:W-:Y:S01]  /*4cd0*/  STS [R156+0x400], R0 ;  /* 0x000400009c007388 */ /* 0x0007e20000000800 */
[----:B-1----:R-:W-:Y:S05]  /*4ce0*/  F2FP.F16.F32.PACK_AB R2, R230, R229 ;  /* 0x000000e5e602723e */ /* 0x002fea00000000ff */
[----:B------:R1:W-:Y:S01]  /*4cf0*/  STS [R156], R2 ;  /* 0x000000029c007388 */ /* 0x0003e20000000800 */
[----:B--2---:R-:W-:Y:S03]  /*4d00*/  F2FP.F16.F32.PACK_AB R4, R203, R205 ;  /* 0x000000cdcb04723e */ /* 0x004fe600000000ff */
[----:B------:R2:W-:Y:S01]  /*4d10*/  STS [R155+0x1000], R3 ;  /* 0x001000039b007388 */ /* 0x0005e20000000800 */
[----:B---3--:R-:W-:Y:S03]  /*4d20*/  LEA R0, R177, UR4, 0x1 ;  /* 0x00000004b1007c11 */ /* 0x008fe6000f8e08ff */
[----:B------:R-:W-:Y:S01]  /*4d30*/  STS [R155+0x1400], R4 ;  /* 0x001400049b007388 */ /* 0x000fe20000000800 */
[----:B-1----:R-:W-:Y:S02]  /*4d40*/  F2FP.F16.F32.PACK_AB R2, R200, R202 ;  /* 0x000000cac802723e */ /* 0x002fe400000000ff */
[----:B--2---:R-:W-:Y:S03]  /*4d50*/  F2FP.F16.F32.PACK_AB R3, R195, R196 ;  /* 0x000000c4c303723e */ /* 0x004fe600000000ff */
[----:B------:R1:W-:Y:S04]  /*4d60*/  STS [R156+0x1400], R2 ;  /* 0x001400029c007388 */ /* 0x0003e80000000800 */
[----:B------:R-:W-:Y:S04]  /*4d70*/  STS [R156+0x1000], R3 ;  /* 0x001000039c007388 */ /* 0x000fe80000000800 */
[----:B------:R-:W-:Y:S08]  /*4d80*/  LDSM.16.M88.4 R32, [R0+0x6000] ;  /* 0x006000000020783b */ /* 0x000ff00000000200 */
[----:B------:R-:W2:Y:S08]  /*4d90*/  LDSM.16.M88.4 R16, [R172+0xf000] ;  /* 0x00f00000ac10783b */ /* 0x000eb00000000200 */
[----:B------:R-:W3:Y:S01]  /*4da0*/  LDSM.16.M88.4 R28, [R0+0x6800] ;  /* 0x00680000001c783b */ /* 0x000ee20000000200 */
[----:B-1----:R-:W-:Y:S07]  /*4db0*/  IMAD.IADD R2, R0, 0x1, R163 ;  /* 0x0000000100027824 */ /* 0x002fee00078e02a3 */
[----:B------:R-:W1:Y:S08]  /*4dc0*/  LDSM.16.M88.4 R132, [R172+0xf400] ;  /* 0x00f40000ac84783b */ /* 0x000e700000000200 */
[----:B------:R-:W-:Y:S08]  /*4dd0*/  LDSM.16.M88.4 R136, [R2+0x6000] ;  /* 0x006000000288783b */ /* 0x000ff00000000200 */
[----:B------:R-:W4:Y:S01]  /*4de0*/  LDSM.16.M88.4 R140, [R174+0xf000] ;  /* 0x00f00000ae8c783b */ /* 0x000f220000000200 */
[-C--:B--2---:R-:W-:Y:S07]  /*4df0*/  HMMA.16816.F32 R4, R32, R16.reuse, RZ ;  /* 0x000000102004723c */ /* 0x084fee00000018ff */
[----:B------:R-:W2:Y:S01]  /*4e00*/  LDSM.16.M88.4 R144, [R2+0x6800] ;  /* 0x006800000290783b */ /* 0x000ea20000000200 */
[C---:B---3--:R-:W-:Y:S07]  /*4e10*/  HMMA.16816.F32 R8, R28.reuse, R16, RZ ;  /* 0x000000101c08723c */ /* 0x048fee00000018ff */
[----:B------:R-:W3:Y:S01]  /*4e20*/  LDSM.16.M88.4 R148, [R174+0xf400] ;  /* 0x00f40000ae94783b */ /* 0x000ee20000000200 */
[-C--:B------:R-:W-:Y:S08]  /*4e30*/  HMMA.16816.F32 R12, R28, R18.reuse, RZ ;  /* 0x000000121c0c723c */ /* 0x080ff000000018ff */
[C---:B------:R-:W-:Y:S08]  /*4e40*/  HMMA.16816.F32 R16, R32.reuse, R18, RZ ;  /* 0x000000122010723c */ /* 0x040ff000000018ff */
[-C--:B-1----:R-:W-:Y:S08]  /*4e50*/  HMMA.16816.F32 R20, R32, R132.reuse, RZ ;  /* 0x000000842014723c */ /* 0x082ff000000018ff */
[C---:B------:R-:W-:Y:S08]  /*4e60*/  HMMA.16816.F32 R24, R28.reuse, R132, RZ ;  /* 0x000000841c18723c */ /* 0x040ff000000018ff */
[-C--:B------:R-:W-:Y:S08]  /*4e70*/  HMMA.16816.F32 R28, R28, R134.reuse, RZ ;  /* 0x000000861c1c723c */ /* 0x080ff000000018ff */
[----:B------:R-:W-:Y:S01]  /*4e80*/  HMMA.16816.F32 R32, R32, R134, RZ ;  /* 0x000000862020723c */ /* 0x000fe200000018ff */
[----:B------:R-:W-:Y:S07]  /*4e90*/  LDSM.16.M88.4 R132, [R0+0x7000] ;  /* 0x007000000084783b */ /* 0x000fee0000000200 */
[-C--:B----4-:R-:W-:Y:S08]  /*4ea0*/  HMMA.16816.F32 R4, R136, R140.reuse, R4 ;  /* 0x0000008c8804723c */ /* 0x090ff00000001804 */
[C---:B--2---:R-:W-:Y:S08]  /*4eb0*/  HMMA.16816.F32 R8, R144.reuse, R140, R8 ;  /* 0x0000008c9008723c */ /* 0x044ff00000001808 */
[-C--:B------:R-:W-:Y:S08]  /*4ec0*/  HMMA.16816.F32 R12, R144, R142.reuse, R12 ;  /* 0x0000008e900c723c */ /* 0x080ff0000000180c */
[C---:B------:R-:W-:Y:S01]  /*4ed0*/  HMMA.16816.F32 R16, R136.reuse, R142, R16 ;  /* 0x0000008e8810723c */ /* 0x040fe20000001810 */
[----:B------:R-:W1:Y:S07]  /*4ee0*/  LDSM.16.M88.4 R140, [R172+0x11000] ;  /* 0x01100000ac8c783b */ /* 0x000e6e0000000200 */
[-C--:B---3--:R-:W-:Y:S08]  /*4ef0*/  HMMA.16816.F32 R20, R136, R148.reuse, R20 ;  /* 0x000000948814723c */ /* 0x088ff00000001814 */
[C---:B------:R-:W-:Y:S08]  /*4f00*/  HMMA.16816.F32 R24, R144.reuse, R148, R24 ;  /* 0x000000949018723c */ /* 0x040ff00000001818 */
[-C--:B------:R-:W-:Y:S01]  /*4f10*/  HMMA.16816.F32 R28, R144, R150.reuse, R28 ;  /* 0x00000096901c723c */ /* 0x080fe2000000181c */
[----:B------:R-:W2:Y:S07]  /*4f20*/  LDSM.16.M88.4 R144, [R0+0x7800] ;  /* 0x007800000090783b */ /* 0x000eae0000000200 */
[----:B------:R-:W-:Y:S01]  /*4f30*/  HMMA.16816.F32 R32, R136, R150, R32 ;  /* 0x000000968820723c */ /* 0x000fe20000001820 */
[----:B------:R-:W-:Y:S01]  /*4f40*/  IMAD.U32 R136, RZ, RZ, UR10 ;  /* 0x0000000aff887e24 */ /* 0x000fe2000f8e00ff */
[----:B------:R-:W-:Y:S02]  /*4f50*/  MOV R137, UR11 ;  /* 0x0000000b00897c02 */ /* 0x000fe40008000f00 */
[--C-:B------:R-:W-:Y:S02]  /*4f60*/  SHF.R.U32.HI R150, RZ, 0x1, R179.reuse ;  /* 0x00000001ff967819 */ /* 0x100fe400000116b3 */
[C---:B------:R-:W-:Y:S02]  /*4f70*/  LEA R148, P0, R235.reuse, R136, 0x2 ;  /* 0x00000088eb947211 */ /* 0x040fe400078010ff */
[----:B------:R-:W-:Y:S01]  /*4f80*/  LOP3.LUT R3, R150, 0x30, RZ, 0xc0, !PT ;  /* 0x0000003096037812 */ /* 0x000fe200078ec0ff */
[-C--:B-1----:R-:W-:Y:S05]  /*4f90*/  HMMA.16816.F32 R4, R132, R140.reuse, R4 ;  /* 0x0000008c8404723c */ /* 0x082fea0000001804 */
[----:B------:R-:W-:Y:S02]  /*4fa0*/  LEA.HI.X R149, R235, R137, RZ, 0x2, P0 ;  /* 0x00000089eb957211 */ /* 0x000fe400000f14ff */
[----:B------:R-:W1:Y:S01]  /*4fb0*/  LDSM.16.M88.4 R136, [R172+0x11400] ;  /* 0x01140000ac88783b */ /* 0x000e620000000200 */
[----:B------:R-:W-:Y:S07]  /*4fc0*/  LOP3.LUT R3, R3, 0x8, R179, 0xf8, !PT ;  /* 0x0000000803037812 */ /* 0x000fee00078ef8b3 */
[----:B------:R-:W3:Y:S04]  /*4fd0*/  LDG.E R154, desc[UR38][R148.64] ;  /* 0x00000026949a7981 */ /* 0x000ee8000c1e1900 */
[----:B------:R-:W4:Y:S04]  /*4fe0*/  LDG.E R153, desc[UR38][R148.64+0x20] ;  /* 0x0000202694997981 */ /* 0x000f28000c1e1900 */
[----:B------:R-:W5:Y:S01]  /*4ff0*/  LDG.E R151, desc[UR38][R148.64+0x80] ;  /* 0x0000802694977981 */ /* 0x000f62000c1e1900 */
[C---:B--2---:R-:W-:Y:S08]  /*5000*/  HMMA.16816.F32 R8, R144.reuse, R140, R8 ;  /* 0x0000008c9008723c */ /* 0x044ff00000001808 */
[-C--:B------:R-:W-:Y:S08]  /*5010*/  HMMA.16816.F32 R12, R144, R142.reuse, R12 ;  /* 0x0000008e900c723c */ /* 0x080ff0000000180c */
[C---:B------:R-:W-:Y:S01]  /*5020*/  HMMA.16816.F32 R16, R132.reuse, R142, R16 ;  /* 0x0000008e8410723c */ /* 0x040fe20000001810 */
[----:B------:R-:W-:Y:S07]  /*5030*/  LDSM.16.M88.4 R140, [R2+0x7800] ;  /* 0x00780000028c783b */ /* 0x000fee0000000200 */
[-C--:B-1----:R-:W-:Y:S01]  /*5040*/  HMMA.16816.F32 R20, R132, R136.reuse, R20 ;  /* 0x000000888414723c */ /* 0x082fe20000001814 */
[----:B------:R1:W5:Y:S07]  /*5050*/  LDG.E R149, desc[UR38][R148.64+0xa0] ;  /* 0x0000a02694957981 */ /* 0x00036e000c1e1900 */
[C---:B------:R-:W-:Y:S08]  /*5060*/  HMMA.16816.F32 R24, R144.reuse, R136, R24 ;  /* 0x000000889018723c */ /* 0x040ff00000001818 */
[-C--:B------:R-:W-:Y:S01]  /*5070*/  HMMA.16816.F32 R28, R144, R138.reuse, R28 ;  /* 0x0000008a901c723c */ /* 0x080fe2000000181c */
[----:B------:R-:W-:Y:S07]  /*5080*/  LDSM.16.M88.4 R144, [R172+0x13400] ;  /* 0x01340000ac90783b */ /* 0x000fee0000000200 */
[----:B------:R-:W-:Y:S01]  /*5090*/  HMMA.16816.F32 R32, R132, R138, R32 ;  /* 0x0000008a8420723c */ /* 0x000fe20000001820 */
[----:B------:R-:W-:Y:S03]  /*50a0*/  LDSM.16.M88.4 R132, [R2+0x7000] ;  /* 0x007000000284783b */ /* 0x000fe60000000200 */
[----:B-1----:R-:W-:Y:S05]  /*50b0*/  IMAD.SHL.U32 R148, R179, 0x40, RZ ;  /* 0x00000040b3947824 */ /* 0x002fea00078e00ff */
[----:B------:R-:W1:Y:S01]  /*50c0*/  LDSM.16.M88.4 R136, [R174+0x11000] ;  /* 0x01100000ae88783b */ /* 0x000e620000000200 */
[----:B------:R-:W-:Y:S04]  /*50d0*/  LOP3.LUT R3, R3, 0x1c0, R148, 0xf8, !PT ;  /* 0x000001c003037812 */ /* 0x000fe800078ef894 */
[----:B------:R-:W-:Y:S01]  /*50e0*/  LOP3.LUT R3, R3, 0x38, R178, 0x78, !PT ;  /* 0x0000003803037812 */ /* 0x000fe200078e78b2 */
[-C--:B-1----:R-:W-:Y:S08]  /*50f0*/  HMMA.16816.F32 R4, R132, R136.reuse, R4 ;  /* 0x000000888404723c */ /* 0x082ff00000001804 */
[C---:B------:R-:W-:Y:S08]  /*5100*/  HMMA.16816.F32 R8, R140.reuse, R136, R8 ;  /* 0x000000888c08723c */ /* 0x040ff00000001808 */
[-C--:B------:R-:W-:Y:S08]  /*5110*/  HMMA.16816.F32 R12, R140, R138.reuse, R12 ;  /* 0x0000008a8c0c723c */ /* 0x080ff0000000180c */
[C---:B------:R-:W-:Y:S01]  /*5120*/  HMMA.16816.F32 R16, R132.reuse, R138, R16 ;  /* 0x0000008a8410723c */ /* 0x040fe20000001810 */
[----:B------:R-:W1:Y:S07]  /*5130*/  LDSM.16.M88.4 R136, [R174+0x11400] ;  /* 0x01140000ae88783b */ /* 0x000e6e0000000200 */
[-C--:B-1----:R-:W-:Y:S08]  /*5140*/  HMMA.16816.F32 R20, R132, R136.reuse, R20 ;  /* 0x000000888414723c */ /* 0x082ff00000001814 */
        /* <DEDUP_REMOVED lines=14> */
[----:B------:R-:W1:Y:S07]  /*5230*/  LDSM.16.M88.4 R140, [R174+0x13000] ;  /* 0x01300000ae8c783b */ /* 0x000e6e0000000200 */
[----:B------:R-:W-:Y:S01]  /*5240*/  HMMA.16816.F32 R32, R132, R146, R32 ;  /* 0x000000928420723c */ /* 0x000fe20000001820 */
[----:B------:R2:W3:Y:S08]  /*5250*/  LDSM.16.M88.4 R132, [R2+0x8800] ;  /* 0x008800000284783b */ /* 0x0004f00000000200 */
[----:B------:R-:W4:Y:S01]  /*5260*/  LDSM.16.M88.4 R144, [R174+0x13400] ;  /* 0x01340000ae90783b */ /* 0x000f220000000200 */
[----:B--2---:R-:W-:Y:S04]  /*5270*/  FFMA.FTZ R2, -R225, R225, 1 ;  /* 0x3f800000e1027423 */ /* 0x004fe800000101e1 */
[----:B------:R-:W-:Y:S01]  /*5280*/  FMUL.FTZ R2, R2, UR13 ;  /* 0x0000000d02027c20 */ /* 0x000fe20008410000 */
[-C--:B-1----:R-:W-:Y:S08]  /*5290*/  HMMA.16816.F32 R4, R136, R140.reuse, R4 ;  /* 0x0000008c8804723c */ /* 0x082ff00000001804 */
[C---:B---3--:R-:W-:Y:S08]  /*52a0*/  HMMA.16816.F32 R8, R132.reuse, R140, R8 ;  /* 0x0000008c8408723c */ /* 0x048ff00000001808 */
[-C--:B------:R-:W-:Y:S03]  /*52b0*/  HMMA.16816.F32 R12, R132, R142.reuse, R12 ;  /* 0x0000008e840c723c */ /* 0x080fe6000000180c */
[----:B------:R-:W-:Y:S01]  /*52c0*/  FADD.FTZ R0, -R154, R4 ;  /* 0x000000049a007221 */ /* 0x000fe20000010100 */
[----:B------:R-:W-:Y:S01]  /*52d0*/  FFMA.FTZ R4, -R224, R224, 1 ;  /* 0x3f800000e0047423 */ /* 0x000fe200000101e0 */
[----:B------:R-:W-:Y:S01]  /*52e0*/  FADD.FTZ R5, -R154, R5 ;  /* 0x000000059a057221 */ /* 0x000fe20000010100 */
[----:B----4-:R-:W-:Y:S01]  /*52f0*/  FADD.FTZ R6, -R153, R6 ;  /* 0x0000000699067221 */ /* 0x010fe20000010100 */
[----:B------:R-:W-:Y:S01]  /*5300*/  FMUL.FTZ R0, R236, R0 ;  /* 0x00000000ec007220 */ /* 0x000fe20000410000 */
[C---:B------:R-:W-:Y:S04]  /*5310*/  HMMA.16816.F32 R16, R136.reuse, R142, R16 ;  /* 0x0000008e8810723c */ /* 0x040fe80000001810 */
[----:B------:R-:W-:Y:S01]  /*5320*/  FMUL.FTZ R4, R4, UR13 ;  /* 0x0000000d04047c20 */ /* 0x000fe20008410000 */
[----:B------:R-:W-:Y:S01]  /*5330*/  FMUL.FTZ R5, R237, R5 ;  /* 0x00000005ed057220 */ /* 0x000fe20000410000 */
[----:B------:R-:W-:Y:S02]  /*5340*/  FADD.FTZ R7, -R153, R7 ;  /* 0x0000000799077221 */ /* 0x000fe40000010100 */
[-C--:B------:R-:W-:Y:S03]  /*5350*/  HMMA.16816.F32 R20, R136, R144.reuse, R20 ;  /* 0x000000908814723c */ /* 0x080fe60000001814 */
[----:B------:R-:W-:Y:S01]  /*5360*/  FMUL.FTZ R4, R0, R4 ;  /* 0x0000000400047220 */ /* 0x000fe20000410000 */
[----:B------:R-:W-:Y:S01]  /*5370*/  FMUL.FTZ R2, R5, R2 ;  /* 0x0000000205027220 */ /* 0x000fe20000410000 */
[----:B------:R-:W-:Y:S01]  /*5380*/  LOP3.LUT R0, R148, 0x400, RZ, 0xc0, !PT ;  /* 0x0000040094007812 */ /* 0x000fe200078ec0ff */
[----:B------:R-:W-:Y:S02]  /*5390*/  FFMA.FTZ R5, -R220, R220, 1 ;  /* 0x3f800000dc057423 */ /* 0x000fe400000101dc */
[C---:B------:R-:W-:Y:S04]  /*53a0*/  HMMA.16816.F32 R24, R132.reuse, R144, R24 ;  /* 0x000000908418723c */ /* 0x040fe80000001818 */
[----:B------:R-:W-:Y:S01]  /*53b0*/  LEA R3, R3, R0, 0x1 ;  /* 0x0000000003037211 */ /* 0x000fe200078e08ff */
[----:B------:R-:W-:Y:S01]  /*53c0*/  FADD.FTZ R16, -R154, R16 ;  /* 0x000000109a107221 */ /* 0x000fe20000010100 */
[----:B------:R-:W-:Y:S01]  /*53d0*/  F2FP.F16.F32.PACK_AB R2, R2, R4 ;  /* 0x000000040202723e */ /* 0x000fe200000000ff */
[C---:B------:R-:W-:Y:S01]  /*53e0*/  FADD.FTZ R4, -R154.reuse, R17 ;  /* 0x000000119a047221 */ /* 0x040fe20000010100 */
[-C--:B------:R-:W-:Y:S03]  /*53f0*/  HMMA.16816.F32 R28, R132, R146.reuse, R28 ;  /* 0x00000092841c723c */ /* 0x080fe6000000181c */
[C---:B------:R-:W-:Y:S01]  /*5400*/  FADD.FTZ R0, -R154.reuse, R20 ;  /* 0x000000149a007221 */ /* 0x040fe20000010100 */
[----:B------:R-:W-:Y:S01]  /*5410*/  FADD.FTZ R132, -R154, R21 ;  /* 0x000000159a847221 */ /* 0x000fe20000010100 */
[----:B------:R-:W-:Y:S01]  /*5420*/  FMUL.FTZ R20, R233, R4 ;  /* 0x00000004e9147220 */ /* 0x000fe20000410000 */
[----:B------:R-:W-:Y:S01]  /*5430*/  FFMA.FTZ R4, -R222, R222, 1 ;  /* 0x3f800000de047423 */ /* 0x000fe200000101de */
[----:B------:R-:W-:Y:S01]  /*5440*/  FMUL.FTZ R21, R232, R0 ;  /* 0x00000000e8157220 */ /* 0x000fe20000410000 */
[----:B------:R-:W-:Y:S04]  /*5450*/  HMMA.16816.F32 R32, R136, R146, R32 ;  /* 0x000000928820723c */ /* 0x000fe80000001820 */
[----:B------:R-:W-:Y:S01]  /*5460*/  FFMA.FTZ R0, -R223, R223, 1 ;  /* 0x3f800000df007423 */ /* 0x000fe200000101df */
[----:B------:R-:W-:Y:S01]  /*5470*/  FMUL.FTZ R17, R234, R16 ;  /* 0x00000010ea117220 */ /* 0x000fe20000410000 */
[----:B------:R-:W-:Y:S01]  /*5480*/  FMUL.FTZ R4, R4, UR13 ;  /* 0x0000000d04047c20 */ /* 0x000fe20008410000 */
[----:B------:R-:W-:Y:S01]  /*5490*/  FFMA.FTZ R16, -R221, R221, 1 ;  /* 0x3f800000dd107423 */ /* 0x000fe200000101dd */
[----:B------:R-:W-:Y:S01]  /*54a0*/  FMUL.FTZ R0, R0, UR13 ;  /* 0x0000000d00007c20 */ /* 0x000fe20008410000 */
[----:B------:R-:W-:Y:S01]  /*54b0*/  FMUL.FTZ R132, R231, R132 ;  /* 0x00000084e7847220 */ /* 0x000fe20000410000 */
[----:B------:R-:W-:Y:S01]  /*54c0*/  FMUL.FTZ R4, R20, R4 ;  /* 0x0000000414047220 */ /* 0x000fe20000410000 */
[----:B------:R-:W-:Y:S01]  /*54d0*/  FMUL.FTZ R16, R16, UR13 ;  /* 0x0000000d10107c20 */ /* 0x000fe20008410000 */
[----:B------:R-:W-:Y:S01]  /*54e0*/  FMUL.FTZ R0, R17, R0 ;  /* 0x0000000011007220 */ /* 0x000fe20000410000 */
[----:B------:R-:W-:Y:S01]  /*54f0*/  FMUL.FTZ R5, R5, UR13 ;  /* 0x0000000d05057c20 */ /* 0x000fe20008410000 */
[----:B------:R-:W-:Y:S01]  /*5500*/  FFMA.FTZ R17, -R218, R218, 1 ;  /* 0x3f800000da117423 */ /* 0x000fe200000101da */
[----:B------:R-:W-:Y:S01]  /*5510*/  FMUL.FTZ R16, R21, R16 ;  /* 0x0000001015107220 */ /* 0x000fe20000410000 */
[----:B------:R-:W-:Y:S01]  /*5520*/  FMUL.FTZ R21, R240, R7 ;  /* 0x00000007f0157220 */ /* 0x000fe20000410000 */
[----:B------:R-:W-:Y:S01]  /*5530*/  FMUL.FTZ R5, R132, R5 ;  /* 0x0000000584057220 */ /* 0x000fe20000410000 */
[----:B------:R-:W-:Y:S01]  /*5540*/  F2FP.F16.F32.PACK_AB R4, R4, R0 ;  /* 0x000000000404723e */ /* 0x000fe200000000ff */
[C---:B------:R-:W-:Y:S01]  /*5550*/  FADD.FTZ R32, -R154.reuse, R32 ;  /* 0x000000209a207221 */ /* 0x040fe20000010100 */
[----:B------:R-:W-:Y:S01]  /*5560*/  FMUL.FTZ R17, R17, UR13 ;  /* 0x0000000d11117c20 */ /* 0x000fe20008410000 */
[----:B------:R-:W-:Y:S01]  /*5570*/  FADD.FTZ R33, -R154, R33 ;  /* 0x000000219a217221 */ /* 0x000fe20000010100 */
[----:B------:R-:W-:Y:S01]  /*5580*/  F2FP.F16.F32.PACK_AB R20, R5, R16 ;  /* 0x000000100514723e */ /* 0x000fe200000000ff */
[----:B------:R-:W-:Y:S01]  /*5590*/  FMUL.FTZ R0, R229, R32 ;  /* 0x00000020e5007220 */ /* 0x000fe20000410000 */
[----:B------:R-:W-:Y:S01]  /*55a0*/  FMUL.FTZ R32, R239, R6 ;  /* 0x00000006ef207220 */ /* 0x000fe20000410000 */
[----:B------:R-:W-:Y:S01]  /*55b0*/  FFMA.FTZ R16, -R219, R219, 1 ;  /* 0x3f800000db107423 */ /* 0x000fe200000101db */
[----:B------:R-:W-:Y:S01]  /*55c0*/  FFMA.FTZ R6, -R227, R227, 1 ;  /* 0x3f800000e3067423 */ /* 0x000fe200000101e3 */
[----:B------:R-:W-:Y:S01]  /*55d0*/  FMUL.FTZ R17, R0, R17 ;  /* 0x0000001100117220 */ /* 0x000fe20000410000 */
[----:B------:R-:W-:Y:S01]  /*55e0*/  FFMA.FTZ R0, -R228, R228, 1 ;  /* 0x3f800000e4007423 */ /* 0x000fe200000101e4 */
[----:B------:R-:W-:Y:S01]  /*55f0*/  FMUL.FTZ R5, R230, R33 ;  /* 0x00000021e6057220 */ /* 0x000fe20000410000 */
[----:B------:R-:W-:Y:S01]  /*5600*/  FMUL.FTZ R16, R16, UR13 ;  /* 0x0000000d10107c20 */ /* 0x000fe20008410000 */
[----:B------:R-:W-:Y:S01]  /*5610*/  FMUL.FTZ R6, R6, UR13 ;  /* 0x0000000d06067c20 */ /* 0x000fe20008410000 */
[----:B------:R-:W-:Y:S02]  /*5620*/  FMUL.FTZ R7, R0, UR13 ;  /* 0x0000000d00077c20 */ /* 0x000fe40008410000 */
[----:B------:R-:W-:Y:S01]  /*5630*/  FMUL.FTZ R16, R5, R16 ;  /* 0x0000001005107220 */ /* 0x000fe20000410000 */
[----:B------:R-:W-:Y:S01]  /*5640*/  FMUL.FTZ R6, R21, R6 ;  /* 0x0000000615067220 */ /* 0x000fe20000410000 */
        /* <DEDUP_REMOVED lines=37> */
.L_x_1212:
[----:B------:R2:W-:Y:S01]  /*58a0*/  STS [R152+0x15000], R2 ;  /* 0x0150000298007388 */ /* 0x0005e20000000800 */
[----:B------:R-:W-:Y:S01]  /*58b0*/  FADD.FTZ R22, -R153, R22 ;  /* 0x0000001699167221 */ /* 0x000fe20000010100 */
[----:B------:R-:W-:Y:S01]  /*58c0*/  FFMA.FTZ R5, -R161, R161, 1 ;  /* 0x3f800000a1057423 */ /* 0x000fe200000101a1 */
[C---:B------:R-:W-:Y:S01]  /*58d0*/  FADD.FTZ R23, -R153.reuse, R23 ;  /* 0x0000001799177221 */ /* 0x040fe20000010100 */
[----:B------:R-:W-:Y:S01]  /*58e0*/  FFMA.FTZ R0, -R160, R160, 1 ;  /* 0x3f800000a0007423 */ /* 0x000fe200000101a0 */
[C---:B------:R-:W-:Y:S01]  /*58f0*/  FADD.FTZ R18, -R153.reuse, R18 ;  /* 0x0000001299127221 */ /* 0x040fe20000010100 */
[----:B------:R-:W-:Y:S01]  /*5900*/  FADD.FTZ R19, -R153, R19 ;  /* 0x0000001399137221 */ /* 0x000fe20000010100 */
[----:B------:R-:W-:Y:S01]  /*5910*/  FMUL.FTZ R22, R188, R22 ;  /* 0x00000016bc167220 */ /* 0x000fe20000410000 */
        /* <DEDUP_REMOVED lines=8> */
[----:B------:R-:W-:Y:S01]  /*59a0*/  FFMA.FTZ R5, -R159, R159, 1 ;  /* 0x3f8000009f057423 */ /* 0x000fe2000001019f */
[----:B------:R-:W-:Y:S01]  /*59b0*/  FFMA.FTZ R0, -R158, R158, 1 ;  /* 0x3f8000009e007423 */ /* 0x000fe2000001019e */
[C---:B------:R-:W-:Y:S01]  /*59c0*/  FADD.FTZ R34, -R153.reuse, R34 ;  /* 0x0000002299227221 */ /* 0x040fe20000010100 */
[----:B------:R-:W-:Y:S01]  /*59d0*/  FADD.FTZ R35, -R153, R35 ;  /* 0x0000002399237221 */ /* 0x000fe20000010100 */
[C---:B-----5:R-:W-:Y:S01]  /*59e0*/  FADD.FTZ R8, -R151.reuse, R8 ;  /* 0x0000000897087221 */ /* 0x060fe20000010100 */
[----:B------:R-:W-:Y:S01]  /*59f0*/  FADD.FTZ R9, -R151, R9 ;  /* 0x0000000997097221 */ /* 0x000fe20000010100 */
[----:B------:R-:W-:Y:S01]  /*5a00*/  FMUL.FTZ R34, R185, R34 ;  /* 0x00000022b9227220 */ /* 0x000fe20000410000 */
[----:B------:R-:W-:Y:S01]  /*5a10*/  FMUL.FTZ R35, R181, R35 ;  /* 0x00000023b5237220 */ /* 0x000fe20000410000 */
[----:B------:R-:W-:Y:S01]  /*5a20*/  FMUL.FTZ R8, R206, R8 ;  /* 0x00000008ce087220 */ /* 0x000fe20000410000 */
[----:B--2---:R-:W-:Y:S01]  /*5a30*/  F2FP.F16.F32.PACK_AB R2, R6, R7 ;  /* 0x000000070602723e */ /* 0x004fe200000000ff */
[----:B------:R-:W-:Y:S01]  /*5a40*/  FFMA.FTZ R7, -R166, R166, 1 ;  /* 0x3f800000a6077423 */ /* 0x000fe200000101a6 */
[----:B------:R-:W-:Y:S01]  /*5a50*/  FFMA.FTZ R6, -R164, R164, 1 ;  /* 0x3f800000a4067423 */ /* 0x000fe200000101a4 */
[----:B------:R-:W-:Y:S01]  /*5a60*/  FMUL.FTZ R9, R204, R9 ;  /* 0x00000009cc097220 */ /* 0x000fe20000410000 */
[----:B------:R-:W-:Y:S01]  /*5a70*/  FADD.FTZ R13, -R151, R13 ;  /* 0x0000000d970d7221 */ /* 0x000fe20000010100 */
[----:B------:R-:W-:Y:S01]  /*5a80*/  FMUL.FTZ R7, R7, UR13 ;  /* 0x0000000d07077c20 */ /* 0x000fe20008410000 */
[----:B------:R-:W-:Y:S01]  /*5a90*/  FMUL.FTZ R6, R6, UR13 ;  /* 0x0000000d06067c20 */ /* 0x000fe20008410000 */
[----:B------:R2:W-:Y:S01]  /*5aa0*/  STS [R152+0x15400], R2 ;  /* 0x0154000298007388 */ /* 0x0005e20000000800 */
[----:B------:R-:W-:Y:S01]  /*5ab0*/  FADD.FTZ R12, -R151, R12 ;  /* 0x0000000c970c7221 */ /* 0x000fe20000010100 */
[----:B------:R-:W-:Y:S01]  /*5ac0*/  FMUL.FTZ R18, R18, R7 ;  /* 0x0000000712127220 */ /* 0x000fe20000410000 */
[----:B------:R-:W-:Y:S01]  /*5ad0*/  FMUL.FTZ R19, R19, R6 ;  /* 0x0000000613137220 */ /* 0x000fe20000410000 */
[----:B------:R-:W-:Y:S01]  /*5ae0*/  FMUL.FTZ R6, R5, UR13 ;  /* 0x0000000d05067c20 */ /* 0x000fe20008410000 */
[----:B------:R-:W-:Y:S01]  /*5af0*/  FMUL.FTZ R5, R0, UR13 ;  /* 0x0000000d00057c20 */ /* 0x000fe20008410000 */
[----:B------:R3:W-:Y:S01]  /*5b00*/  STS [R157+0x15000], R4 ;  /* 0x015000049d007388 */ /* 0x0007e20000000800 */
[----:B------:R-:W-:Y:S01]  /*5b10*/  FFMA.FTZ R7, -R186, R186, 1 ;  /* 0x3f800000ba077423 */ /* 0x000fe200000101ba */
[----:B------:R-:W-:Y:S01]  /*5b20*/  F2FP.F16.F32.PACK_AB R0, R19, R18 ;  /* 0x000000121300723e */ /* 0x000fe200000000ff */
[----:B------:R-:W-:Y:S01]  /*5b30*/  FMUL.FTZ R34, R34, R6 ;  /* 0x0000000622227220 */ /* 0x000fe20000410000 */
[----:B------:R-:W-:Y:S01]  /*5b40*/  FFMA.FTZ R6, -R184, R184, 1 ;  /* 0x3f800000b8067423 */ /* 0x000fe200000101b8 */
[----:B------:R-:W-:Y:S01]  /*5b50*/  FMUL.FTZ R35, R35, R5 ;  /* 0x0000000523237220 */ /* 0x000fe20000410000 */
[----:B------:R-:W-:Y:S01]  /*5b60*/  FFMA.FTZ R5, -R180, R180, 1 ;  /* 0x3f800000b4057423 */ /* 0x000fe200000101b4 */
[----:B------:R4:W-:Y:S01]  /*5b70*/  STS [R157+0x15400], R0 ;  /* 0x015400009d007388 */ /* 0x0009e20000000800 */
[----:B------:R-:W-:Y:S01]  /*5b80*/  FMUL.FTZ R19, R7, UR13 ;  /* 0x0000000d07137c20 */ /* 0x000fe20008410000 */
[----:B------:R-:W-:Y:S01]  /*5b90*/  FMUL.FTZ R18, R6, UR13 ;  /* 0x0000000d06127c20 */ /* 0x000fe20008410000 */
[----:B------:R-:W-:Y:S01]  /*5ba0*/  FMUL.FTZ R7, R5, UR13 ;  /* 0x0000000d05077c20 */ /* 0x000fe20008410000 */
[----:B------:R-:W-:Y:S01]  /*5bb0*/  FMUL.FTZ R13, R199, R13 ;  /* 0x0000000dc70d7220 */ /* 0x000fe20000410000 */
[----:B------:R-:W-:Y:S01]  /*5bc0*/  FMUL.FTZ R8, R8, R19 ;  /* 0x0000001308087220 */ /* 0x000fe20000410000 */
[----:B------:R-:W-:Y:S01]  /*5bd0*/  FMUL.FTZ R5, R9, R18 ;  /* 0x0000001209057220 */ /* 0x000fe20000410000 */
[----:B------:R-:W-:Y:S01]  /*5be0*/  FMUL.FTZ R12, R201, R12 ;  /* 0x0000000cc90c7220 */ /* 0x000fe20000410000 */
[C---:B------:R-:W-:Y:S01]  /*5bf0*/  FADD.FTZ R29, -R151.reuse, R29 ;  /* 0x0000001d971d7221 */ /* 0x040fe20000010100 */
[C---:B------:R-:W-:Y:S01]  /*5c00*/  FADD.FTZ R28, -R151.reuse, R28 ;  /* 0x0000001c971c7221 */ /* 0x040fe20000010100 */
[----:B------:R-:W-:Y:S01]  /*5c10*/  FADD.FTZ R24, -R151, R24 ;  /* 0x0000001897187221 */ /* 0x000fe20000010100 */
[----:B------:R-:W-:Y:S01]  /*5c20*/  FADD.FTZ R11, -R149, R11 ;  /* 0x0000000b950b7221 */ /* 0x000fe20000010100 */
[----:B--2---:R-:W-:Y:S01]  /*5c30*/  FFMA.FTZ R2, -R171, R171, 1 ;  /* 0x3f800000ab027423 */ /* 0x004fe200000101ab */
[----:B------:R-:W-:Y:S01]  /*5c40*/  FMUL.FTZ R29, R195, R29 ;  /* 0x0000001dc31d7220 */ /* 0x000fe20000410000 */
[----:B------:R-:W-:Y:S01]  /*5c50*/  FMUL.FTZ R28, R196, R28 ;  /* 0x0000001cc41c7220 */ /* 0x000fe20000410000 */
[----:B------:R-:W-:Y:S01]  /*5c60*/  FMUL.FTZ R24, R198, R24 ;  /* 0x00000018c6187220 */ /* 0x000fe20000410000 */
[----:B------:R-:W-:Y:S01]  /*5c70*/  FMUL.FTZ R6, R2, UR13 ;  /* 0x0000000d02067c20 */ /* 0x000fe20008410000 */
[----:B------:R-:W-:Y:S01]  /*5c80*/  FMUL.FTZ R2, R12, R7 ;  /* 0x000000070c027220 */ /* 0x000fe20000410000 */
[----:B---3--:R-:W-:Y:S01]  /*5c90*/  FFMA.FTZ R4, -R162, R162, 1 ;  /* 0x3f800000a2047423 */ /* 0x008fe200000101a2 */
[----:B------:R-:W-:Y:S01]  /*5ca0*/  FADD.FTZ R10, -R149, R10 ;  /* 0x0000000a950a7221 */ /* 0x000fe20000010100 */
[----:B------:R-:W-:Y:S01]  /*5cb0*/  FMUL.FTZ R9, R13, R6 ;  /* 0x000000060d097220 */ /* 0x000fe20000410000 */
[----:B------:R-:W-:Y:S01]  /*5cc0*/  FMUL.FTZ R11, R210, R11 ;  /* 0x0000000bd20b7220 */ /* 0x000fe20000410000 */
[----:B------:R-:W-:Y:S01]  /*5cd0*/  FMUL.FTZ R4, R4, UR13 ;  /* 0x0000000d04047c20 */ /* 0x000fe20008410000 */
[----:B------:R-:W-:Y:S01]  /*5ce0*/  FMUL.FTZ R10, R211, R10 ;  /* 0x0000000ad30a7220 */ /* 0x000fe20000410000 */
[----:B------:R-:W-:Y:S01]  /*5cf0*/  FADD.FTZ R15, -R149, R15 ;  /* 0x0000000f950f7221 */ /* 0x000fe20000010100 */
[----:B----4-:R-:W-:Y:S01]  /*5d00*/  F2FP.F16.F32.PACK_AB R0, R5, R8 ;  /* 0x000000080500723e */ /* 0x010fe200000000ff */
[----:B------:R-:W-:Y:S01]  /*5d10*/  FFMA.FTZ R5, -R168, R168, 1 ;  /* 0x3f800000a8057423 */ /* 0x000fe200000101a8 */
[----:B------:R-:W-:Y:S01]  /*5d20*/  F2FP.F16.F32.PACK_AB R9, R9, R2 ;  /* 0x000000020909723e */ /* 0x000fe200000000ff */
[----:B------:R-:W-:Y:S01]  /*5d30*/  FFMA.FTZ R2, -R167, R167, 1 ;  /* 0x3f800000a7027423 */ /* 0x000fe200000101a7 */
[----:B------:R-:W-:Y:S01]  /*5d40*/  FMUL.FTZ R28, R28, R4 ;  /* 0x000000041c1c7220 */ /* 0x000fe20000410000 */
[----:B------:R2:W-:Y:S01]  /*5d50*/  STS [R152+0x16000], R0 ;  /* 0x0160000098007388 */ /* 0x0005e20000000800 */
        /* <DEDUP_REMOVED lines=8> */
[----:B------:R-:W-:Y:S01]  /*5de0*/  FFMA.FTZ R4, -R192, R192, 1 ;  /* 0x3f800000c0047423 */ /* 0x000fe200000101c0 */
[----:B------:R-:W-:Y:S01]  /*5df0*/  FMUL.FTZ R15, R207, R15 ;  /* 0x0000000fcf0f7220 */ /* 0x000fe20000410000 */
[----:B------:R-:W-:Y:S01]  /*5e00*/  FMUL.FTZ R7, R29, R2 ;  /* 0x000000021d077220 */ /* 0x000fe20000410000 */
[----:B------:R-:W-:Y:S01]  /*5e10*/  FFMA.FTZ R2, -R193, R193, 1 ;  /* 0x3f800000c1027423 */ /* 0x000fe200000101c1 */
[----:B------:R-:W-:Y:S01]  /*5e20*/  FMUL.FTZ R10, R10, R5 ;  /* 0x000000050a0a7220 */ /* 0x000fe20000410000 */
[----:B------:R-:W-:Y:S01]  /*5e30*/  FMUL.FTZ R14, R208, R14 ;  /* 0x0000000ed00e7220 */ /* 0x000fe20000410000 */
[----:B------:R-:W-:Y:S01]  /*5e40*/  FMUL.FTZ R4, R4, UR13 ;  /* 0x0000000d04047c20 */ /* 0x000fe20008410000 */
[----:B------:R-:W-:Y:S01]  /*5e50*/  FMUL.FTZ R6, R2, UR13 ;  /* 0x0000000d02067c20 */ /* 0x000fe20008410000 */
[----:B------:R-:W-:Y:S01]  /*5e60*/  FFMA.FTZ R2, -R191, R191, 1 ;  /* 0x3f800000bf027423 */ /* 0x000fe200000101bf */
[----:B------:R-:W-:Y:S01]  /*5e70*/  FADD.FTZ R30, -R149, R30 ;  /* 0x0000001e951e7221 */ /* 0x000fe20000010100 */
[----:B------:R-:W-:Y:S01]  /*5e80*/  FMUL.FTZ R14, R14, R4 ;  /* 0x000000040e0e7220 */ /* 0x000fe20000410000 */
[----:B------:R-:W-:Y:S01]  /*5e90*/  FMUL.FTZ R6, R11, R6 ;  /* 0x000000060b067220 */ /* 0x000fe20000410000 */
[----:B------:R-:W-:Y:S01]  /*5ea0*/  FMUL.FTZ R2, R2, UR13 ;  /* 0x0000000d02027c20 */ /* 0x000fe20008410000 */
[----:B------:R-:W-:Y:S01]  /*5eb0*/  FADD.FTZ R4, -R149, R26 ;  /* 0x0000001a95047221 */ /* 0x000fe20000010100 */
[----:B------:R-:W-:Y:S01]  /*5ec0*/  FMUL.FTZ R30, R202, R30 ;  /* 0x0000001eca1e7220 */ /* 0x000fe20000410000 */
[----:B------:R-:W-:Y:S01]  /*5ed0*/  FADD.FTZ R25, -R151, R25 ;  /* 0x0000001997197221 */ /* 0x000fe20000010100 */
[----:B--2---:R-:W-:Y:S01]  /*5ee0*/  FFMA.FTZ R0, -R182, R182, 1 ;  /* 0x3f800000b6007423 */ /* 0x004fe200000101b6 */
[----:B------:R-:W-:Y:S01]  /*5ef0*/  FMUL.FTZ R15, R15, R2 ;  /* 0x000000020f0f7220 */ /* 0x000fe20000410000 */
[----:B------:R-:W-:Y:S01]  /*5f00*/  F2FP.F16.F32.PACK_AB R6, R6, R10 ;  /* 0x0000000a0606723e */ /* 0x000fe200000000ff */
[----:B------:R-:W-:Y:S01]  /*5f10*/  FFMA.FTZ R2, -R183, R183, 1 ;  /* 0x3f800000b7027423 */ /* 0x000fe200000101b7 */
[----:B------:R-:W-:Y:S01]  /*5f20*/  FMUL.FTZ R10, R0, UR13 ;  /* 0x0000000d000a7c20 */ /* 0x000fe20008410000 */
[----:B------:R-:W-:Y:S01]  /*5f30*/  FFMA.FTZ R0, -R170, R170, 1 ;  /* 0x3f800000aa007423 */ /* 0x000fe200000101aa */
[----:B------:R-:W-:Y:S01]  /*5f40*/  FMUL.FTZ R4, R205, R4 ;  /* 0x00000004cd047220 */ /* 0x000fe20000410000 */
[----:B------:R-:W-:Y:S01]  /*5f50*/  FMUL.FTZ R5, R2, UR13 ;  /* 0x0000000d02057c20 */ /* 0x000fe20008410000 */
[----:B------:R-:W-:Y:S01]  /*5f60*/  FADD.FTZ R27, -R149, R27 ;  /* 0x0000001b951b7221 */ /* 0x000fe20000010100 */
[----:B------:R-:W-:Y:S01]  /*5f70*/  FMUL.FTZ R2, R0, UR13 ;  /* 0x0000000d00027c20 */ /* 0x000fe20008410000 */
[----:B------:R-:W-:Y:S01]  /*5f80*/  STS [R152+0x16400], R6 ;  /* 0x0164000698007388 */ /* 0x000fe20000000800 */
[----:B------:R-:W-:Y:S01]  /*5f90*/  FMUL.FTZ R10, R4, R10 ;  /* 0x0000000a040a7220 */ /* 0x000fe20000410000 */
[----:B------:R-:W-:Y:S01]  /*5fa0*/  FFMA.FTZ R4, -R169, R169, 1 ;  /* 0x3f800000a9047423 */ /* 0x000fe200000101a9 */
[----:B------:R-:W-:Y:S01]  /*5fb0*/  FMUL.FTZ R30, R30, R2 ;  /* 0x000000021e1e7220 */ /* 0x000fe20000410000 */
[----:B------:R-:W-:Y:S01]  /*5fc0*/  F2FP.F16.F32.PACK_AB R2, R15, R14 ;  /* 0x0000000e0f02723e */ /* 0x000fe200000000ff */
[----:B------:R-:W-:Y:S01]  /*5fd0*/  FMUL.FTZ R25, R197, R25 ;  /* 0x00000019c5197220 */ /* 0x000fe20000410000 */
[----:B------:R-:W-:Y:S01]  /*5fe0*/  FMUL.FTZ R27, R203, R27 ;  /* 0x0000001bcb1b7220 */ /* 0x000fe20000410000 */
[----:B------:R-:W-:Y:S01]  /*5ff0*/  FADD.FTZ R31, -R149, R31 ;  /* 0x0000001f951f7221 */ /* 0x000fe20000010100 */
[----:B------:R-:W-:Y:S01]  /*6000*/  F2FP.F16.F32.PACK_AB R16, R16, R22 ;  /* 0x000000161010723e */ /* 0x000fe200000000ff */
[----:B------:R-:W-:Y:S01]  /*6010*/  STS [R157+0x16000], R9 ;  /* 0x016000099d007388 */ /* 0x000fe20000000800 */
[----:B------:R-:W-:Y:S01]  /*6020*/  FMUL.FTZ R11, R4, UR13 ;  /* 0x0000000d040b7c20 */ /* 0x000fe20008410000 */
[----:B------:R-:W-:Y:S01]  /*6030*/  FMUL.FTZ R8, R25, R8 ;  /* 0x0000000819087220 */ /* 0x000fe20000410000 */
[----:B------:R-:W-:Y:S01]  /*6040*/  FMUL.FTZ R31, R200, R31 ;  /* 0x0000001fc81f7220 */ /* 0x000fe20000410000 */
[----:B------:R2:W-:Y:S01]  /*6050*/  STS [R157+0x16400], R2 ;  /* 0x016400029d007388 */ /* 0x0005e20000000800 */
[----:B------:R-:W-:Y:S01]  /*6060*/  FMUL.FTZ R4, R27, R5 ;  /* 0x000000051b047220 */ /* 0x000fe20000410000 */
[----:B------:R-:W-:Y:S01]  /*6070*/  F2FP.F16.F32.PACK_AB R12, R35, R34 ;  /* 0x00000022230c723e */ /* 0x000fe200000000ff */
[----:B------:R-:W-:Y:S01]  /*6080*/  FMUL.FTZ R5, R31, R11 ;  /* 0x0000000b1f057220 */ /* 0x000fe20000410000 */
[----:B------:R-:W-:Y:S01]  /*6090*/  STS [R155+-0x4000], R20 ;  /* 0xffc000149b007388 */ /* 0x000fe20000000800 */
[----:B------:R-:W-:Y:S01]  /*60a0*/  F2FP.F16.F32.PACK_AB R8, R8, R24 ;  /* 0x000000180808723e */ /* 0x000fe200000000ff */
[----:B------:R-:W-:Y:S01]  /*60b0*/  IMAD R185, R238, UR8, RZ ;  /* 0x00000008eeb97c24 */ /* 0x000fe2000f8e02ff */
[----:B------:R-:W-:Y:S01]  /*60c0*/  F2FP.F16.F32.PACK_AB R4, R4, R10 ;  /* 0x0000000a0404723e */ /* 0x000fe200000000ff */
[----:B------:R-:W-:Y:S01]  /*60d0*/  STS [R155+-0x3c00], R16 ;  /* 0xffc400109b007388 */ /* 0x000fe20000000800 */
[----:B------:R-:W-:Y:S02]  /*60e0*/  F2FP.F16.F32.PACK_AB R7, R7, R28 ;  /* 0x0000001c0707723e */ /* 0x000fe400000000ff */
[----:B------:R-:W-:Y:S01]  /*60f0*/  F2FP.F16.F32.PACK_AB R5, R5, R30 ;  /* 0x0000001e0505723e */ /* 0x000fe200000000ff */
[----:B------:R-:W-:Y:S01]  /*6100*/  STS [R156+-0x4000], R17 ;  /* 0xffc000119c007388 */ /* 0x000fe20000000800 */
[--C-:B------:R-:W-:Y:S02]  /*6110*/  SHF.R.U32.HI R0, RZ, 0x4, R179.reuse ;  /* 0x00000004ff007819 */ /* 0x100fe400000116b3 */
[C---:B------:R-:W-:Y:S01]  /*6120*/  SHF.L.U32 R149, R179.reuse, 0x5, RZ ;  /* 0x00000005b3957819 */ /* 0x040fe200000006ff */
[----:B------:R-:W-:Y:S01]  /*6130*/  STS [R156+-0x3c00], R12 ;  /* 0xffc4000c9c007388 */ /* 0x000fe20000000800 */
[----:B------:R-:W-:Y:S02]  /*6140*/  LOP3.LUT R164, R0, 0x8, RZ, 0xc0, !PT ;  /* 0x0000000800a47812 */ /* 0x000fe400078ec0ff */
[----:B------:R-:W-:Y:S01]  /*6150*/  SHF.L.U32 R165, R179, 0x2, RZ ;  /* 0x00000002b3a57819 */ /* 0x000fe200000006ff */
[----:B------:R-:W-:Y:S01]  /*6160*/  STS [R155+-0x3000], R8 ;  /* 0xffd000089b007388 */ /* 0x000fe20000000800 */
[----:B------:R-:W-:Y:S03]  /*6170*/  LOP3.LUT R0, R164, 0x10, R179, 0xf8, !PT ;  /* 0x00000010a4007812 */ /* 0x000fe600078ef8b3 */
[----:B------:R-:W-:Y:S01]  /*6180*/  STS [R155+-0x2c00], R4 ;  /* 0xffd400049b007388 */ /* 0x000fe20000000800 */
[----:B------:R-:W-:Y:S02]  /*6190*/  LOP3.LUT R0, R0, 0xc0, R149, 0xf8, !PT ;  /* 0x000000c000007812 */ /* 0x000fe400078ef895 */
[----:B--2---:R-:W-:Y:S01]  /*61a0*/  LEA R2, -R185, RZ, 0x6 ;  /* 0x000000ffb9027211 */ /* 0x004fe200078e31ff */
[----:B------:R-:W-:Y:S01]  /*61b0*/  STS [R156+-0x3000], R7 ;  /* 0xffd000079c007388 */ /* 0x000fe20000000800 */
[----:B------:R-:W-:Y:S03]  /*61c0*/  LOP3.LUT R0, R0, 0x18, R165, 0x78, !PT ;  /* 0x0000001800007812 */ /* 0x000fe600078e78a5 */
[----:B------:R-:W-:Y:S01]  /*61d0*/  STS [R156+-0x2c00], R5 ;  /* 0xffd400059c007388 */ /* 0x000fe20000000800 */
[----:B------:R-:W-:Y:S01]  /*61e0*/  LOP3.LUT R0, R0, 0x120, R149, 0xf8, !PT ;  /* 0x0000012000007812 */ /* 0x000fe200078ef895 */
[----:B------:R-:W-:Y:S03]  /*61f0*/  BAR.SYNC.DEFER_BLOCKING 0x0 ;  /* 0x0000000000007b1d */ /* 0x000fe60000010000 */
[----:B------:R-:W-:Y:S03]  /*6200*/  LEA R0, R0, UR4, 0x1 ;  /* 0x0000000400007c11 */ /* 0x000fe6000f8e08ff */
        /* <DEDUP_REMOVED lines=57> */
[----:B------:R-:W-:Y:S02]  /*65a0*/  LOP3.LUT R4, R178, 0xd8, RZ, 0xc0, !PT ;  /* 0x000000d8b2047812 */ /* 0x000fe400078ec0ff */
[----:B------:R-:W-:Y:S02]  /*65b0*/  LEA R6, P0, R2, R212, 0x2 ;  /* 0x000000d402067211 */ /* 0x000fe400078010ff */
[-C--:B----4-:R-:W-:Y:S05]  /*65c0*/  HMMA.16816.F32 R36, R132, R136.reuse, R36 ;  /* 0x000000888424723c */ /* 0x090fea0000001824 */
[----:B------:R-:W-:Y:S02]  /*65d0*/  LOP3.LUT R4, R4, 0x18, R179, 0x78, !PT ;  /* 0x0000001804047812 */ /* 0x000fe400078e78b3 */
[----:B------:R-:W-:Y:S01]  /*65e0*/  MOV R212, R6 ;  /* 0x0000000600d47202 */ /* 0x000fe20000000f00 */
[C---:B------:R-:W-:Y:S04]  /*65f0*/  HMMA.16816.F32 R40, R140.reuse, R136, R40 ;  /* 0x000000888c28723c */ /* 0x040fe80000001828 */
[----:B------:R-:W-:Y:S02]  /*6600*/  LOP3.LUT R5, R4, 0x1f20, R178, 0xf8, !PT ;  /* 0x00001f2004057812 */ /* 0x000fe400078ef8b2 */
[----:B------:R-:W-:Y:S02]  /*6610*/  LEA.HI.X.SX32 R4, R2, R213, 0x2, P0 ;  /* 0x000000d502047211 */ /* 0x000fe400000f16ff */
[-C--:B------:R-:W-:Y:S03]  /*6620*/  HMMA.16816.F32 R44, R140, R138.reuse, R44 ;  /* 0x0000008a8c2c723c */ /* 0x080fe6000000182c */
[----:B------:R-:W-:Y:S02]  /*6630*/  LOP3.LUT R2, R148, 0x1c0, RZ, 0xc0, !PT ;  /* 0x000001c094027812 */ /* 0x000fe400078ec0ff */
[----:B------:R-:W-:Y:S02]  /*6640*/  LEA R184, R5, UR4, 0x1 ;  /* 0x0000000405b87c11 */ /* 0x000fe4000f8e08ff */
[----:B------:R-:W-:Y:S01]  /*6650*/  MOV R213, R4 ;  /* 0x0000000400d57202 */ /* 0x000fe20000000f00 */
        /* <DEDUP_REMOVED lines=18> */
[----:B------:R-:W-:Y:S01]  /*6780*/  LEA.HI.X.SX32 R4, R4, R215, 0x1, P5 ;  /* 0x000000d704047211 */ /* 0x000fe200028f0eff */
[----:B------:R-:W-:Y:S04]  /*6790*/  IMAD.MOV.U32 R214, RZ, RZ, R5 ;  /* 0x000000ffffd67224 */ /* 0x000fe800078e0005 */
        /* <DEDUP_REMOVED lines=17> */
.L_x_1213:
[----:B------:R-:W-:Y:S01]  /*68b0*/  UISETP.NE.AND UP0, UPT, UR48, URZ, UPT ;  /* 0x000000ff3000728c */ /* 0x000fe2000bf05270 */
[----:B------:R-:W-:Y:S01]  /*68c0*/  LOP3.LUT R2, R2, 0x38, R178, 0xf8, !PT ;  /* 0x0000003802027812 */ /* 0x000fe200078ef8b2 */
[----:B------:R-:W-:Y:S01]  /*68d0*/  LDSM.16.MT88.4 R8, [R0+0x9000] ;  /* 0x009000000008783b */ /* 0x000fe20000004200 */
[----:B------:R-:W-:Y:S01]  /*68e0*/  IMAD.MOV.U32 R6, RZ, RZ, 0x4 ;  /* 0x00000004ff067424 */ /* 0x000fe200078e00ff */
[----:B------:R-:W-:Y:S01]  /*68f0*/  ULOP3.LUT UR12, UR48, 0x1, URZ, 0xc0, !UPT ;  /* 0x00000001300c7892 */ /* 0x000fe2000f8ec0ff */
[----:B------:R-:W-:Y:S01]  /*6900*/  LOP3.LUT R2, R2, 0x8, R150, 0x78, !PT ;  /* 0x0000000802027812 */ /* 0x000fe200078e7896 */
[----:B------:R-:W-:Y:S01]  /*6910*/  LDSM.16.MT88.4 R16, [R0+0xb000] ;  /* 0x00b000000010783b */ /* 0x000fe20000004200 */
[----:B------:R-:W-:Y:S01]  /*6920*/  PLOP3.LUT P4, PT, PT, PT, UP0, 0x80, 0x8 ;  /* 0x000000000008781c */ /* 0x000fe20003f8f008 */
[----:B------:R-:W-:Y:S02]  /*6930*/  IMAD.U32 R170, RZ, RZ, UR47 ;  /* 0x0000002fffaa7e24 */ /* 0x000fe4000f8e00ff */
[----:B------:R-:W-:Y:S01]  /*6940*/  LDSM.16.MT88.4 R28, [R0+0xd000] ;  /* 0x00d00000001c783b */ /* 0x000fe20000004200 */
[----:B------:R-:W-:Y:S02]  /*6950*/  @UP0 UIADD3 UR17, UP2, UPT, UR60, -0x100, URZ ;  /* 0xffffff003c110890 */ /* 0x000fe4000ff5e0ff */
[----:B------:R-:W-:Y:S01]  /*6960*/  LEA R170, P0, R170, R212, 0x2 ;  /* 0x000000d4aaaa7211 */ /* 0x000fe200078010ff */
[----:B------:R-:W-:Y:S01]  /*6970*/  LDSM.16.MT88.4 R132, [R0+0x9400] ;  /* 0x009400000084783b */ /* 0x000fe20000004200 */
[----:B------:R-:W-:Y:S02]  /*6980*/  @UP0 UIADD3.X UR16, UPT, UPT, UR61, -0x1, URZ, UP2, !UPT ;  /* 0xffffffff3d100890 */ /* 0x000fe400097fe4ff */
[----:B------:R-:W-:Y:S01]  /*6990*/  UISETP.NE.U32.AND UP2, UPT, UR12, 0x1, UPT ;  /* 0x000000010c00788c */ /* 0x000fe2000bf45070 */
[----:B------:R-:W-:Y:S01]  /*69a0*/  LDSM.16.MT88.4 R136, [R0+0xb400] ;  /* 0x00b400000088783b */ /* 0x000fe20000004200 */
[----:B------:R-:W-:Y:S01]  /*69b0*/  UIADD3 UR12, UPT, UPT, UR48, -0x1, URZ ;  /* 0xffffffff300c7890 */ /* 0x000fe2000fffe0ff */
[----:B------:R-:W-:Y:S02]  /*69c0*/  @P4 LOP3.LUT R4, R150, 0x10, RZ, 0xc0, !PT ;  /* 0x0000001096044812 */ /* 0x000fe400078ec0ff */
[----:B------:R-:W-:Y:S01]  /*69d0*/  @P4 SHF.R.U32.HI R5, RZ, 0x2, R179 ;  /* 0x00000002ff054819 */ /* 0x000fe200000116b3 */
[----:B------:R-:W-:Y:S01]  /*69e0*/  LDSM.16.MT88.4 R140, [R0+0xd400] ;  /* 0x00d40000008c783b */ /* 0x000fe20000004200 */
[----:B------:R-:W-:Y:S01]  /*69f0*/  PLOP3.LUT P3, PT, PT, PT, UP2, 0x80, 0x8 ;  /* 0x000000000008781c */ /* 0x000fe20003f6f028 */
[----:B------:R-:W-:Y:S01]  /*6a00*/  @UP0 UIADD3 UR10, UP2, UPT, UR10, -0x100, URZ ;  /* 0xffffff000a0a0890 */ /* 0x000fe2000ff5e0ff */
[----:B------:R-:W-:Y:S01]  /*6a10*/  @P4 LOP3.LUT R235, R4, 0x7, R5, 0xf8, !PT ;  /* 0x0000000704eb4812 */ /* 0x000fe200078ef805 */
[----:B------:R-:W-:Y:S01]  /*6a20*/  LDSM.16.MT88.4 R144, [R0+0x9800] ;  /* 0x009800000090783b */ /* 0x000fe20000004200 */
[----:B------:R-:W-:Y:S01]  /*6a30*/  LOP3.LUT R4, R148, 0x200, RZ, 0xc0, !PT ;  /* 0x0000020094047812 */ /* 0x000fe200078ec0ff */
[----:B------:R-:W-:Y:S02]  /*6a40*/  @UP0 UIADD3.X UR11, UPT, UPT, UR11, -0x1, URZ, UP2, !UPT ;  /* 0xffffffff0b0b0890 */ /* 0x000fe400097fe4ff */
[----:B------:R-:W-:Y:S01]  /*6a50*/  @P4 IMAD.WIDE.U32 R182, R235, R6, UR60 ;  /* 0x0000003cebb64e25 */ /* 0x000fe2000f8e0006 */
[----:B------:R-:W-:Y:S01]  /*6a60*/  LOP3.LUT R4, R4, 0xc00, R149, 0xf8, !PT ;  /* 0x00000c0004047812 */ /* 0x000fe200078ef895 */
[----:B------:R-:W-:Y:S01]  /*6a70*/  LDSM.16.MT88.4 R152, [R0+0x9c00] ;  /* 0x009c00000098783b */ /* 0x000fe20000004200 */
[----:B------:R-:W-:Y:S01]  /*6a80*/  @UP0 UMOV UR60, UR17 ;  /* 0x00000011003c0c82 */ /* 0x000fe20008000000 */
[----:B------:R-:W-:Y:S01]  /*6a90*/  @UP0 UMOV UR61, UR16 ;  /* 0x00000010003d0c82 */ /* 0x000fe20008000000 */
[----:B------:R-:W-:Y:S01]  /*6aa0*/  LOP3.LUT R2, R4, R2, RZ, 0xfc, !PT ;  /* 0x0000000204027212 */ /* 0x000fe200078efcff */
[----:B------:R-:W-:Y:S01]  /*6ab0*/  LDSM.16.MT88.4 R148, [R0+0xb800] ;  /* 0x00b800000094783b */ /* 0x000fe20000004200 */
[----:B------:R-:W-:Y:S02]  /*6ac0*/  UISETP.GT.AND UP0, UPT, UR48, URZ, UPT ;  /* 0x000000ff3000728c */ /* 0x000fe4000bf04270 */
[----:B------:R-:W-:Y:S01]  /*6ad0*/  LEA R2, R2, UR4, 0x1 ;  /* 0x0000000402027c11 */ /* 0x000fe2000f8e08ff */
[----:B------:R-:W-:Y:S01]  /*6ae0*/  LDSM.16.MT88.4 R156, [R0+0xc000] ;  /* 0x00c00000009c783b */ /* 0x000fe20000004200 */
[----:B------:R-:W-:Y:S03]  /*6af0*/  UMOV UR48, UR12 ;  /* 0x0000000c00307c82 */ /* 0x000fe60008000000 */
[----:B------:R-:W2:Y:S01]  /*6b00*/  LDSM.16.M88.4 R24, [R2+0x15000] ;  /* 0x015000000218783b */ /* 0x000ea20000000200 */
[C---:B------:R-:W-:Y:S02]  /*6b10*/  IMAD.IADD R161, R2.reuse, 0x1, R176 ;  /* 0x0000000102a17824 */ /* 0x040fe400078e02b0 */
[C---:B------:R-:W-:Y:S01]  /*6b20*/  VIADD R160, R2.reuse, 0x15040 ;  /* 0x0001504002a07836 */ /* 0x040fe20000000000 */
[----:B------:R3:W5:Y:S04]  /*6b30*/  @P4 LDG.E R244, desc[UR38][R182.64+-0x100] ;  /* 0xffff0026b6f44981 */ /* 0x000768000c1e1900 */
[----:B------:R-:W4:Y:S04]  /*6b40*/  LDSM.16.M88.4 R32, [R161+0x15000] ;  /* 0x01500000a120783b */ /* 0x000f280000000200 */
        /* <DEDUP_REMOVED lines=13> */
[C---:B----4-:R-:W-:Y:S08]  /*6c20*/  HMMA.16816.F32 R4, R32.reuse, R132, R4 ;  /* 0x000000842004723c */ /* 0x050ff00000001804 */
[C---:B------:R-:W-:Y:S01]  /*6c30*/  HMMA.16816.F32 R8, R32.reuse, R134, R8 ;  /* 0x000000862008723c */ /* 0x040fe20000001808 */
[----:B------:R-:W4:Y:S07]  /*6c40*/  LDSM.16.MT88.4 R132, [R0+0xd800] ;  /* 0x00d800000084783b */ /* 0x000f2e0000004200 */
[C---:B------:R-:W-:Y:S08]  /*6c50*/  HMMA.16816.F32 R12, R32.reuse, R136, R12 ;  /* 0x00000088200c723c */ /* 0x040ff0000000180c */
[C---:B------:R-:W-:Y:S01]  /*6c60*/  HMMA.16816.F32 R16, R32.reuse, R138, R16 ;  /* 0x0000008a2010723c */ /* 0x040fe20000001810 */
[----:B------:R-:W1:Y:S07]  /*6c70*/  LDSM.16.M88.4 R136, [R162] ;  /* 0x00000000a288783b */ /* 0x000e6e0000000200 */
[C---:B------:R-:W-:Y:S08]  /*6c80*/  HMMA.16816.F32 R20, R32.reuse, R140, R20 ;  /* 0x0000008c2014723c */ /* 0x040ff00000001814 */
[----:B------:R-:W-:Y:S01]  /*6c90*/  HMMA.16816.F32 R24, R32, R142, R24 ;  /* 0x0000008e2018723c */ /* 0x000fe20000001818 */
[----:B------:R-:W3:Y:S04]  /*6ca0*/  LDSM.16.MT88.4 R32, [R0+0xbc00] ;  /* 0x00bc00000020783b */ /* 0x000ee80000004200 */
[----:B------:R-:W3:Y:S03]  /*6cb0*/  LDSM.16.MT88.4 R140, [R0+0xdc00] ;  /* 0x00dc0000008c783b */ /* 0x000ee60000004200 */
[C---:B--2---:R-:W-:Y:S08]  /*6cc0*/  HMMA.16816.F32 R4, R28.reuse, R144, R4 ;  /* 0x000000901c04723c */ /* 0x044ff00000001804 */
[C---:B------:R-:W-:Y:S01]  /*6cd0*/  HMMA.16816.F32 R8, R28.reuse, R146, R8 ;  /* 0x000000921c08723c */ /* 0x040fe20000001808 */
[----:B------:R2:W-:Y:S07]  /*6ce0*/  LDSM.16.M88.4 R144, [R2+0x17000] ;  /* 0x017000000290783b */ /* 0x0005ee0000000200 */
[C---:B------:R-:W-:Y:S08]  /*6cf0*/  HMMA.16816.F32 R12, R28.reuse, R148, R12 ;  /* 0x000000941c0c723c */ /* 0x040ff0000000180c */
[C---:B------:R-:W-:Y:S01]  /*6d00*/  HMMA.16816.F32 R16, R28.reuse, R150, R16 ;  /* 0x000000961c10723c */ /* 0x040fe20000001810 */
[----:B------:R-:W3:Y:S07]  /*6d10*/  LDSM.16.MT88.4 R148, [R0+0xa000] ;  /* 0x00a000000094783b */ /* 0x000eee0000004200 */
[C---:B----4-:R-:W-:Y:S01]  /*6d20*/  HMMA.16816.F32 R20, R28.reuse, R132, R20 ;  /* 0x000000841c14723c */ /* 0x050fe20000001814 */
[----:B--2---:R-:W-:Y:S05]  /*6d30*/  IMAD.U32 R2, RZ, RZ, UR47 ;  /* 0x0000002fff027e24 */ /* 0x004fea000f8e00ff */
[----:B------:R-:W-:Y:S02]  /*6d40*/  LEA.HI.X.SX32 R171, R2, R213, 0x2, P0 ;  /* 0x000000d502ab7211 */ /* 0x000fe400000f16ff */
[----:B------:R-:W-:Y:S01]  /*6d50*/  HMMA.16816.F32 R24, R28, R134, R24 ;  /* 0x000000861c18723c */ /* 0x000fe20000001818 */
[----:B------:R-:W2:Y:S02]  /*6d60*/  LDSM.16.MT88.4 R28, [R0+0xe000] ;  /* 0x00e00000001c783b */ /* 0x000ea40000004200 */
[C---:B------:R-:W-:Y:S02]  /*6d70*/  LEA R168, P0, R185.reuse, R170, 0x5 ;  /* 0x000000aab9a87211 */ /* 0x040fe400078028ff */
[----:B------:R-:W-:Y:S02]  /*6d80*/  LDSM.16.MT88.4 R132, [R0+0xa400] ;  /* 0x00a400000084783b */ /* 0x000fe40000004200 */
[C---:B------:R-:W-:Y:S01]  /*6d90*/  LEA.HI.X.SX32 R169, R185.reuse, R171, 0x5, P0 ;  /* 0x000000abb9a97211 */ /* 0x040fe200000f2eff */
[C---:B-1----:R-:W-:Y:S05]  /*6da0*/  HMMA.16816.F32 R4, R136.reuse, R152, R4 ;  /* 0x000000988804723c */ /* 0x042fea0000001804 */
[C---:B------:R-:W-:Y:S03]  /*6db0*/  LEA R166, P0, R185.reuse, R168, 0x5 ;  /* 0x000000a8b9a67211 */ /* 0x040fe600078028ff */
[C---:B------:R-:W-:Y:S03]  /*6dc0*/  HMMA.16816.F32 R8, R136.reuse, R154, R8 ;  /* 0x0000009a8808723c */ /* 0x040fe60000001808 */
[C---:B------:R-:W-:Y:S05]  /*6dd0*/  LEA.HI.X.SX32 R167, R185.reuse, R169, 0x5, P0 ;  /* 0x000000a9b9a77211 */ /* 0x040fea00000f2eff */
[C---:B---3--:R-:W-:Y:S08]  /*6de0*/  HMMA.16816.F32 R12, R136.reuse, R32, R12 ;  /* 0x00000020880c723c */ /* 0x048ff0000000180c */
        /* <DEDUP_REMOVED lines=12> */
[C---:B--2---:R-:W-:Y:S03]  /*6eb0*/  HMMA.16816.F32 R20, R144.reuse, R28, R20 ;  /* 0x0000001c9014723c */ /* 0x044fe60000001814 */
[C---:B------:R-:W-:Y:S04]  /*6ec0*/  LEA R156, P0, R185.reuse, R158, 0x5 ;  /* 0x0000009eb99c7211 */ /* 0x040fe800078028ff */
[C---:B------:R-:W-:Y:S01]  /*6ed0*/  LEA.HI.X.SX32 R157, R185.reuse, R159, 0x5, P0 ;  /* 0x0000009fb99d7211 */ /* 0x040fe200000f2eff */
[----:B------:R-:W-:Y:S01]  /*6ee0*/  HMMA.16816.F32 R24, R144, R30, R24 ;  /* 0x0000001e9018723c */ /* 0x000fe20000001818 */
[----:B------:R-:W2:Y:S02]  /*6ef0*/  LDSM.16.MT88.4 R28, [R0+0xe400] ;  /* 0x00e40000001c783b */ /* 0x000ea40000004200 */
[C---:B------:R-:W-:Y:S04]  /*6f00*/  LEA R154, P0, R185.reuse, R156, 0x5 ;  /* 0x0000009cb99a7211 */ /* 0x040fe800078028ff */
[C---:B------:R-:W-:Y:S01]  /*6f10*/  LEA.HI.X.SX32 R155, R185.reuse, R157, 0x5, P0 ;  /* 0x0000009db99b7211 */ /* 0x040fe200000f2eff */
[C---:B-1----:R-:W-:Y:S08]  /*6f20*/  HMMA.16816.F32 R4, R32.reuse, R132, R4 ;  /* 0x000000842004723c */ /* 0x042ff00000001804 */
[C---:B------:R-:W-:Y:S01]  /*6f30*/  HMMA.16816.F32 R8, R32.reuse, R134, R8 ;  /* 0x000000862008723c */ /* 0x040fe20000001808 */
[----:B------:R1:W4:Y:S07]  /*6f40*/  LDSM.16.M88.4 R132, [R160+0x2000] ;  /* 0x00200000a084783b */ /* 0x00032e0000000200 */
[C---:B---3--:R-:W-:Y:S08]  /*6f50*/  HMMA.16816.F32 R12, R32.reuse, R136, R12 ;  /* 0x00000088200c723c */ /* 0x048ff0000000180c */
[C---:B------:R-:W-:Y:S01]  /*6f60*/  HMMA.16816.F32 R16, R32.reuse, R138, R16 ;  /* 0x0000008a2010723c */ /* 0x040fe20000001810 */
[----:B------:R-:W3:Y:S02]  /*6f70*/  LDSM.16.MT88.4 R136, [R0+0xc800] ;  /* 0x00c800000088783b */ /* 0x000ee40000004200 */
[C---:B-1----:R-:W-:Y:S05]  /*6f80*/  LEA R160, P0, R185.reuse, R154, 0x5 ;  /* 0x0000009ab9a07211 */ /* 0x042fea00078028ff */
[C---:B--2---:R-:W-:Y:S03]  /*6f90*/  HMMA.16816.F32 R20, R32.reuse, R28, R20 ;  /* 0x0000001c2014723c */ /* 0x044fe60000001814 */
        /* <DEDUP_REMOVED lines=313> */
.L_x_1215:
[----:B------:R-:W2:Y:S01]  /*8330*/  LDCU.64 UR10, c[0x0][0x5c0] ;  /* 0x0000b800ff0a77ac */ /* 0x000ea20008000a00 */
[----:B------:R-:W-:-:S04]  /*8340*/  UIADD3 UR5, UPT, UPT, UR40, UR45, URZ ;  /* 0x0000002d28057290 */ /* 0x000fc8000fffe0ff */
[----:B--2---:R-:W-:Y:S02]  /*8350*/  UIMAD.WIDE.U32 UR16, UR5, UR10, URZ ;  /* 0x0000000a051072a5 */ /* 0x004fe4000f8e00ff */
[----:B------:R-:W-:-:S04]  /*8360*/  UIMAD UR5, UR5, UR11, URZ ;  /* 0x0000000b050572a4 */ /* 0x000fc8000f8e02ff */
[----:B------:R-:W-:-:S06]  /*8370*/  UIADD3 UR5, UPT, UPT, UR17, UR5, URZ ;  /* 0x0000000511057290 */ /* 0x000fcc000fffe0ff */
[----:B-1----:R-:W-:Y:S02]  /*8380*/  MOV R0, UR5 ;  /* 0x0000000500007c02 */ /* 0x002fe40008000f00 */
.L_x_1216:
        /* <DEDUP_REMOVED lines=12> */
.L_x_1217:
[----:B------:R-:W1:Y:S01]  /*8450*/  LDCU.64 UR8, c[0x0][0x5c8] ;  /* 0x0000b900ff0877ac */ /* 0x000e620008000a00 */
[----:B------:R-:W-:-:S04]  /*8460*/  UIADD3 UR5, UPT, UPT, UR40, UR45, URZ ;  /* 0x0000002d28057290 */ /* 0x000fc8000fffe0ff */
[----:B-1----:R-:W-:Y:S02]  /*8470*/  UIMAD.WIDE.U32 UR18, UR5, UR8, URZ ;  /* 0x00000008051272a5 */ /* 0x002fe4000f8e00ff */
[----:B------:R-:W-:-:S04]  /*8480*/  UIMAD UR5, UR5, UR9, URZ ;  /* 0x00000009050572a4 */ /* 0x000fc8000f8e02ff */
[----:B------:R-:W-:-:S06]  /*8490*/  UIADD3 UR5, UPT, UPT, UR19, UR5, URZ ;  /* 0x0000000513057290 */ /* 0x000fcc000fffe0ff */
[----:B------:R-:W-:-:S07]  /*84a0*/  MOV R22, UR5 ;  /* 0x0000000500167c02 */ /* 0x000fce0008000f00 */
.L_x_1218:
[----:B------:R-:W-:Y:S01]  /*84b0*/  BAR.SYNC.DEFER_BLOCKING 0x0 ;  /* 0x0000000000007b1d */ /* 0x000fe20000010000 */
[----:B------:R-:W-:Y:S01]  /*84c0*/  USHF.L.U32 UR5, UR41, 0x7, URZ ;  /* 0x0000000729057899 */ /* 0x000fe200080006ff */
[----:B------:R-:W-:Y:S01]  /*84d0*/  SHF.R.U32.HI R179, RZ, 0x2, R179 ;  /* 0x00000002ffb37819 */ /* 0x000fe200000116b3 */
[----:B------:R-:W-:Y:S01]  /*84e0*/  USHF.L.U32 UR13, UR41, 0x7, URZ ;  /* 0x00000007290d7899 */ /* 0x000fe200080006ff */
[----:B------:R-:W-:Y:S01]  /*84f0*/  IMAD.U32 R23, RZ, RZ, UR8 ;  /* 0x00000008ff177e24 */ /* 0x000fe2000f8e00ff */
[----:B------:R-:W-:-:S03]  /*8500*/  UIMAD.WIDE.U32 UR20, UR5, UR10, URZ ;  /* 0x0000000a051472a5 */ /* 0x000fc6000f8e00ff */
[----:B------:R-:W1:Y:S01]  /*8510*/  LDC.64 R6, c[0x0][0x5d8] ;  /* 0x00017600ff067b82 */ /* 0x000e620000000a00 */
[----:B------:R-:W-:Y:S01]  /*8520*/  USHF.R.S32.HI UR14, URZ, 0x1f, UR5 ;  /* 0x0000001fff0e7899 */ /* 0x000fe20008011405 */
[----:B------:R-:W-:Y:S01]  /*8530*/  VIADD R4, R179, 0x40 ;  /* 0x00000040b3047836 */ /* 0x000fe20000000000 */
[----:B------:R-:W-:Y:S01]  /*8540*/  UIADD3 UR37, UPT, UPT, -UR13, UR37, URZ ;  /* 0x000000250d257290 */ /* 0x000fe2000fffe1ff */
[----:B------:R-:W-:Y:S01]  /*8550*/  BSSY.RECONVERGENT B0, `(.L_x_1219) ;  /* 0x0000029000007945 */ /* 0x000fe20003800200 */
[----:B------:R-:W-:Y:S01]  /*8560*/  UIMAD UR12, UR14, UR10, URZ ;  /* 0x0000000a0e0c72a4 */ /* 0x000fe2000f8e02ff */
[----:B------:R-:W-:Y:S02]  /*8570*/  IMAD.U32 R2, RZ, RZ, UR20 ;  /* 0x00000014ff027e24 */ /* 0x000fe4000f8e00ff */
[----:B------:R-:W2:Y:S01]  /*8580*/  LDC.64 R56, c[0x0][0x5e0] ;  /* 0x00017800ff387b82 */ /* 0x000ea20000000a00 */
[----:B------:R-:W-:Y:S01]  /*8590*/  UIMAD UR12, UR5, UR11, UR12 ;  /* 0x0000000b050c72a4 */ /* 0x000fe2000f8e020c */
[----:B------:R-:W-:Y:S01]  /*85a0*/  IMAD.U32 R3, RZ, RZ, UR21 ;  /* 0x00000015ff037e24 */ /* 0x000fe2000f8e00ff */
[----:B------:R-:W-:-:S02]  /*85b0*/  LOP3.LUT R2, R2, 0x18, R178, 0xf8, !PT ;  /* 0x0000001802027812 */ /* 0x000fc400078ef8b2 */
[C---:B------:R-:W-:Y:S02]  /*85c0*/  ISETP.GE.AND P4, PT, R179.reuse, UR37, PT ;  /* 0x00000025b3007c0c */ /* 0x040fe4000bf86270 */
[----:B------:R-:W-:Y:S01]  /*85d0*/  IMAD.U32 R3, RZ, RZ, UR12 ;  /* 0x0000000cff037e24 */ /* 0x000fe2000f8e00ff */
[----:B------:R-:W-:Y:S01]  /*85e0*/  IADD3 R2, P0, PT, R2, UR16, RZ ;  /* 0x0000001002027c10 */ /* 0x000fe2000ff1e0ff */
[----:B------:R3:W4:Y:S01]  /*85f0*/  LDS.128 R28, [R184+0xa000] ;  /* 0x00a00000b81c7984 */ /* 0x0007220000000c00 */
[----:B------:R-:W-:Y:S02]  /*8600*/  ISETP.GE.AND P6, PT, R4, UR37, PT ;  /* 0x0000002504007c0c */ /* 0x000fe4000bfc6270 */
[----:B------:R-:W-:Y:S01]  /*8610*/  IADD3.X R3, PT, PT, R0, UR21, R3, P0, !PT ;  /* 0x0000001500037c10 */ /* 0x000fe200087fe403 */
[----:B------:R3:W2:Y:S01]  /*8620*/  LDS.128 R24, [R184+0xc000] ;  /* 0x00c00000b8187984 */ /* 0x0006a20000000c00 */
[----:B------:R-:W-:-:S03]  /*8630*/  IADD3 R21, P0, PT, R179, 0x40, RZ ;  /* 0x00000040b3157810 */ /* 0x000fc60007f1e0ff */
[----:B------:R3:W2:Y:S01]  /*8640*/  LDS.128 R40, [R184+0xf000] ;  /* 0x00f00000b8287984 */ /* 0x0006a20000000c00 */
[----:B-1----:R-:W-:-:S03]  /*8650*/  IMAD.WIDE.U32 R4, R6, UR24, R2 ;  /* 0x0000001806047c25 */ /* 0x002fc6000f8e0002 */
[----:B------:R3:W1:Y:S01]  /*8660*/  LDS.128 R52, [R184+0x10000] ;  /* 0x01000000b8347984 */ /* 0x0006620000000c00 */
[----:B------:R-:W-:-:S03]  /*8670*/  IMAD R20, R7, UR24, R5 ;  /* 0x0000001807147c24 */ /* 0x000fc6000f8e0205 */
[----:B------:R3:W1:Y:S04]  /*8680*/  LDS.128 R36, [R184+0x11000] ;  /* 0x01100000b8247984 */ /* 0x0006680000000c00 */
        /* <DEDUP_REMOVED lines=21> */
.L_x_1220:
[----:B------:R-:W-:Y:S05]  /*87e0*/  BSYNC.RECONVERGENT B0 ;  /* 0x0000000000007941 */ /* 0x000fea0003800200 */
.L_x_1219:
[----:B----4-:R2:W4:Y:S01]  /*87f0*/  LDS.128 R8, [R184+0xe000] ;  /* 0x00e00000b8087984 */ /* 0x0105220000000c00 */
[----:B------:R-:W-:Y:S01]  /*8800*/  BSSY.RECONVERGENT B0, `(.L_x_1221) ;  /* 0x0000013000007945 */ /* 0x000fe20003800200 */
[----:B------:R-:W-:-:S03]  /*8810*/  IADD3.X R12, PT, PT, RZ, RZ, RZ, P0, !PT ;  /* 0x000000ffff0c7210 */ /* 0x000fc600007fe4ff */
[----:B------:R-:W-:Y:S05]  /*8820*/  @P6 BRA `(.L_x_1222) ;  /* 0x0000000000406947 */ /* 0x000fea0003800000 */
[----:B------:R-:W3:Y:S01]  /*8830*/  LDCU UR15, c[0x0][0x440] ;  /* 0x00008800ff0f77ac */ /* 0x000ee20008000800 */
[----:B------:R-:W-:Y:S01]  /*8840*/  MOV R3, R20 ;  /* 0x0000001400037202 */ /* 0x000fe20000000f00 */
        /* <DEDUP_REMOVED lines=14> */
.L_x_1222:
[----:B------:R-:W-:Y:S05]  /*8930*/  BSYNC.RECONVERGENT B0 ;  /* 0x0000000000007941 */ /* 0x000fea0003800200 */
.L_x_1221:
        /* <DEDUP_REMOVED lines=9> */
[----:B------:R-:W-:Y:S01]  /*89d0*/  IMAD R0, R57, UR24, R5 ;  /* 0x0000001839007c24 */ /* 0x000fe2000f8e0205 */
        /* <DEDUP_REMOVED lines=15> */
.L_x_1224:
[----:B------:R-:W-:Y:S05]  /*8ad0*/  BSYNC.RECONVERGENT B0 ;  /* 0x0000000000007941 */ /* 0x000fea0003800200 */
.L_x_1223:
[----:B------:R-:W-:Y:S05]  /*8ae0*/  @P6 BRA `(.L_x_1189) ;  /* 0x0000000000406947 */ /* 0x000fea0003800000 */
[----:B------:R-:W1:Y:S01]  /*8af0*/  LDCU UR5, c[0x0][0x440] ;  /* 0x00008800ff0577ac */ /* 0x000e620008000800 */
[----:B--2---:R-:W-:Y:S01]  /*8b00*/  MOV R3, R0 ;  /* 0x0000000000037202 */ /* 0x004fe20000000f00 */
[----:B------:R-:W-:Y:S01]  /*8b10*/  IMAD R6, R12, UR8, RZ ;  /* 0x000000080c067c24 */ /* 0x000fe2000f8e02ff */
        /* <DEDUP_REMOVED lines=13> */
.L_x_1189:
[----:B------:R-:W-:Y:S05]  /*8bf0*/  BSYNC.RECONVERGENT B1 ;  /* 0x0000000000017941 */ /* 0x000fea0003800200 */
.L_x_1167:
[----:B------:R-:W3:Y:S01]  /*8c00*/  LDCU UR8, c[0x0][0x438] ;  /* 0x00008700ff0877ac */ /* 0x000ee20008000800 */
[----:B------:R-:W4:Y:S01]  /*8c10*/  LDCU UR9, c[0x0][0x370] ;  /* 0x00006e00ff0977ac */ /* 0x000f220008000800 */
[----:B------:R-:W-:Y:S01]  /*8c20*/  UMOV UR10, UR23 ;  /* 0x00000017000a7c82 */ /* 0x000fe20008000000 */
[----:B---3--:R-:W-:-:S04]  /*8c30*/  UIADD3 UR8, UPT, UPT, UR8, 0x7f, URZ ;  /* 0x0000007f08087890 */ /* 0x008fc8000fffe0ff */
[----:B------:R-:W-:Y:S02]  /*8c40*/  USHF.R.S32.HI UR5, URZ, 0x1f, UR8 ;  /* 0x0000001fff057899 */ /* 0x000fe40008011408 */
[----:B----4-:R-:W-:Y:S02]  /*8c50*/  UIADD3 UR41, UPT, UPT, UR9, UR41, URZ ;  /* 0x0000002909297290 */ /* 0x010fe4000fffe0ff */
[----:B------:R-:W-:-:S04]  /*8c60*/  ULEA.HI UR5, UR5, UR8, URZ, 0x7 ;  /* 0x0000000805057291 */ /* 0x000fc8000f8f38ff */
[----:B------:R-:W-:-:S04]  /*8c70*/  USHF.R.S32.HI UR5, URZ, 0x7, UR5 ;  /* 0x00000007ff057899 */ /* 0x000fc80008011405 */
[----:B------:R-:W-:-:S09]  /*8c80*/  UISETP.GE.AND UP0, UPT, UR41, UR5, UPT ;  /* 0x000000052900728c */ /* 0x000fd2000bf06270 */
[----:B------:R-:W-:Y:S05]  /*8c90*/  BRA.U !UP0, `(.L_x_1225) ;  /* 0xffffff7508987547 */ /* 0x000fea000b83ffff */
[----:B------:R-:W-:Y:S05]  /*8ca0*/  EXIT ;  /* 0x000000000000794d */ /* 0x000fea0003800000 */
.L_x_1226:
        /* <DEDUP_REMOVED lines=13> */
.L_x_1736:


//--------------------- .text._ZN5flash44flash_bwd_dq_dk_dv_loop_seqk_parallel_kernelI23Flash_bwd_kernel_traitsILi96ELi64ELi128ELi8ELi2ELi4ELi4ELb0ELb0EN7cutlass6half_tE19Flash_kernel_traitsILi96ELi64ELi128ELi8ES3_EELb1ELb0ELb1ELb0ELb0ELb0ELb0EEEvNS_16Flash_bwd_paramsE --------------------------
	.section	.text._ZN5flash44flash_bwd_dq_dk_dv_loop_seqk_parallel_kernelI23Flash_bwd_kernel_traitsILi96ELi64ELi128ELi8ELi2ELi4ELi4ELb0ELb0EN7cutlass6half_tE19Flash_kernel_traitsILi96ELi64ELi128ELi8ES3_EELb1ELb0ELb1ELb0ELb0ELb0ELb0EEEvNS_16Flash_bwd_paramsE,"ax",@progbits
	.align	128
        .global         _ZN5flash44flash_bwd_dq_dk_dv_loop_seqk_parallel_kernelI23Flash_bwd_kernel_traitsILi96ELi64ELi128ELi8ELi2ELi4ELi4ELb0ELb0EN7cutlass6half_tE19Flash_kernel_traitsILi96ELi64ELi128ELi8ES3_EELb1ELb0ELb1ELb0ELb0ELb0ELb0EEEvNS_16Flash_bwd_paramsE
        .type           _ZN5flash44flash_bwd_dq_dk_dv_loop_seqk_parallel_kernelI23Flash_bwd_kernel_traitsILi96ELi64ELi128ELi8ELi2ELi4ELi4ELb0ELb0EN7cutlass6half_tE19Flash_kernel_traitsILi96ELi64ELi128ELi8ES3_EELb1ELb0ELb1ELb0ELb0ELb0ELb0EEEvNS_16Flash_bwd_paramsE,@function
        .size           _ZN5flash44flash_bwd_dq_dk_dv_loop_seqk_parallel_kernelI23Flash_bwd_kernel_traitsILi96ELi64ELi128ELi8ELi2ELi4ELi4ELb0ELb0EN7cutlass6half_tE19Flash_kernel_traitsILi96ELi64ELi128ELi8ES3_EELb1ELb0ELb1ELb0ELb0ELb0ELb0EEEvNS_16Flash_bwd_paramsE,(.L_x_1737 - _ZN5flash44flash_bwd_dq_dk_dv_loop_seqk_parallel_kernelI23Flash_bwd_kernel_traitsILi96ELi64ELi128ELi8ELi2ELi4ELi4ELb0ELb0EN7cutlass6half_tE19Flash_kernel_traitsILi96ELi64ELi128ELi8ES3_EELb1ELb0ELb1ELb0ELb0ELb0ELb0EEEvNS_16Flash_bwd_paramsE)
        .other          _ZN5flash44flash_bwd_dq_dk_dv_loop_seqk_parallel_kernelI23Flash_bwd_kernel_traitsILi96ELi64ELi128ELi8ELi2ELi4ELi4ELb0ELb0EN7cutlass6half_tE19Flash_kernel_traitsILi96ELi64ELi128ELi8ES3_EELb1ELb0ELb1ELb0ELb0ELb0ELb0EEEvNS_16Flash_bwd_paramsE,@"STO_CUDA_ENTRY STV_DEFAULT"
_ZN5flash44flash_bwd_dq_dk_dv_loop_seqk_parallel_kernelI23Flash_bwd_kernel_traitsILi96ELi64ELi128ELi8ELi2ELi4ELi4ELb0ELb0EN7cutlass6half_tE19Flash_kernel_traitsILi96ELi64ELi128ELi8ES3_EELb1ELb0ELb1ELb0ELb0ELb0ELb0EEEvNS_16Flash_bwd_paramsE:
.text._ZN5flash44flash_bwd_dq_dk_dv_loop_seqk_parallel_kernelI23Flash_bwd_kernel_traitsILi96ELi64ELi128ELi8ELi2ELi4ELi4ELb0ELb0EN7cutlass6half_tE19Flash_kernel_traitsILi96ELi64ELi128ELi8ES3_EELb1ELb0ELb1ELb0ELb0ELb0ELb0EEEvNS_16Flash_bwd_paramsE:
        /* <DEDUP_REMOVED lines=12> */
[----:B------:R-:W-:Y:S01]  /*00c0*/  IMAD.U32 R213, RZ, RZ, UR9 ;  /* 0x00000009ffd57e24 */ /* 0x000fe2000f8e00ff */
[----:B------:R-:W-:Y:S01]  /*00d0*/  UMOV UR4, 0x400 ;  /* 0x0000040000047882 */ /* 0x000fe20000000000 */
[----:B------:R-:W-:Y:S01]  /*00e0*/  UMOV UR10, 0x400 ;  /* 0x00000400000a7882 */ /* 0x000fe20000000000 */
[----:B------:R-:W-:-:S03]  /*00f0*/  UMOV UR11, 0x400 ;  /* 0x00000400000b7882 */ /* 0x000fc60000000000 */
[----:B------:R-:W4:Y:S01]  /*0100*/  S2UR UR26, SR_CgaCtaId ;  /* 0x00000000001a79c3 */ /* 0x000f220000008800 */
[----:B------:R-:W1:Y:S01]  /*0110*/  LDCU.64 UR24, c[0x0][0x358] ;  /* 0x00006b00ff1877ac */ /* 0x000e620008000a00 */
[----:B------:R-:W1:Y:S06]  /*0120*/  LDCU.64 UR6, c[0x0][0x470] ;  /* 0x00008e00ff0677ac */ /* 0x000e6c0008000a00 */
[----:B------:R-:W5:Y:S01]  /*0130*/  S2UR UR27, SR_CgaCtaId ;  /* 0x00000000001b79c3 */ /* 0x000f620000008800 */
[----:B------:R-:W-:-:S07]  /*0140*/  UMOV UR28, URZ ;  /* 0x000000ff001c7c82 */ /* 0x000fce0008000000 */
[----:B------:R-:W3:Y:S01]  /*0150*/  S2UR UR22, SR_CTAID.X ;  /* 0x00000000001679c3 */ /* 0x000ee20000002500 */
[----:B--2---:R-:W-:-:S04]  /*0160*/  ULEA UR5, UR5, UR4, 0x18 ;  /* 0x0000000405057291 */ /* 0x004fc8000f8ec0ff */
[----:B------:R-:W-:Y:S01]  /*0170*/  UIADD3 UR4, UPT, UPT, UR5, 0x9000, URZ ;  /* 0x0000900005047890 */ /* 0x000fe2000fffe0ff */
[C---:B-1----:R-:W-:Y:S01]  /*0180*/  IMAD.SHL.U32 R198, R9.reuse, 0x20, RZ ;  /* 0x0000002009c67824 */ /* 0x042fe200078e00ff */
[--C-:B------:R-:W-:Y:S01]  /*0190*/  SHF.R.U32.HI R199, RZ, 0x1, R9.reuse ;  /* 0x00000001ffc77819 */ /* 0x100fe20000011609 */
[C---:B------:R-:W-:Y:S01]  /*01a0*/  IMAD.SHL.U32 R3, R9.reuse, 0x10, RZ ;  /* 0x0000001009037824 */ /* 0x040fe200078e00ff */
[----:B------:R-:W-:Y:S01]  /*01b0*/  SHF.R.U32.HI R0, RZ, 0x2, R9 ;  /* 0x00000002ff007819 */ /* 0x000fe20000011609 */
[C---:B------:R-:W-:Y:S01]  /*01c0*/  IMAD.SHL.U32 R7, R9.reuse, 0x4, RZ ;  /* 0x0000000409077824 */ /* 0x040fe200078e00ff */
[C---:B------:R-:W-:Y:S01]  /*01d0*/  LOP3.LUT R196, R198.reuse, 0x20, RZ, 0xc0, !PT ;  /* 0x00000020c6c47812 */ /* 0x040fe200078ec0ff */
[C---:B------:R-:W-:Y:S01]  /*01e0*/  IMAD.SHL.U32 R6, R9.reuse, 0x2, RZ ;  /* 0x0000000209067824 */ /* 0x040fe200078e00ff */
[----:B------:R-:W-:Y:S01]  /*01f0*/  LOP3.LUT R2, R198, 0x120, RZ, 0xc0, !PT ;  /* 0x00000120c6027812 */ /* 0x000fe200078ec0ff */
[----:B------:R-:W-:Y:S01]  /*0200*/  IMAD.SHL.U32 R208, R9, 0x8, RZ ;  /* 0x0000000809d07824 */ /* 0x000fe200078e00ff */
[--C-:B------:R-:W-:Y:S01]  /*0210*/  LOP3.LUT R196, R196, 0x3c00, R3.reuse, 0xf8, !PT ;  /* 0x00003c00c4c47812 */ /* 0x100fe200078ef803 */
[----:B------:R-:W1:Y:S01]  /*0220*/  S2UR UR23, SR_CTAID.Z ;  /* 0x00000000001779c3 */ /* 0x000e620000002700 */
[C---:B------:R-:W-:Y:S01]  /*0230*/  LOP3.LUT R5, R3.reuse, 0x1c0, RZ, 0xc0, !PT ;  /* 0x000001c003057812 */ /* 0x040fe200078ec0ff */
[----:B----4-:R-:W-:Y:S01]  /*0240*/  ULEA UR26, UR26, UR10, 0x18 ;  /* 0x0000000a1a1a7291 */ /* 0x010fe2000f8ec0ff */
[----:B------:R-:W-:Y:S01]  /*0250*/  LOP3.LUT R215, R3, 0x600, RZ, 0xc0, !PT ;  /* 0x0000060003d77812 */ /* 0x000fe200078ec0ff */
[----:B------:R-:W-:Y:S01]  /*0260*/  UIADD3 UR10, UPT, UPT, UR5, 0x19000, URZ ;  /* 0x00019000050a7890 */ /* 0x000fe2000fffe0ff */
[--C-:B------:R-:W-:Y:S01]  /*0270*/  LOP3.LUT R2, R2, 0x200, R3.reuse, 0xf8, !PT ;  /* 0x0000020002027812 */ /* 0x100fe200078ef803 */
[----:B-----5:R-:W-:Y:S01]  /*0280*/  ULEA UR27, UR27, UR11, 0x18 ;  /* 0x0000000b1b1b7291 */ /* 0x020fe2000f8ec0ff */
[----:B------:R-:W-:Y:S01]  /*0290*/  LOP3.LUT R196, R196, 0x100, R3, 0xf8, !PT ;  /* 0x00000100c4c47812 */ /* 0x000fe200078ef803 */
[----:B------:R-:W-:Y:S01]  /*02a0*/  IMAD.SHL.U32 R3, R9, 0x40, RZ ;  /* 0x0000004009037824 */ /* 0x000fe200078e00ff */
[----:B------:R-:W-:-:S02]  /*02b0*/  LOP3.LUT R211, R198, 0x7400, RZ, 0xc0, !PT ;  /* 0x00007400c6d37812 */ /* 0x000fc400078ec0ff */
[----:B------:R-:W-:Y:S02]  /*02c0*/  LOP3.LUT R205, R199, 0x10, RZ, 0xc0, !PT ;  /* 0x00000010c7cd7812 */ /* 0x000fe400078ec0ff */
[----:B------:R-:W-:Y:S02]  /*02d0*/  LOP3.LUT R7, R7, 0x18, RZ, 0xc0, !PT ;  /* 0x0000001807077812 */ /* 0x000fe400078ec0ff */
[----:B------:R-:W-:Y:S02]  /*02e0*/  SHF.R.U32.HI R8, RZ, 0x4, R9 ;  /* 0x00000004ff087819 */ /* 0x000fe40000011609 */
[--C-:B------:R-:W-:Y:S02]  /*02f0*/  LOP3.LUT R4, R5, 0x38, R6.reuse, 0xf8, !PT ;  /* 0x0000003805047812 */ /* 0x100fe400078ef806 */
[--C-:B------:R-:W-:Y:S02]  /*0300*/  LOP3.LUT R211, R211, 0x6, R6.reuse, 0xf8, !PT ;  /* 0x00000006d3d37812 */ /* 0x100fe400078ef806 */
[----:B------:R-:W-:-:S02]  /*0310*/  LOP3.LUT R215, R215, 0x6, R6, 0xf8, !PT ;  /* 0x00000006d7d77812 */ /* 0x000fc400078ef806 */
[----:B------:R-:W-:Y:S02]  /*0320*/  LOP3.LUT R205, R205, 0x7, R0, 0xf8, !PT ;  /* 0x00000007cdcd7812 */ /* 0x000fe400078ef800 */
[----:B------:R-:W-:Y:S02]  /*0330*/  LOP3.LUT R5, R3, 0x1c0, RZ, 0xc0, !PT ;  /* 0x000001c003057812 */ /* 0x000fe400078ec0ff */
[----:B------:R-:W-:Y:S02]  /*0340*/  LOP3.LUT R6, R208, 0xc0, RZ, 0xc0, !PT ;  /* 0x000000c0d0067812 */ /* 0x000fe400078ec0ff */
[----:B------:R-:W-:Y:S02]  /*0350*/  LOP3.LUT R0, R199, 0x30, RZ, 0xc0, !PT ;  /* 0x00000030c7007812 */ /* 0x000fe400078ec0ff */
[----:B------:R-:W-:Y:S02]  /*0360*/  LOP3.LUT R10, R7, 0xc0, R198, 0xf8, !PT ;  /* 0x000000c0070a7812 */ /* 0x000fe400078ef8c6 */
[----:B------:R-:W-:-:S02]  /*0370*/  LOP3.LUT R8, R8, 0x8, RZ, 0xc0, !PT ;  /* 0x0000000808087812 */ /* 0x000fc400078ec0ff */
[----:B------:R-:W-:Y:S02]  /*0380*/  LOP3.LUT R12, R5, 0x38, R208, 0xf8, !PT ;  /* 0x00000038050c7812 */ /* 0x000fe400078ef8d0 */
[----:B------:R-:W-:Y:S02]  /*0390*/  LOP3.LUT P0, RZ, R9, 0x8, RZ, 0xc0, !PT ;  /* 0x0000000809ff7812 */ /* 0x000fe4000780c0ff */
[--C-:B------:R-:W-:Y:S02]  /*03a0*/  LOP3.LUT R6, R6, 0x18, R9.reuse, 0xf8, !PT ;  /* 0x0000001806067812 */ /* 0x100fe400078ef809 */
[----:B------:R-:W-:Y:S02]  /*03b0*/  LOP3.LUT R0, R0, 0x8, R9, 0xf8, !PT ;  /* 0x0000000800007812 */ /* 0x000fe400078ef809 */
[----:B------:R-:W-:Y:S02]  /*03c0*/  LOP3.LUT R4, R4, 0x20, R199, 0x78, !PT ;  /* 0x0000002004047812 */ /* 0x000fe400078e78c7 */
[----:B------:R-:W-:-:S02]  /*03d0*/  LOP3.LUT R5, R10, 0x8, R9, 0x78, !PT ;  /* 0x000000080a057812 */ /* 0x000fc400078e7809 */
[----:B------:R-:W-:Y:S02]  /*03e0*/  LOP3.LUT R9, R8, 0x10, R9, 0xf8, !PT ;  /* 0x0000001008097812 */ /* 0x000fe400078ef809 */
[--C-:B------:R-:W-:Y:S02]  /*03f0*/  LOP3.LUT R197, R12, 0x8, R199.reuse, 0x78, !PT ;  /* 0x000000080cc57812 */ /* 0x100fe400078e78c7 */
[----:B------:R-:W-:Y:S02]  /*0400*/  LOP3.LUT R211, R211, R4, RZ, 0xfc, !PT ;  /* 0x00000004d3d37212 */ /* 0x000fe400078efcff */
[----:B------:R-:W-:Y:S02]  /*0410*/  LOP3.LUT R199, R10, 0x8, R199, 0x78, !PT ;  /* 0x000000080ac77812 */ /* 0x000fe400078e78c7 */
[----:B------:R-:W-:Y:S02]  /*0420*/  LOP3.LUT R4, R9, 0xc0, R198, 0xf8, !PT ;  /* 0x000000c009047812 */ /* 0x000fe400078ef8c6 */
[----:B------:R-:W-:-:S02]  /*0430*/  LOP3.LUT R9, R3, 0x200, RZ, 0xc0, !PT ;  /* 0x0000020003097812 */ /* 0x000fc400078ec0ff */
[----:B------:R-:W-:Y:S02]  /*0440*/  LOP3.LUT R196, R196, R5, RZ, 0xfc, !PT ;  /* 0x00000005c4c47212 */ /* 0x000fe400078efcff */
[----:B------:R-:W-:Y:S02]  /*0450*/  LOP3.LUT R5, R0, 0x1c0, R3, 0xf8, !PT ;  /* 0x000001c000057812 */ /* 0x000fe400078ef803 */
[----:B------:R-:W-:Y:S02]  /*0460*/  LOP3.LUT R199, R2, R199, RZ, 0xfc, !PT ;  /* 0x000000c702c77212 */ /* 0x000fe400078efcff */
[----:B------:R-:W-:Y:S02]  /*0470*/  LOP3.LUT R7, R4, R7, RZ, 0x3c, !PT ;  /* 0x0000000704077212 */ /* 0x000fe400078e3cff */
[----:B------:R-:W-:Y:S02]  /*0480*/  LOP3.LUT R2, R9, 0xc00, R198, 0xf8, !PT ;  /* 0x00000c0009027812 */ /* 0x000fe400078ef8c6 */
[----:B------:R-:W-:-:S02]  /*0490*/  LOP3.LUT R215, R215, 0x20, R208, 0xf8, !PT ;  /* 0x00000020d7d77812 */ /* 0x000fc400078ef8d0 */
[----:B------:R-:W-:Y:S02]  /*04a0*/  LOP3.LUT R3, R3, 0x400, RZ, 0xc0, !PT ;  /* 0x0000040003037812 */ /* 0x000fe400078ec0ff */
[----:B------:R-:W-:Y:S02]  /*04b0*/  LOP3.LUT R0, R5, 0x38, R208, 0x78, !PT ;  /* 0x0000003805007812 */ /* 0x000fe400078e78d0 */
[----:B------:R-:W-:Y:S02]  /*04c0*/  LEA R211, R211, UR10, 0x1 ;  /* 0x0000000ad3d37c11 */ /* 0x000fe4000f8e08ff */
[----:B------:R-:W-:Y:S01]  /*04d0*/  LOP3.LUT R197, R2, R197, RZ, 0xfc, !PT ;  /* 0x000000c502c57212 */ /* 0x000fe200078efcff */
[----:B------:R-:W-:Y:S01]  /*04e0*/  IMAD R3, R0, 0x2, R3 ;  /* 0x0000000200037824 */ /* 0x000fe200078e0203 */
[----:B------:R-:W-:Y:S01]  /*04f0*/  LOP3.LUT R198, R7, 0x120, R198, 0xf8, !PT ;  /* 0x0000012007c67812 */ /* 0x000fe200078ef8c6 */
[----:B------:R-:W-:Y:S01]  /*0500*/  VIADD R214, R211, 0x20 ;  /* 0x00000020d3d67836 */ /* 0x000fe20000000000 */
[----:B------:R-:W-:Y:S01]  /*0510*/  LOP3.LUT R212, R208, 0x18, RZ, 0xc0, !PT ;  /* 0x00000018d0d47812 */ /* 0x000fe200078ec0ff */
[----:B---3--:R-:W-:Y:S01]  /*0520*/  IMAD.U32 R0, RZ, RZ, UR8 ;  /* 0x00000008ff007e24 */ /* 0x008fe2000f8e00ff */
[----:B------:R-:W-:Y:S01]  /*0530*/  LOP3.LUT R215, R215, R6, R8, 0xf6, !PT ;  /* 0x00000006d7d77212 */ /* 0x000fe200078ef608 */
[----:B------:R-:W-:Y:S01]  /*0540*/  @P0 VIADD R214, R211, 0xffffffe0 ;  /* 0xffffffe0d3d60836 */ /* 0x000fe20000000000 */
[----:B------:R-:W-:-:S02]  /*0550*/  LOP3.LUT R210, R212, 0x20, RZ, 0xfc, !PT ;  /* 0x00000020d4d27812 */ /* 0x000fc400078efcff */
[----:B------:R-:W-:Y:S02]  /*0560*/  LOP3.LUT R209, R212, 0x40, RZ, 0xfc, !PT ;  /* 0x00000040d4d17812 */ /* 0x000fe400078efcff */
[----:B------:R-:W-:Y:S02]  /*0570*/  LEA R199, R199, UR5, 0x1 ;  /* 0x00000005c7c77c11 */ /* 0x000fe4000f8e08ff */
[----:B------:R-:W-:Y:S02]  /*0580*/  LEA R197, R197, UR5, 0x1 ;  /* 0x00000005c5c57c11 */ /* 0x000fe4000f8e08ff */
[----:B------:R-:W-:Y:S02]  /*0590*/  LEA R198, R198, UR5, 0x1 ;  /* 0x00000005c6c67c11 */ /* 0x000fe4000f8e08ff */
[----:B------:R-:W-:Y:S02]  /*05a0*/  LEA R215, R215, UR4, 0x1 ;  /* 0x00000004d7d77c11 */ /* 0x000fe4000f8e08ff */
[----:B------:R-:W-:Y:S01]  /*05b0*/  LEA R196, R196, UR4, 0x1 ;  /* 0x00000004c4c47c11 */ /* 0x000fe2000f8e08ff */
[----:B-1----:R-:W-:-:S06]  /*05c0*/  UMOV UR4, URZ ;  /* 0x000000ff00047c82 */ /* 0x002fcc0008000000 */
.L_x_1286:
[----:B------:R-:W1:Y:S01]  /*05d0*/  LDC.64 R8, c[0x0][0x478] ;  /* 0x00011e00ff087b82 */ /* 0x000e620000000a00 */
[----:B------:R-:W2:Y:S01]  /*05e0*/  S2R R2, SR_CTAID.Y ;  /* 0x0000000000027919 */ /* 0x000ea20000002600 */
[----:B------:R-:W-:Y:S01]  /*05f0*/  ISETP.NE.U32.AND P5, PT, RZ, UR6, PT ;  /* 0x00000006ff007c0c */ /* 0x000fe2000bfa5070 */
[----:B------:R-:W-:-:S03]  /*0600*/  IMAD.MOV.U32 R233, RZ, RZ, RZ ;  /* 0x000000ffffe97224 */ /* 0x000fc600078e00ff */
[----:B------:R-:W-:Y:S02]  /*0610*/  ISETP.NE.AND.EX P5, PT, RZ, UR7, PT, P5 ;  /* 0x00000007ff007c0c */ /* 0x000fe4000bfa5350 */
[----:B---3--:R-:W3:Y:S08]  /*0620*/  LDC.64 R4, c[0x0][0x460] ;  /* 0x00011800ff047b82 */ /* 0x008ef00000000a00 */
[----:B------:R-:W4:Y:S01]  /*0630*/  LDC.64 R14, c[0x0][0x460] ;  /* 0x00011800ff0e7b82 */ /* 0x000f220000000a00 */
[----:B-1----:R-:W-:-:S07]  /*0640*/  ISETP.NE.U32.AND P4, PT, R8, RZ, PT ;  /* 0x000000ff0800720c */ /* 0x002fce0003f85070 */
[----:B------:R-:W1:Y:S01]  /*0650*/  LDC.U8 R10, c[0x0][0x532] ;  /* 0x00014c80ff0a7b82 */ /* 0x000e620000000000 */
[----:B------:R-:W-:Y:S02]  /*0660*/  ISETP.NE.AND.EX P4, PT, R9, RZ, PT, P4 ;  /* 0x000000ff0900720c */ /* 0x000fe40003f85340 */
[----:B---3--:R-:W-:Y:S01]  /*0670*/  ISETP.NE.U32.AND P3, PT, R4, RZ, PT ;  /* 0x000000ff0400720c */ /* 0x008fe20003f65070 */
[----:B--2---:R-:W-:Y:S01]  /*0680*/  IMAD.SHL.U32 R11, R2, 0x4, RZ ;  /* 0x00000004020b7824 */ /* 0x004fe200078e00ff */
[----:B------:R-:W-:-:S03]  /*0690*/  ISETP.NE.U32.AND P2, PT, R4, RZ, PT ;  /* 0x000000ff0400720c */ /* 0x000fc60003f45070 */
[----:B------:R-:W2:Y:S01]  /*06a0*/  LDC.64 R6, c[0x0][0x468] ;  /* 0x00011a00ff067b82 */ /* 0x000ea20000000a00 */
[----:B------:R-:W-:Y:S02]  /*06b0*/  SHF.R.U32.HI R12, RZ, 0x1e, R2 ;  /* 0x0000001eff0c7819 */ /* 0x000fe40000011602 */
[----:B------:R-:W-:Y:S02]  /*06c0*/  @P5 IADD3 R16, P1, PT, R11, UR6, RZ ;  /* 0x000000060b105c10 */ /* 0x000fe4000ff3e0ff */
[----:B------:R-:W-:Y:S02]  /*06d0*/  ISETP.NE.AND.EX P3, PT, R5, RZ, PT, P3 ;  /* 0x000000ff0500720c */ /* 0x000fe40003f65330 */
[----:B------:R-:W-:Y:S02]  /*06e0*/  @P4 IADD3 R236, P0, PT, R11, R8, RZ ;  /* 0x000000080bec4210 */ /* 0x000fe40007f1e0ff */
[----:B------:R-:W-:Y:S01]  /*06f0*/  ISETP.NE.AND.EX P2, PT, R5, RZ, PT, P2 ;  /* 0x000000ff0500720c */ /* 0x000fe20003f45320 */
[----:B------:R-:W-:Y:S01]  /*0700*/  IMAD.MOV.U32 R24, RZ, RZ, -0x1 ;  /* 0xffffffffff187424 */ /* 0x000fe200078e00ff */
[C---:B------:R-:W-:Y:S01]  /*0710*/  @P5 IADD3.X R17, PT, PT, R12.reuse, UR7, RZ, P1, !PT ;  /* 0x000000070c115c10 */ /* 0x040fe20008ffe4ff */
[----:B------:R-:W-:Y:S01]  /*0720*/  @P4 IMAD.X R237, R12, 0x1, R9, P0 ;  /* 0x000000010ced4824 */ /* 0x000fe200000e0609 */
[----:B------:R-:W3:Y:S01]  /*0730*/  @!P4 LDC.64 R4, c[0x0][0x488] ;  /* 0x00012200ff04cb82 */ /* 0x000ee20000000a00 */
[----:B----4-:R-:W-:-:S02]  /*0740*/  IMAD.WIDE.U32 R14, R2, 0x4, R14 ;  /* 0x00000004020e7825 */ /* 0x010fc400078e000e */
[----:B------:R-:W4:Y:S04]  /*0750*/  @P5 LDG.E R233, desc[UR24][R16.64] ;  /* 0x0000001810e95981 */ /* 0x000f28000c1e1900 */
[----:B------:R-:W4:Y:S01]  /*0760*/  @P4 LDG.E R236, desc[UR24][R236.64] ;  /* 0x00000018ecec4981 */ /* 0x000f22000c1e1900 */
[----:B------:R-:W-:Y:S01]  /*0770*/  IMAD.MOV.U32 R238, RZ, RZ, -0x1 ;  /* 0xffffffffffee7424 */ /* 0x000fe200078e00ff */
[----:B------:R-:W3:Y:S02]  /*0780*/  @!P4 LDC R8, c[0x0][0x43c] ;  /* 0x00010f00ff08cb82 */ /* 0x000ee40000000800 */
[----:B-----5:R3:W5:Y:S04]  /*0790*/  @P3 LDG.E R24, desc[UR24][R14.64] ;  /* 0x000000180e183981 */ /* 0x020768000c1e1900 */
[----:B------:R3:W5:Y:S01]  /*07a0*/  @P2 LDG.E R9, desc[UR24][R14.64+0x4] ;  /* 0x000004180e092981 */ /* 0x000762000c1e1900 */
[----:B-1----:R-:W-:-:S02]  /*07b0*/  ISETP.NE.AND P5, PT, R10, RZ, PT ;  /* 0x000000ff0a00720c */ /* 0x002fc40003fa5270 */
[----:B--2---:R-:W-:Y:S02]  /*07c0*/  ISETP.EQ.U32.AND P1, PT, R6, RZ, PT ;  /* 0x000000ff0600720c */ /* 0x004fe40003f22070 */
[----:B------:R-:W-:Y:S02]  /*07d0*/  IADD3 R10, P0, PT, R11, R6, RZ ;  /* 0x000000060b0a7210 */ /* 0x000fe40007f1e0ff */
[----:B------:R-:W-:-:S03]  /*07e0*/  ISETP.EQ.OR.EX P1, PT, R7, RZ, !P5, P1 ;  /* 0x000000ff0700720c */ /* 0x000fc60006f22710 */
[----:B------:R-:W-:Y:S01]  /*07f0*/  IMAD.X R11, R12, 0x1, R7, P0 ;  /* 0x000000010c0b7824 */ /* 0x000fe200000e0607 */
[----:B------:R-:W1:Y:S09]  /*0800*/  @!P2 LDC R235, c[0x0][0x434] ;  /* 0x00010d00ffebab82 */ /* 0x000e720000000800 */
[----:B------:R2:W5:Y:S01]  /*0810*/  @!P1 LDG.E R238, desc[UR24][R10.64] ;  /* 0x000000180aee9981 */ /* 0x000562000c1e1900 */
[----:B------:R-:W-:-:S02]  /*0820*/  ISETP.NE.U32.AND P1, PT, R6, RZ, PT ;  /* 0x000000ff0600720c */ /* 0x000fc40003f25070 */
[----:B---3--:R-:W-:Y:S02]  /*0830*/  @!P4 ISETP.NE.U32.AND P0, PT, R4, RZ, PT ;  /* 0x000000ff0400c20c */ /* 0x008fe40003f05070 */
[----:B------:R-:W-:Y:S02]  /*0840*/  ISETP.NE.AND.EX P1, PT, R7, RZ, PT, P1 ;  /* 0x000000ff0700720c */ /* 0x000fe40003f25310 */
[----:B------:R-:W-:-:S04]  /*0850*/  @!P4 ISETP.NE.AND.EX P0, PT, R5, RZ, PT, P0 ;  /* 0x000000ff0500c20c */ /* 0x000fc80003f05300 */
[----:B------:R-:W-:Y:S01]  /*0860*/  @!P4 SEL R8, R8, RZ, P0 ;  /* 0x000000ff0808c207 */ /* 0x000fe20000000000 */
[----:B----4-:R-:W-:-:S06]  /*0870*/  @P4 IMAD.IADD R236, R236, 0x1, -R233 ;  /* 0x00000001ecec4824 */ /* 0x010fcc00078e0ae9 */
[----:B-12---:R-:W-:Y:S05]  /*0880*/  @!P1 BRA `(.L_x_1227) ;  /* 0x00000000000c9947 */ /* 0x006fea0003800000 */
[----:B------:R-:W2:Y:S02]  /*0890*/  @P5 LDG.E R5, desc[UR24][R10.64+0x4] ;  /* 0x000004180a055981 */ /* 0x000ea4000c1e1900 */
[----:B--2--5:R-:W-:-:S06]  /*08a0*/  @P5 IADD3 R0, PT, PT, R5, -R238, RZ ;  /* 0x800000ee05005210 */ /* 0x024fcc0007ffe0ff */
[----:B------:R1:W5:Y:S02]  /*08b0*/  @!P5 LDG.E R0, desc[UR24][R10.64] ;  /* 0x000000180a00d981 */ /* 0x000364000c1e1900 */
.L_x_1227:
[----:B------:R-:W-:Y:S01]  /*08c0*/  IMAD.SHL.U32 R221, R213, 0x80, RZ ;  /* 0x00000080d5dd7824 */ /* 0x000fe200078e00ff */
[----:B-----5:R-:W-:Y:S01]  /*08d0*/  @!P4 IADD3 R236, PT, PT, R8, R0, -R233 ;  /* 0x0000000008ecc210 */ /* 0x020fe20007ffe8e9 */
[----:B------:R-:W-:-:S03]  /*08e0*/  @P2 IMAD.IADD R235, R9, 0x1, -R24 ;  /* 0x0000000109eb2824 */ /* 0x000fc600078e0a18 */
[----:B------:R-:W-:-:S13]  /*08f0*/  ISETP.GT.AND P0, PT, R236, R221, PT ;  /* 0x000000ddec00720c */ /* 0x000fda0003f04270 */
[----:B------:R-:W-:Y:S05]  /*0900*/  @!P0 BRA `(.L_x_1228) ;  /* 0x0000008400e48947 */ /* 0x000fea0003800000 */
[----:B------:R-:W2:Y:S01]  /*0910*/  LDC R9, c[0x0][0x504] ;  /* 0x00014100ff097b82 */ /* 0x000ea20000000800 */
[----:B------:R-:W-:Y:S01]  /*0920*/  ISETP.NE.AND P4, PT, R24, -0x1, PT ;  /* 0xffffffff1800780c */ /* 0x000fe20003f85270 */
[----:B------:R-:W-:Y:S01]  /*0930*/  IMAD.IADD R220, R221, 0x1, R235 ;  /* 0x00000001dddc7824 */ /* 0x000fe200078e02eb */
[----:B------:R-:W-:Y:S01]  /*0940*/  ISETP.NE.AND P2, PT, R238, -0x1, PT ;  /* 0xffffffffee00780c */ /* 0x000fe20003f45270 */
[----:B------:R-:W-:Y:S02]  /*0950*/  VIADD R0, R235, 0x3f ;  /* 0x0000003feb007836 */ /* 0x000fe40000000000 */
[----:B------:R-:W-:-:S03]  /*0960*/  VIADD R220, R220, 0x80 ;  /* 0x00000080dcdc7836 */ /* 0x000fc60000000000 */
[----:B------:R-:W-:-:S04]  /*0970*/  SHF.R.S32.HI R7, RZ, 0x1f, R0 ;  /* 0x0000001fff077819 */ /* 0x000fc80000011400 */
[----:B------:R-:W-:Y:S01]  /*0980*/  LEA.HI R7, R7, R0, RZ, 0x6 ;  /* 0x0000000007077211 */ /* 0x000fe200078f30ff */
[----:B------:R-:W3:Y:S03]  /*0990*/  @!P4 LDC.64 R20, c[0x0][0x398] ;  /* 0x0000e600ff14cb82 */ /* 0x000ee60000000a00 */
[----:B------:R-:W-:-:S05]  /*09a0*/  SHF.R.S32.HI R7, RZ, 0x6, R7 ;  /* 0x00000006ff077819 */ /* 0x000fca0000011407 */
[----:B------:R-:W4:Y:S01]  /*09b0*/  @P4 LDC.64 R4, c[0x0][0x3b0] ;  /* 0x0000ec00ff044b82 */ /* 0x000f220000000a00 */
[----:B--2---:R-:W-:-:S05]  /*09c0*/  IADD3 R9, PT, PT, R220, R9, -R236 ;  /* 0x00000009dc097210 */ /* 0x004fca0007ffe8ec */
[----:B------:R-:W-:-:S05]  /*09d0*/  VIADD R9, R9, 0x3f ;  /* 0x0000003f09097836 */ /* 0x000fca0000000000 */
[----:B------:R-:W-:-:S04]  /*09e0*/  SHF.R.S32.HI R18, RZ, 0x1f, R9 ;  /* 0x0000001fff127819 */ /* 0x000fc80000011409 */
[----:B------:R-:W-:Y:S01]  /*09f0*/  LEA.HI R18, R18, R9, RZ, 0x6 ;  /* 0x0000000912127211 */ /* 0x000fe200078f30ff */
[----:B---3--:R-:W-:-:S03]  /*0a00*/  @!P4 IMAD.WIDE.U32 R26, R2, R20, RZ ;  /* 0x00000014021ac225 */ /* 0x008fc600078e00ff */
[----:B------:R-:W-:Y:S01]  /*0a10*/  SHF.R.S32.HI R18, RZ, 0x6, R18 ;  /* 0x00000006ff127819 */ /* 0x000fe20000011412 */
[----:B------:R-:W-:-:S03]  /*0a20*/  @!P4 IMAD R21, R2, R21, R27 ;  /* 0x000000150215c224 */ /* 0x000fc600078e021b */
[----:B------:R-:W-:Y:S01]  /*0a30*/  VIMNMX R18, PT, PT, R7, R18, PT ;  /* 0x0000001207127248 */ /* 0x000fe20003fe0100 */
[----:B----4-:R-:W-:-:S03]  /*0a40*/  @P4 IMAD.WIDE.U32 R6, R24, R4, RZ ;  /* 0x0000000418064225 */ /* 0x010fc600078e00ff */
[----:B------:R-:W-:Y:S01]  /*0a50*/  LEA R17, R18, 0xffffffc0, 0x6 ;  /* 0xffffffc012117811 */ /* 0x000fe200078e30ff */
[----:B------:R-:W-:Y:S02]  /*0a60*/  @P4 IMAD R21, R24, R5, R7 ;  /* 0x0000000518154224 */ /* 0x000fe400078e0207 */
[----:B------:R-:W-:Y:S01]  /*0a70*/  @P4 IMAD.MOV.U32 R26, RZ, RZ, R6 ;  /* 0x000000ffff1a4224 */ /* 0x000fe200078e0006 */
[----:B------:R-:W-:Y:S01]  /*0a80*/  SHF.R.S32.HI R15, RZ, 0x1f, R17 ;  /* 0x0000001fff0f7819 */ /* 0x000fe20000011411 */
[----:B------:R-:W-:Y:S06]  /*0a90*/  @P2 BRA `(.L_x_1229) ;  /* 0x00000000002c2947 */ /* 0x000fec0003800000 */
[----:B------:R-:W2:Y:S01]  /*0aa0*/  LDCU.64 UR20, c[0x0][0x3b8] ;  /* 0x00007700ff1477ac */ /* 0x000ea20008000a00 */
[----:B------:R-:W-:Y:S01]  /*0ab0*/  SHF.R.S32.HI R0, RZ, 0x1f, R233 ;  /* 0x0000001fff007819 */ /* 0x000fe200000114e9 */
[----:B------:R-:W3:Y:S04]  /*0ac0*/  LDCU.64 UR8, c[0x0][0x3a0] ;  /* 0x00007400ff0877ac */ /* 0x000ee80008000a00 */
[----:B--2---:R-:W-:Y:S02]  /*0ad0*/  IMAD R0, R0, UR20, RZ ;  /* 0x0000001400007c24 */ /* 0x004fe4000f8e02ff */
[----:B------:R-:W-:-:S04]  /*0ae0*/  IMAD.WIDE.U32 R4, R233, UR20, RZ ;  /* 0x00000014e9047c25 */ /* 0x000fc8000f8e00ff */
[----:B------:R-:W-:-:S05]  /*0af0*/  IMAD R0, R233, UR21, R0 ;  /* 0x00000015e9007c24 */ /* 0x000fca000f8e0200 */
[----:B------:R-:W-:-:S03]  /*0b00*/  IADD3 R5, PT, PT, R5, R0, RZ ;  /* 0x0000000005057210 */ /* 0x000fc60007ffe0ff */
[----:B---3--:R-:W-:-:S04]  /*0b10*/  IMAD.WIDE.U32 R4, R2, UR8, R4 ;  /* 0x0000000802047c25 */ /* 0x008fc8000f8e0004 */
[----:B------:R-:W-:Y:S01]  /*0b20*/  IMAD R12, R2, UR9, R5 ;  /* 0x00000009020c7c24 */ /* 0x000fe2000f8e0205 */
[----:B------:R-:W-:Y:S01]  /*0b30*/  MOV R14, R4 ;  /* 0x00000004000e7202 */ /* 0x000fe20000000f00 */
[----:B------:R-:W-:Y:S06]  /*0b40*/  BRA `(.L_x_1230) ;  /* 0x0000000000187947 */ /* 0x000fec0003800000 */
.L_x_1229:
[----:B------:R-:W2:Y:S01]  /*0b50*/  LDCU.64 UR20, c[0x0][0x3b8] ;  /* 0x00007700ff1477ac */ /* 0x000ea20008000a00 */
[----:B------:R-:W-:-:S05]  /*0b60*/  IADD3 R4, PT, PT, R233, R238, RZ ;  /* 0x000000eee9047210 */ /* 0x000fca0007ffe0ff */
[C---:B--2---:R-:W-:Y:S02]  /*0b70*/  IMAD R12, R4.reuse, UR21, RZ ;  /* 0x00000015040c7c24 */ /* 0x044fe4000f8e02ff */
[----:B------:R-:W-:-:S05]  /*0b80*/  IMAD.WIDE.U32 R4, R4, UR20, RZ ;  /* 0x0000001404047c25 */ /* 0x000fca000f8e00ff */
[----:B------:R-:W-:Y:S02]  /*0b90*/  IADD3 R12, PT, PT, R5, R12, RZ ;  /* 0x0000000c050c7210 */ /* 0x000fe40007ffe0ff */
[----:B------:R-:W-:-:S07]  /*0ba0*/  MOV R14, R4 ;  /* 0x00000004000e7202 */ /* 0x000fce0000000f00 */
.L_x_1230:
[----:B------:R-:W2:Y:S01]  /*0bb0*/  LDC R0, c[0x0][0x3e8] ;  /* 0x0000fa00ff007b82 */ /* 0x000ea20000000800 */
[----:B------:R-:W3:Y:S01]  /*0bc0*/  S2R R9, SR_CTAID.Z ;  /* 0x0000000000097919 */ /* 0x000ee20000002700 */
[----:B-1----:R-:W-:Y:S01]  /*0bd0*/  IMAD.MOV.U32 R10, RZ, RZ, RZ ;  /* 0x000000ffff0a7224 */ /* 0x002fe200078e00ff */
[----:B--2---:R-:W-:-:S04]  /*0be0*/  IABS R6, R0 ;  /* 0x0000000000067213 */ /* 0x004fc80000000000 */
[----:B------:R-:W1:Y:S08]  /*0bf0*/  I2F.RP R7, R6 ;  /* 0x0000000600077306 */ /* 0x000e700000209400 */
[----:B-1----:R-:W1:Y:S02]  /*0c00*/  MUFU.RCP R11, R7 ;  /* 0x00000007000b7308 */ /* 0x002e640000001000 */
[----:B-1----:R-:W-:-:S06]  /*0c10*/  VIADD R11, R11, 0xffffffe ;  /* 0x0ffffffe0b0b7836 */ /* 0x002fcc0000000000 */
[----:B------:R-:W1:Y:S02]  /*0c20*/  F2I.FTZ.U32.TRUNC.NTZ R11, R11 ;  /* 0x0000000b000b7305 */ /* 0x000e64000021f000 */
[----:B-1----:R-:W-:-:S04]  /*0c30*/  IMAD.MOV R4, RZ, RZ, -R11 ;  /* 0x000000ffff047224 */ /* 0x002fc800078e0a0b */
[----:B------:R-:W-:Y:S01]  /*0c40*/  IMAD R5, R4, R6, RZ ;  /* 0x0000000604057224 */ /* 0x000fe200078e02ff */
[----:B---3--:R-:W-:-:S03]  /*0c50*/  IABS R4, R9 ;  /* 0x0000000900047213 */ /* 0x008fc60000000000 */
[----:B------:R-:W-:Y:S01]  /*0c60*/  IMAD.HI.U32 R5, R11, R5, R10 ;  /* 0x000000050b057227 */ /* 0x000fe200078e000a */
[----:B------:R-:W-:-:S05]  /*0c70*/  SHF.R.S32.HI R11, RZ, 0x1f, R221 ;  /* 0x0000001fff0b7819 */ /* 0x000fca00000114dd */
[----:B------:R-:W-:-:S04]  /*0c80*/  IMAD.HI.U32 R10, R5, R4, RZ ;  /* 0x00000004050a7227 */ /* 0x000fc800078e00ff */
[----:B------:R-:W-:-:S04]  /*0c90*/  IMAD.MOV R5, RZ, RZ, -R10 ;  /* 0x000000ffff057224 */ /* 0x000fc800078e0a0a */
[----:B------:R-:W-:Y:S01]  /*0ca0*/  IMAD R5, R6, R5, R4 ;  /* 0x0000000506057224 */ /* 0x000fe200078e0204 */
[----:B------:R-:W-:-:S04]  /*0cb0*/  LOP3.LUT R4, R9, R0, RZ, 0x3c, !PT ;  /* 0x0000000009047212 */ /* 0x000fc800078e3cff */
[----:B------:R-:W-:Y:S02]  /*0cc0*/  ISETP.GT.U32.AND P1, PT, R6, R5, PT ;  /* 0x000000050600720c */ /* 0x000fe40003f24070 */
[----:B------:R-:W-:-:S11]  /*0cd0*/  ISETP.GE.AND P0, PT, R4, RZ, PT ;  /* 0x000000ff0400720c */ /* 0x000fd60003f06270 */
[-C--:B------:R-:W-:Y:S01]  /*0ce0*/  @!P1 IADD3 R5, PT, PT, R5, -R6.reuse, RZ ;  /* 0x8000000605059210 */ /* 0x080fe20007ffe0ff */
[----:B------:R-:W-:Y:S01]  /*0cf0*/  @!P1 VIADD R10, R10, 0x1 ;  /* 0x000000010a0a9836 */ /* 0x000fe20000000000 */
[----:B------:R-:W-:Y:S02]  /*0d00*/  ISETP.NE.AND P1, PT, R0, RZ, PT ;  /* 0x000000ff0000720c */ /* 0x000fe40003f25270 */
[----:B------:R-:W-:-:S13]  /*0d10*/  ISETP.GE.U32.AND P5, PT, R5, R6, PT ;  /* 0x000000060500720c */ /* 0x000fda0003fa6070 */
[----:B------:R-:W-:-:S05]  /*0d20*/  @P5 VIADD R10, R10, 0x1 ;  /* 0x000000010a0a5836 */ /* 0x000fca0000000000 */
[----:B------:R-:W-:Y:S02]  /*0d30*/  @!P0 IADD3 R10, PT, PT, -R10, RZ, RZ ;  /* 0x000000ff0a0a8210 */ /* 0x000fe40007ffe1ff */
[----:B------:R-:W-:-:S04]  /*0d40*/  @!P1 LOP3.LUT R10, RZ, R0, RZ, 0x33, !PT ;  /* 0x00000000ff0a9212 */ /* 0x000fc800078e33ff */
[----:B------:R-:W-:Y:S01]  /*0d50*/  SHF.R.S32.HI R8, RZ, 0x1f, R10 ;  /* 0x0000001fff087819 */ /* 0x000fe2000001140a */
[----:B------:R-:W-:Y:S06]  /*0d60*/  @P2 BRA `(.L_x_1231) ;  /* 0x00000000002c2947 */ /* 0x000fec0003800000 */
[----:B------:R-:W1:Y:S01]  /*0d70*/  LDCU.64 UR18, c[0x0][0x3c0] ;  /* 0x00007800ff1277ac */ /* 0x000e620008000a00 */
[----:B------:R-:W-:Y:S01]  /*0d80*/  SHF.R.S32.HI R0, RZ, 0x1f, R233 ;  /* 0x0000001fff007819 */ /* 0x000fe200000114e9 */
[----:B------:R-:W2:Y:S04]  /*0d90*/  LDCU.64 UR8, c[0x0][0x3a8] ;  /* 0x00007500ff0877ac */ /* 0x000ea80008000a00 */
[----:B-1----:R-:W-:Y:S02]  /*0da0*/  IMAD R0, R0, UR18, RZ ;  /* 0x0000001200007c24 */ /* 0x002fe4000f8e02ff */
[----:B------:R-:W-:-:S04]  /*0db0*/  IMAD.WIDE.U32 R4, R233, UR18, RZ ;  /* 0x00000012e9047c25 */ /* 0x000fc8000f8e00ff */
[----:B------:R-:W-:-:S05]  /*0dc0*/  IMAD R0, R233, UR19, R0 ;  /* 0x00000013e9007c24 */ /* 0x000fca000f8e0200 */
[----:B------:R-:W-:-:S03]  /*0dd0*/  IADD3 R5, PT, PT, R5, R0, RZ ;  /* 0x0000000005057210 */ /* 0x000fc60007ffe0ff */
[----:B--2---:R-:W-:-:S04]  /*0de0*/  IMAD.WIDE.U32 R4, R2, UR8, R4 ;  /* 0x0000000802047c25 */ /* 0x004fc8000f8e0004 */
[----:B------:R-:W-:Y:S01]  /*0df0*/  IMAD R13, R2, UR9, R5 ;  /* 0x00000009020d7c24 */ /* 0x000fe2000f8e0205 */
[----:B------:R-:W-:Y:S01]  /*0e00*/  MOV R16, R4 ;  /* 0x0000000400107202 */ /* 0x000fe20000000f00 */
[----:B------:R-:W-:Y:S06]  /*0e10*/  BRA `(.L_x_1232) ;  /* 0x0000000000187947 */ /* 0x000fec0003800000 */
.L_x_1231:
[----:B------:R-:W1:Y:S01]  /*0e20*/  LDCU.64 UR18, c[0x0][0x3c0] ;  /* 0x00007800ff1277ac */ /* 0x000e620008000a00 */
[----:B------:R-:W-:-:S05]  /*0e30*/  IADD3 R4, PT, PT, R233, R238, RZ ;  /* 0x000000eee9047210 */ /* 0x000fca0007ffe0ff */
[C---:B-1----:R-:W-:Y:S02]  /*0e40*/  IMAD R13, R4.reuse, UR19, RZ ;  /* 0x00000013040d7c24 */ /* 0x042fe4000f8e02ff */
[----:B------:R-:W-:-:S05]  /*0e50*/  IMAD.WIDE.U32 R4, R4, UR18, RZ ;  /* 0x0000001204047c25 */ /* 0x000fca000f8e00ff */
[----:B------:R-:W-:Y:S02]  /*0e60*/  IADD3 R13, PT, PT, R5, R13, RZ ;  /* 0x0000000d050d7210 */ /* 0x000fe40007ffe0ff */
[----:B------:R-:W-:-:S07]  /*0e70*/  MOV R16, R4 ;  /* 0x0000000400107202 */ /* 0x000fce0000000f00 */
.L_x_1232:
[----:B------:R-:W1:Y:S01]  /*0e80*/  @!P4 LDC.64 R6, c[0x0][0x588] ;  /* 0x00016200ff06cb82 */ /* 0x000e620000000a00 */
[----:B------:R-:W2:Y:S07]  /*0e90*/  LDCU UR30, c[0x0][0x44c] ;  /* 0x00008980ff1e77ac */ /* 0x000eae0008000800 */
[----:B------:R-:W3:Y:S08]  /*0ea0*/  @P4 LDC.64 R4, c[0x0][0x590] ;  /* 0x00016400ff044b82 */ /* 0x000ef00000000a00 */
[----:B------:R-:W2:Y:S01]  /*0eb0*/  LDC R0, c[0x0][0x3e0] ;  /* 0x0000f800ff007b82 */ /* 0x000ea20000000800 */
[----:B-1----:R-:W-:-:S04]  /*0ec0*/  @!P4 IMAD.WIDE.U32 R34, R2, R6, RZ ;  /* 0x000000060222c225 */ /* 0x002fc800078e00ff */
[----:B------:R-:W-:Y:S02]  /*0ed0*/  @!P4 IMAD R6, R2, R7, R35 ;  /* 0x000000070206c224 */ /* 0x000fe400078e0223 */
[----:B---3--:R-:W-:-:S04]  /*0ee0*/  @P4 IMAD.WIDE.U32 R22, R24, R4, RZ ;  /* 0x0000000418164225 */ /* 0x008fc800078e00ff */
[----:B------:R-:W-:Y:S01]  /*0ef0*/  @P4 IMAD R6, R24, R5, R23 ;  /* 0x0000000518064224 */ /* 0x000fe200078e0217 */
[----:B------:R-:W-:Y:S01]  /*0f00*/  @P4 MOV R34, R22 ;  /* 0x0000001600224202 */ /* 0x000fe20000000f00 */
[----:B--2---:R-:W-:Y:S01]  /*0f10*/  IMAD.WIDE R30, R0, UR30, RZ ;  /* 0x0000001e001e7c25 */ /* 0x004fe2000f8e02ff */
[----:B------:R-:W-:Y:S06]  /*0f20*/  @P4 BRA `(.L_x_1233) ;  /* 0x0000000000404947 */ /* 0x000fec0003800000 */
[----:B------:R-:W1:Y:S01]  /*0f30*/  LDCU UR8, c[0x0][0x444] ;  /* 0x00008880ff0877ac */ /* 0x000e620008000800 */
[----:B------:R-:W-:Y:S01]  /*0f40*/  SHF.R.S32.HI R5, RZ, 0x1f, R0 ;  /* 0x0000001fff057819 */ /* 0x000fe20000011400 */
[----:B-1----:R-:W-:Y:S01]  /*0f50*/  USHF.R.S32.HI UR9, URZ, 0x1f, UR8 ;  /* 0x0000001fff097899 */ /* 0x002fe20008011408 */
[----:B------:R-:W-:Y:S01]  /*0f60*/  IMAD.WIDE.U32 R28, R2, UR8, RZ ;  /* 0x00000008021c7c25 */ /* 0x000fe2000f8e00ff */
[----:B------:R-:W-:-:S04]  /*0f70*/  USHF.R.S32.HI UR8, URZ, 0x1f, UR30 ;  /* 0x0000001fff087899 */ /* 0x000fc8000801141e */
[----:B------:R-:W-:Y:S02]  /*0f80*/  IMAD R7, R2, UR9, RZ ;  /* 0x0000000902077c24 */ /* 0x000fe4000f8e02ff */
[----:B------:R-:W-:-:S03]  /*0f90*/  IMAD.WIDE.U32 R22, R28, R0, RZ ;  /* 0x000000001c167225 */ /* 0x000fc600078e00ff */
[----:B------:R-:W-:-:S05]  /*0fa0*/  IADD3 R7, PT, PT, R29, R7, RZ ;  /* 0x000000071d077210 */ /* 0x000fca0007ffe0ff */
[----:B------:R-:W-:-:S04]  /*0fb0*/  IMAD R4, R7, R0, RZ ;  /* 0x0000000007047224 */ /* 0x000fc800078e02ff */
[----:B------:R-:W-:Y:S02]  /*0fc0*/  IMAD R5, R5, R28, R4 ;  /* 0x0000001c05057224 */ /* 0x000fe400078e0204 */
[----:B------:R-:W-:-:S03]  /*0fd0*/  IMAD.WIDE.U32 R28, R22, UR30, RZ ;  /* 0x0000001e161c7c25 */ /* 0x000fc6000f8e00ff */
[----:B------:R-:W-:-:S05]  /*0fe0*/  IADD3 R5, PT, PT, R23, R5, RZ ;  /* 0x0000000517057210 */ /* 0x000fca0007ffe0ff */
[----:B------:R-:W-:-:S04]  /*0ff0*/  IMAD R23, R5, UR30, RZ ;  /* 0x0000001e05177c24 */ /* 0x000fc8000f8e02ff */
[----:B------:R-:W-:-:S05]  /*1000*/  IMAD R23, R22, UR8, R23 ;  /* 0x0000000816177c24 */ /* 0x000fca000f8e0217 */
[----:B------:R-:W-:Y:S01]  /*1010*/  IADD3 R23, PT, PT, R29, R23, RZ ;  /* 0x000000171d177210 */ /* 0x000fe20007ffe0ff */
[----:B------:R-:W-:Y:S06]  /*1020*/  BRA `(.L_x_1234) ;  /* 0x00000000000c7947 */ /* 0x000fec0003800000 */
.L_x_1233:
[-C--:B------:R-:W-:Y:S02]  /*1030*/  IMAD R23, R31, R24.reuse, RZ ;  /* 0x000000181f177224 */ /* 0x080fe400078e02ff */
[----:B------:R-:W-:-:S05]  /*1040*/  IMAD.WIDE.U32 R28, R30, R24, RZ ;  /* 0x000000181e1c7225 */ /* 0x000fca00078e00ff */
[----:B------:R-:W-:Y:S02]  /*1050*/  IADD3 R23, PT, PT, R29, R23, RZ ;  /* 0x000000171d177210 */ /* 0x000fe40007ffe0ff */
.L_x_1234:
[----:B------:R-:W1:Y:S01]  /*1060*/  LDCU.U8 UR8, c[0x0][0x548] ;  /* 0x0000a900ff0877ac */ /* 0x000e620008000000 */
[----:B------:R-:W-:Y:S01]  /*1070*/  SHF.L.U32 R25, R2, 0x7, RZ ;  /* 0x0000000702197819 */ /* 0x000fe200000006ff */
[----:B------:R-:W-:Y:S01]  /*1080*/  IMAD R22, R9, UR30, RZ ;  /* 0x0000001e09167c24 */ /* 0x000fe2000f8e02ff */
[----:B------:R-:W2:Y:S02]  /*1090*/  LDCU.U8 UR29, c[0x0][0x5f0] ;  /* 0x0000be00ff1d77ac */ /* 0x000ea40008000000 */
[----:B------:R-:W-:-:S04]  /*10a0*/  SEL R4, R25, RZ, P3 ;  /* 0x000000ff19047207 */ /* 0x000fc80001800000 */
[----:B------:R-:W-:-:S04]  /*10b0*/  IADD3 R5, P0, PT, R17, R4, RZ ;  /* 0x0000000411057210 */ /* 0x000fc80007f1e0ff */
[----:B------:R-:W-:Y:S01]  /*10c0*/  IADD3.X R7, PT, PT, RZ, R15, RZ, P0, !PT ;  /* 0x0000000fff077210 */ /* 0x000fe200007fe4ff */
[----:B------:R-:W-:Y:S01]  /*10d0*/  IMAD.WIDE.U32 R32, R5, R30, RZ ;  /* 0x0000001e05207225 */ /* 0x000fe200078e00ff */
[----:B-1----:R-:W-:-:S03]  /*10e0*/  UISETP.NE.AND UP0, UPT, UR8, URZ, UPT ;  /* 0x000000ff0800728c */ /* 0x002fc6000bf05270 */
[----:B------:R-:W-:-:S04]  /*10f0*/  IMAD R4, R7, R30, RZ ;  /* 0x0000001e07047224 */ /* 0x000fc800078e02ff */
[----:B------:R-:W-:-:S05]  /*1100*/  IMAD R5, R31, R5, R4 ;  /* 0x000000051f057224 */ /* 0x000fca00078e0204 */
[----:B------:R-:W-:Y:S01]  /*1110*/  IADD3 R20, PT, PT, R33, R5, RZ ;  /* 0x0000000521147210 */ /* 0x000fe20007ffe0ff */
[----:B--2---:R-:W-:Y:S06]  /*1120*/  BRA.U !UP0, `(.L_x_1235) ;  /* 0x00000001081c7547 */ /* 0x004fec000b800000 */
[----:B------:R-:W1:Y:S01]  /*1130*/  LDC R5, c[0x0][0x434] ;  /* 0x00010d00ff057b82 */ /* 0x000e620000000800 */
[----:B------:R-:W-:-:S07]  /*1140*/  ISETP.NE.AND P0, PT, R24, -0x1, PT ;  /* 0xffffffff1800780c */ /* 0x000fce0003f05270 */
[----:B------:R-:W2:Y:S01]  /*1150*/  LDC R4, c[0x0][0x454] ;  /* 0x00011500ff047b82 */ /* 0x000ea20000000800 */
[----:B-1----:R-:W-:-:S05]  /*1160*/  IMAD R5, R2, R5, RZ ;  /* 0x0000000502057224 */ /* 0x002fca00078e02ff */
[----:B------:R-:W-:-:S05]  /*1170*/  SEL R19, R5, R24, !P0 ;  /* 0x0000001805137207 */ /* 0x000fca0004000000 */
[----:B--2---:R-:W-:Y:S01]  /*1180*/  IMAD R19, R9, R4, R19 ;  /* 0x0000000409137224 */ /* 0x004fe200078e0213 */
[----:B------:R-:W-:Y:S05]  /*1190*/  BRA `(.L_x_1236) ;  /* 0x00000000000c7947 */ /* 0x000fea0003800000 */
.L_x_1235:
[----:B------:R-:W1:Y:S01]  /*11a0*/  LDC R19, c[0x0][0x434] ;  /* 0x00010d00ff137b82 */ /* 0x000e620000000800 */
[----:B------:R-:W-:-:S04]  /*11b0*/  IMAD R4, R2, R0, R9 ;  /* 0x0000000002047224 */ /* 0x000fc800078e0209 */
[----:B-1----:R-:W-:-:S03]  /*11c0*/  IMAD R19, R4, R19, RZ ;  /* 0x0000001304137224 */ /* 0x002fc600078e02ff */
.L_x_1236:
[----:B------:R-:W-:Y:S01]  /*11d0*/  IADD3 R234, PT, PT, R18, -0x1, RZ ;  /* 0xffffffff12ea7810 */ /* 0x000fe20007ffe0ff */
[----:B------:R-:W-:Y:S05]  /*11e0*/  BRA.U !UP0, `(.L_x_1237) ;  /* 0x0000000108247547 */ /* 0x000fea000b800000 */
[----:B------:R-:W1:Y:S01]  /*11f0*/  LDC R5, c[0x0][0x444] ;  /* 0x00011100ff057b82 */ /* 0x000e620000000800 */
[----:B------:R-:W-:-:S07]  /*1200*/  ISETP.NE.AND P0, PT, R24, -0x1, PT ;  /* 0xffffffff1800780c */ /* 0x000fce0003f05270 */
[----:B------:R-:W2:Y:S08]  /*1210*/  LDC R7, c[0x0][0x430] ;  /* 0x00010c00ff077b82 */ /* 0x000eb00000000800 */
[----:B------:R-:W2:Y:S01]  /*1220*/  LDC R4, c[0x0][0x454] ;  /* 0x00011500ff047b82 */ /* 0x000ea20000000800 */
[----:B-1----:R-:W-:-:S05]  /*1230*/  @!P0 IMAD R24, R2, R5, RZ ;  /* 0x0000000502188224 */ /* 0x002fca00078e02ff */
[----:B------:R-:W-:Y:S02]  /*1240*/  IADD3 R24, PT, PT, R25, R24, RZ ;  /* 0x0000001819187210 */ /* 0x000fe40007ffe0ff */
[----:B--2---:R-:W-:-:S05]  /*1250*/  LEA R4, R7, R4, 0x7 ;  /* 0x0000000407047211 */ /* 0x004fca00078e38ff */
[----:B------:R-:W-:Y:S01]  /*1260*/  IMAD R29, R4, R9, R24 ;  /* 0x00000009041d7224 */ /* 0x000fe200078e0218 */
[----:B------:R-:W-:Y:S06]  /*1270*/  BRA `(.L_x_1238) ;  /* 0x00000000000c7947 */ /* 0x000fec0003800000 */
.L_x_1237:
[----:B------:R-:W1:Y:S01]  /*1280*/  LDC R29, c[0x0][0x444] ;  /* 0x00011100ff1d7b82 */ /* 0x000e620000000800 */
[----:B------:R-:W-:-:S04]  /*1290*/  IMAD R4, R2, R0, R9 ;  /* 0x0000000002047224 */ /* 0x000fc800078e0209 */
[----:B-1----:R-:W-:-:S07]  /*12a0*/  IMAD R29, R4, R29, RZ ;  /* 0x0000001d041d7224 */ /* 0x002fce00078e02ff */
.L_x_1238:
[----:B------:R-:W1:Y:S01]  /*12b0*/  S2R R7, SR_TID.X ;  /* 0x0000000000077919 */ /* 0x000e620000002100 */
[----:B------:R-:W2:Y:S01]  /*12c0*/  LDCU.64 UR12, c[0x0][0x3b0] ;  /* 0x00007600ff0c77ac */ /* 0x000ea20008000a00 */
[----:B------:R-:W-:Y:S01]  /*12d0*/  IMAD.MOV.U32 R24, RZ, RZ, R212 ;  /* 0x000000ffff187224 */ /* 0x000fe200078e00d4 */
[----:B------:R-:W-:Y:S01]  /*12e0*/  IADD3 R34, P0, PT, R212, R34, RZ ;  /* 0x00000022d4227210 */ /* 0x000fe20007f1e0ff */
[----:B------:R-:W-:Y:S01]  /*12f0*/  IMAD.MOV.U32 R25, RZ, RZ, RZ ;  /* 0x000000ffff197224 */ /* 0x000fe200078e00ff */
[----:B------:R-:W3:Y:S01]  /*1300*/  LDCU.128 UR8, c[0x0][0x590] ;  /* 0x0000b200ff0877ac */ /* 0x000ee20008000c00 */
[----:B------:R-:W-:Y:S01]  /*1310*/  IMAD R226, R0, UR30, RZ ;  /* 0x0000001e00e27c24 */ /* 0x000fe2000f8e02ff */
[----:B------:R-:W4:Y:S01]  /*1320*/  LDC.64 R246, c[0x0][0x420] ;  /* 0x00010800fff67b82 */ /* 0x000f220000000a00 */
[----:B------:R-:W-:Y:S01]  /*1330*/  IMAD.X R35, RZ, RZ, R6, P0 ;  /* 0x000000ffff237224 */ /* 0x000fe200000e0606 */
[----:B------:R-:W5:Y:S01]  /*1340*/  LDCU.64 UR16, c[0x0][0x3c8] ;  /* 0x00007900ff1077ac */ /* 0x000f620008000a00 */
[----:B------:R-:W5:Y:S01]  /*1350*/  S2R R6, SR_TID.X ;  /* 0x0000000000067919 */ /* 0x000f620000002100 */
[----:B------:R-:W-:Y:S01]  /*1360*/  BSSY.RECONVERGENT B1, `(.L_x_1228) ;  /* 0x00007d3000017945 */ /* 0x000fe20003800200 */
[----:B------:R-:W5:Y:S01]  /*1370*/  LDCU.64 UR14, c[0x0][0x380] ;  /* 0x00007000ff0e77ac */ /* 0x000f620008000a00 */
[----:B--2---:R-:W-:-:S04]  /*1380*/  IMAD.WIDE.U32 R30, R17, UR12, R24 ;  /* 0x0000000c111e7c25 */ /* 0x004fc8000f8e0018 */
[C---:B------:R-:W-:Y:S01]  /*1390*/  IMAD R4, R15.reuse, UR12, RZ ;  /* 0x0000000c0f047c24 */ /* 0x040fe2000f8e02ff */
[----:B------:R-:W-:Y:S01]  /*13a0*/  IADD3 R26, P0, PT, R26, R30, RZ ;  /* 0x0000001e1a1a7210 */ /* 0x000fe20007f1e0ff */
[----:B---3--:R-:W-:Y:S02]  /*13b0*/  IMAD R30, R15, UR8, RZ ;  /* 0x000000080f1e7c24 */ /* 0x008fe4000f8e02ff */
[C---:B------:R-:W-:Y:S02]  /*13c0*/  IMAD R4, R17.reuse, UR13, R4 ;  /* 0x0000000d11047c24 */ /* 0x040fe4000f8e0204 */
[C---:B------:R-:W-:Y:S02]  /*13d0*/  IMAD R15, R17.reuse, UR9, R30 ;  /* 0x00000009110f7c24 */ /* 0x040fe4000f8e021e */
[----:B------:R-:W-:Y:S01]  /*13e0*/  IMAD.WIDE.U32 R34, R17, UR8, R34 ;  /* 0x0000000811227c25 */ /* 0x000fe2000f8e0022 */
[----:B-1----:R-:W-:Y:S02]  /*13f0*/  SHF.R.U32.HI R17, RZ, 0x2, R7 ;  /* 0x00000002ff117819 */ /* 0x002fe40000011607 */
[----:B------:R-:W1:Y:S01]  /*1400*/  LDC R7, c[0x0][0x508] ;  /* 0x00014200ff077b82 */ /* 0x000e620000000800 */
[----:B------:R-:W-:Y:S01]  /*1410*/  IADD3.X R27, PT, PT, R21, R31, R4, P0, !PT ;  /* 0x0000001f151b7210 */ /* 0x000fe200007fe404 */
[----:B------:R-:W-:Y:S01]  /*1420*/  IMAD.IADD R35, R35, 0x1, R15 ;  /* 0x0000000123237824 */ /* 0x000fe200078e020f */
[----:B------:R-:W-:-:S02]  /*1430*/  IADD3 R21, P1, P0, R32, R28, R22 ;  /* 0x0000001c20157210 */ /* 0x000fc4000783e016 */
[----:B------:R-:W-:Y:S01]  /*1440*/  SHF.R.S32.HI R22, RZ, 0x1f, R22 ;  /* 0x0000001fff167819 */ /* 0x000fe20000011416 */
[C---:B-----5:R-:W-:Y:S02]  /*1450*/  IMAD.WIDE.U32 R26, R9.reuse, UR16, R26 ;  /* 0x00000010091a7c25 */ /* 0x060fe4000f8e001a */
[----:B------:R-:W2:Y:S01]  /*1460*/  LDC.64 R4, c[0x0][0x5f8] ;  /* 0x00017e00ff047b82 */ /* 0x000ea20000000a00 */
[----:B------:R-:W-:Y:S01]  /*1470*/  IADD3.X R20, PT, PT, R20, R23, R22, P1, P0 ;  /* 0x0000001714147210 */ /* 0x000fe20000fe0416 */
[C---:B------:R-:W-:Y:S01]  /*1480*/  IMAD R27, R9.reuse, UR17, R27 ;  /* 0x00000011091b7c24 */ /* 0x040fe2000f8e021b */
[----:B------:R-:W-:Y:S01]  /*1490*/  SHF.R.U32.HI R22, RZ, 0x5, R6 ;  /* 0x00000005ff167819 */ /* 0x000fe20000011606 */
[----:B------:R-:W-:-:S04]  /*14a0*/  IMAD.WIDE.U32 R30, R9, UR10, R34 ;  /* 0x0000000a091e7c25 */ /* 0x000fc8000f8e0022 */
[----:B------:R-:W-:-:S04]  /*14b0*/  IMAD.WIDE.U32 R26, R17, UR12, R26 ;  /* 0x0000000c111a7c25 */ /* 0x000fc8000f8e001a */
[----:B------:R-:W-:Y:S01]  /*14c0*/  IMAD R15, R17, UR13, R27 ;  /* 0x0000000d110f7c24 */ /* 0x000fe2000f8e021b */
[----:B------:R-:W-:Y:S01]  /*14d0*/  LEA R244, P3, R26, UR14, 0x1 ;  /* 0x0000000e1af47c11 */ /* 0x000fe2000f8608ff */
[----:B------:R-:W3:Y:S01]  /*14e0*/  LDCU.64 UR12, c[0x0][0x550] ;  /* 0x0000aa00ff0c77ac */ /* 0x000ee20008000a00 */
[----:B------:R-:W-:Y:S02]  /*14f0*/  IMAD R31, R9, UR11, R31 ;  /* 0x0000000b091f7c24 */ /* 0x000fe4000f8e021f */
[----:B-1----:R-:W-:Y:S01]  /*1500*/  IMAD.IADD R7, R236, 0x1, R7 ;  /* 0x00000001ec077824 */ /* 0x002fe200078e0207 */
[----:B------:R-:W-:Y:S01]  /*1510*/  LEA.HI.X R245, R26, UR15, R15, 0x1, P3 ;  /* 0x0000000f1af57c11 */ /* 0x000fe200098f0c0f */
[----:B------:R-:W1:Y:S01]  /*1520*/  LDCU.64 UR10, c[0x0][0x570] ;  /* 0x0000ae00ff0a77ac */ /* 0x000e620008000a00 */
[----:B------:R-:W-:Y:S01]  /*1530*/  LOP3.LUT R15, R6, 0x1f, RZ, 0xc0, !PT ;  /* 0x0000001f060f7812 */ /* 0x000fe200078ec0ff */
[----:B------:R-:W5:Y:S01]  /*1540*/  LDC.64 R26, c[0x0][0x5e8] ;  /* 0x00017a00ff1a7b82 */ /* 0x000f620000000a00 */
[----:B------:R-:W-:Y:S01]  /*1550*/  IADD3 R28, PT, PT, R220, -0x80, -R7 ;  /* 0xffffff80dc1c7810 */ /* 0x000fe20007ffe807 */
[----:B------:R-:W-:Y:S01]  /*1560*/  IMAD.WIDE.U32 R30, R17, UR8, R30 ;  /* 0x00000008111e7c25 */ /* 0x000fe2000f8e001e */
[----:B------:R-:W-:-:S02]  /*1570*/  ISETP.NE.AND P3, PT, RZ, UR29, PT ;  /* 0x0000001dff007c0c */ /* 0x000fc4000bf65270 */
[----:B------:R-:W-:Y:S01]  /*1580*/  SHF.R.S32.HI R219, RZ, 0x1f, R28 ;  /* 0x0000001fffdb7819 */ /* 0x000fe2000001141c */
[----:B--2---:R-:W-:-:S03]  /*1590*/  IMAD.WIDE.U32 R32, R4, UR22, RZ ;  /* 0x0000001604207c25 */ /* 0x004fc6000f8e00ff */
[----:B------:R-:W-:Y:S01]  /*15a0*/  LEA.HI R219, R219, R28, RZ, 0x6 ;  /* 0x0000001cdbdb7211 */ /* 0x000fe200078f30ff */
[----:B------:R-:W-:Y:S01]  /*15b0*/  IMAD R4, R226, R22, R15 ;  /* 0x00000016e2047224 */ /* 0x000fe200078e020f */
[----:B------:R-:W-:Y:S01]  /*15c0*/  SEL R22, R32, RZ, P3 ;  /* 0x000000ff20167207 */ /* 0x000fe20001800000 */
[----:B------:R-:W-:Y:S01]  /*15d0*/  IMAD R5, R5, UR22, R33 ;  /* 0x0000001605057c24 */ /* 0x000fe2000f8e0221 */
[----:B------:R-:W-:Y:S01]  /*15e0*/  SHF.R.S32.HI R219, RZ, 0x6, R219 ;  /* 0x00000006ffdb7819 */ /* 0x000fe200000114db */
[----:B------:R-:W-:Y:S01]  /*15f0*/  IMAD.SHL.U32 R23, R226, 0x40, RZ ;  /* 0x00000040e2177824 */ /* 0x000fe200078e00ff */
[----:B------:R-:W-:Y:S01]  /*1600*/  IADD3 R22, P1, P0, R4, R21, R22 ;  /* 0x0000001504167210 */ /* 0x000fe2000783e016 */
[----:B------:R-:W-:Y:S01]  /*1610*/  IMAD R21, R17, UR9, R31 ;  /* 0x0000000911157c24 */ /* 0x000fe2000f8e021f */
[----:B------:R-:W-:Y:S02]  /*1620*/  SHF.R.S32.HI R4, RZ, 0x1f, R4 ;  /* 0x0000001fff047819 */ /* 0x000fe40000011404 */
[----:B------:R-:W-:-:S02]  /*1630*/  SEL R5, R5, RZ, P3 ;  /* 0x000000ff05057207 */ /* 0x000fc40001800000 */
[----:B------:R-:W-:Y:S02]  /*1640*/  VIMNMX R219, PT, PT, RZ, R219, !PT ;  /* 0x000000dbffdb7248 */ /* 0x000fe40007fe0100 */
[----:B------:R-:W-:Y:S01]  /*1650*/  IADD3.X R4, PT, PT, R4, R20, R5, P1, P0 ;  /* 0x0000001404047210 */ /* 0x000fe20000fe0405 */
[----:B------:R-:W-:Y:S01]  /*1660*/  IMAD R20, R234, 0x40, R29 ;  /* 0x00000040ea147824 */ /* 0x000fe200078e021d */
[----:B---3--:R-:W-:Y:S02]  /*1670*/  LEA R242, P1, R30, UR12, 0x1 ;  /* 0x0000000c1ef27c11 */ /* 0x008fe4000f8208ff */
[----:B------:R-:W-:Y:S01]  /*1680*/  IADD3 R5, P0, PT, R23, R22, RZ ;  /* 0x0000001617057210 */ /* 0x000fe20007f1e0ff */
[----:B-----5:R-:W-:Y:S01]  /*1690*/  IMAD.WIDE R222, R20, 0x4, R26 ;  /* 0x0000000414de7825 */ /* 0x020fe200078e021a */
[----:B------:R-:W-:Y:S02]  /*16a0*/  LEA.HI.X R243, R30, UR13, R21, 0x1, P1 ;  /* 0x0000000d1ef37c11 */ /* 0x000fe400088f0c15 */
[----:B------:R-:W-:-:S02]  /*16b0*/  ISETP.GT.AND P1, PT, R18, R219, PT ;  /* 0x000000db1200720c */ /* 0x000fc40003f24270 */
[----:B------:R-:W-:Y:S02]  /*16c0*/  LEA.HI.X.SX32 R4, R23, R4, 0x1, P0 ;  /* 0x0000000417047211 */ /* 0x000fe400000f0eff */
[C---:B-1----:R-:W-:Y:S02]  /*16d0*/  LEA R240, P0, R5.reuse, UR10, 0x2 ;  /* 0x0000000a05f07c11 */ /* 0x042fe4000f8010ff */
[----:B------:R-:W-:Y:S02]  /*16e0*/  LEA.HI R20, R6, 0x40, RZ, 0x1e ;  /* 0x0000004006147811 */ /* 0x000fe400078ff0ff */
[----:B------:R-:W-:Y:S01]  /*16f0*/  LEA.HI.X R241, R5, UR11, R4, 0x2, P0 ;  /* 0x0000000b05f17c11 */ /* 0x000fe200080f1404 */
[----:B------:R-:W-:Y:S01]  /*1700*/  IMAD R5, R234, 0x40, R19 ;  /* 0x00000040ea057824 */ /* 0x000fe200078e0213 */
[----:B------:R-:W-:-:S03]  /*1710*/  IADD3 R19, P0, PT, R17, 0x40, RZ ;  /* 0x0000004011137810 */ /* 0x000fc60007f1e0ff */
[----:B----4-:R-:W-:-:S04]  /*1720*/  IMAD.WIDE R246, R5, 0x4, R246 ;  /* 0x0000000405f67825 */ /* 0x010fc800078e02f6 */
[----:B------:R-:W-:Y:S01]  /*1730*/  IMAD.X R18, RZ, RZ, RZ, P0 ;  /* 0x000000ffff127224 */ /* 0x000fe200000e06ff */
[----:B------:R-:W-:Y:S06]  /*1740*/  @P1 BRA `(.L_x_1239) ;  /* 0x0000000400e01947 */ /* 0x000fec0003800000 */
[----:B------:R-:W-:Y:S05]  /*1750*/  @P2 BRA `(.L_x_1240) ;  /* 0x0000000000282947 */ /* 0x000fea0003800000 */
        /* <DEDUP_REMOVED lines=9> */
[----:B------:R-:W-:Y:S05]  /*17f0*/  BRA `(.L_x_1241) ;  /* 0x0000000000187947 */ /* 0x000fea0003800000 */
.L_x_1240:
[----:B------:R-:W1:Y:S01]  /*1800*/  LDCU.64 UR12, c[0x0][0x5c0] ;  /* 0x0000b800ff0c77ac */ /* 0x000e620008000a00 */
[----:B------:R-:W-:-:S05]  /*1810*/  IADD3 R0, PT, PT, R233, R238, RZ ;  /* 0x000000eee9007210 */ /* 0x000fca0007ffe0ff */
[C---:B-1----:R-:W-:Y:S02]  /*1820*/  IMAD R4, R0.reuse, UR13, RZ ;  /* 0x0000000d00047c24 */ /* 0x042fe4000f8e02ff */
[----:B------:R-:W-:-:S05]  /*1830*/  IMAD.WIDE.U32 R6, R0, UR12, RZ ;  /* 0x0000000c00067c25 */ /* 0x000fca000f8e00ff */
[----:B------:R-:W-:Y:S02]  /*1840*/  IADD3 R0, PT, PT, R7, R4, RZ ;  /* 0x0000000407007210 */ /* 0x000fe40007ffe0ff */
[----:B------:R-:W-:Y:S02]  /*1850*/  MOV R4, R6 ;  /* 0x0000000600047202 */ /* 0x000fe40000000f00 */
.L_x_1241:
        /* <DEDUP_REMOVED lines=10> */
[----:B------:R-:W-:Y:S06]  /*1900*/  BRA `(.L_x_1243) ;  /* 0x0000000000147947 */ /* 0x000fec0003800000 */
.L_x_1242:
[----:B------:R-:W1:Y:S01]  /*1910*/  LDCU.64 UR10, c[0x0][0x5c8] ;  /* 0x0000b900ff0a77ac */ /* 0x000e620008000a00 */
[----:B------:R-:W-:-:S05]  /*1920*/  IADD3 R233, PT, PT, R233, R238, RZ ;  /* 0x000000eee9e97210 */ /* 0x000fca0007ffe0ff */
[C---:B-1----:R-:W-:Y:S02]  /*1930*/  IMAD R2, R233.reuse, UR11, RZ ;  /* 0x0000000be9027c24 */ /* 0x042fe4000f8e02ff */
[----:B------:R-:W-:-:S05]  /*1940*/  IMAD.WIDE.U32 R6, R233, UR10, RZ ;  /* 0x0000000ae9067c25 */ /* 0x000fca000f8e00ff */
[----:B------:R-:W-:Y:S02]  /*1950*/  IADD3 R2, PT, PT, R7, R2, RZ ;  /* 0x0000000207027210 */ /* 0x000fe40007ffe0ff */
.L_x_1243:
[----:B------:R-:W1:Y:S01]  /*1960*/  LDCU.64 UR8, c[0x0][0x5d8] ;  /* 0x0000bb00ff0877ac */ /* 0x000e620008000a00 */
[----:B------:R-:W-:Y:S01]  /*1970*/  IMAD R8, R11, UR12, RZ ;  /* 0x0000000c0b087c24 */ /* 0x000fe2000f8e02ff */
[C---:B------:R-:W-:Y:S01]  /*1980*/  IADD3 R236, PT, PT, -R221.reuse, R236, RZ ;  /* 0x000000ecddec7210 */ /* 0x040fe20007ffe1ff */
[----:B------:R-:W-:Y:S01]  /*1990*/  IMAD.WIDE.U32 R12, R221, UR12, R24 ;  /* 0x0000000cdd0c7c25 */ /* 0x000fe2000f8e0018 */
[----:B------:R-:W-:Y:S02]  /*19a0*/  BSSY.RECONVERGENT B0, `(.L_x_1244) ;  /* 0x0000016000007945 */ /* 0x000fe40003800200 */
[----:B------:R-:W-:Y:S01]  /*19b0*/  ISETP.GE.AND P5, PT, R17, R236, PT ;  /* 0x000000ec1100720c */ /* 0x000fe20003fa6270 */
[----:B------:R-:W-:Y:S01]  /*19c0*/  IMAD R5, R221, UR13, R8 ;  /* 0x0000000ddd057c24 */ /* 0x000fe2000f8e0208 */
[----:B------:R-:W-:Y:S02]  /*19d0*/  IADD3 R4, P0, PT, R4, R12, RZ ;  /* 0x0000000c04047210 */ /* 0x000fe40007f1e0ff */
[----:B------:R-:W-:-:S02]  /*19e0*/  ISETP.GE.AND P4, PT, R20, R236, PT ;  /* 0x000000ec1400720c */ /* 0x000fc40003f86270 */
[----:B------:R-:W-:-:S03]  /*19f0*/  IADD3.X R5, PT, PT, R0, R13, R5, P0, !PT ;  /* 0x0000000d00057210 */ /* 0x000fc600007fe405 */
[----:B-1----:R-:W-:-:S04]  /*1a00*/  IMAD.WIDE.U32 R12, R9, UR8, R4 ;  /* 0x00000008090c7c25 */ /* 0x002fc8000f8e0004 */
        /* <DEDUP_REMOVED lines=15> */
.L_x_1245:
[----:B------:R-:W-:Y:S05]  /*1b00*/  BSYNC.RECONVERGENT B0 ;  /* 0x0000000000007941 */ /* 0x000fea0003800200 */
.L_x_1244:
        /* <DEDUP_REMOVED lines=17> */
.L_x_1247:
[----:B------:R-:W-:Y:S05]  /*1c20*/  BSYNC.RECONVERGENT B0 ;  /* 0x0000000000007941 */ /* 0x000fea0003800200 */
.L_x_1246:
[----:B------:R-:W3:Y:S01]  /*1c30*/  LDCU.64 UR8, c[0x0][0x5e0] ;  /* 0x0000bc00ff0877ac */ /* 0x000ee20008000a00 */
[----:B------:R-:W-:Y:S01]  /*1c40*/  IMAD.WIDE.U32 R4, R221, UR10, R24 ;  /* 0x0000000add047c25 */ /* 0x000fe2000f8e0018 */
[----:B------:R-:W-:Y:S03]  /*1c50*/  BSSY.RECONVERGENT B0, `(.L_x_1248) ;  /* 0x0000015000007945 */ /* 0x000fe60003800200 */
[----:B------:R-:W-:Y:S01]  /*1c60*/  IMAD R0, R11, UR10, RZ ;  /* 0x0000000a0b007c24 */ /* 0x000fe2000f8e02ff */
[----:B------:R-:W-:-:S03]  /*1c70*/  IADD3 R4, P0, PT, R6, R4, RZ ;  /* 0x0000000406047210 */ /* 0x000fc60007f1e0ff */
[----:B------:R-:W-:-:S05]  /*1c80*/  IMAD R221, R221, UR11, R0 ;  /* 0x0000000bdddd7c24 */ /* 0x000fca000f8e0200 */
[----:B------:R-:W-:-:S03]  /*1c90*/  IADD3.X R5, PT, PT, R2, R5, R221, P0, !PT ;  /* 0x0000000502057210 */ /* 0x000fc600007fe4dd */
[----:B---3--:R-:W-:-:S04]  /*1ca0*/  IMAD.WIDE.U32 R4, R9, UR8, R4 ;  /* 0x0000000809047c25 */ /* 0x008fc8000f8e0004 */
[----:B------:R-:W-:Y:S01]  /*1cb0*/  IMAD R9, R9, UR9, R5 ;  /* 0x0000000909097c24 */ /* 0x000fe2000f8e0205 */
[----:B------:R-:W-:Y:S06]  /*1cc0*/  @P5 BRA `(.L_x_1249) ;  /* 0x0000000000345947 */ /* 0x000fec0003800000 */
[----:B------:R-:W3:Y:S01]  /*1cd0*/  LDCU UR12, c[0x0][0x440] ;  /* 0x00008800ff0c77ac */ /* 0x000ee20008000800 */
[----:B------:R-:W-:Y:S01]  /*1ce0*/  IMAD.MOV.U32 R8, RZ, RZ, R4 ;  /* 0x000000ffff087224 */ /* 0x000fe200078e0004 */
[----:B------:R-:W4:Y:S03]  /*1cf0*/  LDCU.64 UR8, c[0x0][0x568] ;  /* 0x0000ad00ff0877ac */ /* 0x000f260008000a00 */
[----:B------:R-:W-:-:S04]  /*1d00*/  IMAD.WIDE.U32 R6, R17, UR10, R8 ;  /* 0x0000000a11067c25 */ /* 0x000fc8000f8e0008 */
        /* <DEDUP_REMOVED lines=9> */
.L_x_1249:
[----:B------:R-:W-:Y:S05]  /*1da0*/  BSYNC.RECONVERGENT B0 ;  /* 0x0000000000007941 */ /* 0x000fea0003800200 */
.L_x_1248:
        /* <DEDUP_REMOVED lines=18> */
.L_x_1239:
[C---:B------:R-:W-:Y:S01]  /*1ed0*/  IMAD R22, R234.reuse, -0x40, R235 ;  /* 0xffffffc0ea167824 */ /* 0x040fe200078e02eb */
[----:B------:R-:W-:Y:S01]  /*1ee0*/  LOP3.LUT R21, R234, 0x80000001, RZ, 0xc0, !PT ;  /* 0x80000001ea157812 */ /* 0x000fe200078ec0ff */
[----:B------:R-:W-:Y:S01]  /*1ef0*/  IMAD.SHL.U32 R4, R6, 0x8, RZ ;  /* 0x0000000806047824 */ /* 0x000fe200078e00ff */
[----:B------:R-:W-:Y:S02]  /*1f00*/  @P3 BAR.SYNC.DEFER_BLOCKING 0x0 ;  /* 0x0000000000003b1d */ /* 0x000fe40000010000 */
[----:B------:R-:W-:Y:S02]  /*1f10*/  ISETP.GE.AND P2, PT, R17, R22, PT ;  /* 0x000000161100720c */ /* 0x000fe40003f46270 */
[----:B------:R-:W-:Y:S02]  /*1f20*/  LOP3.LUT R5, R4, 0xd8, RZ, 0xc0, !PT ;  /* 0x000000d804057812 */ /* 0x000fe400078ec0ff */
[----:B------:R-:W-:Y:S01]  /*1f30*/  ISETP.NE.AND P0, PT, R21, 0x1, PT ;  /* 0x000000011500780c */ /* 0x000fe20003f05270 */
[----:B------:R-:W-:Y:S01]  /*1f40*/  BSSY.RECONVERGENT B0, `(.L_x_1251) ;  /* 0x000001f000007945 */ /* 0x000fe20003800200 */
[----:B------:R-:W-:-:S04]  /*1f50*/  LOP3.LUT R5, R5, 0x18, R6, 0x78, !PT ;  /* 0x0000001805057812 */ /* 0x000fc800078e7806 */
[----:B------:R-:W-:Y:S02]  /*1f60*/  LOP3.LUT R5, R5, 0x1f20, R4, 0xf8, !PT ;  /* 0x00001f2005057812 */ /* 0x000fe400078ef804 */
[----:B------:R-:W-:Y:S02]  /*1f70*/  SEL R4, RZ, 0x3000, P0 ;  /* 0x00003000ff047807 */ /* 0x000fe40000000000 */
        /* <DEDUP_REMOVED lines=22> */
.L_x_1253:
[----:B------:R2:W-:Y:S01]  /*20e0*/  STS.128 [R21+0x8000], RZ ;  /* 0x008000ff15007388 */ /* 0x0005e20000000c00 */
[----:B------:R-:W-:Y:S05]  /*20f0*/  BRA `(.L_x_1254) ;  /* 0x00000000000c7947 */ /* 0x000fea0003800000 */
.L_x_1252:
[----:B------:R1:W-:Y:S04]  /*2100*/  STS.128 [R21+0x6000], RZ ;  /* 0x006000ff15007388 */ /* 0x0003e80000000c00 */
[----:B------:R1:W-:Y:S04]  /*2110*/  STS.128 [R21+0x7000], RZ ;  /* 0x007000ff15007388 */ /* 0x0003e80000000c00 */
[----:B------:R1:W-:Y:S02]  /*2120*/  STS.128 [R21+0x8000], RZ ;  /* 0x008000ff15007388 */ /* 0x0003e40000000c00 */
.L_x_1254:
[----:B------:R-:W-:Y:S05]  /*2130*/  BSYNC.RECONVERGENT B0 ;  /* 0x0000000000007941 */ /* 0x000fea0003800200 */
.L_x_1251:
[----:B------:R-:W-:Y:S01]  /*2140*/  BSSY.RECONVERGENT B0, `(.L_x_1255) ;  /* 0x000001c000007945 */ /* 0x000fe20003800200 */
[----:B------:R-:W-:-:S03]  /*2150*/  IADD3 R232, PT, PT, R4, R21, RZ ;  /* 0x0000001504e87210 */ /* 0x000fc60007ffe0ff */
        /* <DEDUP_REMOVED lines=21> */
.L_x_1257:
[----:B------:R1:W-:Y:S01]  /*22b0*/  STS.128 [R232+0x2000], RZ ;  /* 0x002000ffe8007388 */ /* 0x0003e20000000c00 */
[----:B------:R-:W-:Y:S05]  /*22c0*/  BRA `(.L_x_1258) ;  /* 0x00000000000c7947 */ /* 0x000fea0003800000 */
.L_x_1256:
[----:B------:R4:W-:Y:S04]  /*22d0*/  STS.128 [R232], RZ ;  /* 0x000000ffe8007388 */ /* 0x0009e80000000c00 */
[----:B------:R4:W-:Y:S04]  /*22e0*/  STS.128 [R232+0x1000], RZ ;  /* 0x001000ffe8007388 */ /* 0x0009e80000000c00 */
[----:B------:R4:W-:Y:S02]  /*22f0*/  STS.128 [R232+0x2000], RZ ;  /* 0x002000ffe8007388 */ /* 0x0009e40000000c00 */
.L_x_1258:
[----:B------:R-:W-:Y:S05]  /*2300*/  BSYNC.RECONVERGENT B0 ;  /* 0x0000000000007941 */ /* 0x000fea0003800200 */
.L_x_1255:
[C---:B------:R-:W-:Y:S01]  /*2310*/  VIADD R27, R205.reuse, 0x8 ;  /* 0x00000008cd1b7836 */ /* 0x040fe20000000000 */
[C---:B------:R-:W-:Y:S01]  /*2320*/  LOP3.LUT R23, R205.reuse, 0x20, RZ, 0xfc, !PT ;  /* 0x00000020cd177812 */ /* 0x040fe200078efcff */
[----:B------:R-:W-:Y:S01]  /*2330*/  IMAD.MOV.U32 R230, RZ, RZ, 0x7f800000 ;  /* 0x7f800000ffe67424 */ /* 0x000fe200078e00ff */
[CC--:B------:R-:W-:Y:S01]  /*2340*/  ISETP.GE.AND P3, PT, R205.reuse, R22.reuse, PT ;  /* 0x00000016cd00720c */ /* 0x0c0fe20003f66270 */
[----:B------:R-:W-:Y:S01]  /*2350*/  IMAD.WIDE.U32 R28, R205, 0x4, R246 ;  /* 0x00000004cd1c7825 */ /* 0x000fe200078e00f6 */
[-C--:B------:R-:W-:Y:S01]  /*2360*/  ISETP.GE.AND P2, PT, R27, R22.reuse, PT ;  /* 0x000000161b00720c */ /* 0x080fe20003f46270 */
[----:B------:R-:W2:Y:S01]  /*2370*/  LDCU.64 UR8, c[0x0][0x3d0] ;  /* 0x00007a00ff0877ac */ /* 0x000ea20008000a00 */
[----:B------:R-:W-:Y:S01]  /*2380*/  ISETP.GE.AND P1, PT, R23, R22, PT ;  /* 0x000000161700720c */ /* 0x000fe20003f26270 */
[----:B------:R-:W-:Y:S01]  /*2390*/  VIADD R5, R205, 0x28 ;  /* 0x00000028cd057836 */ /* 0x000fe20000000000 */
[----:B------:R-:W-:Y:S01]  /*23a0*/  MOV R231, 0x7f800000 ;  /* 0x7f80000000e77802 */ /* 0x000fe20000000f00 */
[----:B------:R-:W-:Y:S01]  /*23b0*/  IMAD.MOV.U32 R228, RZ, RZ, 0x7f800000 ;  /* 0x7f800000ffe47424 */ /* 0x000fe200078e00ff */
[----:B------:R-:W-:-:S02]  /*23c0*/  MOV R229, 0x7f800000 ;  /* 0x7f80000000e57802 */ /* 0x000fc40000000f00 */
[----:B------:R-:W-:-:S03]  /*23d0*/  ISETP.GE.AND P0, PT, R5, R22, PT ;  /* 0x000000160500720c */ /* 0x000fc60003f06270 */
[----:B------:R1:W5:Y:S04]  /*23e0*/  @!P3 LDG.E R231, desc[UR24][R28.64] ;  /* 0x000000181ce7b981 */ /* 0x000368000c1e1900 */
[----:B------:R1:W5:Y:S04]  /*23f0*/  @!P2 LDG.E R230, desc[UR24][R28.64+0x20] ;  /* 0x000020181ce6a981 */ /* 0x000368000c1e1900 */
[----:B------:R1:W5:Y:S01]  /*2400*/  @!P1 LDG.E R229, desc[UR24][R28.64+0x80] ;  /* 0x000080181ce59981 */ /* 0x000362000c1e1900 */
[----:B------:R-:W-:Y:S02]  /*2410*/  IMAD R22, R11, UR20, RZ ;  /* 0x000000140b167c24 */ /* 0x000fe4000f8e02ff */
[C---:B------:R-:W-:Y:S01]  /*2420*/  IMAD.WIDE.U32 R26, R221.reuse, UR20, R24 ;  /* 0x00000014dd1a7c25 */ /* 0x040fe2000f8e0018 */
[----:B------:R1:W5:Y:S01]  /*2430*/  @!P0 LDG.E R228, desc[UR24][R28.64+0xa0] ;  /* 0x0000a0181ce48981 */ /* 0x000362000c1e1900 */
[----:B------:R-:W-:Y:S02]  /*2440*/  BSSY.RECONVERGENT B0, `(.L_x_1259) ;  /* 0x000002a000007945 */ /* 0x000fe40003800200 */
[----:B------:R-:W-:Y:S01]  /*2450*/  IMAD R5, R221, UR21, R22 ;  /* 0x00000015dd057c24 */ /* 0x000fe2000f8e0216 */
[----:B------:R-:W-:Y:S01]  /*2460*/  IADD3 R26, P0, PT, R14, R26, RZ ;  /* 0x0000001a0e1a7210 */ /* 0x000fe20007f1e0ff */
[----:B--2---:R-:W-:-:S03]  /*2470*/  IMAD R23, R8, UR8, RZ ;  /* 0x0000000808177c24 */ /* 0x004fc6000f8e02ff */
[----:B------:R-:W-:Y:S01]  /*2480*/  IADD3.X R27, PT, PT, R12, R27, R5, P0, !PT ;  /* 0x0000001b0c1b7210 */ /* 0x000fe200007fe405 */
[C---:B------:R-:W-:Y:S01]  /*2490*/  IMAD R23, R10.reuse, UR9, R23 ;  /* 0x000000090a177c24 */ /* 0x040fe2000f8e0217 */
[----:B------:R-:W-:Y:S01]  /*24a0*/  IADD3 R5, PT, PT, -R221, R236, RZ ;  /* 0x000000ecdd057210 */ /* 0x000fe20007ffe1ff */
[----:B------:R-:W-:-:S03]  /*24b0*/  IMAD.WIDE.U32 R26, R10, UR8, R26 ;  /* 0x000000080a1a7c25 */ /* 0x000fc6000f8e001a */
[----:B------:R-:W-:Y:S02]  /*24c0*/  ISETP.GE.AND P4, PT, R17, R5, PT ;  /* 0x000000051100720c */ /* 0x000fe40003f86270 */
[----:B------:R-:W-:-:S11]  /*24d0*/  IADD3 R23, PT, PT, R27, R23, RZ ;  /* 0x000000171b177210 */ /* 0x000fd60007ffe0ff */
[----:B-1----:R-:W-:Y:S05]  /*24e0*/  @P4 BRA `(.L_x_1260) ;  /* 0x0000000000704947 */ /* 0x002fea0003800000 */
[----:B------:R-:W1:Y:S01]  /*24f0*/  LDCU UR10, c[0x0][0x440] ;  /* 0x00008800ff0a77ac */ /* 0x000e620008000800 */
[----:B------:R-:W-:Y:S01]  /*2500*/  IMAD.MOV.U32 R22, RZ, RZ, R26 ;  /* 0x000000ffff167224 */ /* 0x000fe200078e001a */
[----:B------:R-:W2:Y:S03]  /*2510*/  LDCU.64 UR8, c[0x0][0x388] ;  /* 0x00007100ff0877ac */ /* 0x000ea60008000a00 */
        /* <DEDUP_REMOVED lines=23> */
.L_x_1261:
[----:B------:R2:W-:Y:S01]  /*2690*/  STS.128 [R21+0xd000], RZ ;  /* 0x00d000ff15007388 */ /* 0x0005e20000000c00 */
[----:B------:R-:W-:Y:S05]  /*26a0*/  BRA `(.L_x_1262) ;  /* 0x00000000000c7947 */ /* 0x000fea0003800000 */
.L_x_1260:
[----:B------:R1:W-:Y:S04]  /*26b0*/  STS.128 [R21+0x9000], RZ ;  /* 0x009000ff15007388 */ /* 0x0003e80000000c00 */
[----:B------:R1:W-:Y:S04]  /*26c0*/  STS.128 [R21+0xb000], RZ ;  /* 0x00b000ff15007388 */ /* 0x0003e80000000c00 */
[----:B------:R1:W-:Y:S02]  /*26d0*/  STS.128 [R21+0xd000], RZ ;  /* 0x00d000ff15007388 */ /* 0x0003e40000000c00 */
.L_x_1262:
[----:B------:R-:W-:Y:S05]  /*26e0*/  BSYNC.RECONVERGENT B0 ;  /* 0x0000000000007941 */ /* 0x000fea0003800200 */
.L_x_1259:
[----:B------:R-:W-:Y:S01]  /*26f0*/  ISETP.GE.AND P3, PT, R20, R5, PT ;  /* 0x000000051400720c */ /* 0x000fe20003f66270 */
        /* <DEDUP_REMOVED lines=33> */
.L_x_1265:
[----:B------:R3:W-:Y:S02]  /*2910*/  STS.128 [R21+0xe000], RZ ;  /* 0x00e000ff15007388 */ /* 0x0007e40000000c00 */
.L_x_1264:
[----:B------:R-:W-:Y:S05]  /*2920*/  BSYNC.RECONVERGENT B0 ;  /* 0x0000000000007941 */ /* 0x000fea0003800200 */
.L_x_1263:
[----:B------:R-:W2:Y:S01]  /*2930*/  LDCU.64 UR8, c[0x0][0x3d8] ;  /* 0x00007b00ff0877ac */ /* 0x000ea20008000a00 */
[----:B------:R-:W-:Y:S01]  /*2940*/  IMAD.WIDE.U32 R22, R221, UR18, R24 ;  /* 0x00000012dd167c25 */ /* 0x000fe2000f8e0018 */
[----:B------:R-:W-:Y:S03]  /*2950*/  BSSY.RECONVERGENT B0, `(.L_x_1266) ;  /* 0x000002a000007945 */ /* 0x000fe60003800200 */
[----:B------:R-:W-:Y:S01]  /*2960*/  IMAD R12, R11, UR18, RZ ;  /* 0x000000120b0c7c24 */ /* 0x000fe2000f8e02ff */
[----:B------:R-:W-:-:S03]  /*2970*/  IADD3 R22, P0, PT, R16, R22, RZ ;  /* 0x0000001610167210 */ /* 0x000fc60007f1e0ff */
[----:B------:R-:W-:-:S05]  /*2980*/  IMAD R12, R221, UR19, R12 ;  /* 0x00000013dd0c7c24 */ /* 0x000fca000f8e020c */
[----:B------:R-:W-:Y:S01]  /*2990*/  IADD3.X R23, PT, PT, R13, R23, R12, P0, !PT ;  /* 0x000000170d177210 */ /* 0x000fe200007fe40c */
[----:B--2---:R-:W-:Y:S02]  /*29a0*/  IMAD R5, R8, UR8, RZ ;  /* 0x0000000808057c24 */ /* 0x004fe4000f8e02ff */
[----:B------:R-:W-:-:S04]  /*29b0*/  IMAD.WIDE.U32 R22, R10, UR8, R22 ;  /* 0x000000080a167c25 */ /* 0x000fc8000f8e0016 */
[----:B------:R-:W-:-:S05]  /*29c0*/  IMAD R5, R10, UR9, R5 ;  /* 0x000000090a057c24 */ /* 0x000fca000f8e0205 */
        /* <DEDUP_REMOVED lines=29> */
.L_x_1268:
[----:B------:R2:W-:Y:S01]  /*2ba0*/  STS.128 [R21+0x13000], RZ ;  /* 0x013000ff15007388 */ /* 0x0005e20000000c00 */
[----:B------:R-:W-:Y:S05]  /*2bb0*/  BRA `(.L_x_1269) ;  /* 0x00000000000c7947 */ /* 0x000fea0003800000 */
.L_x_1267:
[----:B------:R2:W-:Y:S04]  /*2bc0*/  STS.128 [R21+0xf000], RZ ;  /* 0x00f000ff15007388 */ /* 0x0005e80000000c00 */
[----:B------:R2:W-:Y:S04]  /*2bd0*/  STS.128 [R21+0x11000], RZ ;  /* 0x011000ff15007388 */ /* 0x0005e80000000c00 */
[----:B------:R2:W-:Y:S02]  /*2be0*/  STS.128 [R21+0x13000], RZ ;  /* 0x013000ff15007388 */ /* 0x0005e40000000c00 */
.L_x_1269:
[----:B------:R-:W-:Y:S05]  /*2bf0*/  BSYNC.RECONVERGENT B0 ;  /* 0x0000000000007941 */ /* 0x000fea0003800200 */
.L_x_1266:
[----:B------:R-:W1:Y:S01]  /*2c00*/  LDC.64 R10, c[0x0][0x528] ;  /* 0x00014a00ff0a7b82 */ /* 0x000e620000000a00 */
[----:B------:R1:W-:Y:S01]  /*2c10*/  @P3 STS.128 [R21+0x10000], RZ ;  /* 0x010000ff15003388 */ /* 0x0003e20000000c00 */
[----:B------:R-:W-:Y:S03]  /*2c20*/  BSSY.RECONVERGENT B0, `(.L_x_1270) ;  /* 0x0000020000007945 */ /* 0x000fe60003800200 */
[----:B------:R1:W-:Y:S04]  /*2c30*/  @P3 STS.128 [R21+0x12000], RZ ;  /* 0x012000ff15003388 */ /* 0x0003e80000000c00 */
[----:B------:R1:W-:Y:S01]  /*2c40*/  @P3 STS.128 [R21+0x14000], RZ ;  /* 0x014000ff15003388 */ /* 0x0003e20000000c00 */
[----:B------:R-:W-:Y:S05]  /*2c50*/  @P3 BRA `(.L_x_1271) ;  /* 0x0000000000703947 */ /* 0x000fea0003800000 */
[----:B------:R-:W3:Y:S01]  /*2c60*/  LDCU UR10, c[0x0][0x440] ;  /* 0x00008800ff0a77ac */ /* 0x000ee20008000800 */
[----:B-12---:R-:W-:Y:S01]  /*2c70*/  MOV R13, R5 ;  /* 0x00000005000d7202 */ /* 0x006fe20000000f00 */
[----:B------:R-:W-:Y:S01]  /*2c80*/  IMAD R18, R18, UR18, RZ ;  /* 0x0000001212127c24 */ /* 0x000fe2000f8e02ff */
[----:B------:R-:W1:Y:S01]  /*2c90*/  LDCU.64 UR8, c[0x0][0x390] ;  /* 0x00007200ff0877ac */ /* 0x000e620008000a00 */
[----:B------:R-:W-:Y:S02]  /*2ca0*/  IMAD.MOV.U32 R12, RZ, RZ, R22 ;  /* 0x000000ffff0c7224 */ /* 0x000fe400078e0016 */
[C---:B------:R-:W-:Y:S02]  /*2cb0*/  IMAD R18, R19.reuse, UR19, R18 ;  /* 0x0000001313127c24 */ /* 0x040fe4000f8e0212 */
[----:B------:R-:W-:-:S04]  /*2cc0*/  IMAD.WIDE.U32 R12, R19, UR18, R12 ;  /* 0x00000012130c7c25 */ /* 0x000fc8000f8e000c */
[----:B------:R-:W-:Y:S01]  /*2cd0*/  IMAD.IADD R18, R13, 0x1, R18 ;  /* 0x000000010d127824 */ /* 0x000fe200078e0212 */
[----:B---3--:R-:W-:Y:S02]  /*2ce0*/  ISETP.GE.AND P2, PT, R212, UR10, PT ;  /* 0x0000000ad4007c0c */ /* 0x008fe4000bf46270 */
[----:B------:R-:W-:Y:S02]  /*2cf0*/  ISETP.GE.AND P1, PT, R210, UR10, PT ;  /* 0x0000000ad2007c0c */ /* 0x000fe4000bf26270 */
[C---:B-1----:R-:W-:Y:S02]  /*2d00*/  LEA R16, P3, R12.reuse, UR8, 0x1 ;  /* 0x000000080c107c11 */ /* 0x042fe4000f8608ff */
        /* <DEDUP_REMOVED lines=17> */
.L_x_1271:
[----:B------:R-:W-:Y:S05]  /*2e20*/  BSYNC.RECONVERGENT B0 ;  /* 0x0000000000007941 */ /* 0x000fea0003800200 */
.L_x_1270:
[----:B------:R-:W3:Y:S01]  /*2e30*/  LDCU UR9, c[0x0][0x3b0] ;  /* 0x00007600ff0977ac */ /* 0x000ee20008000800 */
[----:B------:R-:W-:Y:S01]  /*2e40*/  IMAD R0, R2, R0, R9 ;  /* 0x0000000002007224 */ /* 0x000fe200078e0209 */
[----:B-12---:R-:W2:Y:S01]  /*2e50*/  LDG.E.64 R12, desc[UR24][R10.64+0x8] ;  /* 0x000008180a0c7981 */ /* 0x006ea2000c1e1b00 */
[----:B------:R-:W1:Y:S01]  /*2e60*/  LDCU UR8, c[0x0][0x590] ;  /* 0x0000b200ff0877ac */ /* 0x000e620008000800 */
[----:B------:R-:W-:Y:S01]  /*2e70*/  IMAD.MOV.U32 R203, RZ, RZ, 0x20 ;  /* 0x00000020ffcb7424 */ /* 0x000fe200078e00ff */
[----:B------:R-:W-:Y:S01]  /*2e80*/  LOP3.LUT P2, RZ, R6, 0x4, RZ, 0xc0, !PT ;  /* 0x0000000406ff7812 */ /* 0x000fe2000784c0ff */
[----:B------:R-:W-:Y:S01]  /*2e90*/  IMAD.SHL.U32 R0, R0, 0x20, RZ ;  /* 0x0000002000007824 */ /* 0x000fe200078e00ff */
[----:B------:R-:W1:Y:S01]  /*2ea0*/  LDCU UR10, c[0x0][0x440] ;  /* 0x00008800ff0a77ac */ /* 0x000e620008000800 */
[----:B------:R1:W5:Y:S04]  /*2eb0*/  LDG.E.64 R206, desc[UR24][R10.64] ;  /* 0x000000180ace7981 */ /* 0x000368000c1e1b00 */
[----:B------:R-:W0:Y:S01]  /*2ec0*/  LDGDEPBAR ;  /* 0x00000000000079af */ /* 0x000e220000000000 */
[----:B------:R-:W-:Y:S01]  /*2ed0*/  SEL R203, R203, 0xffffffe0, !P2 ;  /* 0xffffffe0cbcb7807 */ /* 0x000fe20005000000 */
[----:B------:R-:W1:Y:S01]  /*2ee0*/  LDCU UR13, c[0x0][0x504] ;  /* 0x0000a080ff0d77ac */ /* 0x000e620008000800 */
[----:B------:R-:W-:Y:S01]  /*2ef0*/  SHF.R.S32.HI R225, RZ, 0x1f, R0 ;  /* 0x0000001fffe17819 */ /* 0x000fe20000011400 */
[----:B------:R-:W-:Y:S01]  /*2f00*/  IMAD.IADD R218, R220, 0x1, -R7 ;  /* 0x00000001dcda7824 */ /* 0x000fe200078e0a07 */
[----:B------:R-:W-:Y:S01]  /*2f10*/  CS2R R158, SRZ ;  /* 0x00000000009e7805 */ /* 0x000fe2000001ff00 */
[----:B------:R-:W-:Y:S01]  /*2f20*/  IMAD.SHL.U32 R226, R226, 0x8, RZ ;  /* 0x00000008e2e27824 */ /* 0x000fe200078e00ff */
[----:B------:R-:W-:Y:S01]  /*2f30*/  CS2R R156, SRZ ;  /* 0x00000000009c7805 */ /* 0x000fe2000001ff00 */
[----:B------:R-:W-:Y:S01]  /*2f40*/  IMAD.IADD R2, R199, 0x1, R4 ;  /* 0x00000001c7027824 */ /* 0x000fe200078e0204 */
[----:B------:R-:W-:Y:S01]  /*2f50*/  CS2R R162, SRZ ;  /* 0x0000000000a27805 */ /* 0x000fe2000001ff00 */
[----:B------:R-:W-:Y:S01]  /*2f60*/  IMAD.MOV.U32 R227, RZ, RZ, R232 ;  /* 0x000000ffffe37224 */ /* 0x000fe200078e00e8 */
[----:B------:R-:W-:Y:S01]  /*2f70*/  CS2R R160, SRZ ;  /* 0x0000000000a07805 */ /* 0x000fe2000001ff00 */
[C---:B------:R-:W-:Y:S01]  /*2f80*/  VIADD R217, R197.reuse, 0x15040 ;  /* 0x00015040c5d97836 */ /* 0x040fe20000000000 */
[----:B------:R-:W-:Y:S01]  /*2f90*/  CS2R R154, SRZ ;  /* 0x00000000009a7805 */ /* 0x000fe2000001ff00 */
[----:B------:R-:W-:Y:S01]  /*2fa0*/  VIADD R216, R197, 0x15000 ;  /* 0x00015000c5d87836 */ /* 0x000fe20000000000 */
        /* <DEDUP_REMOVED lines=43> */
[----:B------:R-:W-:Y:S01]  /*3260*/  IMAD.IADD R200, R196, 0x1, R203 ;  /* 0x00000001c4c87824 */ /* 0x000fe200078e02cb */
[----:B------:R-:W2:Y:S01]  /*3270*/  LDCU UR12, c[0x0][0x508] ;  /* 0x0000a100ff0c77ac */ /* 0x000ea20008000800 */
[----:B------:R-:W2:Y:S01]  /*3280*/  LDCU UR11, c[0x0][0x3e0] ;  /* 0x00007c00ff0b77ac */ /* 0x000ea20008000800 */
[----:B------:R-:W2:Y:S01]  /*3290*/  LDCU UR15, c[0x0][0x45c] ;  /* 0x00008b80ff0f77ac */ /* 0x000ea20008000800 */
[----:B------:R-:W2:Y:S01]  /*32a0*/  LDCU.U8 UR14, c[0x0][0x4f8] ;  /* 0x00009f00ff0e77ac */ /* 0x000ea20008000000 */
[----:B---3--:R-:W-:-:S02]  /*32b0*/  USHF.L.U32 UR9, UR9, 0x6, URZ ;  /* 0x0000000609097899 */ /* 0x008fc400080006ff */
[----:B-1----:R-:W-:Y:S01]  /*32c0*/  USHF.L.U32 UR8, UR8, 0x6, URZ ;  /* 0x0000000608087899 */ /* 0x002fe200080006ff */
[----:B--2---:R-:W-:Y:S01]  /*32d0*/  IADD3 R224, P1, P0, R0, R12, R15 ;  /* 0x0000000c00e07210 */ /* 0x004fe2000783e00f */
[----:B------:R-:W-:-:S03]  /*32e0*/  IMAD.IADD R0, R198, 0x1, R4 ;  /* 0x00000001c6007824 */ /* 0x000fc600078e0204 */
[----:B------:R-:W-:-:S09]  /*32f0*/  IADD3.X R225, PT, PT, R225, R13, RZ, P1, P0 ;  /* 0x0000000de1e17210 */ /* 0x000fd20000fe04ff */
.L_x_1276:
[----:B------:R-:W0:Y:S01]  /*3300*/  LDGDEPBAR ;  /* 0x00000000000079af */ /* 0x000e220000000000 */
[----:B------:R-:W-:Y:S01]  /*3310*/  IMAD.IADD R203, R2, 0x1, R203 ;  /* 0x0000000102cb7824 */ /* 0x000fe200078e02cb */
[C---:B------:R-:W-:Y:S04]  /*3320*/  LEA R172, P0, R205.reuse, R222, 0x2 ;  /* 0x000000decdac7211 */ /* 0x040fe800078010ff */
[----:B------:R-:W-:Y:S01]  /*3330*/  LEA.HI.X R173, R205, R223, RZ, 0x2, P0 ;  /* 0x000000dfcdad7211 */ /* 0x000fe200000f14ff */
[----:B------:R-:W-:Y:S04]  /*3340*/  DEPBAR.LE SB0, 0x0 ;  /* 0x000080000000791a */ /* 0x000fe80000000000 */
[----:B------:R-:W-:Y:S06]  /*3350*/  BAR.SYNC.DEFER_BLOCKING 0x0 ;  /* 0x0000000000007b1d */ /* 0x000fec0000010000 */
[----:B------:R-:W-:Y:S05]  /*3360*/  LDSM.16.M88.4 R36, [R2] ;  /* 0x000000000224783b */ /* 0x000fea0000000200 */
[----:B------:R-:W1:Y:S05]  /*3370*/  LDSM.16.M88.4 R40, [R196] ;  /* 0x00000000c428783b */ /* 0x000e6a0000000200 */
[----:B------:R-:W2:Y:S05]  /*3380*/  LDSM.16.M88.4 R44, [R2+0x800] ;  /* 0x00080000022c783b */ /* 0x000eaa0000000200 */
[----:B------:R-:W3:Y:S05]  /*3390*/  LDSM.16.M88.4 R48, [R196+0x400] ;  /* 0x00040000c430783b */ /* 0x000eea0000000200 */
[----:B------:R-:W-:Y:S05]  /*33a0*/  LDSM.16.M88.4 R52, [R203] ;  /* 0x00000000cb34783b */ /* 0x000fea0000000200 */
[----:B------:R-:W4:Y:S05]  /*33b0*/  LDSM.16.M88.4 R56, [R200] ;  /* 0x00000000c838783b */ /* 0x000f2a0000000200 */
[----:B------:R-:W4:Y:S05]  /*33c0*/  LDSM.16.M88.4 R60, [R203+0x800] ;  /* 0x00080000cb3c783b */ /* 0x000f2a0000000200 */
[----:B------:R-:W4:Y:S05]  /*33d0*/  LDSM.16.M88.4 R64, [R200+0x400] ;  /* 0x00040000c840783b */ /* 0x000f2a0000000200 */
[----:B------:R-:W-:Y:S01]  /*33e0*/  LDSM.16.M88.4 R164, [R196+0x2000] ;  /* 0x00200000c4a4783b */ /* 0x000fe20000000200 */
[-C--:B-1----:R-:W-:Y:S04]  /*33f0*/  HMMA.16816.F32 R4, R36, R40.reuse, RZ ;  /* 0x000000282404723c */ /* 0x082fe800000018ff */
[----:B------:R-:W-:Y:S05]  /*3400*/  LDSM.16.M88.4 R168, [R2+0x1800] ;  /* 0x0018000002a8783b */ /* 0x000fea0000000200 */
[----:B-----5:R-:W5:Y:S01]  /*3410*/  LDG.E R249, desc[UR24][R172.64] ;  /* 0x00000018acf97981 */ /* 0x020f62000c1e1900 */
[C---:B--2---:R-:W-:Y:S04]  /*3420*/  HMMA.16816.F32 R8, R44.reuse, R40, RZ ;  /* 0x000000282c08723c */ /* 0x044fe800000018ff */
[----:B------:R-:W5:Y:S05]  /*3430*/  LDG.E R248, desc[UR24][R172.64+0x20] ;  /* 0x00002018acf87981 */ /* 0x000f6a000c1e1900 */
[----:B------:R-:W5:Y:S01]  /*3440*/  LDG.E R239, desc[UR24][R172.64+0x80] ;  /* 0x00008018acef7981 */ /* 0x000f62000c1e1900 */
[-C--:B------:R-:W-:Y:S04]  /*3450*/  HMMA.16816.F32 R12, R44, R42.reuse, RZ ;  /* 0x0000002a2c0c723c */ /* 0x080fe800000018ff */
[----:B------:R1:W5:Y:S04]  /*3460*/  LDG.E R237, desc[UR24][R172.64+0xa0] ;  /* 0x0000a018aced7981 */ /* 0x000368000c1e1900 */
[C---:B------:R-:W-:Y:S01]  /*3470*/  HMMA.16816.F32 R16, R36.reuse, R42, RZ ;  /* 0x0000002a2410723c */ /* 0x040fe200000018ff */
[----:B------:R-:W2:Y:S07]  /*3480*/  LDSM.16.M88.4 R40, [R2+0x1000] ;  /* 0x001000000228783b */ /* 0x000eae0000000200 */
[-C--:B---3--:R-:W-:Y:S08]  /*3490*/  HMMA.16816.F32 R20, R36, R48.reuse, RZ ;  /* 0x000000302414723c */ /* 0x088ff000000018ff */
[C---:B------:R-:W-:Y:S02]  /*34a0*/  HMMA.16816.F32 R24, R44.reuse, R48, RZ ;  /* 0x000000302c18723c */ /* 0x040fe400000018ff */
[----:B-1----:R-:W-:Y:S06]  /*34b0*/  IMAD.SHL.U32 R172, R234, 0x40, RZ ;  /* 0x00000040eaac7824 */ /* 0x002fec00078e00ff */
[-C--:B------:R-:W-:Y:S01]  /*34c0*/  HMMA.16816.F32 R28, R44, R50.reuse, RZ ;  /* 0x000000322c1c723c */ /* 0x080fe200000018ff */
[----:B------:R-:W1:Y:S01]  /*34d0*/  LDSM.16.M88.4 R44, [R196+0x2400] ;  /* 0x00240000c42c783b */ /* 0x000e620000000200 */
[----:B------:R-:W-:Y:S06]  /*34e0*/  ISETP.GE.AND P0, PT, R172, R218, PT ;  /* 0x000000daac00720c */ /* 0x000fec0003f06270 */
[----:B------:R-:W-:Y:S01]  /*34f0*/  HMMA.16816.F32 R32, R36, R50, RZ ;  /* 0x000000322420723c */ /* 0x000fe200000018ff */
[----:B------:R-:W-:Y:S05]  /*3500*/  LDSM.16.M88.4 R36, [R203+0x1000] ;  /* 0x00100000cb24783b */ /* 0x000fea0000000200 */
[----:B------:R-:W3:Y:S02]  /*3510*/  LDSM.16.M88.4 R48, [R200+0x2000] ;  /* 0x00200000c830783b */ /* 0x000ee40000000200 */
        /* <DEDUP_REMOVED lines=22> */
[----:B------:R-:W1:Y:S05]  /*3680*/  LDSM.16.M88.4 R40, [R196+0x4400] ;  /* 0x00440000c428783b */ /* 0x000e6a0000000200 */
[----:B------:R-:W-:Y:S02]  /*3690*/  LDSM.16.M88.4 R44, [R203+0x2000] ;  /* 0x00200000cb2c783b */ /* 0x000fe40000000200 */
[-C--:B---3--:R-:W-:Y:S08]  /*36a0*/  HMMA.16816.F32 R4, R36, R48.reuse, R4 ;  /* 0x000000302404723c */ /* 0x088ff00000001804 */
[C---:B----4-:R-:W-:Y:S08]  /*36b0*/  HMMA.16816.F32 R8, R56.reuse, R48, R8 ;  /* 0x000000303808723c */ /* 0x050ff00000001808 */
[-C--:B------:R-:W-:Y:S08]  /*36c0*/  HMMA.16816.F32 R12, R56, R50.reuse, R12 ;  /* 0x00000032380c723c */ /* 0x080ff0000000180c */
[C---:B------:R-:W-:Y:S01]  /*36d0*/  HMMA.16816.F32 R16, R36.reuse, R50, R16 ;  /* 0x000000322410723c */ /* 0x040fe20000001810 */
[----:B------:R-:W3:Y:S07]  /*36e0*/  LDSM.16.M88.4 R48, [R200+0x4000] ;  /* 0x00400000c830783b */ /* 0x000eee0000000200 */
        /* <DEDUP_REMOVED lines=9> */
[-C--:B-1----:R-:W-:Y:S08]  /*3780*/  HMMA.16816.F32 R20, R52, R40.reuse, R20 ;  /* 0x000000283414723c */ /* 0x082ff00000001814 */
[C---:B------:R-:W-:Y:S08]  /*3790*/  HMMA.16816.F32 R24, R164.reuse, R40, R24 ;  /* 0x00000028a418723c */ /* 0x040ff00000001818 */
[-C--:B------:R-:W-:Y:S08]  /*37a0*/  HMMA.16816.F32 R28, R164, R42.reuse, R28 ;  /* 0x0000002aa41c723c */ /* 0x080ff0000000181c */
[----:B------:R-:W-:Y:S08]  /*37b0*/  HMMA.16816.F32 R32, R52, R42, R32 ;  /* 0x0000002a3420723c */ /* 0x000ff00000001820 */
[-C--:B---3--:R-:W-:Y:S08]  /*37c0*/  HMMA.16816.F32 R4, R44, R48.reuse, R4 ;  /* 0x000000302c04723c */ /* 0x088ff00000001804 */
        /* <DEDUP_REMOVED lines=8> */
[----:B------:R-:W-:Y:S11]  /*3850*/  @!P0 BRA `(.L_x_1272) ;  /* 0x0000000000208947 */ /* 0x000ff60003800000 */
[----:B------:R-:W-:Y:S01]  /*3860*/  VIADD R39, R221, 0x80 ;  /* 0x00000080dd277836 */ /* 0x000fe20000000000 */
[----:B------:R-:W-:Y:S01]  /*3870*/  IADD3 R36, PT, PT, R220, UR13, -R236 ;  /* 0x0000000ddc247c10 */ /* 0x000fe2000fffe8ec */
[----:B------:R-:W-:Y:S03]  /*3880*/  VIADD R37, R172, 0x40 ;  /* 0x00000040ac257836 */ /* 0x000fe60000000000 */
[----:B------:R-:W-:Y:S01]  /*3890*/  ISETP.LT.AND P0, PT, R39, R236, PT ;  /* 0x000000ec2700720c */ /* 0x000fe20003f01270 */
[----:B------:R-:W-:Y:S05]  /*38a0*/  VIADD R36, R36, 0xffffff80 ;  /* 0xffffff8024247836 */ /* 0x000fea0000000000 */
[----:B------:R-:W-:Y:S11]  /*38b0*/  ISETP.GE.AND P1, PT, R37, R36, PT ;  /* 0x000000242500720c */ /* 0x000ff60003f26270 */
[----:B------:R-:W-:Y:S02]  /*38c0*/  @!UPT UIADD3 URZ, UPT, UPT, URZ, URZ, URZ ;  /* 0x000000fffffff290 */ /* 0x000fe4000fffe0ff */
[----:B------:R-:W-:Y:S05]  /*38d0*/  @!P1 BRA P0, `(.L_x_1273) ;  /* 0x0000000800689947 */ /* 0x000fea0000000000 */
.L_x_1272:
[C-C-:B------:R-:W-:Y:S01]  /*38e0*/  IADD3 R39, PT, PT, R236.reuse, -UR13, -R235.reuse ;  /* 0x8000000dec277c10 */ /* 0x140fe2000fffe8eb */
[----:B------:R-:W1:Y:S01]  /*38f0*/  S2R R37, SR_TID.X ;  /* 0x0000000000257919 */ /* 0x000e620000002100 */
[----:B------:R-:W-:Y:S01]  /*3900*/  IADD3 R45, PT, PT, R236, UR12, -R235 ;  /* 0x0000000cec2d7c10 */ /* 0x000fe2000fffe8eb */
[----:B------:R-:W-:Y:S04]  /*3910*/  IMAD.IADD R36, R205, 0x1, R172 ;  /* 0x00000001cd247824 */ /* 0x000fe800078e02ac */
[C---:B------:R-:W-:Y:S02]  /*3920*/  IMAD.IADD R44, R36.reuse, 0x1, R39 ;  /* 0x00000001242c7824 */ /* 0x040fe400078e0227 */
[----:B------:R-:W-:Y:S03]  /*3930*/  IMAD.IADD R45, R36, 0x1, R45 ;  /* 0x00000001242d7824 */ /* 0x000fe600078e022d */
[----:B------:R-:W-:Y:S02]  /*3940*/  VIMNMX R47, PT, PT, RZ, R44, !PT ;  /* 0x0000002cff2f7248 */ /* 0x000fe40007fe0100 */
[----:B------:R-:W-:Y:S02]  /*3950*/  VIADDMNMX R46, R44, 0x8, RZ, !PT ;  /* 0x000000082c2e7846 */ /* 0x000fe400078001ff */
[C-C-:B------:R-:W-:Y:S02]  /*3960*/  VIADDMNMX R174, R45.reuse, 0x1, R236.reuse, PT ;  /* 0x000000012dae7846 */ /* 0x140fe400038001ec */
[C-C-:B------:R-:W-:Y:S02]  /*3970*/  VIADDMNMX R173, R45.reuse, 0x9, R236.reuse, PT ;  /* 0x000000092dad7846 */ /* 0x140fe400038001ec */
[C-C-:B------:R-:W-:Y:S02]  /*3980*/  VIADDMNMX R170, R45.reuse, 0x21, R236.reuse, PT ;  /* 0x000000212daa7846 */ /* 0x140fe400038001ec */
[----:B------:R-:W-:Y:S01]  /*3990*/  VIADDMNMX R165, R45, 0x29, R236, PT ;  /* 0x000000292da57846 */ /* 0x000fe200038001ec */
[----:B-1----:R-:W-:Y:S01]  /*39a0*/  IMAD.SHL.U32 R38, R37, 0x2, RZ ;  /* 0x0000000225267824 */ /* 0x002fe200078e00ff */
[----:B------:R-:W-:Y:S04]  /*39b0*/  SHF.R.U32.HI R37, RZ, 0x1, R37 ;  /* 0x00000001ff257819 */ /* 0x000fe80000011625 */
[----:B------:R-:W-:Y:S04]  /*39c0*/  LOP3.LUT R38, R38, 0x6, RZ, 0xc0, !PT ;  /* 0x0000000626267812 */ /* 0x000fe800078ec0ff */
[----:B------:R-:W-:Y:S05]  /*39d0*/  LOP3.LUT R38, R38, 0x1e0, R37, 0xf8, !PT ;  /* 0x000001e026267812 */ /* 0x000fea00078ef825 */
[----:B------:R-:W-:Y:S04]  /*39e0*/  IMAD R43, R213, 0x80, R38 ;  /* 0x00000080d52b7824 */ /* 0x000fe800078e0226 */
[C---:B------:R-:W-:Y:S01]  /*39f0*/  VIADD R42, R43.reuse, 0x1 ;  /* 0x000000012b2a7836 */ /* 0x040fe20000000000 */
[CC--:B------:R-:W-:Y:S01]  /*3a00*/  ISETP.GE.AND P3, PT, R43.reuse, R47.reuse, PT ;  /* 0x0000002f2b00720c */ /* 0x0c0fe20003f66270 */
[C---:B------:R-:W-:Y:S01]  /*3a10*/  VIADD R41, R43.reuse, 0x8 ;  /* 0x000000082b297836 */ /* 0x040fe20000000000 */
[CC--:B------:R-:W-:Y:S01]  /*3a20*/  ISETP.GE.AND P1, PT, R43.reuse, R46.reuse, PT ;  /* 0x0000002e2b00720c */ /* 0x0c0fe20003f26270 */
[C---:B------:R-:W-:Y:S01]  /*3a30*/  VIADD R40, R43.reuse, 0x9 ;  /* 0x000000092b287836 */ /* 0x040fe20000000000 */
[CC--:B------:R-:W-:Y:S01]  /*3a40*/  ISETP.GE.AND P2, PT, R42.reuse, R47.reuse, PT ;  /* 0x0000002f2a00720c */ /* 0x0c0fe20003f46270 */
[C---:B------:R-:W-:Y:S01]  /*3a50*/  VIADD R39, R43.reuse, 0x10 ;  /* 0x000000102b277836 */ /* 0x040fe20000000000 */
[-C--:B------:R-:W-:Y:S01]  /*3a60*/  ISETP.GE.AND P0, PT, R42, R46.reuse, PT ;  /* 0x0000002e2a00720c */ /* 0x080fe20003f06270 */
[C---:B------:R-:W-:Y:S01]  /*3a70*/  VIADD R38, R43.reuse, 0x11 ;  /* 0x000000112b267836 */ /* 0x040fe20000000000 */
[----:B------:R-:W-:Y:S01]  /*3a80*/  FSEL R60, R4, -INF , P3 ;  /* 0xff800000043c7808 */ /* 0x000fe20001800000 */
[C---:B------:R-:W-:Y:S01]  /*3a90*/  VIADD R37, R43.reuse, 0x18 ;  /* 0x000000182b257836 */ /* 0x040fe20000000000 */
[----:B------:R-:W-:Y:S01]  /*3aa0*/  FSEL R58, R6, -INF , P1 ;  /* 0xff800000063a7808 */ /* 0x000fe20000800000 */
[----:B------:R-:W-:Y:S01]  /*3ab0*/  VIADD R36, R43, 0x19 ;  /* 0x000000192b247836 */ /* 0x000fe20000000000 */
        /* <DEDUP_REMOVED lines=15> */
[-C--:B------:R-:W-:Y:S02]  /*3bb0*/  ISETP.GE.AND P4, PT, R41, R47.reuse, PT ;  /* 0x0000002f2900720c */ /* 0x080fe40003f86270 */
[----:B------:R-:W-:Y:S02]  /*3bc0*/  FSEL R54, R22, -INF , P3 ;  /* 0xff80000016367808 */ /* 0x000fe40001800000 */
[----:B------:R-:W-:Y:S02]  /*3bd0*/  FSEL R53, R23, -INF , P2 ;  /* 0xff80000017357808 */ /* 0x000fe40001000000 */
[----:B------:R-:W-:Y:S02]  /*3be0*/  VIADDMNMX R44, R44, 0x28, RZ, !PT ;  /* 0x000000282c2c7846 */ /* 0x000fe400078001ff */
[-C--:B------:R-:W-:Y:S02]  /*3bf0*/  ISETP.GE.AND P3, PT, R43, R46.reuse, PT ;  /* 0x0000002e2b00720c */ /* 0x080fe40003f66270 */
[----:B------:R-:W-:Y:S02]  /*3c00*/  ISETP.GE.AND P2, PT, R42, R46, PT ;  /* 0x0000002e2a00720c */ /* 0x000fe40003f46270 */
        /* <DEDUP_REMOVED lines=8> */
[-C--:B------:R-:W-:Y:S02]  /*3c90*/  ISETP.GE.AND P6, PT, R38, R47.reuse, PT ;  /* 0x0000002f2600720c */ /* 0x080fe40003fc6270 */
[----:B------:R-:W-:Y:S02]  /*3ca0*/  ISETP.GE.AND P5, PT, R37, R47, PT ;  /* 0x0000002f2500720c */ /* 0x000fe40003fa6270 */
[----:B------:R-:W-:Y:S02]  /*3cb0*/  ISETP.GE.AND P3, PT, R40, R46, PT ;  /* 0x0000002e2800720c */ /* 0x000fe40003f66270 */
[----:B------:R-:W-:Y:S02]  /*3cc0*/  ISETP.GE.AND P2, PT, R41, R44, PT ;  /* 0x0000002c2900720c */ /* 0x000fe40003f46270 */
[----:B------:R-:W-:Y:S02]  /*3cd0*/  FSEL R166, R33, -INF , P4 ;  /* 0xff80000021a67808 */ /* 0x000fe40002000000 */
[----:B------:R-:W-:Y:S02]  /*3ce0*/  FSEL R171, R10, -INF , P1 ;  /* 0xff8000000aab7808 */ /* 0x000fe40000800000 */
[----:B------:R-:W-:Y:S02]  /*3cf0*/  FSEL R49, R11, -INF , P0 ;  /* 0xff8000000b317808 */ /* 0x000fe40000000000 */
[----:B------:R-:W-:Y:S02]  /*3d00*/  ISETP.GE.AND P4, PT, R41, R46, PT ;  /* 0x0000002e2900720c */ /* 0x000fe40003f86270 */
[----:B------:R-:W-:Y:S02]  /*3d10*/  ISETP.GE.AND P1, PT, R40, R44, PT ;  /* 0x0000002c2800720c */ /* 0x000fe40003f26270 */
[-C--:B------:R-:W-:Y:S02]  /*3d20*/  ISETP.GE.AND P0, PT, R39, R46.reuse, PT ;  /* 0x0000002e2700720c */ /* 0x080fe40003f06270 */
[----:B------:R-:W-:Y:S02]  /*3d30*/  FSEL R67, R21, -INF , P6 ;  /* 0xff80000015437808 */ /* 0x000fe40003000000 */
[----:B------:R-:W-:Y:S02]  /*3d40*/  FSEL R167, R32, -INF , P5 ;  /* 0xff80000020a77808 */ /* 0x000fe40002800000 */
[----:B------:R-:W-:Y:S02]  /*3d50*/  FSEL R61, R13, -INF , P3 ;  /* 0xff8000000d3d7808 */ /* 0x000fe40001800000 */
[----:B------:R-:W-:Y:S02]  /*3d60*/  FSEL R48, R14, -INF , P2 ;  /* 0xff8000000e307808 */ /* 0x000fe40001000000 */
[CC--:B------:R-:W-:Y:S02]  /*3d70*/  ISETP.GE.AND P6, PT, R38.reuse, R46.reuse, PT ;  /* 0x0000002e2600720c */ /* 0x0c0fe40003fc6270 */
[----:B------:R-:W-:Y:S02]  /*3d80*/  ISETP.GE.AND P5, PT, R37, R46, PT ;  /* 0x0000002e2500720c */ /* 0x000fe40003fa6270 */
[-C--:B------:R-:W-:Y:S02]  /*3d90*/  ISETP.GE.AND P3, PT, R39, R44.reuse, PT ;  /* 0x0000002c2700720c */ /* 0x080fe40003f66270 */
[----:B------:R-:W-:Y:S02]  /*3da0*/  ISETP.GE.AND P2, PT, R38, R44, PT ;  /* 0x0000002c2600720c */ /* 0x000fe40003f46270 */
[----:B------:R-:W-:Y:S02]  /*3db0*/  FSEL R62, R12, -INF , P4 ;  /* 0xff8000000c3e7808 */ /* 0x000fe40002000000 */
[----:B------:R-:W-:Y:S02]  /*3dc0*/  FSEL R47, R15, -INF , P1 ;  /* 0xff8000000f2f7808 */ /* 0x000fe40000800000 */
[----:B------:R-:W-:Y:S02]  /*3dd0*/  FSEL R66, R24, -INF , P0 ;  /* 0xff80000018427808 */ /* 0x000fe40000000000 */
[C---:B------:R-:W-:Y:S02]  /*3de0*/  ISETP.GE.AND P4, PT, R36.reuse, R46, PT ;  /* 0x0000002e2400720c */ /* 0x040fe40003f86270 */
[-C--:B------:R-:W-:Y:S02]  /*3df0*/  ISETP.GE.AND P1, PT, R37, R44.reuse, PT ;  /* 0x0000002c2500720c */ /* 0x080fe40003f26270 */
[----:B------:R-:W-:Y:S02]  /*3e00*/  ISETP.GE.AND P0, PT, R36, R44, PT ;  /* 0x0000002c2400720c */ /* 0x000fe40003f06270 */
[----:B------:R-:W-:Y:S02]  /*3e10*/  FSEL R65, R25, -INF , P6 ;  /* 0xff80000019417808 */ /* 0x000fe40003000000 */
[----:B------:R-:W-:Y:S02]  /*3e20*/  FSEL R46, R26, -INF , P3 ;  /* 0xff8000001a2e7808 */ /* 0x000fe40001800000 */
[----:B------:R-:W-:Y:S02]  /*3e30*/  FSEL R44, R27, -INF , P2 ;  /* 0xff8000001b2c7808 */ /* 0x000fe40001000000 */
[----:B------:R-:W-:Y:S02]  /*3e40*/  FSEL R168, R28, -INF , P5 ;  /* 0xff8000001ca87808 */ /* 0x000fe40002800000 */
[C---:B------:R-:W-:Y:S02]  /*3e50*/  ISETP.GE.AND P6, PT, R43.reuse, R174, PT ;  /* 0x000000ae2b00720c */ /* 0x040fe40003fc6270 */
[C---:B------:R-:W-:Y:S02]  /*3e60*/  ISETP.GE.AND P3, PT, R43.reuse, R173, PT ;  /* 0x000000ad2b00720c */ /* 0x040fe40003f66270 */
[C---:B------:R-:W-:Y:S02]  /*3e70*/  ISETP.GE.AND P2, PT, R43.reuse, R170, PT ;  /* 0x000000aa2b00720c */ /* 0x040fe40003f46270 */
        /* <DEDUP_REMOVED lines=64> */
.L_x_1273:
[C---:B------:R-:W-:Y:S01]  /*4280*/  FSETP.NEU.FTZ.AND P0, PT, R231.reuse, -INF , PT ;  /* 0xff800000e700780b */ /* 0x040fe20003f1d000 */
[----:B------:R-:W1:Y:S01]  /*4290*/  S2R R201, SR_TID.X ;  /* 0x0000000000c97919 */ /* 0x000e620000002100 */
[----:B------:R-:W-:Y:S01]  /*42a0*/  FMUL.FTZ R37, R231, 1.4426950216293334961 ;  /* 0x3fb8aa3be7257820 */ /* 0x000fe20000410000 */
[----:B------:R-:W-:Y:S01]  /*42b0*/  FMUL.FTZ R47, R228, 1.4426950216293334961 ;  /* 0x3fb8aa3be42f7820 */ /* 0x000fe20000410000 */
[----:B------:R-:W-:Y:S04]  /*42c0*/  IMAD.WIDE.U32 R66, R224, -0x2daee0ad, RZ ;  /* 0xd2511f53e0427825 */ /* 0x000fe800078e00ff */
[----:B------:R-:W-:Y:S01]  /*42d0*/  FMUL.FTZ R39, R229, 1.4426950216293334961 ;  /* 0x3fb8aa3be5277820 */ /* 0x000fe20000410000 */
[----:B------:R-:W-:Y:S01]  /*42e0*/  FSEL R37, R37, RZ, P0 ;  /* 0x000000ff25257208 */ /* 0x000fe20000000000 */
[C---:B------:R-:W-:Y:S01]  /*42f0*/  FMUL.FTZ R36, R230.reuse, 1.4426950216293334961 ;  /* 0x3fb8aa3be6247820 */ /* 0x040fe20000410000 */
[----:B------:R-:W-:Y:S01]  /*4300*/  FSETP.NEU.FTZ.AND P0, PT, R230, -INF , PT ;  /* 0xff800000e600780b */ /* 0x000fe20003f1d000 */
[----:B------:R-:W-:Y:S02]  /*4310*/  VIADD R64, R207, 0xbb67ae85 ;  /* 0xbb67ae85cf407836 */ /* 0x000fe40000000000 */
[--C-:B------:R-:W-:Y:S01]  /*4320*/  FFMA.FTZ R50, R17, UR15, -R37.reuse ;  /* 0x0000000f11327c23 */ /* 0x100fe20008010825 */
[----:B------:R-:W-:Y:S01]  /*4330*/  FSEL R36, R36, RZ, P0 ;  /* 0x000000ff24247208 */ /* 0x000fe20000000000 */
[--C-:B------:R-:W-:Y:S01]  /*4340*/  FFMA.FTZ R49, R4, UR15, -R37.reuse ;  /* 0x0000000f04317c23 */ /* 0x100fe20008010825 */
[----:B------:R-:W-:Y:S01]  /*4350*/  FSETP.NEU.FTZ.AND P0, PT, R229, -INF , PT ;  /* 0xff800000e500780b */ /* 0x000fe20003f1d000 */
[----:B------:R-:W-:Y:S01]  /*4360*/  FFMA.FTZ R48, R16, UR15, -R37 ;  /* 0x0000000f10307c23 */ /* 0x000fe20008010825 */
[----:B------:R-:W-:Y:S02]  /*4370*/  VIADD R65, R207, 0x76cf5d0a ;  /* 0x76cf5d0acf417836 */ /* 0x000fe40000000000 */
[--C-:B------:R-:W-:Y:S01]  /*4380*/  FFMA.FTZ R42, R35, UR15, -R36.reuse ;  /* 0x0000000f232a7c23 */ /* 0x100fe20008010824 */
[----:B------:R-:W-:Y:S01]  /*4390*/  FSEL R39, R39, RZ, P0 ;  /* 0x000000ff27277208 */ /* 0x000fe20000000000 */
[--C-:B------:R-:W-:Y:S01]  /*43a0*/  FFMA.FTZ R45, R7, UR15, -R36.reuse ;  /* 0x0000000f072d7c23 */ /* 0x100fe20008010824 */
[----:B------:R-:W-:Y:S01]  /*43b0*/  FSETP.NEU.FTZ.AND P0, PT, R228, -INF , PT ;  /* 0xff800000e400780b */ /* 0x000fe20003f1d000 */
[--C-:B------:R-:W-:Y:S01]  /*43c0*/  FFMA.FTZ R44, R18, UR15, -R36.reuse ;  /* 0x0000000f122c7c23 */ /* 0x100fe20008010824 */
[----:B------:R2:W-:Y:S01]  /*43d0*/  MUFU.EX2 R7, R48 ;  /* 0x0000003000077308 */ /* 0x0005e20000000800 */
[--C-:B------:R-:W-:Y:S01]  /*43e0*/  FFMA.FTZ R51, R29, UR15, -R39.reuse ;  /* 0x0000000f1d337c23 */ /* 0x100fe20008010827 */
[----:B------:R-:W-:Y:S01]  /*43f0*/  FSEL R47, R47, RZ, P0 ;  /* 0x000000ff2f2f7208 */ /* 0x000fe20000000000 */
[--C-:B------:R-:W-:Y:S01]  /*4400*/  FFMA.FTZ R53, R12, UR15, -R39.reuse ;  /* 0x0000000f0c357c23 */ /* 0x100fe20008010827 */
[--C-:B------:R-:W-:Y:S01]  /*4410*/  FFMA.FTZ R52, R13, UR15, -R39.reuse ;  /* 0x0000000f0d347c23 */ /* 0x100fe20008010827 */
[----:B------:R-:W-:Y:S01]  /*4420*/  FFMA.FTZ R40, R28, UR15, -R39 ;  /* 0x0000000f1c287c23 */ /* 0x000fe20008010827 */
[----:B------:R-:W-:Y:S01]  /*4430*/  FFMA.FTZ R41, R23, UR15, -R36 ;  /* 0x0000000f17297c23 */ /* 0x000fe20008010824 */
[--C-:B------:R-:W-:Y:S03]  /*4440*/  FFMA.FTZ R57, R14, UR15, -R47.reuse ;  /* 0x0000000f0e397c23 */ /* 0x100fe6000801082f */
[----:B------:R-:W-:Y:S01]  /*4450*/  MUFU.EX2 R28, R49 ;  /* 0x00000031001c7308 */ /* 0x000fe20000000800 */
[----:B------:R-:W-:Y:S01]  /*4460*/  FFMA.FTZ R55, R11, UR15, -R47 ;  /* 0x0000000f0b377c23 */ /* 0x000fe2000801082f */
[----:B-1----:R-:W-:Y:S01]  /*4470*/  SHF.R.U32.HI R54, RZ, 0x6, R201 ;  /* 0x00000006ff367819 */ /* 0x002fe200000116c9 */
[----:B------:R-:W-:Y:S01]  /*4480*/  FFMA.FTZ R56, R15, UR15, -R47 ;  /* 0x0000000f0f387c23 */ /* 0x000fe2000801082f */
[----:B------:R-:W-:Y:S01]  /*4490*/  SHF.R.U32.HI R61, RZ, 0x5, R201 ;  /* 0x00000005ff3d7819 */ /* 0x000fe200000116c9 */
[----:B------:R-:W-:Y:S01]  /*44a0*/  FFMA.FTZ R46, R8, UR15, -R39 ;  /* 0x0000000f082e7c23 */ /* 0x000fe20008010827 */
[----:B------:R-:W-:Y:S02]  /*44b0*/  IMAD.MOV.U32 R202, RZ, RZ, 0x20 ;  /* 0x00000020ffca7424 */ /* 0x000fe400078e00ff */
[----:B------:R-:W-:Y:S01]  /*44c0*/  FFMA.FTZ R251, R33, UR15, -R37 ;  /* 0x0000000f21fb7c23 */ /* 0x000fe20008010825 */
[----:B------:R-:W-:Y:S01]  /*44d0*/  LOP3.LUT R61, R61, 0x1, RZ, 0xc0, !PT ;  /* 0x000000013d3d7812 */ /* 0x000fe200078ec0ff */
[----:B------:R1:W-:Y:S01]  /*44e0*/  MUFU.EX2 R14, R50 ;  /* 0x00000032000e7308 */ /* 0x0003e20000000800 */
[----:B------:R-:W-:Y:S02]  /*44f0*/  IMAD R59, R213, 0x4, R54 ;  /* 0x00000004d53b7824 */ /* 0x000fe400078e0236 */
[--C-:B--2---:R-:W-:Y:S01]  /*4500*/  FFMA.FTZ R48, R26, UR15, -R47.reuse ;  /* 0x0000000f1a307c23 */ /* 0x104fe2000801082f */
[----:B------:R-:W-:Y:S01]  /*4510*/  FFMA.FTZ R54, R10, UR15, -R47 ;  /* 0x0000000f0a367c23 */ /* 0x000fe2000801082f */
[--C-:B------:R-:W-:Y:S01]  /*4520*/  FFMA.FTZ R43, R19, UR15, -R36.reuse ;  /* 0x0000000f132b7c23 */ /* 0x100fe20008010824 */
[----:B------:R-:W-:Y:S01]  /*4530*/  FFMA.FTZ R38, R20, UR15, -R37 ;  /* 0x0000000f14267c23 */ /* 0x000fe20008010825 */
[----:B------:R-:W-:Y:S01]  /*4540*/  LOP3.LUT R62, R207, R59, R67, 0x96, !PT ;  /* 0x0000003bcf3e7212 */ /* 0x000fe200078e9643 */
[----:B------:R-:W-:Y:S02]  /*4550*/  IMAD R58, R234, 0x4, R61 ;  /* 0x00000004ea3a7824 */ /* 0x000fe400078e023d */
[----:B------:R2:W-:Y:S01]  /*4560*/  MUFU.EX2 R33, R42 ;  /* 0x0000002a00217308 */ /* 0x0005e20000000800 */
[----:B------:R-:W-:Y:S02]  /*4570*/  VIADD R59, R206, 0x9e3779b9 ;  /* 0x9e3779b9ce3b7836 */ /* 0x000fe40000000000 */
[--C-:B------:R-:W-:Y:S01]  /*4580*/  FFMA.FTZ R252, R34, UR15, -R36.reuse ;  /* 0x0000000f22fc7c23 */ /* 0x100fe20008010824 */
[----:B------:R-:W-:Y:S04]  /*4590*/  IMAD.WIDE.U32 R170, R58, -0x326172a9, RZ ;  /* 0xcd9e8d573aaa7825 */ /* 0x000fe800078e00ff */
[----:B------:R-:W-:Y:S01]  /*45a0*/  FFMA.FTZ R250, R32, UR15, -R37 ;  /* 0x0000000f20fa7c23 */ /* 0x000fe20008010825 */
[----:B------:R-:W-:Y:S01]  /*45b0*/  IMAD.WIDE.U32 R62, R62, -0x326172a9, RZ ;  /* 0xcd9e8d573e3e7825 */ /* 0x000fe200078e00ff */
[----:B------:R-:W-:Y:S01]  /*45c0*/  LOP3.LUT R60, R225, R206, R171, 0x96, !PT ;  /* 0x000000cee13c7212 */ /* 0x000fe200078e96ab */
[----:B------:R3:W-:Y:S02]  /*45d0*/  MUFU.EX2 R19, R44 ;  /* 0x0000002c00137308 */ /* 0x0007e40000000800 */
[----:B-1----:R-:W-:Y:S01]  /*45e0*/  FFMA.FTZ R50, R30, UR15, -R47 ;  /* 0x0000000f1e327c23 */ /* 0x002fe2000801082f */
[----:B------:R-:W-:Y:S01]  /*45f0*/  VIADD R58, R58, 0x2 ;  /* 0x000000023a3a7836 */ /* 0x000fe20000000000 */
[----:B------:R-:W-:Y:S01]  /*4600*/  LOP3.LUT R170, R59, R170, R63, 0x96, !PT ;  /* 0x000000aa3baa7212 */ /* 0x000fe200078e963f */
[----:B------:R-:W-:Y:S05]  /*4610*/  IMAD.WIDE.U32 R172, R60, -0x2daee0ad, RZ ;  /* 0xd2511f533cac7825 */ /* 0x000fea00078e00ff */
[----:B------:R1:W-:Y:S01]  /*4620*/  MUFU.EX2 R30, R43 ;  /* 0x0000002b001e7308 */ /* 0x0003e20000000800 */
[----:B------:R-:W-:Y:S04]  /*4630*/  IMAD.WIDE.U32 R168, R58, -0x326172a9, RZ ;  /* 0xcd9e8d573aa87825 */ /* 0x000fe800078e00ff */
[--C-:B--2---:R-:W-:Y:S01]  /*4640*/  FFMA.FTZ R42, R22, UR15, -R36.reuse ;  /* 0x0000000f162a7c23 */ /* 0x104fe20008010824 */
[----:B------:R-:W-:Y:S01]  /*4650*/  FFMA.FTZ R36, R6, UR15, -R36 ;  /* 0x0000000f06247c23 */ /* 0x000fe20008010824 */
[----:B------:R-:W-:Y:S01]  /*4660*/  IMAD.WIDE.U32 R170, R170, -0x2daee0ad, RZ ;  /* 0xd2511f53aaaa7825 */ /* 0x000fe200078e00ff */
[----:B------:R-:W-:Y:S02]  /*4670*/  LOP3.LUT R61, R225, R206, R169, 0x96, !PT ;  /* 0x000000cee13d7212 */ /* 0x000fe400078e96a9 */
[----:B------:R-:W-:Y:S01]  /*4680*/  LOP3.LUT R60, R59, R168, R63, 0x96, !PT ;  /* 0x000000a83b3c7212 */ /* 0x000fe200078e963f */
[----:B------:R-:W-:Y:S01]  /*4690*/  MUFU.EX2 R26, R42 ;  /* 0x0000002a001a7308 */ /* 0x000fe20000000800 */
[----:B------:R-:W-:Y:S01]  /*46a0*/  LOP3.LUT R59, R64, R66, R173, 0x96, !PT ;  /* 0x00000042403b7212 */ /* 0x000fe200078e96ad */
[----:B------:R-:W-:Y:S01]  /*46b0*/  IMAD.WIDE.U32 R168, R61, -0x2daee0ad, RZ ;  /* 0xd2511f533da87825 */ /* 0x000fe200078e00ff */
[C---:B------:R-:W-:Y:S03]  /*46c0*/  LOP3.LUT R58, R65.reuse, R172, R171, 0x96, !PT ;  /* 0x000000ac413a7212 */ /* 0x040fe600078e96ab */
[----:B------:R-:W-:Y:S01]  /*46d0*/  IMAD.WIDE.U32 R60, R60, -0x2daee0ad, RZ ;  /* 0xd2511f533c3c7825 */ /* 0x000fe200078e00ff */
[----:B------:R-:W-:Y:S03]  /*46e0*/  LOP3.LUT R63, R64, R66, R169, 0x96, !PT ;  /* 0x00000042403f7212 */ /* 0x000fe600078e96a9 */
[----:B------:R-:W-:Y:S01]  /*46f0*/  MUFU.EX2 R16, R45 ;  /* 0x0000002d00107308 */ /* 0x000fe20000000800 */
[----:B---3--:R-:W-:Y:S01]  /*4700*/  VIADD R44, R206, 0x3c6ef372 ;  /* 0x3c6ef372ce2c7836 */ /* 0x008fe20000000000 */
[----:B------:R-:W-:Y:S01]  /*4710*/  LOP3.LUT R66, R65, R168, R61, 0x96, !PT ;  /* 0x000000a841427212 */ /* 0x000fe200078e963d */
[----:B------:R-:W-:Y:S04]  /*4720*/  IMAD.WIDE.U32 R172, R59, -0x326172a9, RZ ;  /* 0xcd9e8d573bac7825 */ /* 0x000fe800078e00ff */
[----:B------:R-:W-:Y:S01]  /*4730*/  IMAD.WIDE.U32 R58, R58, -0x326172a9, RZ ;  /* 0xcd9e8d573a3a7825 */ /* 0x000fe200078e00ff */
[----:B------:R-:W-:Y:S02]  /*4740*/  LOP3.LUT R61, R44, R62, R173, 0x96, !PT ;  /* 0x0000003e2c3d7212 */ /* 0x000fe400078e96ad */
[----:B------:R2:W-:Y:S01]  /*4750*/  MUFU.EX2 R34, R38 ;  /* 0x0000002600227308 */ /* 0x0005e20000000800 */
[----:B-1----:R-:W-:Y:S02]  /*4760*/  VIADD R43, R206, 0xdaa66d2b ;  /* 0xdaa66d2bce2b7836 */ /* 0x002fe40000000000 */
[----:B------:R-:W-:Y:S03]  /*4770*/  IMAD.WIDE.U32 R64, R63, -0x326172a9, RZ ;  /* 0xcd9e8d573f407825 */ /* 0x000fe600078e00ff */
[----:B------:R-:W-:Y:S01]  /*4780*/  LOP3.LUT R168, R43, R172, R59, 0x96, !PT ;  /* 0x000000ac2ba87212 */ /* 0x000fe200078e963b */
[----:B------:R-:W-:Y:S01]  /*4790*/  IMAD.WIDE.U32 R66, R66, -0x326172a9, RZ ;  /* 0xcd9e8d5742427825 */ /* 0x000fe200078e00ff */
[----:B------:R-:W-:Y:S02]  /*47a0*/  LOP3.LUT R44, R44, R62, R65, 0x96, !PT ;  /* 0x0000003e2c2c7212 */ /* 0x000fe400078e9641 */
[----:B------:R-:W1:Y:S01]  /*47b0*/  MUFU.EX2 R250, R250 ;  /* 0x000000fa00fa7308 */ /* 0x000e620000000800 */
[----:B------:R-:W-:Y:S01]  /*47c0*/  VIADD R59, R207, 0x32370b8f ;  /* 0x32370b8fcf3b7836 */ /* 0x000fe20000000000 */
[----:B------:R-:W-:Y:S01]  /*47d0*/  LOP3.LUT R64, R43, R64, R67, 0x96, !PT ;  /* 0x000000402b407212 */ /* 0x000fe200078e9643 */
[----:B------:R-:W-:Y:S04]  /*47e0*/  IMAD.WIDE.U32 R172, R61, -0x2daee0ad, RZ ;  /* 0xd2511f533dac7825 */ /* 0x000fe800078e00ff */
[----:B--2---:R-:W-:Y:S01]  /*47f0*/  FFMA.FTZ R38, R21, UR15, -R37 ;  /* 0x0000000f15267c23 */ /* 0x004fe20008010825 */
[----:B------:R-:W-:Y:S01]  /*4800*/  IMAD.WIDE.U32 R168, R168, -0x2daee0ad, RZ ;  /* 0xd2511f53a8a87825 */ /* 0x000fe200078e00ff */
[----:B------:R-:W-:Y:S01]  /*4810*/  LOP3.LUT R42, R59, R170, R173, 0x96, !PT ;  /* 0x000000aa3b2a7212 */ /* 0x000fe200078e96ad */
[----:B------:R2:W3:Y:S02]  /*4820*/  MUFU.EX2 R6, R40 ;  /* 0x0000002800067308 */ /* 0x0004e40000000800 */
[----:B------:R-:W-:Y:S01]  /*4830*/  FFMA.FTZ R37, R5, UR15, -R37 ;  /* 0x0000000f05257c23 */ /* 0x000fe20008010825 */
[----:B------:R-:W-:Y:S02]  /*4840*/  VIADD R61, R207, 0xed9eba14 ;  /* 0xed9eba14cf3d7836 */ /* 0x000fe40000000000 */
[----:B------:R-:W-:Y:S03]  /*4850*/  IMAD.WIDE.U32 R170, R44, -0x2daee0ad, RZ ;  /* 0xd2511f532caa7825 */ /* 0x000fe600078e00ff */
[----:B------:R-:W-:Y:S01]  /*4860*/  LOP3.LUT R62, R61, R172, R169, 0x96, !PT ;  /* 0x000000ac3d3e7212 */ /* 0x000fe200078e96a9 */
[----:B------:R-:W-:Y:S01]  /*4870*/  IMAD.WIDE.U32 R64, R64, -0x2daee0ad, RZ ;  /* 0xd2511f5340407825 */ /* 0x000fe200078e00ff */
[----:B------:R-:W-:Y:S01]  /*4880*/  LOP3.LUT R59, R59, R60, R171, 0x96, !PT ;  /* 0x0000003c3b3b7212 */ /* 0x000fe200078e96ab */
[----:B------:R4:W3:Y:S02]  /*4890*/  MUFU.EX2 R5, R51 ;  /* 0x0000003300057308 */ /* 0x0008e40000000800 */
[----:B------:R-:W-:Y:S01]  /*48a0*/  VIADD R43, R206, 0x78dde6e4 ;  /* 0x78dde6e4ce2b7836 */ /* 0x000fe20000000000 */
[----:B------:R-:W-:Y:S01]  /*48b0*/  LOP3.LUT R60, R61, R170, R65, 0x96, !PT ;  /* 0x000000aa3d3c7212 */ /* 0x000fe200078e9641 */
[----:B------:R-:W-:Y:S04]  /*48c0*/  IMAD.WIDE.U32 R172, R42, -0x326172a9, RZ ;  /* 0xcd9e8d572aac7825 */ /* 0x000fe800078e00ff */
[----:B--2---:R-:W-:Y:S01]  /*48d0*/  FFMA.FTZ R40, R24, UR15, -R39 ;  /* 0x0000000f18287c23 */ /* 0x004fe20008010827 */
[----:B------:R-:W-:Y:S01]  /*48e0*/  IMAD.WIDE.U32 R62, R62, -0x326172a9, RZ ;  /* 0xcd9e8d573e3e7825 */ /* 0x000fe200078e00ff */
[----:B------:R-:W-:Y:S01]  /*48f0*/  LOP3.LUT R58, R43, R58, R173, 0x96, !PT ;  /* 0x0000003a2b3a7212 */ /* 0x000fe200078e96ad */
[----:B------:R-:W-:Y:S02]  /*4900*/  MUFU.EX2 R17, R38 ;  /* 0x0000002600117308 */ /* 0x000fe40000000800 */
[----:B------:R-:W-:Y:S02]  /*4910*/  VIADD R45, R206, 0x1715609d ;  /* 0x1715609dce2d7836 */ /* 0x000fe40000000000 */
[----:B------:R-:W-:Y:S03]  /*4920*/  IMAD.WIDE.U32 R60, R60, -0x326172a9, RZ ;  /* 0xcd9e8d573c3c7825 */ /* 0x000fe600078e00ff */
[----:B------:R-:W-:Y:S01]  /*4930*/  LOP3.LUT R42, R45, R172, R63, 0x96, !PT ;  /* 0x000000ac2d2a7212 */ /* 0x000fe200078e963f */
[----:B------:R-:W-:Y:S04]  /*4940*/  IMAD.WIDE.U32 R172, R59, -0x326172a9, RZ ;  /* 0xcd9e8d573bac7825 */ /* 0x000fe800078e00ff */
[--C-:B----4-:R-:W-:Y:S01]  /*4950*/  FFMA.FTZ R51, R27, UR15, -R47.reuse ;  /* 0x0000000f1b337c23 */ /* 0x110fe2000801082f */
[----:B------:R-:W-:Y:S01]  /*4960*/  MUFU.EX2 R21, R56 ;  /* 0x0000003800157308 */ /* 0x000fe20000000800 */
[----:B------:R-:W-:Y:S01]  /*4970*/  FFMA.FTZ R47, R31, UR15, -R47 ;  /* 0x0000000f1f2f7c23 */ /* 0x000fe2000801082f */
[----:B------:R-:W-:Y:S01]  /*4980*/  VIADD R44, R207, 0xa9066899 ;  /* 0xa9066899cf2c7836 */ /* 0x000fe20000000000 */
[----:B------:R-:W-:Y:S01]  /*4990*/  LOP3.LUT R66, R43, R66, R173, 0x96, !PT ;  /* 0x000000422b427212 */ /* 0x000fe200078e96ad */
[----:B------:R-:W-:Y:S01]  /*49a0*/  IMAD.WIDE.U32 R58, R58, -0x2daee0ad, RZ ;  /* 0xd2511f533a3a7825 */ /* 0x000fe200078e00ff */
[----:B------:R-:W-:Y:S03]  /*49b0*/  LOP3.LUT R49, R45, R172, R61, 0x96, !PT ;  /* 0x000000ac2d317212 */ /* 0x000fe600078e963d */
[----:B------:R-:W-:Y:S01]  /*49c0*/  IMAD.WIDE.U32 R170, R42, -0x2daee0ad, RZ ;  /* 0xd2511f532aaa7825 */ /* 0x000fe200078e00ff */
[----:B------:R-:W-:Y:S01]  /*49d0*/  LOP3.LUT R45, R44, R168, R59, 0x96, !PT ;  /* 0x000000a82c2d7212 */ /* 0x000fe200078e963b */
[----:B------:R-:W-:Y:S02]  /*49e0*/  MUFU.EX2 R27, R57 ;  /* 0x00000039001b7308 */ /* 0x000fe40000000800 */
[----:B------:R-:W-:Y:S01]  /*49f0*/  IMAD.WIDE.U32 R168, R66, -0x2daee0ad, RZ ;  /* 0xd2511f5342a87825 */ /* 0x000fe200078e00ff */
[C---:B------:R-:W-:Y:S03]  /*4a00*/  PRMT R59, R170.reuse, 0x7770, RZ ;  /* 0x00007770aa3b7816 */ /* 0x040fe600000000ff */
[----:B------:R-:W-:Y:S01]  /*4a10*/  VIADD R42, R207, 0x646e171e ;  /* 0x646e171ecf2a7836 */ /* 0x000fe20000000000 */
[----:B------:R-:W-:Y:S01]  /*4a20*/  ISETP.LE.U32.AND P0, PT, R59, UR14, PT ;  /* 0x0000000e3b007c0c */ /* 0x000fe2000bf03070 */
[----:B------:R-:W-:Y:S01]  /*4a30*/  IMAD.WIDE.U32 R66, R49, -0x2daee0ad, RZ ;  /* 0xd2511f5331427825 */ /* 0x000fe200078e00ff */
[----:B------:R-:W-:Y:S01]  /*4a40*/  PRMT R49, R170, 0x7773, RZ ;  /* 0x00007773aa317816 */ /* 0x000fe200000000ff */
[----:B------:R2:W4:Y:S01]  /*4a50*/  MUFU.EX2 R23, R41 ;  /* 0x0000002900177308 */ /* 0x0005220000000800 */
[----:B------:R-:W-:Y:S02]  /*4a60*/  LOP3.LUT R43, R42, R58, R171, 0x96, !PT ;  /* 0x0000003a2a2b7212 */ /* 0x000fe400078e96ab */
[----:B------:R-:W-:Y:S02]  /*4a70*/  PRMT R58, R170, 0x7771, RZ ;  /* 0x00007771aa3a7816 */ /* 0x000fe400000000ff */
[----:B------:R-:W-:Y:S02]  /*4a80*/  ISETP.GT.U32.AND P3, PT, R49, UR14, PT ;  /* 0x0000000e31007c0c */ /* 0x000fe4000bf64070 */
[----:B------:R-:W-:Y:S03]  /*4a90*/  LOP3.LUT R61, R43, 0xff, RZ, 0xc0, !PT ;  /* 0x000000ff2b3d7812 */ /* 0x000fe600078ec0ff */
[----:B------:R4:W-:Y:S01]  /*4aa0*/  MUFU.EX2 R12, R46 ;  /* 0x0000002e000c7308 */ /* 0x0009e20000000800 */
[----:B------:R-:W-:Y:S01]  /*4ab0*/  LOP3.LUT R44, R44, R64, R169, 0x96, !PT ;  /* 0x000000402c2c7212 */ /* 0x000fe200078e96a9 */
[----:B------:R-:W-:Y:S01]  /*4ac0*/  IMAD.WIDE.U32 R64, R45, -0x326172a9, RZ ;  /* 0xcd9e8d572d407825 */ /* 0x000fe200078e00ff */
[----:B------:R-:W-:Y:S02]  /*4ad0*/  ISETP.GT.U32.AND P6, PT, R58, UR14, PT ;  /* 0x0000000e3a007c0c */ /* 0x000fe4000bfc4070 */
[----:B------:R-:W-:Y:S01]  /*4ae0*/  PRMT R59, R66, 0x7770, RZ ;  /* 0x00007770423b7816 */ /* 0x000fe200000000ff */
[----:B-1----:R-:W-:Y:S01]  /*4af0*/  @!P0 FADD.FTZ R250, -R250, -RZ ;  /* 0x800000fffafa8221 */ /* 0x002fe20000010100 */
[----:B------:R-:W-:Y:S01]  /*4b00*/  PRMT R58, R66, 0x7771, RZ ;  /* 0x00007771423a7816 */ /* 0x000fe200000000ff */
[----:B------:R-:W-:Y:S01]  /*4b10*/  VIADD R45, R206, 0xb54cda56 ;  /* 0xb54cda56ce2d7836 */ /* 0x000fe20000000000 */
[----:B------:R-:W-:Y:S01]  /*4b20*/  ISETP.LE.U32.AND P4, PT, R61, UR14, PT ;  /* 0x0000000e3d007c0c */ /* 0x000fe2000bf83070 */
[----:B------:R-:W-:Y:S01]  /*4b30*/  @P3 FADD.FTZ R33, -R33, -RZ ;  /* 0x800000ff21213221 */ /* 0x000fe20000010100 */
[----:B------:R-:W-:Y:S01]  /*4b40*/  SHF.R.U32.HI R49, RZ, 0x18, R43 ;  /* 0x00000018ff317819 */ /* 0x000fe2000001162b */
[----:B------:R1:W-:Y:S01]  /*4b50*/  MUFU.EX2 R20, R36 ;  /* 0x0000002400147308 */ /* 0x0003e20000000800 */
[----:B------:R-:W-:Y:S01]  /*4b60*/  ISETP.LE.U32.AND P2, PT, R59, UR14, PT ;  /* 0x0000000e3b007c0c */ /* 0x000fe2000bf43070 */
[--C-:B--2---:R-:W-:Y:S01]  /*4b70*/  FFMA.FTZ R41, R9, UR15, -R39.reuse ;  /* 0x0000000f09297c23 */ /* 0x104fe20008010827 */
[----:B------:R-:W-:Y:S01]  /*4b80*/  ISETP.GT.U32.AND P0, PT, R58, UR14, PT ;  /* 0x0000000e3a007c0c */ /* 0x000fe2000bf04070 */
[----:B------:R-:W-:Y:S01]  /*4b90*/  FFMA.FTZ R39, R25, UR15, -R39 ;  /* 0x0000000f19277c23 */ /* 0x000fe20008010827 */
[----:B------:R-:W-:Y:S02]  /*4ba0*/  PRMT R59, R64, 0x7770, RZ ;  /* 0x00007770403b7816 */ /* 0x000fe400000000ff */
[----:B------:R-:W-:Y:S03]  /*4bb0*/  ISETP.LE.U32.AND P1, PT, R49, UR14, PT ;  /* 0x0000000e31007c0c */ /* 0x000fe6000bf23070 */
[----:B------:R-:W2:Y:S01]  /*4bc0*/  MUFU.EX2 R29, R52 ;  /* 0x00000034001d7308 */ /* 0x000ea20000000800 */
[----:B------:R-:W-:Y:S01]  /*4bd0*/  ISETP.LE.U32.AND P3, PT, R59, UR14, PT ;  /* 0x0000000e3b007c0c */ /* 0x000fe2000bf63070 */
[----:B------:R-:W-:Y:S01]  /*4be0*/  @!P4 FADD.FTZ R34, -R34, -RZ ;  /* 0x800000ff2222c221 */ /* 0x000fe20000010100 */
[----:B------:R-:W-:Y:S02]  /*4bf0*/  PRMT R38, R43, 0x7632, R38 ;  /* 0x000076322b267816 */ /* 0x000fe40000000026 */
[----:B------:R-:W-:Y:S01]  /*4c00*/  PRMT R57, R64, 0x7771, RZ ;  /* 0x0000777140397816 */ /* 0x000fe200000000ff */
[----:B---3--:R-:W-:Y:S01]  /*4c10*/  @!P2 FADD.FTZ R6, -R6, -RZ ;  /* 0x800000ff0606a221 */ /* 0x008fe20000010100 */
[----:B------:R-:W-:Y:S01]  /*4c20*/  PRMT R49, R64, 0x7773, RZ ;  /* 0x0000777340317816 */ /* 0x000fe200000000ff */
[----:B------:R-:W-:Y:S01]  /*4c30*/  @P0 FADD.FTZ R5, -R5, -RZ ;  /* 0x800000ff05050221 */ /* 0x000fe20000010100 */
[----:B------:R-:W-:Y:S01]  /*4c40*/  LOP3.LUT R38, R38, 0xff, RZ, 0xc0, !PT ;  /* 0x000000ff26267812 */ /* 0x000fe200078ec0ff */
[----:B------:R-:W3:Y:S01]  /*4c50*/  MUFU.EX2 R31, R53 ;  /* 0x00000035001f7308 */ /* 0x000ee20000000800 */
[----:B------:R-:W-:Y:S01]  /*4c60*/  LOP3.LUT R62, R45, R62, R65, 0x96, !PT ;  /* 0x0000003e2d3e7212 */ /* 0x000fe200078e9641 */
[----:B----4-:R-:W-:Y:S01]  /*4c70*/  @!P1 FADD.FTZ R23, -R23, -RZ ;  /* 0x800000ff17179221 */ /* 0x010fe20000010100 */
[----:B------:R-:W-:Y:S01]  /*4c80*/  ISETP.GT.U32.AND P4, PT, R57, UR14, PT ;  /* 0x0000000e39007c0c */ /* 0x000fe2000bf84070 */
[----:B------:R-:W-:Y:S01]  /*4c90*/  @!P3 FADD.FTZ R7, -R7, -RZ ;  /* 0x800000ff0707b221 */ /* 0x000fe20000010100 */
[----:B------:R-:W-:Y:S01]  /*4ca0*/  PRMT R56, R64, 0x7772, RZ ;  /* 0x0000777240387816 */ /* 0x000fe200000000ff */
[----:B------:R-:W-:Y:S01]  /*4cb0*/  IMAD.WIDE.U32 R64, R44, -0x326172a9, RZ ;  /* 0xcd9e8d572c407825 */ /* 0x000fe200078e00ff */
[----:B------:R-:W-:Y:S03]  /*4cc0*/  ISETP.GT.U32.AND P2, PT, R49, UR14, PT ;  /* 0x0000000e31007c0c */ /* 0x000fe6000bf44070 */
[----:B------:R4:W-:Y:S01]  /*4cd0*/  MUFU.EX2 R24, R37 ;  /* 0x0000002500187308 */ /* 0x0009e20000000800 */
[----:B------:R-:W-:Y:S02]  /*4ce0*/  ISETP.LE.U32.AND P0, PT, R38, UR14, PT ;  /* 0x0000000e26007c0c */ /* 0x000fe4000bf03070 */
[----:B------:R-:W-:Y:S02]  /*4cf0*/  SHF.R.U32.HI R49, RZ, 0x18, R62 ;  /* 0x00000018ff317819 */ /* 0x000fe4000001163e */
[----:B------:R-:W-:Y:S02]  /*4d00*/  ISETP.GT.U32.AND P1, PT, R56, UR14, PT ;  /* 0x0000000e38007c0c */ /* 0x000fe4000bf24070 */
[----:B------:R-:W-:Y:S01]  /*4d10*/  ISETP.LE.U32.AND P3, PT, R49, UR14, PT ;  /* 0x0000000e31007c0c */ /* 0x000fe2000bf63070 */
[----:B------:R-:W-:Y:S01]  /*4d20*/  @P4 FADD.FTZ R14, -R14, -RZ ;  /* 0x800000ff0e0e4221 */ /* 0x000fe20000010100 */
[----:B------:R-:W-:Y:S01]  /*4d30*/  LOP3.LUT R46, R62, 0xff, RZ, 0xc0, !PT ;  /* 0x000000ff3e2e7812 */ /* 0x000fe200078ec0ff */
[----:B------:R-:W4:Y:S01]  /*4d40*/  MUFU.EX2 R35, R55 ;  /* 0x0000003700237308 */ /* 0x000f220000000800 */
[----:B------:R-:W-:Y:S01]  /*4d50*/  PRMT R38, R64, 0x7771, RZ ;  /* 0x0000777140267816 */ /* 0x000fe200000000ff */
[----:B------:R-:W-:Y:S01]  /*4d60*/  @P2 FADD.FTZ R30, -R30, -RZ ;  /* 0x800000ff1e1e2221 */ /* 0x000fe20000010100 */
[----:B------:R-:W-:Y:S01]  /*4d70*/  ISETP.LE.U32.AND P4, PT, R46, UR14, PT ;  /* 0x0000000e2e007c0c */ /* 0x000fe2000bf83070 */
[----:B------:R-:W-:Y:S01]  /*4d80*/  @!P0 FADD.FTZ R26, -R26, -RZ ;  /* 0x800000ff1a1a8221 */ /* 0x000fe20000010100 */
[----:B------:R-:W-:Y:S02]  /*4d90*/  PRMT R44, R64, 0x7770, RZ ;  /* 0x00007770402c7816 */ /* 0x000fe400000000ff */
[----:B------:R-:W-:Y:S01]  /*4da0*/  ISETP.GT.U32.AND P0, PT, R38, UR14, PT ;  /* 0x0000000e26007c0c */ /* 0x000fe2000bf04070 */
[----:B------:R-:W-:Y:S01]  /*4db0*/  @P1 FADD.FTZ R19, -R19, -RZ ;  /* 0x800000ff13131221 */ /* 0x000fe20000010100 */
[----:B-1----:R-:W-:Y:S01]  /*4dc0*/  PRMT R36, R64, 0x7772, RZ ;  /* 0x0000777240247816 */ /* 0x002fe200000000ff */
[----:B------:R-:W-:Y:S01]  /*4dd0*/  @!P3 FADD.FTZ R16, -R16, -RZ ;  /* 0x800000ff1010b221 */ /* 0x000fe20000010100 */
[----:B------:R-:W-:Y:S01]  /*4de0*/  ISETP.LE.U32.AND P1, PT, R44, UR14, PT ;  /* 0x0000000e2c007c0c */ /* 0x000fe2000bf23070 */
[----:B------:R-:W-:Y:S01]  /*4df0*/  MUFU.EX2 R252, R252 ;  /* 0x000000fc00fc7308 */ /* 0x000fe20000000800 */
[----:B------:R-:W-:Y:S02]  /*4e00*/  ISETP.GT.U32.AND P3, PT, R36, UR14, PT ;  /* 0x0000000e24007c0c */ /* 0x000fe4000bf64070 */
[----:B------:R-:W-:Y:S01]  /*4e10*/  LOP3.LUT R43, R43, 0xffff, RZ, 0xc0, !PT ;  /* 0x0000ffff2b2b7812 */ /* 0x000fe200078ec0ff */
[----:B------:R-:W-:Y:S01]  /*4e20*/  @!P4 FADD.FTZ R28, -R28, -RZ ;  /* 0x800000ff1c1cc221 */ /* 0x000fe20000010100 */
[----:B------:R-:W-:Y:S02]  /*4e30*/  PRMT R36, R62, 0x7632, R36 ;  /* 0x000076323e247816 */ /* 0x000fe40000000024 */
[----:B------:R-:W-:Y:S01]  /*4e40*/  PRMT R64, R64, 0x7773, RZ ;  /* 0x0000777340407816 */ /* 0x000fe200000000ff */
[----:B--2---:R-:W-:Y:S01]  /*4e50*/  @P0 FADD.FTZ R29, -R29, -RZ ;  /* 0x800000ff1d1d0221 */ /* 0x004fe20000010100 */
[----:B------:R-:W-:Y:S01]  /*4e60*/  SHF.R.U32.HI R43, RZ, 0x8, R43 ;  /* 0x00000008ff2b7819 */ /* 0x000fe2000001162b */
[----:B------:R-:W-:Y:S01]  /*4e70*/  MUFU.EX2 R4, R54 ;  /* 0x0000003600047308 */ /* 0x000fe20000000800 */
[----:B------:R-:W-:Y:S01]  /*4e80*/  LOP3.LUT R36, R36, 0xff, RZ, 0xc0, !PT ;  /* 0x000000ff24247812 */ /* 0x000fe200078ec0ff */
[----:B---3--:R-:W-:Y:S01]  /*4e90*/  @!P1 FADD.FTZ R31, -R31, -RZ ;  /* 0x800000ff1f1f9221 */ /* 0x008fe20000010100 */
[----:B------:R-:W-:Y:S01]  /*4ea0*/  ISETP.GT.U32.AND P4, PT, R64, UR14, PT ;  /* 0x0000000e40007c0c */ /* 0x000fe2000bf84070 */
[----:B------:R-:W-:Y:S01]  /*4eb0*/  @P3 FADD.FTZ R27, -R27, -RZ ;  /* 0x800000ff1b1b3221 */ /* 0x000fe20000010100 */
[----:B------:R-:W-:Y:S02]  /*4ec0*/  LOP3.LUT R45, R45, R60, R65, 0x96, !PT ;  /* 0x0000003c2d2d7212 */ /* 0x000fe400078e9641 */
[----:B------:R-:W-:Y:S03]  /*4ed0*/  LOP3.LUT R43, R43, 0xffff, RZ, 0xc0, !PT ;  /* 0x0000ffff2b2b7812 */ /* 0x000fe600078ec0ff */
[----:B------:R-:W-:Y:S01]  /*4ee0*/  MUFU.EX2 R8, R41 ;  /* 0x0000002900087308 */ /* 0x000fe20000000800 */
[----:B------:R-:W-:Y:S02]  /*4ef0*/  ISETP.LE.U32.AND P0, PT, R36, UR14, PT ;  /* 0x0000000e24007c0c */ /* 0x000fe4000bf03070 */
[----:B------:R-:W-:Y:S02]  /*4f00*/  ISETP.LE.U32.AND P1, PT, R43, UR14, PT ;  /* 0x0000000e2b007c0c */ /* 0x000fe4000bf23070 */
[----:B----4-:R-:W-:Y:S02]  /*4f10*/  LOP3.LUT R37, R45, 0xff, RZ, 0xc0, !PT ;  /* 0x000000ff2d257812 */ /* 0x010fe400078ec0ff */
[----:B------:R-:W-:Y:S01]  /*4f20*/  LOP3.LUT R62, R62, 0xffff, RZ, 0xc0, !PT ;  /* 0x0000ffff3e3e7812 */ /* 0x000fe200078ec0ff */
[----:B------:R-:W-:Y:S01]  /*4f30*/  @P4 FADD.FTZ R21, -R21, -RZ ;  /* 0x800000ff15154221 */ /* 0x000fe20000010100 */
[----:B------:R-:W-:Y:S01]  /*4f40*/  ISETP.LE.U32.AND P3, PT, R37, UR14, PT ;  /* 0x0000000e25007c0c */ /* 0x000fe2000bf63070 */
[----:B------:R-:W-:Y:S01]  /*4f50*/  MUFU.EX2 R18, R48 ;  /* 0x0000003000127308 */ /* 0x000fe20000000800 */
[----:B------:R-:W-:Y:S02]  /*4f60*/  SHF.R.U32.HI R36, RZ, 0x18, R45 ;  /* 0x00000018ff247819 */ /* 0x000fe4000001162d */
[----:B------:R-:W-:Y:S01]  /*4f70*/  SHF.R.U32.HI R62, RZ, 0x8, R62 ;  /* 0x00000008ff3e7819 */ /* 0x000fe2000001163e */
[----:B------:R-:W-:Y:S01]  /*4f80*/  @!P0 FADD.FTZ R20, -R20, -RZ ;  /* 0x800000ff14148221 */ /* 0x000fe20000010100 */
[----:B------:R-:W-:Y:S01]  /*4f90*/  ISETP.LE.U32.AND P4, PT, R36, UR14, PT ;  /* 0x0000000e24007c0c */ /* 0x000fe2000bf83070 */
[----:B------:R-:W-:Y:S01]  /*4fa0*/  @!P1 FADD.FTZ R17, -R17, -RZ ;  /* 0x800000ff11119221 */ /* 0x000fe20000010100 */
[----:B------:R-:W-:Y:S03]  /*4fb0*/  LOP3.LUT R62, R62, 0xffff, RZ, 0xc0, !PT ;  /* 0x0000ffff3e3e7812 */ /* 0x000fe600078ec0ff */
[----:B------:R-:W-:Y:S01]  /*4fc0*/  MUFU.EX2 R22, R40 ;  /* 0x0000002800167308 */ /* 0x000fe20000000800 */
[C---:B------:R-:W-:Y:S02]  /*4fd0*/  PRMT R36, R45.reuse, 0x7632, R36 ;  /* 0x000076322d247816 */ /* 0x040fe40000000024 */
[----:B------:R-:W-:Y:S01]  /*4fe0*/  LOP3.LUT R45, R45, 0xffff, RZ, 0xc0, !PT ;  /* 0x0000ffff2d2d7812 */ /* 0x000fe200078ec0ff */
[----:B------:R-:W-:Y:S01]  /*4ff0*/  @!P3 FADD.FTZ R12, -R12, -RZ ;  /* 0x800000ff0c0cb221 */ /* 0x000fe20000010100 */
[----:B------:R-:W-:Y:S02]  /*5000*/  PRMT R53, R170, 0x7772, RZ ;  /* 0x00007772aa357816 */ /* 0x000fe400000000ff */
[----:B------:R-:W-:Y:S03]  /*5010*/  ISETP.LE.U32.AND P1, PT, R62, UR14, PT ;  /* 0x0000000e3e007c0c */ /* 0x000fe6000bf23070 */
[----:B------:R-:W1:Y:S01]  /*5020*/  MUFU.EX2 R251, R251 ;  /* 0x000000fb00fb7308 */ /* 0x000e620000000800 */
[----:B------:R-:W-:Y:S01]  /*5030*/  LOP3.LUT R36, R36, 0xff, RZ, 0xc0, !PT ;  /* 0x000000ff24247812 */ /* 0x000fe200078ec0ff */
[----:B------:R-:W-:Y:S01]  /*5040*/  @!P4 FADD.FTZ R35, -R35, -RZ ;  /* 0x800000ff2323c221 */ /* 0x000fe20000010100 */
[----:B------:R-:W-:Y:S02]  /*5050*/  F2FP.RELU.F16.F32.PACK_AB R38, R16, R20 ;  /* 0x000000141026723e */ /* 0x000fe400000008ff */
[----:B------:R-:W-:Y:S02]  /*5060*/  SHF.R.U32.HI R45, RZ, 0x8, R45 ;  /* 0x00000008ff2d7819 */ /* 0x000fe4000001162d */
[----:B------:R-:W-:Y:S01]  /*5070*/  LOP3.LUT R42, R42, R168, R67, 0x96, !PT ;  /* 0x000000a82a2a7212 */ /* 0x000fe200078e9643 */
[----:B------:R2:W-:Y:S01]  /*5080*/  STS [R211+0x400], R38 ;  /* 0x00040026d3007388 */ /* 0x0005e20000000800 */
[----:B------:R-:W-:Y:S01]  /*5090*/  ISETP.GT.U32.AND P5, PT, R53, UR14, PT ;  /* 0x0000000e35007c0c */ /* 0x000fe2000bfa4070 */
[----:B------:R-:W3:Y:S01]  /*50a0*/  MUFU.EX2 R13, R51 ;  /* 0x00000033000d7308 */ /* 0x000ee20000000800 */
[----:B------:R-:W-:Y:S01]  /*50b0*/  ISETP.LE.U32.AND P3, PT, R36, UR14, PT ;  /* 0x0000000e24007c0c */ /* 0x000fe2000bf63070 */
[----:B------:R-:W-:Y:S01]  /*50c0*/  @!P1 FADD.FTZ R24, -R24, -RZ ;  /* 0x800000ff18189221 */ /* 0x000fe20000010100 */
[----:B------:R-:W-:Y:S02]  /*50d0*/  LOP3.LUT R36, R45, 0xffff, RZ, 0xc0, !PT ;  /* 0x0000ffff2d247812 */ /* 0x000fe400078ec0ff */
[--C-:B------:R-:W-:Y:S02]  /*50e0*/  SHF.R.U32.HI R37, RZ, 0x18, R42.reuse ;  /* 0x00000018ff257819 */ /* 0x100fe4000001162a */
[----:B------:R-:W-:Y:S01]  /*50f0*/  ISETP.LE.U32.AND P4, PT, R36, UR14, PT ;  /* 0x0000000e24007c0c */ /* 0x000fe2000bf83070 */
[----:B------:R-:W-:Y:S01]  /*5100*/  IMAD.MOV.U32 R36, RZ, RZ, 0x10 ;  /* 0x00000010ff247424 */ /* 0x000fe200078e00ff */
[----:B------:R-:W-:Y:S01]  /*5110*/  ISETP.LE.U32.AND P0, PT, R37, UR14, PT ;  /* 0x0000000e25007c0c */ /* 0x000fe2000bf03070 */
[----:B-1----:R-:W-:Y:S01]  /*5120*/  @P6 FADD.FTZ R251, -R251, -RZ ;  /* 0x800000fffbfb6221 */ /* 0x002fe20000010100 */
[----:B------:R-:W-:Y:S01]  /*5130*/  LOP3.LUT R46, R42, 0xff, RZ, 0xc0, !PT ;  /* 0x000000ff2a2e7812 */ /* 0x000fe200078ec0ff */
[----:B------:R-:W-:Y:S01]  /*5140*/  @P5 FADD.FTZ R252, -R252, -RZ ;  /* 0x800000fffcfc5221 */ /* 0x000fe20000010100 */
[----:B------:R-:W-:Y:S01]  /*5150*/  LOP3.LUT R37, R42, 0xffff, RZ, 0xc0, !PT ;  /* 0x0000ffff2a257812 */ /* 0x000fe200078ec0ff */
[----:B------:R-:W-:Y:S01]  /*5160*/  @!P3 FADD.FTZ R4, -R4, -RZ ;  /* 0x800000ff0404b221 */ /* 0x000fe20000010100 */
[----:B------:R-:W-:Y:S01]  /*5170*/  PRMT R52, R66, 0x7773, RZ ;  /* 0x0000777342347816 */ /* 0x000fe200000000ff */
[----:B------:R-:W-:Y:S01]  /*5180*/  MUFU.EX2 R15, R39 ;  /* 0x00000027000f7308 */ /* 0x000fe20000000800 */
[----:B------:R-:W-:Y:S02]  /*5190*/  PRMT R42, R42, 0x7632, R42 ;  /* 0x000076322a2a7816 */ /* 0x000fe4000000002a */
[----:B------:R-:W-:Y:S01]  /*51a0*/  LOP3.LUT P1, RZ, R201, 0x4, RZ, 0xc0, !PT ;  /* 0x00000004c9ff7812 */ /* 0x000fe2000782c0ff */
[----:B------:R-:W-:Y:S01]  /*51b0*/  @!P4 FADD.FTZ R8, -R8, -RZ ;  /* 0x800000ff0808c221 */ /* 0x000fe20000010100 */
[----:B------:R-:W-:Y:S01]  /*51c0*/  ISETP.GT.U32.AND P5, PT, R52, UR14, PT ;  /* 0x0000000e34007c0c */ /* 0x000fe2000bfa4070 */
[----:B---3--:R-:W-:Y:S01]  /*51d0*/  @!P0 FADD.FTZ R13, -R13, -RZ ;  /* 0x800000ff0d0d8221 */ /* 0x008fe20000010100 */
[----:B------:R-:W-:Y:S03]  /*51e0*/  LOP3.LUT R42, R42, 0xff, RZ, 0xc0, !PT ;  /* 0x000000ff2a2a7812 */ /* 0x000fe600078ec0ff */
[----:B------:R-:W-:Y:S01]  /*51f0*/  MUFU.EX2 R11, R50 ;  /* 0x00000032000b7308 */ /* 0x000fe20000000800 */
[----:B------:R-:W-:Y:S02]  /*5200*/  SEL R36, R36, 0xfffffff0, !P1 ;  /* 0xfffffff024247807 */ /* 0x000fe40004800000 */
[----:B------:R-:W-:Y:S02]  /*5210*/  F2FP.RELU.F16.F32.PACK_AB R52, R24, R28 ;  /* 0x0000001c1834723e */ /* 0x000fe400000008ff */
[----:B------:R-:W-:Y:S01]  /*5220*/  ISETP.LE.U32.AND P3, PT, R42, UR14, PT ;  /* 0x0000000e2a007c0c */ /* 0x000fe2000bf63070 */
[--C-:B------:R-:W-:Y:S01]  /*5230*/  IMAD.IADD R9, R211, 0x1, R36.reuse ;  /* 0x00000001d3097824 */ /* 0x100fe200078e0224 */
[----:B------:R-:W-:Y:S01]  /*5240*/  F2FP.RELU.F16.F32.PACK_AB R44, R14, R7 ;  /* 0x000000070e2c723e */ /* 0x000fe200000008ff */
[----:B------:R-:W-:Y:S01]  /*5250*/  STS [R211], R52 ;  /* 0x00000034d3007388 */ /* 0x000fe20000000800 */
[----:B------:R-:W-:Y:S01]  /*5260*/  F2FP.RELU.F16.F32.PACK_AB R42, R30, R19 ;  /* 0x000000131e2a723e */ /* 0x000fe200000008ff */
[----:B------:R-:W-:Y:S01]  /*5270*/  IMAD.IADD R25, R214, 0x1, R36 ;  /* 0x00000001d6197824 */ /* 0x000fe200078e0224 */
[----:B------:R-:W-:Y:S01]  /*5280*/  ISETP.LE.U32.AND P2, PT, R46, UR14, PT ;  /* 0x0000000e2e007c0c */ /* 0x000fe2000bf43070 */
[----:B------:R-:W-:Y:S01]  /*5290*/  STS [R9], R44 ;  /* 0x0000002c09007388 */ /* 0x000fe20000000800 */
[----:B------:R-:W-:Y:S01]  /*52a0*/  SHF.R.U32.HI R37, RZ, 0x8, R37 ;  /* 0x00000008ff257819 */ /* 0x000fe20000011625 */
[----:B------:R-:W1:Y:S01]  /*52b0*/  MUFU.EX2 R10, R47 ;  /* 0x0000002f000a7308 */ /* 0x000e620000000800 */
[----:B------:R-:W-:Y:S01]  /*52c0*/  F2FP.RELU.F16.F32.PACK_AB R48, R8, R12 ;  /* 0x0000000c0830723e */ /* 0x000fe200000008ff */
[----:B------:R-:W-:Y:S01]  /*52d0*/  STS [R9+0x400], R42 ;  /* 0x0004002a09007388 */ /* 0x000fe20000000800 */
[----:B------:R-:W-:Y:S01]  /*52e0*/  F2FP.RELU.F16.F32.PACK_AB R46, R35, R4 ;  /* 0x00000004232e723e */ /* 0x000fe200000008ff */
[----:B------:R-:W-:Y:S01]  /*52f0*/  @!P3 FADD.FTZ R18, -R18, -RZ ;  /* 0x800000ff1212b221 */ /* 0x000fe20000010100 */
[----:B------:R-:W-:Y:S01]  /*5300*/  LOP3.LUT R37, R37, 0xffff, RZ, 0xc0, !PT ;  /* 0x0000ffff25257812 */ /* 0x000fe200078ec0ff */
[----:B------:R-:W-:Y:S01]  /*5310*/  STS [R211+0x1000], R48 ;  /* 0x00100030d3007388 */ /* 0x000fe20000000800 */
[----:B------:R-:W-:Y:S02]  /*5320*/  F2FP.RELU.F16.F32.PACK_AB R40, R29, R31 ;  /* 0x0000001f1d28723e */ /* 0x000fe400000008ff */
[----:B--2---:R-:W-:Y:S01]  /*5330*/  F2FP.RELU.F16.F32.PACK_AB R38, R21, R27 ;  /* 0x0000001b1526723e */ /* 0x004fe200000008ff */
[----:B------:R-:W-:Y:S01]  /*5340*/  STS [R211+0x1400], R46 ;  /* 0x0014002ed3007388 */ /* 0x000fe20000000800 */
[----:B------:R-:W-:Y:S01]  /*5350*/  ISETP.LE.U32.AND P4, PT, R37, UR14, PT ;  /* 0x0000000e25007c0c */ /* 0x000fe2000bf83070 */
[----:B------:R-:W-:Y:S01]  /*5360*/  @!P2 FADD.FTZ R22, -R22, -RZ ;  /* 0x800000ff1616a221 */ /* 0x000fe20000010100 */
[----:B------:R-:W-:Y:S01]  /*5370*/  F2FP.RELU.F16.F32.PACK_AB R37, R17, R34 ;  /* 0x000000221125723e */ /* 0x000fe200000008ff */
[----:B------:R2:W-:Y:S01]  /*5380*/  STS [R9+0x1000], R40 ;  /* 0x0010002809007388 */ /* 0x0005e20000000800 */
[----:B------:R-:W-:Y:S02]  /*5390*/  F2FP.RELU.F16.F32.PACK_AB R41, R23, R26 ;  /* 0x0000001a1729723e */ /* 0x000fe400000008ff */
[----:B------:R-:W-:Y:S01]  /*53a0*/  F2FP.RELU.F16.F32.PACK_AB R36, R251, R250 ;  /* 0x000000fafb24723e */ /* 0x000fe200000008ff */
[----:B------:R3:W-:Y:S01]  /*53b0*/  STS [R9+0x1400], R38 ;  /* 0x0014002609007388 */ /* 0x0007e20000000800 */
[----:B------:R-:W-:Y:S01]  /*53c0*/  PRMT R53, R66, 0x7772, RZ ;  /* 0x0000777242357816 */ /* 0x000fe200000000ff */
[----:B-1----:R-:W-:Y:S01]  /*53d0*/  @P5 FADD.FTZ R10, -R10, -RZ ;  /* 0x800000ff0a0a5221 */ /* 0x002fe20000010100 */
[----:B------:R-:W-:Y:S01]  /*53e0*/  SEL R203, R202, 0xffffffe0, !P1 ;  /* 0xffffffe0cacb7807 */ /* 0x000fe20004800000 */
[----:B------:R1:W-:Y:S01]  /*53f0*/  STS [R214], R37 ;  /* 0x00000025d6007388 */ /* 0x0003e20000000800 */
[----:B------:R-:W-:Y:S01]  /*5400*/  ISETP.GT.U32.AND P6, PT, R53, UR14, PT ;  /* 0x0000000e35007c0c */ /* 0x000fe2000bfc4070 */
[----:B------:R-:W-:Y:S01]  /*5410*/  @!P4 FADD.FTZ R15, -R15, -RZ ;  /* 0x800000ff0f0fc221 */ /* 0x000fe20000010100 */
[----:B------:R-:W-:Y:S01]  /*5420*/  FSETP.GE.FTZ.AND P3, PT, R24, RZ, PT ;  /* 0x000000ff1800720b */ /* 0x000fe20003f76000 */
[----:B------:R-:W-:Y:S01]  /*5430*/  STS [R214+0x400], R41 ;  /* 0x00040029d6007388 */ /* 0x000fe20000000800 */
[--C-:B------:R-:W-:Y:S01]  /*5440*/  IMAD.IADD R204, R199, 0x1, R203.reuse ;  /* 0x00000001c7cc7824 */ /* 0x100fe200078e02cb */
[----:B------:R-:W-:Y:S01]  /*5450*/  FSETP.GE.FTZ.AND P0, PT, R16, RZ, PT ;  /* 0x000000ff1000720b */ /* 0x000fe20003f16000 */
[----:B------:R-:W-:Y:S01]  /*5460*/  IMAD.IADD R200, R196, 0x1, R203 ;  /* 0x00000001c4c87824 */ /* 0x000fe200078e02cb */
[----:B------:R4:W-:Y:S01]  /*5470*/  STS [R25], R36 ;  /* 0x0000002419007388 */ /* 0x0009e20000000800 */
[----:B------:R-:W-:Y:S02]  /*5480*/  F2FP.RELU.F16.F32.PACK_AB R39, R15, R22 ;  /* 0x000000160f27723e */ /* 0x000fe400000008ff */
[----:B------:R-:W-:Y:S02]  /*5490*/  FSETP.GE.FTZ.AND P4, PT, R28, RZ, PT ;  /* 0x000000ff1c00720b */ /* 0x000fe40003f96000 */
[----:B------:R-:W-:Y:S01]  /*54a0*/  FSETP.GE.FTZ.AND P2, PT, R20, RZ, PT ;  /* 0x000000ff1400720b */ /* 0x000fe20003f56000 */
[----:B------:R-:W-:Y:S01]  /*54b0*/  @P6 FADD.FTZ R11, -R11, -RZ ;  /* 0x800000ff0b0b6221 */ /* 0x000fe20000010100 */
[----:B------:R-:W-:Y:S02]  /*54c0*/  FSETP.GE.FTZ.AND P5, PT, R251, RZ, PT ;  /* 0x000000fffb00720b */ /* 0x000fe40003fb6000 */
[----:B--2---:R-:W-:Y:S02]  /*54d0*/  F2FP.RELU.F16.F32.PACK_AB R40, R33, R252 ;  /* 0x000000fc2128723e */ /* 0x004fe400000008ff */
[----:B---3--:R-:W-:Y:S03]  /*54e0*/  F2FP.RELU.F16.F32.PACK_AB R38, R5, R6 ;  /* 0x000000060526723e */ /* 0x008fe600000008ff */
[----:B------:R-:W-:Y:S01]  /*54f0*/  STS [R25+0x400], R40 ;  /* 0x0004002819007388 */ /* 0x000fe20000000800 */
[----:B-1----:R-:W-:Y:S03]  /*5500*/  F2FP.RELU.F16.F32.PACK_AB R37, R13, R18 ;  /* 0x000000120d25723e */ /* 0x002fe600000008ff */
[----:B------:R-:W-:Y:S04]  /*5510*/  STS [R214+0x1000], R39 ;  /* 0x00100027d6007388 */ /* 0x000fe80000000800 */
[----:B------:R-:W-:Y:S01]  /*5520*/  STS [R214+0x1400], R37 ;  /* 0x00140025d6007388 */ /* 0x000fe20000000800 */
[----:B----4-:R-:W-:Y:S03]  /*5530*/  F2FP.RELU.F16.F32.PACK_AB R36, R10, R11 ;  /* 0x0000000b0a24723e */ /* 0x010fe600000008ff */
[----:B------:R-:W-:Y:S04]  /*5540*/  STS [R25+0x1000], R38 ;  /* 0x0010002619007388 */ /* 0x000fe80000000800 */
        /* <DEDUP_REMOVED lines=18> */
[-C--:B------:R-:W-:Y:S08]  /*5670*/  HMMA.16816.F32 R60, R60, R66.reuse, RZ ;  /* 0x000000423c3c723c */ /* 0x080ff000000018ff */
[----:B------:R-:W-:Y:S01]  /*5680*/  HMMA.16816.F32 R64, R164, R66, RZ ;  /* 0x00000042a440723c */ /* 0x000fe200000018ff */
[----:B------:R-:W3:Y:S07]  /*5690*/  LDSM.16.M88.4 R164, [R196+0x8400] ;  /* 0x00840000c4a4783b */ /* 0x000eee0000000200 */
[-C--:B----4-:R-:W-:Y:S08]  /*56a0*/  HMMA.16816.F32 R36, R168, R172.reuse, R36 ;  /* 0x000000aca824723c */ /* 0x090ff00000001824 */
[C---:B-1----:R-:W-:Y:S08]  /*56b0*/  HMMA.16816.F32 R40, R176.reuse, R172, R40 ;  /* 0x000000acb028723c */ /* 0x042ff00000001828 */
[-C--:B------:R-:W-:Y:S08]  /*56c0*/  HMMA.16816.F32 R44, R176, R174.reuse, R44 ;  /* 0x000000aeb02c723c */ /* 0x080ff0000000182c */
[C---:B------:R-:W-:Y:S01]  /*56d0*/  HMMA.16816.F32 R48, R168.reuse, R174, R48 ;  /* 0x000000aea830723c */ /* 0x040fe20000001830 */
[----:B------:R-:W-:Y:S07]  /*56e0*/  LDSM.16.M88.4 R172, [R204+0x7000] ;  /* 0x00700000ccac783b */ /* 0x000fee0000000200 */
[-C--:B--2---:R-:W-:Y:S08]  /*56f0*/  HMMA.16816.F32 R52, R168, R180.reuse, R52 ;  /* 0x000000b4a834723c */ /* 0x084ff00000001834 */
[C---:B------:R-:W-:Y:S08]  /*5700*/  HMMA.16816.F32 R56, R176.reuse, R180, R56 ;  /* 0x000000b4b038723c */ /* 0x040ff00000001838 */
[-C--:B------:R-:W-:Y:S01]  /*5710*/  HMMA.16816.F32 R60, R176, R182.reuse, R60 ;  /* 0x000000b6b03c723c */ /* 0x080fe2000000183c */
[----:B------:R-:W1:Y:S07]  /*5720*/  LDSM.16.M88.4 R176, [R200+0x8000] ;  /* 0x00800000c8b0783b */ /* 0x000e6e0000000200 */
        /* <DEDUP_REMOVED lines=16> */
[C---:B--2---:R-:W-:Y:S08]  /*5830*/  HMMA.16816.F32 R40, R168.reuse, R176, R40 ;  /* 0x000000b0a828723c */ /* 0x044ff00000001828 */
[-C--:B------:R-:W-:Y:S08]  /*5840*/  HMMA.16816.F32 R44, R168, R178.reuse, R44 ;  /* 0x000000b2a82c723c */ /* 0x080ff0000000182c */
[C---:B------:R-:W-:Y:S01]  /*5850*/  HMMA.16816.F32 R48, R172.reuse, R178, R48 ;  /* 0x000000b2ac30723c */ /* 0x040fe20000001830 */
[----:B------:R-:W-:Y:S07]  /*5860*/  LDSM.16.M88.4 R176, [R204+0x8000] ;  /* 0x00800000ccb0783b */ /* 0x000fee0000000200 */
[-C--:B----4-:R-:W-:Y:S08]  /*5870*/  HMMA.16816.F32 R52, R172, R180.reuse, R52 ;  /* 0x000000b4ac34723c */ /* 0x090ff00000001834 */
[C---:B------:R-:W-:Y:S08]  /*5880*/  HMMA.16816.F32 R56, R168.reuse, R180, R56 ;  /* 0x000000b4a838723c */ /* 0x040ff00000001838 */
[-C--:B------:R-:W-:Y:S01]  /*5890*/  HMMA.16816.F32 R60, R168, R182.reuse, R60 ;  /* 0x000000b6a83c723c */ /* 0x080fe2000000183c */
[----:B------:R-:W2:Y:S07]  /*58a0*/  LDSM.16.M88.4 R168, [R196+0xa400] ;  /* 0x00a40000c4a8783b */ /* 0x000eae0000000200 */
[----:B------:R-:W-:Y:S01]  /*58b0*/  HMMA.16816.F32 R64, R172, R182, R64 ;  /* 0x000000b6ac40723c */ /* 0x000fe20000001840 */
[----:B------:R-:W3:Y:S07]  /*58c0*/  LDSM.16.M88.4 R172, [R204+0x8800] ;  /* 0x00880000ccac783b */ /* 0x000eee0000000200 */
        /* <DEDUP_REMOVED lines=8> */
[----:B------:R-:W1:Y:S07]  /*5950*/  LDSM.16.M88.4 R164, [R200+0xa400] ;  /* 0x00a40000c8a4783b */ /* 0x000e6e0000000200 */
[-C--:B------:R-:W-:Y:S08]  /*5960*/  HMMA.16816.F32 R36, R176, R192.reuse, R36 ;  /* 0x000000c0b024723c */ /* 0x080ff00000001824 */
[C---:B---3--:R-:W-:Y:S08]  /*5970*/  HMMA.16816.F32 R40, R172.reuse, R192, R40 ;  /* 0x000000c0ac28723c */ /* 0x048ff00000001828 */
[-C--:B------:R-:W-:Y:S03]  /*5980*/  HMMA.16816.F32 R44, R172, R194.reuse, R44 ;  /* 0x000000c2ac2c723c */ /* 0x080fe6000000182c */
[C---:B-----5:R-:W-:Y:S01]  /*5990*/  FADD.FTZ R168, -R249.reuse, R37 ;  /* 0x00000025f9a87221 */ /* 0x060fe20000010100 */
[C---:B------:R-:W-:Y:S01]  /*59a0*/  FADD.FTZ R39, -R248.reuse, R39 ;  /* 0x00000027f8277221 */ /* 0x040fe20000010100 */
[----:B------:R-:W-:Y:S01]  /*59b0*/  FADD.FTZ R36, -R249, R36 ;  /* 0x00000024f9247221 */ /* 0x000fe20000010100 */
[----:B------:R-:W-:Y:S02]  /*59c0*/  FADD.FTZ R37, -R248, R38 ;  /* 0x00000026f8257221 */ /* 0x000fe40000010100 */
[C---:B------:R-:W-:Y:S04]  /*59d0*/  HMMA.16816.F32 R48, R176.reuse, R194, R48 ;  /* 0x000000c2b030723c */ /* 0x040fe80000001830 */
[-C--:B------:R-:W-:Y:S01]  /*59e0*/  FSEL R39, R39, R248.reuse, P0 ;  /* 0x000000f827277208 */ /* 0x080fe20000000000 */
[----:B------:R-:W-:Y:S01]  /*59f0*/  FADD.FTZ R170, -R237, R43 ;  /* 0x0000002bedaa7221 */ /* 0x000fe20000010100 */
[-C--:B------:R-:W-:Y:S01]  /*5a00*/  FSEL R43, R168, R249.reuse, P3 ;  /* 0x000000f9a82b7208 */ /* 0x080fe20001800000 */
[C---:B------:R-:W-:Y:S01]  /*5a10*/  FADD.FTZ R38, -R239.reuse, R41 ;  /* 0x00000029ef267221 */ /* 0x040fe20000010100 */
[----:B------:R-:W-:Y:S01]  /*5a20*/  FSEL R41, R36, R249, P4 ;  /* 0x000000f924297208 */ /* 0x000fe20002000000 */
[-C--:B-1----:R-:W-:Y:S03]  /*5a30*/  HMMA.16816.F32 R52, R176, R164.reuse, R52 ;  /* 0x000000a4b034723c */ /* 0x082fe60000001834 */
[----:B------:R-:W-:Y:S01]  /*5a40*/  FSETP.GE.FTZ.AND P3, PT, R8, RZ, PT ;  /* 0x000000ff0800720b */ /* 0x000fe20003f76000 */
[----:B------:R-:W-:Y:S01]  /*5a50*/  FADD.FTZ R40, -R239, R40 ;  /* 0x00000028ef287221 */ /* 0x000fe20000010100 */
[----:B------:R-:W-:Y:S01]  /*5a60*/  FSETP.GE.FTZ.AND P4, PT, R12, RZ, PT ;  /* 0x000000ff0c00720b */ /* 0x000fe20003f96000 */
[----:B------:R-:W-:Y:S01]  /*5a70*/  FADD.FTZ R42, -R237, R42 ;  /* 0x0000002aed2a7221 */ /* 0x000fe20000010100 */
[----:B------:R-:W-:Y:S01]  /*5a80*/  FSETP.GE.FTZ.AND P0, PT, R35, RZ, PT ;  /* 0x000000ff2300720b */ /* 0x000fe20003f16000 */
[C---:B------:R-:W-:Y:S04]  /*5a90*/  HMMA.16816.F32 R56, R172.reuse, R164, R56 ;  /* 0x000000a4ac38723c */ /* 0x040fe80000001838 */
[----:B------:R-:W-:Y:S01]  /*5aa0*/  FSEL R37, R37, R248, P2 ;  /* 0x000000f825257208 */ /* 0x000fe20001000000 */
[----:B------:R-:W-:Y:S01]  /*5ab0*/  FMUL.FTZ R168, R16, R39 ;  /* 0x0000002710a87220 */ /* 0x000fe20000410000 */
[----:B------:R-:W-:Y:S01]  /*5ac0*/  FSEL R169, R38, R239, P3 ;  /* 0x000000ef26a97208 */ /* 0x000fe20001800000 */
[----:B------:R-:W-:Y:S01]  /*5ad0*/  FADD.FTZ R44, -R239, R44 ;  /* 0x0000002cef2c7221 */ /* 0x000fe20000010100 */
[----:B------:R-:W-:Y:S01]  /*5ae0*/  FSETP.GE.FTZ.AND P2, PT, R4, RZ, PT ;  /* 0x000000ff0400720b */ /* 0x000fe20003f56000 */
[----:B------:R-:W-:Y:S01]  /*5af0*/  FMUL.FTZ R36, R24, R43 ;  /* 0x0000002b18247220 */ /* 0x000fe20000410000 */
[----:B------:R-:W-:Y:S01]  /*5b00*/  FSEL R39, R40, R239, P4 ;  /* 0x000000ef28277208 */ /* 0x000fe20002000000 */
        /* <DEDUP_REMOVED lines=8> */
[----:B------:R-:W-:Y:S01]  /*5b90*/  FADD.FTZ R42, -R239, R45 ;  /* 0x0000002def2a7221 */ /* 0x000fe20000010100 */
[----:B------:R-:W-:Y:S01]  /*5ba0*/  FSETP.GE.FTZ.AND P2, PT, R27, RZ, PT ;  /* 0x000000ff1b00720b */ /* 0x000fe20003f56000 */
[----:B------:R-:W-:Y:S01]  /*5bb0*/  FADD.FTZ R51, -R248, R51 ;  /* 0x00000033f8337221 */ /* 0x000fe20000010100 */
[----:B------:R-:W-:Y:S01]  /*5bc0*/  FSEL R44, R44, R239, P4 ;  /* 0x000000ef2c2c7208 */ /* 0x000fe20002000000 */
[----:B------:R-:W-:Y:S01]  /*5bd0*/  FMUL.FTZ R180, R35, R38 ;  /* 0x0000002623b47220 */ /* 0x000fe20000410000 */
[----:B------:R-:W-:Y:S01]  /*5be0*/  FSETP.GE.FTZ.AND P3, PT, R29, RZ, PT ;  /* 0x000000ff1d00720b */ /* 0x000fe20003f76000 */
[-C--:B------:R-:W-:Y:S03]  /*5bf0*/  HMMA.16816.F32 R60, R172, R166.reuse, R60 ;  /* 0x000000a6ac3c723c */ /* 0x080fe6000000183c */
[----:B------:R-:W-:Y:S01]  /*5c00*/  FSEL R170, R170, R237, P0 ;  /* 0x000000edaaaa7208 */ /* 0x000fe20000000000 */
        /* <DEDUP_REMOVED lines=22> */
[----:B------:R-:W-:Y:S04]  /*5d70*/  HMMA.16816.F32 R64, R176, R166, R64 ;  /* 0x000000a6b040723c */ /* 0x000fe80000001840 */
[----:B------:R-:W-:Y:S01]  /*5d80*/  F2FP.F16.F32.PACK_AB R36, R36, R41 ;  /* 0x000000292424723e */ /* 0x000fe200000000ff */
[----:B------:R-:W-:Y:S01]  /*5d90*/  FMUL.FTZ R41, R29, R42 ;  /* 0x0000002a1d297220 */ /* 0x000fe20000410000 */
[-C--:B------:R-:W-:Y:S01]  /*5da0*/  FSEL R50, R37, R248.reuse, P2 ;  /* 0x000000f825327208 */ /* 0x080fe20001000000 */
[C---:B------:R-:W-:Y:S01]  /*5db0*/  FADD.FTZ R58, -R237.reuse, R58 ;  /* 0x0000003aed3a7221 */ /* 0x040fe20000010100 */
[----:B------:R-:W-:Y:S01]  /*5dc0*/  F2FP.F16.F32.PACK_AB R180, R180, R43 ;  /* 0x0000002bb4b4723e */ /* 0x000fe200000000ff */
[----:B------:R-:W-:Y:S01]  /*5dd0*/  FADD.FTZ R62, -R237, R62 ;  /* 0x0000003eed3e7221 */ /* 0x000fe20000010100 */
[----:B------:R-:W-:Y:S01]  /*5de0*/  FSEL R37, R52, R249, P4 ;  /* 0x000000f934257208 */ /* 0x000fe20002000000 */
[----:B------:R-:W-:Y:S01]  /*5df0*/  FADD.FTZ R42, -R249, R53 ;  /* 0x00000035f92a7221 */ /* 0x000fe20000010100 */
[----:B------:R-:W-:Y:S01]  /*5e00*/  F2FP.F16.F32.PACK_AB R40, R40, R39 ;  /* 0x000000272828723e */ /* 0x000fe200000000ff */
        /* <DEDUP_REMOVED lines=8> */
[----:B------:R-:W-:Y:S01]  /*5e90*/  FADD.FTZ R47, -R248, R66 ;  /* 0x00000042f82f7221 */ /* 0x000fe20000010100 */
[----:B------:R-:W-:Y:S01]  /*5ea0*/  F2FP.F16.F32.PACK_AB R44, R41, R44 ;  /* 0x0000002c292c723e */ /* 0x000fe200000000ff */
[----:B------:R-:W-:Y:S01]  /*5eb0*/  FMUL.FTZ R46, R27, R46 ;  /* 0x0000002e1b2e7220 */ /* 0x000fe20000410000 */
[----:B------:R-:W-:Y:S01]  /*5ec0*/  FSEL R41, R56, R239, P0 ;  /* 0x000000ef38297208 */ /* 0x000fe20000000000 */
[----:B------:R-:W-:Y:S01]  /*5ed0*/  FMUL.FTZ R45, R21, R170 ;  /* 0x000000aa152d7220 */ /* 0x000fe20000410000 */
        /* <DEDUP_REMOVED lines=8> */
[-C--:B------:R-:W-:Y:S01]  /*5f60*/  FSEL R168, R168, R237.reuse, P0 ;  /* 0x000000eda8a87208 */ /* 0x080fe20000000000 */
        /* <DEDUP_REMOVED lines=11> */
[----:B------:R-:W-:Y:S02]  /*6020*/  FSEL R42, R42, R249, P3 ;  /* 0x000000f92a2a7208 */ /* 0x000fe40001800000 */
[----:B------:R-:W-:Y:S01]  /*6030*/  FSETP.GE.FTZ.AND P2, PT, R33, RZ, PT ;  /* 0x000000ff2100720b */ /* 0x000fe20003f56000 */
[----:B------:R-:W-:Y:S01]  /*6040*/  FMUL.FTZ R62, R11, R62 ;  /* 0x0000003e0b3e7220 */ /* 0x000fe20000410000 */
[----:B------:R-:W-:Y:S01]  /*6050*/  FSETP.GE.FTZ.AND P3, PT, R15, RZ, PT ;  /* 0x000000ff0f00720b */ /* 0x000fe20003f76000 */
[----:B------:R-:W-:Y:S01]  /*6060*/  @P0 FADD.FTZ R237, -R237, R63 ;  /* 0x0000003feded0221 */ /* 0x000fe20000010100 */
[----:B------:R-:W-:Y:S01]  /*6070*/  FSETP.GE.FTZ.AND P0, PT, R252, RZ, PT ;  /* 0x000000fffc00720b */ /* 0x000fe20003f16000 */
[----:B------:R-:W-:Y:S01]  /*6080*/  FMUL.FTZ R42, R17, R42 ;  /* 0x0000002a112a7220 */ /* 0x000fe20000410000 */
[----:B------:R-:W-:Y:S01]  /*6090*/  FSEL R54, R54, R239, P3 ;  /* 0x000000ef36367208 */ /* 0x000fe20001800000 */
[----:B------:R-:W-:Y:S01]  /*60a0*/  FMUL.FTZ R237, R10, R237 ;  /* 0x000000ed0aed7220 */ /* 0x000fe20000410000 */
[----:B------:R-:W-:Y:S02]  /*60b0*/  FSETP.GE.FTZ.AND P3, PT, R5, RZ, PT ;  /* 0x000000ff0500720b */ /* 0x000fe40003f76000 */
[----:B------:R-:W-:Y:S01]  /*60c0*/  FSEL R47, R47, R248, P0 ;  /* 0x000000f82f2f7208 */ /* 0x000fe20000000000 */
[----:B------:R-:W-:Y:S01]  /*60d0*/  FMUL.FTZ R54, R15, R54 ;  /* 0x000000360f367220 */ /* 0x000fe20000410000 */
[----:B------:R-:W-:Y:S01]  /*60e0*/  FSETP.GE.FTZ.AND P4, PT, R6, RZ, PT ;  /* 0x000000ff0600720b */ /* 0x000fe20003f96000 */
[----:B------:R-:W-:Y:S01]  /*60f0*/  @P2 FADD.FTZ R248, -R248, R67 ;  /* 0x00000043f8f82221 */ /* 0x000fe20000010100 */
[----:B------:R-:W-:Y:S01]  /*6100*/  ISETP.GT.AND P2, PT, R234, R219, PT ;  /* 0x000000dbea00720c */ /* 0x000fe20003f44270 */
[----:B------:R-:W-:Y:S01]  /*6110*/  FMUL.FTZ R47, R252, R47 ;  /* 0x0000002ffc2f7220 */ /* 0x000fe20000410000 */
[----:B------:R-:W-:Y:S01]  /*6120*/  F2FP.F16.F32.PACK_AB R46, R45, R46 ;  /* 0x0000002e2d2e723e */ /* 0x000fe200000000ff */
[----:B------:R-:W-:Y:S01]  /*6130*/  FMUL.FTZ R248, R33, R248 ;  /* 0x000000f821f87220 */ /* 0x000fe20000410000 */
[----:B------:R-:W-:Y:S02]  /*6140*/  FSEL R45, R60, R239, P4 ;  /* 0x000000ef3c2d7208 */ /* 0x000fe40002000000 */
[----:B------:R-:W-:Y:S01]  /*6150*/  F2FP.F16.F32.PACK_AB R37, R42, R37 ;  /* 0x000000252a25723e */ /* 0x000fe200000000ff */
[----:B------:R-:W-:Y:S01]  /*6160*/  @P3 FADD.FTZ R239, -R239, R61 ;  /* 0x0000003defef3221 */ /* 0x000fe20000010100 */
[----:B------:R-:W-:Y:S01]  /*6170*/  FSETP.GE.FTZ.AND P3, PT, R250, RZ, PT ;  /* 0x000000fffa00720b */ /* 0x000fe20003f76000 */
[----:B------:R-:W-:Y:S01]  /*6180*/  FMUL.FTZ R45, R6, R45 ;  /* 0x0000002d062d7220 */ /* 0x000fe20000410000 */
[----:B------:R-:W-:Y:S01]  /*6190*/  F2FP.F16.F32.PACK_AB R39, R52, R39 ;  /* 0x000000273427723e */ /* 0x000fe200000000ff */
[----:B------:R-:W-:Y:S01]  /*61a0*/  FMUL.FTZ R42, R5, R239 ;  /* 0x000000ef052a7220 */ /* 0x000fe20000410000 */
[----:B------:R-:W-:Y:S01]  /*61b0*/  FSEL R49, R64, R249, P3 ;  /* 0x000000f940317208 */ /* 0x000fe20001800000 */
[----:B------:R-:W-:Y:S01]  /*61c0*/  @P5 FADD.FTZ R249, -R249, R65 ;  /* 0x00000041f9f95221 */ /* 0x000fe20000010100 */
[----:B------:R-:W-:Y:S02]  /*61d0*/  F2FP.F16.F32.PACK_AB R50, R51, R50 ;  /* 0x000000323332723e */ /* 0x000fe400000000ff */
[----:B------:R-:W-:Y:S01]  /*61e0*/  F2FP.F16.F32.PACK_AB R41, R54, R41 ;  /* 0x000000293629723e */ /* 0x000fe200000000ff */
[----:B------:R-:W-:Y:S01]  /*61f0*/  FMUL.FTZ R49, R250, R49 ;  /* 0x00000031fa317220 */ /* 0x000fe20000410000 */
[----:B------:R-:W-:Y:S01]  /*6200*/  F2FP.F16.F32.PACK_AB R43, R168, R43 ;  /* 0x0000002ba82b723e */ /* 0x000fe200000000ff */
[----:B------:R-:W-:Y:S01]  /*6210*/  FMUL.FTZ R52, R251, R249 ;  /* 0x000000f9fb347220 */ /* 0x000fe20000410000 */
[----:B------:R-:W-:Y:S02]  /*6220*/  F2FP.F16.F32.PACK_AB R42, R42, R45 ;  /* 0x0000002d2a2a723e */ /* 0x000fe400000000ff */
[----:B------:R-:W-:Y:S01]  /*6230*/  F2FP.F16.F32.PACK_AB R62, R237, R62 ;  /* 0x0000003eed3e723e */ /* 0x000fe200000000ff */
[----:B------:R-:W-:Y:S06]  /*6240*/  @!P2 BRA `(.L_x_1274) ;  /* 0x000000000088a947 */ /* 0x000fec0003800000 */
[----:B------:R-:W-:Y:S02]  /*6250*/  IADD3 R4, P0, PT, RZ, -UR4, RZ ;  /* 0x80000004ff047c10 */ /* 0x000fe4000ff1e0ff */
[----:B------:R-:W-:Y:S02]  /*6260*/  LOP3.LUT R6, R234, 0x1, RZ, 0xc0, !PT ;  /* 0x00000001ea067812 */ /* 0x000fe400078ec0ff */
[----:B------:R-:W-:Y:S01]  /*6270*/  ISETP.GE.AND P4, PT, R212, UR10, PT ;  /* 0x0000000ad4007c0c */ /* 0x000fe2000bf86270 */
[----:B------:R-:W-:Y:S01]  /*6280*/  IMAD.X R5, RZ, RZ, ~UR9, P0 ;  /* 0x80000009ff057e24 */ /* 0x000fe200080e06ff */
[----:B------:R-:W-:Y:S02]  /*6290*/  ISETP.NE.U32.AND P0, PT, R6, 0x1, PT ;  /* 0x000000010600780c */ /* 0x000fe40003f05070 */
[----:B------:R-:W-:Y:S02]  /*62a0*/  ISETP.GE.AND P3, PT, R210, UR10, PT ;  /* 0x0000000ad2007c0c */ /* 0x000fe4000bf66270 */
[----:B------:R-:W-:Y:S01]  /*62b0*/  SHF.R.S64 R7, R4, 0x1f, R5 ;  /* 0x0000001f04077819 */ /* 0x000fe20000001005 */
[----:B------:R-:W-:Y:S03]  /*62c0*/  IMAD.MOV.U32 R4, RZ, RZ, -0x3000 ;  /* 0xffffd000ff047424 */ /* 0x000fe600078e00ff */
[----:B------:R-:W-:Y:S02]  /*62d0*/  IADD3 R244, P5, PT, R244, R7, RZ ;  /* 0x00000007f4f47210 */ /* 0x000fe40007fbe0ff */
[----:B------:R-:W-:Y:S02]  /*62e0*/  SEL R7, R4, 0x3000, !P0 ;  /* 0x0000300004077807 */ /* 0x000fe40004000000 */
[----:B------:R-:W-:Y:S02]  /*62f0*/  LEA.HI.X.SX32 R245, R5, R245, 0x1, P5 ;  /* 0x000000f505f57211 */ /* 0x000fe400028f0eff */
[----:B------:R-:W-:Y:S01]  /*6300*/  ISETP.GE.AND P0, PT, R209, UR10, PT ;  /* 0x0000000ad1007c0c */ /* 0x000fe2000bf06270 */
[--C-:B------:R-:W-:Y:S02]  /*6310*/  IMAD.IADD R227, R227, 0x1, R7.reuse ;  /* 0x00000001e3e37824 */ /* 0x100fe400078e0207 */
[--C-:B------:R-:W-:Y:S02]  /*6320*/  IMAD.IADD R232, R232, 0x1, R7.reuse ;  /* 0x00000001e8e87824 */ /* 0x100fe400078e0207 */
[----:B------:R-:W-:Y:S01]  /*6330*/  IMAD.IADD R2, R2, 0x1, R7 ;  /* 0x0000000102027824 */ /* 0x000fe200078e0207 */
        /* <DEDUP_REMOVED lines=19> */
.L_x_1274:
[----:B------:R-:W-:Y:S01]  /*6470*/  STS [R211+-0x4000], R36 ;  /* 0xffc00024d3007388 */ /* 0x000fe20000000800 */
[----:B------:R-:W-:Y:S01]  /*6480*/  F2FP.F16.F32.PACK_AB R52, R52, R49 ;  /* 0x000000313434723e */ /* 0x000fe200000000ff */
[----:B------:R-:W2:Y:S01]  /*6490*/  LDC R168, c[0x0][0x44c] ;  /* 0x00011300ffa87b82 */ /* 0x000ea20000000800 */
[----:B------:R-:W-:Y:S01]  /*64a0*/  F2FP.F16.F32.PACK_AB R248, R248, R47 ;  /* 0x0000002ff8f8723e */ /* 0x000fe200000000ff */
[----:B------:R-:W-:Y:S04]  /*64b0*/  STS [R211+-0x3c00], R38 ;  /* 0xffc40026d3007388 */ /* 0x000fe80000000800 */
[----:B------:R-:W-:Y:S04]  /*64c0*/  STS [R9+-0x4000], R48 ;  /* 0xffc0003009007388 */ /* 0x000fe80000000800 */
[----:B------:R-:W-:Y:S04]  /*64d0*/  STS [R9+-0x3c00], R50 ;  /* 0xffc4003209007388 */ /* 0x000fe80000000800 */
[----:B------:R-:W-:Y:S04]  /*64e0*/  STS [R211+-0x3000], R40 ;  /* 0xffd00028d3007388 */ /* 0x000fe80000000800 */
[----:B------:R-:W-:Y:S04]  /*64f0*/  STS [R211+-0x2c00], R180 ;  /* 0xffd400b4d3007388 */ /* 0x000fe80000000800 */
[----:B------:R-:W-:Y:S01]  /*6500*/  STS [R9+-0x3000], R44 ;  /* 0xffd0002c09007388 */ /* 0x000fe20000000800 */
[----:B--2---:R-:W-:Y:S03]  /*6510*/  IMAD R168, R168, UR11, RZ ;  /* 0x0000000ba8a87c24 */ /* 0x004fe6000f8e02ff */
[----:B------:R-:W-:Y:S04]  /*6520*/  STS [R9+-0x2c00], R46 ;  /* 0xffd4002e09007388 */ /* 0x000fe80000000800 */
[----:B------:R-:W-:Y:S04]  /*6530*/  STS [R214+-0x4000], R37 ;  /* 0xffc00025d6007388 */ /* 0x000fe80000000800 */
        /* <DEDUP_REMOVED lines=17> */
[----:B------:R-:W1:Y:S04]  /*6650*/  LDSM.16.MT88.4 R40, [R198+0x8400] ;  /* 0x00840000c628783b */ /* 0x000e680000004200 */
[----:B------:R-:W-:Y:S01]  /*6660*/  LDSM.16.MT88.4 R44, [R3+UR5+0x1c800] ;  /* 0x01c80005032c783b */ /* 0x000fe20008004200 */
[-C--:B--2---:R-:W-:Y:S03]  /*6670*/  HMMA.16816.F32 R68, R4, R8.reuse, R68 ;  /* 0x000000080444723c */ /* 0x084fe60000001844 */
[----:B------:R-:W-:Y:S05]  /*6680*/  LDSM.16.MT88.4 R48, [R198+0x7c00] ;  /* 0x007c0000c630783b */ /* 0x000fea0000004200 */
[C---:B---3--:R-:W-:Y:S08]  /*6690*/  HMMA.16816.F32 R72, R12.reuse, R8, R72 ;  /* 0x000000080c48723c */ /* 0x048ff00000001848 */
[-C--:B------:R-:W-:Y:S08]  /*66a0*/  HMMA.16816.F32 R76, R12, R10.reuse, R76 ;  /* 0x0000000a0c4c723c */ /* 0x080ff0000000184c */
[C---:B------:R-:W-:Y:S01]  /*66b0*/  HMMA.16816.F32 R80, R4.reuse, R10, R80 ;  /* 0x0000000a0450723c */ /* 0x040fe20000001850 */
[----:B------:R-:W-:Y:S07]  /*66c0*/  LDSM.16.MT88.4 R8, [R198+0x6800] ;  /* 0x00680000c608783b */ /* 0x000fee0000004200 */
[-C--:B----4-:R-:W-:Y:S08]  /*66d0*/  HMMA.16816.F32 R84, R4, R16.reuse, R84 ;  /* 0x000000100454723c */ /* 0x090ff00000001854 */
[C---:B------:R-:W-:Y:S08]  /*66e0*/  HMMA.16816.F32 R88, R12.reuse, R16, R88 ;  /* 0x000000100c58723c */ /* 0x040ff00000001858 */
[-C--:B------:R-:W-:Y:S08]  /*66f0*/  HMMA.16816.F32 R92, R12, R18.reuse, R92 ;  /* 0x000000120c5c723c */ /* 0x080ff0000000185c */
[C---:B------:R-:W-:Y:S01]  /*6700*/  HMMA.16816.F32 R96, R4.reuse, R18, R96 ;  /* 0x000000120460723c */ /* 0x040fe20000001860 */
[----:B------:R-:W-:Y:S07]  /*6710*/  LDSM.16.MT88.4 R16, [R198+0x7800] ;  /* 0x00780000c610783b */ /* 0x000fee0000004200 */
[-C--:B-----5:R-:W-:Y:S08]  /*6720*/  HMMA.16816.F32 R100, R4, R20.reuse, R100 ;  /* 0x000000140464723c */ /* 0x0a0ff00000001864 */
[C---:B------:R-:W-:Y:S08]  /*6730*/  HMMA.16816.F32 R104, R12.reuse, R20, R104 ;  /* 0x000000140c68723c */ /* 0x040ff00000001868 */
[-C--:B------:R-:W-:Y:S01]  /*6740*/  HMMA.16816.F32 R108, R12, R22.reuse, R108 ;  /* 0x000000160c6c723c */ /* 0x080fe2000000186c */
[----:B------:R-:W-:Y:S07]  /*6750*/  LDSM.16.MT88.4 R12, [R3+UR5+0x1c000] ;  /* 0x01c00005030c783b */ /* 0x000fee0008004200 */
[----:B------:R-:W-:Y:S01]  /*6760*/  HMMA.16816.F32 R112, R4, R22, R112 ;  /* 0x000000160470723c */ /* 0x000fe20000001870 */
[----:B------:R-:W2:Y:S04]  /*6770*/  LDSM.16.MT88.4 R4, [R3+UR5+0x1a000] ;  /* 0x01a000050304783b */ /* 0x000ea80008004200 */
[----:B------:R-:W3:Y:S03]  /*6780*/  LDSM.16.MT88.4 R20, [R198+0x8800] ;  /* 0x00880000c614783b */ /* 0x000ee60000004200 */
[-C--:B-1----:R-:W-:Y:S08]  /*6790*/  HMMA.16816.F32 R68, R24, R28.reuse, R68 ;  /* 0x0000001c1844723c */ /* 0x082ff00000001844 */
[C---:B------:R-:W-:Y:S08]  /*67a0*/  HMMA.16816.F32 R72, R32.reuse, R28, R72 ;  /* 0x0000001c2048723c */ /* 0x040ff00000001848 */
[-C--:B------:R-:W-:Y:S08]  /*67b0*/  HMMA.16816.F32 R76, R32, R30.reuse, R76 ;  /* 0x0000001e204c723c */ /* 0x080ff0000000184c */
[C---:B------:R-:W-:Y:S01]  /*67c0*/  HMMA.16816.F32 R80, R24.reuse, R30, R80 ;  /* 0x0000001e1850723c */ /* 0x040fe20000001850 */
[----:B------:R-:W-:Y:S07]  /*67d0*/  LDSM.16.MT88.4 R28, [R3+UR5+0x1a800] ;  /* 0x01a80005031c783b */ /* 0x000fee0008004200 */
[-C--:B------:R-:W-:Y:S08]  /*67e0*/  HMMA.16816.F32 R84, R24, R36.reuse, R84 ;  /* 0x000000241854723c */ /* 0x080ff00000001854 */
[C---:B------:R-:W-:Y:S08]  /*67f0*/  HMMA.16816.F32 R88, R32.reuse, R36, R88 ;  /* 0x000000242058723c */ /* 0x040ff00000001858 */
[-C--:B------:R-:W-:Y:S08]  /*6800*/  HMMA.16816.F32 R92, R32, R38.reuse, R92 ;  /* 0x00000026205c723c */ /* 0x080ff0000000185c */
[C---:B------:R-:W-:Y:S01]  /*6810*/  HMMA.16816.F32 R96, R24.reuse, R38, R96 ;  /* 0x000000261860723c */ /* 0x040fe20000001860 */
[----:B------:R-:W1:Y:S07]  /*6820*/  LDSM.16.MT88.4 R36, [R198+0x6c00] ;  /* 0x006c0000c624783b */ /* 0x000e6e0000004200 */
[-C--:B------:R-:W-:Y:S08]  /*6830*/  HMMA.16816.F32 R100, R24, R40.reuse, R100 ;  /* 0x000000281864723c */ /* 0x080ff00000001864 */
[C---:B------:R-:W-:Y:S08]  /*6840*/  HMMA.16816.F32 R104, R32.reuse, R40, R104 ;  /* 0x000000282068723c */ /* 0x040ff00000001868 */
[-C--:B------:R-:W-:Y:S01]  /*6850*/  HMMA.16816.F32 R108, R32, R42.reuse, R108 ;  /* 0x0000002a206c723c */ /* 0x080fe2000000186c */
[----:B------:R-:W4:Y:S01]  /*6860*/  LDSM.16.MT88.4 R32, [R198+0x8c00] ;  /* 0x008c0000c620783b */ /* 0x000f220000004200 */
[----:B------:R-:W-:Y:S06]  /*6870*/  BAR.SYNC.DEFER_BLOCKING 0x0 ;  /* 0x0000000000007b1d */ /* 0x000fec0000010000 */
[----:B------:R-:W-:Y:S08]  /*6880*/  HMMA.16816.F32 R112, R24, R42, R112 ;  /* 0x0000002a1870723c */ /* 0x000ff00000001870 */
[-C--:B--2---:R-:W-:Y:S08]  /*6890*/  HMMA.16816.F32 R68, R4, R8.reuse, R68 ;  /* 0x000000080444723c */ /* 0x084ff00000001844 */
[C---:B------:R-:W-:Y:S08]  /*68a0*/  HMMA.16816.F32 R72, R12.reuse, R8, R72 ;  /* 0x000000080c48723c */ /* 0x040ff00000001848 */
[-C--:B------:R-:W-:Y:S08]  /*68b0*/  HMMA.16816.F32 R76, R12, R10.reuse, R76 ;  /* 0x0000000a0c4c723c */ /* 0x080ff0000000184c */
[C---:B------:R-:W-:Y:S08]  /*68c0*/  HMMA.16816.F32 R80, R4.reuse, R10, R80 ;  /* 0x0000000a0450723c */ /* 0x040ff00000001850 */
[-C--:B------:R-:W-:Y:S08]  /*68d0*/  HMMA.16816.F32 R84, R4, R16.reuse, R84 ;  /* 0x000000100454723c */ /* 0x080ff00000001854 */
[C---:B------:R-:W-:Y:S08]  /*68e0*/  HMMA.16816.F32 R88, R12.reuse, R16, R88 ;  /* 0x000000100c58723c */ /* 0x040ff00000001858 */
[-C--:B------:R-:W-:Y:S08]  /*68f0*/  HMMA.16816.F32 R92, R12, R18.reuse, R92 ;  /* 0x000000120c5c723c */ /* 0x080ff0000000185c */
[C---:B------:R-:W-:Y:S08]  /*6900*/  HMMA.16816.F32 R96, R4.reuse, R18, R96 ;  /* 0x000000120460723c */ /* 0x040ff00000001860 */
[-C--:B---3--:R-:W-:Y:S08]  /*6910*/  HMMA.16816.F32 R100, R4, R20.reuse, R100 ;  /* 0x000000140464723c */ /* 0x088ff00000001864 */
[C---:B------:R-:W-:Y:S08]  /*6920*/  HMMA.16816.F32 R104, R12.reuse, R20, R104 ;  /* 0x000000140c68723c */ /* 0x040ff00000001868 */
[-C--:B------:R-:W-:Y:S08]  /*6930*/  HMMA.16816.F32 R108, R12, R22.reuse, R108 ;  /* 0x000000160c6c723c */ /* 0x080ff0000000186c */
[----:B------:R-:W-:Y:S04]  /*6940*/  HMMA.16816.F32 R112, R4, R22, R112 ;  /* 0x000000160470723c */ /* 0x000fe80000001870 */
[----:B------:R-:W-:Y:S02]  /*6950*/  IMAD.SHL.U32 R4, R201, 0x8, RZ ;  /* 0x00000008c9047824 */ /* 0x000fe400078e00ff */
[----:B------:R-:W-:Y:S02]  /*6960*/  IMAD.U32 R7, R168, -0x40, RZ ;  /* 0xffffffc0a8077824 */ /* 0x000fe400078e00ff */
[-C--:B-1----:R-:W-:Y:S05]  /*6970*/  HMMA.16816.F32 R68, R28, R36.reuse, R68 ;  /* 0x000000241c44723c */ /* 0x082fea0000001844 */
[----:B------:R-:W-:Y:S02]  /*6980*/  LOP3.LUT R6, R4, 0xd8, RZ, 0xc0, !PT ;  /* 0x000000d804067812 */ /* 0x000fe400078ec0ff */
[C---:B------:R-:W-:Y:S01]  /*6990*/  LEA R240, P0, R7.reuse, R240, 0x2 ;  /* 0x000000f007f07211 */ /* 0x040fe200078010ff */
        /* <DEDUP_REMOVED lines=16> */
[----:B------:R-:W-:Y:S11]  /*6aa0*/  @!P2 BRA `(.L_x_1275) ;  /* 0x000000000060a947 */ /* 0x000ff60003800000 */
        /* <DEDUP_REMOVED lines=24> */
.L_x_1275:
[----:B------:R-:W-:Y:S01]  /*6c30*/  LDSM.16.M88.4 R28, [R197+0x15000] ;  /* 0x01500000c51c783b */ /* 0x000fe20000000200 */
[----:B------:R-:W-:Y:S01]  /*6c40*/  LOP3.LUT P0, RZ, R201, 0x2, RZ, 0xc0, !PT ;  /* 0x00000002c9ff7812 */ /* 0x000fe2000780c0ff */
[----:B------:R-:W-:Y:S01]  /*6c50*/  IMAD.MOV.U32 R165, RZ, RZ, R217 ;  /* 0x000000ffffa57224 */ /* 0x000fe200078e00d9 */
[----:B------:R-:W-:Y:S01]  /*6c60*/  ISETP.GT.AND P4, PT, R234, R219, PT ;  /* 0x000000dbea00720c */ /* 0x000fe20003f84270 */
[----:B------:R-:W2:Y:S01]  /*6c70*/  LDSM.16.MT88.4 R8, [R198+0x9000] ;  /* 0x00900000c608783b */ /* 0x000ea20000004200 */
[----:B------:R-:W-:Y:S01]  /*6c80*/  SEL R164, R202, 0xffffffe0, !P0 ;  /* 0xffffffe0caa47807 */ /* 0x000fe20004000000 */
[----:B------:R-:W-:Y:S01]  /*6c90*/  @P1 VIADD R165, R216, 0xffffffc0 ;  /* 0xffffffc0d8a51836 */ /* 0x000fe20000000000 */
[----:B------:R-:W-:Y:S01]  /*6ca0*/  @P2 IADD3 R222, P1, PT, R222, -0x100, RZ ;  /* 0xffffff00dede2810 */ /* 0x000fe20007f3e0ff */
[----:B------:R-:W3:Y:S01]  /*6cb0*/  LDSM.16.MT88.4 R16, [R198+0xb000] ;  /* 0x00b00000c610783b */ /* 0x000ee20000004200 */
[----:B------:R-:W-:Y:S03]  /*6cc0*/  @P2 IMAD.WIDE.U32 R178, R205, 0x4, R246 ;  /* 0x00000004cdb22825 */ /* 0x000fe600078e00f6 */
[----:B------:R-:W4:Y:S01]  /*6cd0*/  LDSM.16.MT88.4 R24, [R198+0xd000] ;  /* 0x00d00000c618783b */ /* 0x000f220000004200 */
[----:B------:R-:W-:Y:S01]  /*6ce0*/  IMAD.IADD R166, R197, 0x1, R164 ;  /* 0x00000001c5a67824 */ /* 0x000fe200078e02a4 */
[----:B------:R-:W-:Y:S01]  /*6cf0*/  @P2 IADD3.X R223, PT, PT, R223, -0x1, RZ, P1, !PT ;  /* 0xffffffffdfdf2810 */ /* 0x000fe20000ffe4ff */
[----:B------:R-:W-:Y:S01]  /*6d00*/  IMAD.IADD R164, R164, 0x1, R165 ;  /* 0x00000001a4a47824 */ /* 0x000fe200078e02a5 */
[----:B------:R-:W-:Y:S04]  /*6d10*/  LDSM.16.MT88.4 R36, [R198+0x9400] ;  /* 0x00940000c624783b */ /* 0x000fe80000004200 */
[----:B------:R-:W1:Y:S04]  /*6d20*/  LDSM.16.M88.4 R32, [R166+0x15000] ;  /* 0x01500000a620783b */ /* 0x000e680000000200 */
[----:B------:R-:W1:Y:S04]  /*6d30*/  LDSM.16.MT88.4 R40, [R198+0xb400] ;  /* 0x00b40000c628783b */ /* 0x000e680000004200 */
[----:B------:R-:W1:Y:S04]  /*6d40*/  LDSM.16.MT88.4 R44, [R198+0xd400] ;  /* 0x00d40000c62c783b */ /* 0x000e680000004200 */
[----:B------:R-:W-:Y:S04]  /*6d50*/  LDSM.16.MT88.4 R52, [R198+0x9800] ;  /* 0x00980000c634783b */ /* 0x000fe80000004200 */
[----:B------:R-:W1:Y:S04]  /*6d60*/  LDSM.16.M88.4 R48, [R165] ;  /* 0x00000000a530783b */ /* 0x000e680000000200 */
[----:B------:R-:W-:Y:S01]  /*6d70*/  LDSM.16.MT88.4 R56, [R198+0xdc00] ;  /* 0x00dc0000c638783b */ /* 0x000fe20000004200 */
[C---:B--2---:R-:W-:Y:S03]  /*6d80*/  HMMA.16816.F32 R4, R28.reuse, R8, RZ ;  /* 0x000000081c04723c */ /* 0x044fe600000018ff */
[----:B------:R-:W-:Y:S04]  /*6d90*/  LDSM.16.MT88.4 R60, [R198+0xa000] ;  /* 0x00a00000c63c783b */ /* 0x000fe80000004200 */
[----:B------:R-:W-:Y:S01]  /*6da0*/  LDSM.16.MT88.4 R64, [R198+0xe000] ;  /* 0x00e00000c640783b */ /* 0x000fe20000004200 */
[C---:B------:R-:W-:Y:S03]  /*6db0*/  HMMA.16816.F32 R8, R28.reuse, R10, RZ ;  /* 0x0000000a1c08723c */ /* 0x040fe600000018ff */
[----:B------:R-:W5:Y:S04]  /*6dc0*/  @P2 LDG.E R231, desc[UR24][R178.64+-0x100] ;  /* 0xffff0018b2e72981 */ /* 0x000f68000c1e1900 */
[----:B------:R-:W5:Y:S01]  /*6dd0*/  @P2 LDG.E R230, desc[UR24][R178.64+-0xe0] ;  /* 0xffff2018b2e62981 */ /* 0x000f62000c1e1900 */
[C---:B---3--:R-:W-:Y:S03]  /*6de0*/  HMMA.16816.F32 R12, R28.reuse, R16, RZ ;  /* 0x000000101c0c723c */ /* 0x048fe600000018ff */
[----:B------:R-:W5:Y:S04]  /*6df0*/  @P2 LDG.E R229, desc[UR24][R178.64+-0x80] ;  /* 0xffff8018b2e52981 */ /* 0x000f68000c1e1900 */
[----:B------:R2:W5:Y:S01]  /*6e00*/  @P2 LDG.E R228, desc[UR24][R178.64+-0x60] ;  /* 0xffffa018b2e42981 */ /* 0x000562000c1e1900 */
        /* <DEDUP_REMOVED lines=9> */
[----:B------:R-:W-:Y:S07]  /*6ea0*/  LDSM.16.MT88.4 R40, [R198+0x9c00] ;  /* 0x009c0000c628783b */ /* 0x000fee0000004200 */
[C---:B------:R-:W-:Y:S08]  /*6eb0*/  HMMA.16816.F32 R20, R32.reuse, R44, R20 ;  /* 0x0000002c2014723c */ /* 0x040ff00000001814 */
[----:B------:R-:W-:Y:S01]  /*6ec0*/  HMMA.16816.F32 R24, R32, R46, R24 ;  /* 0x0000002e2018723c */ /* 0x000fe20000001818 */
[----:B------:R-:W4:Y:S04]  /*6ed0*/  LDSM.16.M88.4 R32, [R164] ;  /* 0x00000000a420783b */ /* 0x000f280000000200 */
        /* <DEDUP_REMOVED lines=9> */
[----:B------:R-:W-:Y:S02]  /*6f70*/  LDSM.16.M88.4 R36, [R166+0x17000] ;  /* 0x01700000a624783b */ /* 0x000fe40000000200 */
[C---:B------:R-:W-:Y:S04]  /*6f80*/  LEA R48, P0, R226.reuse, R240, 0x2 ;  /* 0x000000f0e2307211 */ /* 0x040fe800078010ff */
[----:B------:R-:W-:Y:S01]  /*6f90*/  LEA.HI.X.SX32 R49, R226, R241, 0x2, P0 ;  /* 0x000000f1e2317211 */ /* 0x000fe200000f16ff */
[C---:B----4-:R-:W-:Y:S05]  /*6fa0*/  HMMA.16816.F32 R4, R32.reuse, R40, R4 ;  /* 0x000000282004723c */ /* 0x050fea0000001804 */
[C---:B------:R-:W-:Y:S03]  /*6fb0*/  LEA R50, P0, R168.reuse, R48, 0x5 ;  /* 0x00000030a8327211 */ /* 0x040fe600078028ff */
[C---:B------:R-:W-:Y:S01]  /*6fc0*/  HMMA.16816.F32 R8, R32.reuse, R42, R8 ;  /* 0x0000002a2008723c */ /* 0x040fe20000001808 */
[----:B------:R-:W1:Y:S02]  /*6fd0*/  LDSM.16.MT88.4 R40, [R198+0xa400] ;  /* 0x00a40000c628783b */ /* 0x000e640000004200 */
[C---:B------:R-:W-:Y:S05]  /*6fe0*/  LEA.HI.X.SX32 R51, R168.reuse, R49, 0x5, P0 ;  /* 0x00000031a8337211 */ /* 0x040fea00000f2eff */
[C---:B--2---:R-:W-:Y:S08]  /*6ff0*/  HMMA.16816.F32 R12, R32.reuse, R44, R12 ;  /* 0x0000002c200c723c */ /* 0x044ff0000000180c */
[C---:B------:R-:W-:Y:S01]  /*7000*/  HMMA.16816.F32 R16, R32.reuse, R46, R16 ;  /* 0x0000002e2010723c */ /* 0x040fe20000001810 */
[----:B------:R-:W-:Y:S07]  /*7010*/  LDSM.16.MT88.4 R44, [R198+0xa800] ;  /* 0x00a80000c62c783b */ /* 0x000fee0000004200 */
[C---:B------:R-:W-:Y:S08]  /*7020*/  HMMA.16816.F32 R20, R32.reuse, R56, R20 ;  /* 0x000000382014723c */ /* 0x040ff00000001814 */
[----:B------:R-:W-:Y:S01]  /*7030*/  HMMA.16816.F32 R24, R32, R58, R24 ;  /* 0x0000003a2018723c */ /* 0x000fe20000001818 */
[----:B------:R-:W-:Y:S07]  /*7040*/  LDSM.16.MT88.4 R32, [R198+0xe400] ;  /* 0x00e40000c620783b */ /* 0x000fee0000004200 */
[C---:B------:R-:W-:Y:S08]  /*7050*/  HMMA.16816.F32 R4, R52.reuse, R60, R4 ;  /* 0x0000003c3404723c */ /* 0x040ff00000001804 */
[C---:B------:R-:W-:Y:S08]  /*7060*/  HMMA.16816.F32 R8, R52.reuse, R62, R8 ;  /* 0x0000003e3408723c */ /* 0x040ff00000001808 */
[C---:B---3--:R-:W-:Y:S08]  /*7070*/  HMMA.16816.F32 R12, R52.reuse, R28, R12 ;  /* 0x0000001c340c723c */ /* 0x048ff0000000180c */
[C---:B------:R-:W-:Y:S01]  /*7080*/  HMMA.16816.F32 R16, R52.reuse, R30, R16 ;  /* 0x0000001e3410723c */ /* 0x040fe20000001810 */
[----:B------:R-:W2:Y:S07]  /*7090*/  LDSM.16.MT88.4 R28, [R198+0xc400] ;  /* 0x00c40000c61c783b */ /* 0x000eae0000004200 */
[C---:B------:R-:W-:Y:S08]  /*70a0*/  HMMA.16816.F32 R20, R52.reuse, R64, R20 ;  /* 0x000000403414723c */ /* 0x040ff00000001814 */
[----:B------:R-:W-:Y:S03]  /*70b0*/  HMMA.16816.F32 R24, R52, R66, R24 ;  /* 0x000000423418723c */ /* 0x000fe60000001818 */
[C---:B------:R-:W-:Y:S04]  /*70c0*/  LEA R52, P0, R168.reuse, R50, 0x5 ;  /* 0x00000032a8347211 */ /* 0x040fe800078028ff */
[C---:B------:R-:W-:Y:S01]  /*70d0*/  LEA.HI.X.SX32 R53, R168.reuse, R51, 0x5, P0 ;  /* 0x00000033a8357211 */ /* 0x040fe200000f2eff */
[C---:B-1----:R-:W-:Y:S05]  /*70e0*/  HMMA.16816.F32 R4, R36.reuse, R40, R4 ;  /* 0x000000282404723c */ /* 0x042fea0000001804 */
[C---:B------:R-:W-:Y:S03]  /*70f0*/  LEA R54, P0, R168.reuse, R52, 0x5 ;  /* 0x00000034a8367211 */ /* 0x040fe600078028ff */
[C---:B------:R-:W-:Y:S01]  /*7100*/  HMMA.16816.F32 R8, R36.reuse, R42, R8 ;  /* 0x0000002a2408723c */ /* 0x040fe20000001808 */
[----:B------:R-:W1:Y:S02]  /*7110*/  LDSM.16.M88.4 R40, [R165+0x2000] ;  /* 0x00200000a528783b */ /* 0x000e640000000200 */
[C---:B------:R-:W-:Y:S02]  /*7120*/  LEA.HI.X.SX32 R55, R168.reuse, R53, 0x5, P0 ;  /* 0x00000035a8377211 */ /* 0x040fe400000f2eff */
[C---:B------:R-:W-:Y:S03]  /*7130*/  LEA R56, P0, R168.reuse, R54, 0x5 ;  /* 0x00000036a8387211 */ /* 0x040fe600078028ff */
[C---:B--2---:R-:W-:Y:S03]  /*7140*/  HMMA.16816.F32 R12, R36.reuse, R28, R12 ;  /* 0x0000001c240c723c */ /* 0x044fe6000000180c */
[C---:B------:R-:W-:Y:S02]  /*7150*/  LEA.HI.X.SX32 R57, R168.reuse, R55, 0x5, P0 ;  /* 0x00000037a8397211 */ /* 0x040fe400000f2eff */
[C---:B------:R-:W-:Y:S03]  /*7160*/  LEA R58, P0, R168.reuse, R56, 0x5 ;  /* 0x00000038a83a7211 */ /* 0x040fe600078028ff */
[C---:B------:R-:W-:Y:S01]  /*7170*/  HMMA.16816.F32 R16, R36.reuse, R30, R16 ;  /* 0x0000001e2410723c */ /* 0x040fe20000001810 */
[----:B------:R-:W2:Y:S02]  /*7180*/  LDSM.16.MT88.4 R28, [R198+0xc800] ;  /* 0x00c80000c61c783b */ /* 0x000ea40000004200 */
[C---:B------:R-:W-:Y:S02]  /*7190*/  LEA.HI.X.SX32 R59, R168.reuse, R57, 0x5, P0 ;  /* 0x00000039a83b7211 */ /* 0x040fe400000f2eff */
[C---:B------:R-:W-:Y:S03]  /*71a0*/  LEA R60, P0, R168.reuse, R58, 0x5 ;  /* 0x0000003aa83c7211 */ /* 0x040fe600078028ff */
[C---:B------:R-:W-:Y:S03]  /*71b0*/  HMMA.16816.F32 R20, R36.reuse, R32, R20 ;  /* 0x000000202414723c */ /* 0x040fe60000001814 */
[C---:B------:R-:W-:Y:S05]  /*71c0*/  LEA.HI.X.SX32 R61, R168.reuse, R59, 0x5, P0 ;  /* 0x0000003ba83d7211 */ /* 0x040fea00000f2eff */
[----:B------:R-:W-:Y:S01]  /*71d0*/  HMMA.16816.F32 R24, R36, R34, R24 ;  /* 0x000000222418723c */ /* 0x000fe20000001818 */
[----:B------:R-:W3:Y:S02]  /*71e0*/  LDSM.16.MT88.4 R32, [R198+0xe800] ;  /* 0x00e80000c620783b */ /* 0x000ee40000004200 */
[C---:B------:R-:W-:Y:S02]  /*71f0*/  IMAD.WIDE R62, R168.reuse, -0xc0, R60 ;  /* 0xffffff40a83e7825 */ /* 0x040fe400078e023c */
[----:B------:R-:W-:Y:S03]  /*7200*/  LDSM.16.M88.4 R36, [R164+0x2000] ;  /* 0x00200000a424783b */ /* 0x000fe60000000200 */
[C---:B-1----:R-:W-:Y:S05]  /*7210*/  HMMA.16816.F32 R4, R40.reuse, R44, R4 ;  /* 0x0000002c2804723c */ /* 0x042fea0000001804 */
[C---:B------:R-:W-:Y:S03]  /*7220*/  LEA R64, P0, R168.reuse, R62, 0x5 ;  /* 0x0000003ea8407211 */ /* 0x040fe600078028ff */
[C---:B------:R-:W-:Y:S01]  /*7230*/  HMMA.16816.F32 R8, R40.reuse, R46, R8 ;  /* 0x0000002e2808723c */ /* 0x040fe20000001808 */
[----:B------:R-:W1:Y:S02]  /*7240*/  LDSM.16.MT88.4 R44, [R198+0xac00] ;  /* 0x00ac0000c62c783b */ /* 0x000e640000004200 */
        /* <DEDUP_REMOVED lines=12> */
[----:B------:R-:W-:Y:S01]  /*7310*/  HMMA.16816.F32 R24, R40, R34, R24 ;  /* 0x000000222818723c */ /* 0x000fe20000001818 */
[----:B------:R-:W3:Y:S02]  /*7320*/  LDSM.16.MT88.4 R32, [R198+0xec00] ;  /* 0x00ec0000c620783b */ /* 0x000ee40000004200 */
[C---:B------:R-:W-:Y:S02]  /*7330*/  LEA.HI.X.SX32 R175, R168.reuse, R173, 0x5, P0 ;  /* 0x000000ada8af7211 */ /* 0x040fe400000f2eff */
[C---:B------:R-:W-:Y:S03]  /*7340*/  LEA R176, P0, R168.reuse, R174, 0x5 ;  /* 0x000000aea8b07211 */ /* 0x040fe600078028ff */
[C---:B-1----:R-:W-:Y:S05]  /*7350*/  HMMA.16816.F32 R4, R36.reuse, R44, R4 ;  /* 0x0000002c2404723c */ /* 0x042fea0000001804 */
[C---:B------:R-:W-:Y:S03]  /*7360*/  LEA.HI.X.SX32 R177, R168.reuse, R175, 0x5, P0 ;  /* 0x000000afa8b17211 */ /* 0x040fe600000f2eff */
[C---:B------:R-:W-:Y:S03]  /*7370*/  HMMA.16816.F32 R8, R36.reuse, R46, R8 ;  /* 0x0000002e2408723c */ /* 0x040fe60000001808 */
[C---:B------:R-:W-:Y:S03]  /*7380*/  IMAD.WIDE R40, R168.reuse, -0xc0, R176 ;  /* 0xffffff40a8287825 */ /* 0x040fe600078e02b0 */
[C---:B------:R-:W-:Y:S02]  /*7390*/  LEA R42, P0, R168.reuse, R40, 0x5 ;  /* 0x00000028a82a7211 */ /* 0x040fe400078028ff */
        /* <DEDUP_REMOVED lines=9> */
[----:B------:R-:W-:Y:S01]  /*7430*/  REDG.E.ADD.F32.FTZ.RN.STRONG.GPU desc[UR24][R52.64], R7 ;  /* 0x00000007340079a6 */ /* 0x000fe2000c12f318 */
[C---:B---3--:R-:W-:Y:S03]  /*7440*/  HMMA.16816.F32 R20, R36.reuse, R32, R20 ;  /* 0x000000202414723c */ /* 0x048fe60000001814 */
        /* <DEDUP_REMOVED lines=13> */
[----:B------:R-:W-:Y:S03]  /*7520*/  LEA.HI.X.SX32 R179, R168, R181, 0x5, P0 ;  /* 0x000000b5a8b37211 */ /* 0x000fe600000f2eff */
        /* <DEDUP_REMOVED lines=16> */
[----:B------:R-:W-:Y:S04]  /*7630*/  LDSM.16.MT88.4 R52, [R0+0x2c00] ;  /* 0x002c00000034783b */ /* 0x000fe80000004200 */
[----:B------:R-:W-:Y:S01]  /*7640*/  REDG.E.ADD.F32.FTZ.RN.STRONG.GPU desc[UR24][R240.64+0x100], R20 ;  /* 0x00010014f00079a6 */ /* 0x000fe2000c12f318 */
[-C--:B------:R-:W-:Y:S03]  /*7650*/  HMMA.16816.F32 R124, R12, R10.reuse, R124 ;  /* 0x0000000a0c7c723c */ /* 0x080fe6000000187c */
[----:B------:R-:W-:Y:S04]  /*7660*/  REDG.E.ADD.F32.FTZ.RN.STRONG.GPU desc[UR24][R40.64+0x100], R21 ;  /* 0x00010015280079a6 */ /* 0x000fe8000c12f318 */
[----:B------:R-:W-:Y:S01]  /*7670*/  REDG.E.ADD.F32.FTZ.RN.STRONG.GPU desc[UR24][R42.64+0x100], R22 ;  /* 0x000100162a0079a6 */ /* 0x000fe2000c12f318 */
[C---:B------:R-:W-:Y:S03]  /*7680*/  HMMA.16816.F32 R128, R4.reuse, R10, R128 ;  /* 0x0000000a0480723c */ /* 0x040fe60000001880 */
[----:B------:R-:W-:Y:S04]  /*7690*/  LDSM.16.MT88.4 R40, [R0+0x1400] ;  /* 0x001400000028783b */ /* 0x000fe80000004200 */
[----:B------:R-:W-:Y:S01]  /*76a0*/  LDSM.16.MT88.4 R8, [R0+0x2400] ;  /* 0x002400000008783b */ /* 0x000fe20000004200 */
[-C--:B---3--:R-:W-:Y:S03]  /*76b0*/  HMMA.16816.F32 R132, R4, R16.reuse, R132 ;  /* 0x000000100484723c */ /* 0x088fe60000001884 */
[----:B------:R-:W-:Y:S04]  /*76c0*/  REDG.E.ADD.F32.FTZ.RN.STRONG.GPU desc[UR24][R44.64+0x100], R23 ;  /* 0x000100172c0079a6 */ /* 0x000fe8000c12f318 */
[----:B------:R-:W1:Y:S01]  /*76d0*/  LDSM.16.MT88.4 R20, [R0+0x400] ;  /* 0x000400000014783b */ /* 0x000e620000004200 */
[C---:B------:R-:W-:Y:S03]  /*76e0*/  HMMA.16816.F32 R136, R12.reuse, R16, R136 ;  /* 0x000000100c88723c */ /* 0x040fe60000001888 */
[----:B------:R-:W-:Y:S04]  /*76f0*/  REDG.E.ADD.F32.FTZ.RN.STRONG.GPU desc[UR24][R46.64+0x100], R24 ;  /* 0x000100182e0079a6 */ /* 0x000fe8000c12f318 */
[----:B------:R-:W-:Y:S01]  /*7700*/  LDSM.16.MT88.4 R44, [R3+UR5+0x18800] ;  /* 0x01880005032c783b */ /* 0x000fe20008004200 */
[-C--:B------:R-:W-:Y:S03]  /*7710*/  HMMA.16816.F32 R140, R12, R18.reuse, R140 ;  /* 0x000000120c8c723c */ /* 0x080fe6000000188c */
[----:B------:R-:W-:Y:S04]  /*7720*/  REDG.E.ADD.F32.FTZ.RN.STRONG.GPU desc[UR24][R164.64+0x100], R25 ;  /* 0x00010019a40079a6 */ /* 0x000fe8000c12f318 */
[----:B------:R-:W-:Y:S01]  /*7730*/  REDG.E.ADD.F32.FTZ.RN.STRONG.GPU desc[UR24][R180.64+0x100], R26 ;  /* 0x0001001ab40079a6 */ /* 0x000fe2000c12f318 */
[C---:B------:R-:W-:Y:S03]  /*7740*/  HMMA.16816.F32 R144, R4.reuse, R18, R144 ;  /* 0x000000120490723c */ /* 0x040fe60000001890 */
[----:B------:R-:W-:Y:S04]  /*7750*/  LDSM.16.MT88.4 R16, [R3+UR5+0x18000] ;  /* 0x018000050310783b */ /* 0x000fe80008004200 */
[----:B------:R-:W-:Y:S01]  /*7760*/  REDG.E.ADD.F32.FTZ.RN.STRONG.GPU desc[UR24][R178.64+0x100], R27 ;  /* 0x0001001bb20079a6 */ /* 0x000fe2000c12f318 */
[-C--:B----4-:R-:W-:Y:S03]  /*7770*/  HMMA.16816.F32 R148, R4, R28.reuse, R148 ;  /* 0x0000001c0494723c */ /* 0x090fe60000001894 */
[----:B------:R-:W-:Y:S05]  /*7780*/  LDSM.16.MT88.4 R24, [R0+0x2800] ;  /* 0x002800000018783b */ /* 0x000fea0000004200 */
[C---:B------:R-:W-:Y:S08]  /*7790*/  HMMA.16816.F32 R152, R12.reuse, R28, R152 ;  /* 0x0000001c0c98723c */ /* 0x040ff00000001898 */
[-C--:B------:R-:W-:Y:S01]  /*77a0*/  HMMA.16816.F32 R156, R12, R30.reuse, R156 ;  /* 0x0000001e0c9c723c */ /* 0x080fe2000000189c */
[----:B------:R-:W-:Y:S07]  /*77b0*/  LDSM.16.MT88.4 R12, [R0+0x800] ;  /* 0x00080000000c783b */ /* 0x000fee0000004200 */
[----:B------:R-:W-:Y:S01]  /*77c0*/  HMMA.16816.F32 R160, R4, R30, R160 ;  /* 0x0000001e04a0723c */ /* 0x000fe200000018a0 */
[----:B------:R-:W2:Y:S04]  /*77d0*/  LDSM.16.MT88.4 R4, [R3+UR5+0x16000] ;  /* 0x016000050304783b */ /* 0x000ea80008004200 */
[----:B------:R-:W-:Y:S03]  /*77e0*/  LDSM.16.MT88.4 R28, [R3+UR5+0x16800] ;  /* 0x01680005031c783b */ /* 0x000fe60008004200 */
        /* <DEDUP_REMOVED lines=26> */
[----:B------:R-:W-:Y:S01]  /*7990*/  LOP3.LUT R4, R234, 0x1, RZ, 0xc0, !PT ;  /* 0x00000001ea047812 */ /* 0x000fe200078ec0ff */
[----:B------:R-:W-:Y:S01]  /*79a0*/  VIADD R6, R0, 0xffffd000 ;  /* 0xffffd00000067836 */ /* 0x000fe20000000000 */
[----:B------:R-:W-:Y:S01]  /*79b0*/  @P2 IADD3 R5, P3, PT, R246, -0x100, RZ ;  /* 0xffffff00f6052810 */ /* 0x000fe20007f7e0ff */
[----:B------:R-:W-:Y:S01]  /*79c0*/  VIADD R234, R234, 0xffffffff ;  /* 0xffffffffeaea7836 */ /* 0x000fe20000000000 */
[-C--:B---3--:R-:W-:Y:S05]  /*79d0*/  HMMA.16816.F32 R116, R28, R40.reuse, R116 ;  /* 0x000000281c74723c */ /* 0x088fea0000001874 */
[----:B------:R-:W-:Y:S01]  /*79e0*/  ISETP.NE.U32.AND P0, PT, R4, 0x1, PT ;  /* 0x000000010400780c */ /* 0x000fe20003f05070 */
[----:B------:R-:W-:Y:S01]  /*79f0*/  @P2 IMAD.MOV.U32 R246, RZ, RZ, R5 ;  /* 0x000000fffff62224 */ /* 0x000fe200078e0005 */
[----:B------:R-:W-:Y:S01]  /*7a00*/  @P2 IADD3.X R4, PT, PT, R247, -0x1, RZ, P3, !PT ;  /* 0xfffffffff7042810 */ /* 0x000fe20001ffe4ff */
[C---:B------:R-:W-:Y:S04]  /*7a10*/  HMMA.16816.F32 R120, R44.reuse, R40, R120 ;  /* 0x000000282c78723c */ /* 0x040fe80000001878 */
[----:B------:R-:W-:Y:S04]  /*7a20*/  @P2 IMAD.MOV.U32 R247, RZ, RZ, R4 ;  /* 0x000000fffff72224 */ /* 0x000fe800078e0004 */
[-C--:B------:R-:W-:Y:S03]  /*7a30*/  HMMA.16816.F32 R124, R44, R42.reuse, R124 ;  /* 0x0000002a2c7c723c */ /* 0x080fe6000000187c */
[----:B------:R-:W-:Y:S04]  /*7a40*/  @P0 VIADD R6, R0, 0x3000 ;  /* 0x0000300000060836 */ /* 0x000fe80000000000 */
[----:B------:R-:W-:Y:S01]  /*7a50*/  IMAD.MOV.U32 R0, RZ, RZ, R6 ;  /* 0x000000ffff007224 */ /* 0x000fe200078e0006 */
        /* <DEDUP_REMOVED lines=10> */
[----:B------:R-:W-:Y:S11]  /*7b00*/  @P4 BRA `(.L_x_1276) ;  /* 0xffffffb400fc4947 */ /* 0x000ff6000383ffff */
[----:B------:R-:W1:Y:S01]  /*7b10*/  LDCU UR8, c[0x0][0x500] ;  /* 0x0000a000ff0877ac */ /* 0x000e620008000800 */
[----:B------:R-:W-:Y:S01]  /*7b20*/  SHF.L.U32 R0, R201, 0x2, RZ ;  /* 0x00000002c9007819 */ /* 0x000fe200000006ff */
[----:B------:R-:W2:Y:S01]  /*7b30*/  S2R R10, SR_CTAID.Y ;  /* 0x00000000000a7919 */ /* 0x000ea20000002600 */
[----:B------:R-:W-:Y:S01]  /*7b40*/  ISETP.NE.AND P1, PT, R238, -0x1, PT ;  /* 0xffffffffee00780c */ /* 0x000fe20003f25270 */
[----:B------:R-:W3:Y:S01]  /*7b50*/  LDCU UR9, c[0x0][0x4fc] ;  /* 0x00009f80ff0977ac */ /* 0x000ee20008000800 */
[----:B------:R-:W-:Y:S02]  /*7b60*/  LOP3.LUT R0, R0, 0x40, RZ, 0xc0, !PT ;  /* 0x0000004000007812 */ /* 0x000fe400078ec0ff */
[----:B------:R-:W-:Y:S02]  /*7b70*/  ISETP.NE.AND P0, PT, R238, -0x1, PT ;  /* 0xffffffffee00780c */ /* 0x000fe40003f05270 */
[----:B------:R-:W-:-:S07]  /*7b80*/  IADD3 R7, PT, PT, R215, -R0, RZ ;  /* 0x80000000d7077210 */ /* 0x000fce0007ffe0ff */
[----:B------:R-:W4:Y:S01]  /*7b90*/  @P1 LDC.64 R4, c[0x0][0x5c0] ;  /* 0x00017000ff041b82 */ /* 0x000f220000000a00 */
[----:B------:R-:W-:Y:S01]  /*7ba0*/  @P1 IADD3 R8, PT, PT, R233, R238, RZ ;  /* 0x000000eee9081210 */ /* 0x000fe20007ffe0ff */
        /* <DEDUP_REMOVED lines=66> */
[----:B---3--:R-:W-:Y:S01]  /*7fd0*/  FMUL.FTZ R68, R68, UR9 ;  /* 0x0000000944447c20 */ /* 0x008fe20008410000 */
        /* <DEDUP_REMOVED lines=95> */
[C---:B----4-:R-:W-:Y:S01]  /*85d0*/  @P1 IMAD R2, R8.reuse, R5, RZ ;  /* 0x0000000508021224 */ /* 0x050fe200078e02ff */
[----:B------:R-:W-:Y:S01]  /*85e0*/  F2FP.F16.F32.PACK_AB R92, R93, R92 ;  /* 0x0000005c5d5c723e */ /* 0x000fe200000000ff */
[----:B------:R1:W-:Y:S01]  /*85f0*/  STS [R7+0x6220], R82 ;  /* 0x0062205207007388 */ /* 0x0003e20000000800 */
[----:B------:R-:W-:Y:S01]  /*8600*/  F2FP.F16.F32.PACK_AB R94, R95, R94 ;  /* 0x0000005e5f5e723e */ /* 0x000fe200000000ff */
[----:B------:R-:W-:Y:S01]  /*8610*/  @P1 IMAD.WIDE.U32 R8, R8, R4, RZ ;  /* 0x0000000408081225 */ /* 0x000fe200078e00ff */
        /* <DEDUP_REMOVED lines=12> */
[----:B------:R-:W-:Y:S01]  /*86e0*/  @P1 IADD3 R2, PT, PT, R9, R2, RZ ;  /* 0x0000000209021210 */ /* 0x000fe20007ffe0ff */
[----:B------:R1:W-:Y:S01]  /*86f0*/  STS [R215+0x8000], R84 ;  /* 0x00800054d7007388 */ /* 0x0003e20000000800 */
[----:B------:R-:W-:-:S03]  /*8700*/  @P1 MOV R0, R8 ;  /* 0x0000000800001202 */ /* 0x000fc60000000f00 */
        /* <DEDUP_REMOVED lines=15> */
[----:B--2---:R-:W-:Y:S05]  /*8800*/  @P1 BRA `(.L_x_1277) ;  /* 0x0000000000281947 */ /* 0x004fea0003800000 */
[----:B------:R-:W2:Y:S01]  /*8810*/  LDC.64 R4, c[0x0][0x5c0] ;  /* 0x00017000ff047b82 */ /* 0x000ea20000000a00 */
[----:B------:R-:W-:-:S07]  /*8820*/  SHF.R.S32.HI R9, RZ, 0x1f, R233 ;  /* 0x0000001fff097819 */ /* 0x000fce00000114e9 */
[----:B-1----:R-:W1:Y:S01]  /*8830*/  LDC.64 R6, c[0x0][0x5a8] ;  /* 0x00016a00ff067b82 */ /* 0x002e620000000a00 */
[-C--:B--2---:R-:W-:Y:S02]  /*8840*/  IMAD R0, R9, R4.reuse, RZ ;  /* 0x0000000409007224 */ /* 0x084fe400078e02ff */
[----:B------:R-:W-:-:S04]  /*8850*/  IMAD.WIDE.U32 R8, R233, R4, RZ ;  /* 0x00000004e9087225 */ /* 0x000fc800078e00ff */
[----:B------:R-:W-:-:S05]  /*8860*/  IMAD R0, R233, R5, R0 ;  /* 0x00000005e9007224 */ /* 0x000fca00078e0200 */
[----:B------:R-:W-:-:S03]  /*8870*/  IADD3 R9, PT, PT, R9, R0, RZ ;  /* 0x0000000009097210 */ /* 0x000fc60007ffe0ff */
[----:B-1----:R-:W-:-:S04]  /*8880*/  IMAD.WIDE.U32 R8, R10, R6, R8 ;  /* 0x000000060a087225 */ /* 0x002fc800078e0008 */
[----:B------:R-:W-:Y:S01]  /*8890*/  IMAD R2, R10, R7, R9 ;  /* 0x000000070a027224 */ /* 0x000fe200078e0209 */
[----:B------:R-:W-:Y:S02]  /*88a0*/  MOV R0, R8 ;  /* 0x0000000800007202 */ /* 0x000fe40000000f00 */
.L_x_1277:
[----:B------:R-:W-:Y:S05]  /*88b0*/  @P0 BRA `(.L_x_1278) ;  /* 0x0000000000280947 */ /* 0x000fea0003800000 */
        /* <DEDUP_REMOVED lines=9> */
[----:B------:R-:W-:Y:S06]  /*8950*/  BRA `(.L_x_1279) ;  /* 0x0000000000147947 */ /* 0x000fec0003800000 */
.L_x_1278:
[----:B------:R-:W2:Y:S01]  /*8960*/  LDCU.64 UR10, c[0x0][0x5c8] ;  /* 0x0000b900ff0a77ac */ /* 0x000ea20008000a00 */
[----:B------:R-:W-:-:S05]  /*8970*/  IADD3 R48, PT, PT, R233, R238, RZ ;  /* 0x000000eee9307210 */ /* 0x000fca0007ffe0ff */
[C---:B--2---:R-:W-:Y:S02]  /*8980*/  IMAD R10, R48.reuse, UR11, RZ ;  /* 0x0000000b300a7c24 */ /* 0x044fe4000f8e02ff */
[----:B------:R-:W-:-:S05]  /*8990*/  IMAD.WIDE.U32 R48, R48, UR10, RZ ;  /* 0x0000000a30307c25 */ /* 0x000fca000f8e00ff */
[----:B------:R-:W-:-:S07]  /*89a0*/  IADD3 R10, PT, PT, R49, R10, RZ ;  /* 0x0000000a310a7210 */ /* 0x000fce0007ffe0ff */
.L_x_1279:
[----:B------:R-:W-:Y:S01]  /*89b0*/  BAR.SYNC.DEFER_BLOCKING 0x0 ;  /* 0x0000000000007b1d */ /* 0x000fe20000010000 */
[C---:B------:R-:W-:Y:S01]  /*89c0*/  IMAD.SHL.U32 R11, R213.reuse, 0x80, RZ ;  /* 0x00000080d50b7824 */ /* 0x040fe200078e00ff */
[----:B------:R-:W-:Y:S01]  /*89d0*/  MOV R57, RZ ;  /* 0x000000ff00397202 */ /* 0x000fe20000000f00 */
[----:B------:R-:W-:Y:S01]  /*89e0*/  IMAD.SHL.U32 R51, R213, 0x80, RZ ;  /* 0x00000080d5337824 */ /* 0x000fe200078e00ff */
[----:B------:R-:W-:Y:S01]  /*89f0*/  LEA.HI R52, R201, 0x40, RZ, 0x1e ;  /* 0x00000040c9347811 */ /* 0x000fe200078ff0ff */
[----:B------:R-:W-:-:S03]  /*8a00*/  IMAD.WIDE.U32 R54, R11, R4, RZ ;  /* 0x000000040b367225 */ /* 0x000fc600078e00ff */
[----:B-1----:R-:W1:Y:S01]  /*8a10*/  LDC.64 R6, c[0x0][0x5d8] ;  /* 0x00017600ff067b82 */ /* 0x002e620000000a00 */
[----:B------:R-:W-:Y:S01]  /*8a20*/  SHF.R.S32.HI R49, RZ, 0x1f, R11 ;  /* 0x0000001fff317819 */ /* 0x000fe2000001140b */
[----:B------:R-:W2:Y:S01]  /*8a30*/  S2R R50, SR_TID.X ;  /* 0x0000000000327919 */ /* 0x000ea20000002100 */
[----:B------:R-:W-:Y:S01]  /*8a40*/  IADD3 R51, PT, PT, -R51, R236, RZ ;  /* 0x000000ec33337210 */ /* 0x000fe20007ffe1ff */
[----:B------:R-:W-:Y:S01]  /*8a50*/  IMAD.MOV.U32 R56, RZ, RZ, R212 ;  /* 0x000000ffff387224 */ /* 0x000fe200078e00d4 */
[----:B------:R-:W-:Y:S01]  /*8a60*/  LOP3.LUT R53, R54, 0x18, R208, 0xf8, !PT ;  /* 0x0000001836357812 */ /* 0x000fe200078ef8d0 */
[----:B------:R-:W-:Y:S01]  /*8a70*/  IMAD R54, R49, R4, RZ ;  /* 0x0000000431367224 */ /* 0x000fe200078e02ff */
[----:B------:R-:W-:Y:S01]  /*8a80*/  BSSY.RECONVERGENT B0, `(.L_x_1280) ;  /* 0x000002a000007945 */ /* 0x000fe20003800200 */
[----:B------:R-:W3:Y:S01]  /*8a90*/  LDC.64 R8, c[0x0][0x5e0] ;  /* 0x00017800ff087b82 */ /* 0x000ee20000000a00 */
[----:B------:R-:W-:Y:S01]  /*8aa0*/  IADD3 R60, P0, PT, R0, R53, RZ ;  /* 0x00000035003c7210 */ /* 0x000fe20007f1e0ff */
[C---:B------:R-:W-:Y:S01]  /*8ab0*/  IMAD R53, R11.reuse, R5, R54 ;  /* 0x000000050b357224 */ /* 0x040fe200078e0236 */
[----:B------:R-:W-:Y:S01]  /*8ac0*/  ISETP.GE.AND P6, PT, R52, R51, PT ;  /* 0x000000333400720c */ /* 0x000fe20003fc6270 */
[----:B------:R-:W-:-:S03]  /*8ad0*/  IMAD.WIDE.U32 R56, R11, UR10, R56 ;  /* 0x0000000a0b387c25 */ /* 0x000fc6000f8e0038 */
[----:B------:R-:W-:Y:S02]  /*8ae0*/  IADD3.X R61, PT, PT, R2, R55, R53, P0, !PT ;  /* 0x00000037023d7210 */ /* 0x000fe400007fe435 */
[----:B------:R-:W-:Y:S01]  /*8af0*/  IADD3 R62, P1, PT, R48, R56, RZ ;  /* 0x00000038303e7210 */ /* 0x000fe20007f3e0ff */
[----:B------:R4:W2:Y:S04]  /*8b00*/  LDS.128 R44, [R167+0xa000] ;  /* 0x00a00000a72c7984 */ /* 0x0008a80000000c00 */
[----:B------:R4:W3:Y:S01]  /*8b10*/  LDS.128 R40, [R167+0xc000] ;  /* 0x00c00000a7287984 */ /* 0x0008e20000000c00 */
[----:B-1----:R-:W-:-:S03]  /*8b20*/  IMAD.WIDE.U32 R60, R6, UR23, R60 ;  /* 0x00000017063c7c25 */ /* 0x002fc6000f8e003c */
[----:B------:R4:W1:Y:S01]  /*8b30*/  LDS.128 R36, [R167+0xe000] ;  /* 0x00e00000a7247984 */ /* 0x0008620000000c00 */
[----:B------:R-:W-:-:S03]  /*8b40*/  IMAD R7, R7, UR23, R61 ;  /* 0x0000001707077c24 */ /* 0x000fc6000f8e023d */
[----:B------:R4:W1:Y:S04]  /*8b50*/  LDS.128 R32, [R167+0xf000] ;  /* 0x00f00000a7207984 */ /* 0x0008680000000c00 */
[----:B------:R4:W1:Y:S01]  /*8b60*/  LDS.128 R28, [R167+0x10000] ;  /* 0x01000000a71c7984 */ /* 0x0008620000000c00 */
[----:B--2---:R-:W-:Y:S01]  /*8b70*/  SHF.R.U32.HI R0, RZ, 0x2, R50 ;  /* 0x00000002ff007819 */ /* 0x004fe20000011632 */
[----:B------:R-:W-:Y:S02]  /*8b80*/  IMAD R50, R49, UR10, RZ ;  /* 0x0000000a31327c24 */ /* 0x000fe4000f8e02ff */
[----:B------:R4:W2:Y:S01]  /*8b90*/  LDS.128 R24, [R167+0x11000] ;  /* 0x01100000a7187984 */ /* 0x0008a20000000c00 */
[C---:B------:R-:W-:Y:S01]  /*8ba0*/  ISETP.GE.AND P4, PT, R0.reuse, R51, PT ;  /* 0x000000330000720c */ /* 0x040fe20003f86270 */
[----:B------:R-:W-:Y:S01]  /*8bb0*/  IMAD R11, R11, UR11, R50 ;  /* 0x0000000b0b0b7c24 */ /* 0x000fe2000f8e0232 */
[----:B------:R-:W-:Y:S01]  /*8bc0*/  IADD3 R2, P0, PT, R0, 0x40, RZ ;  /* 0x0000004000027810 */ /* 0x000fe20007f1e0ff */
[----:B------:R4:W1:Y:S03]  /*8bd0*/  LDS.128 R20, [R167+0x12000] ;  /* 0x01200000a7147984 */ /* 0x0008660000000c00 */
[----:B------:R-:W-:Y:S01]  /*8be0*/  IADD3.X R63, PT, PT, R10, R57, R11, P1, !PT ;  /* 0x000000390a3f7210 */ /* 0x000fe20000ffe40b */
[----:B------:R4:W1:Y:S04]  /*8bf0*/  LDS.128 R16, [R167+0x13000] ;  /* 0x01300000a7107984 */ /* 0x0008680000000c00 */
[----:B------:R4:W1:Y:S02]  /*8c00*/  LDS.128 R12, [R167+0x14000] ;  /* 0x01400000a70c7984 */ /* 0x0008640000000c00 */
[----:B---3--:R-:W-:Y:S05]  /*8c10*/  @P4 BRA `(.L_x_1281) ;  /* 0x0000000000404947 */ /* 0x008fea0003800000 */
[----:B------:R-:W3:Y:S01]  /*8c20*/  LDCU UR12, c[0x0][0x440] ;  /* 0x00008800ff0c77ac */ /* 0x000ee20008000800 */
[----:B------:R-:W4:Y:S01]  /*8c30*/  LDS.128 R52, [R167+0xb000] ;  /* 0x00b00000a7347984 */ /* 0x000f220000000c00 */
[----:B------:R-:W-:Y:S01]  /*8c40*/  IMAD.MOV.U32 R6, RZ, RZ, R60 ;  /* 0x000000ffff067224 */ /* 0x000fe200078e003c */
[----:B------:R-:W2:Y:S02]  /*8c50*/  LDCU.64 UR8, c[0x0][0x560] ;  /* 0x0000ac00ff0877ac */ /* 0x000ea40008000a00 */
[----:B------:R-:W1:Y:S01]  /*8c60*/  LDS.128 R56, [R167+0xd000] ;  /* 0x00d00000a7387984 */ /* 0x000e620000000c00 */
[----:B------:R-:W-:-:S04]  /*8c70*/  IMAD.WIDE.U32 R64, R0, R4, R6 ;  /* 0x0000000400407225 */ /* 0x000fc800078e0006 */
[----:B------:R-:W-:Y:S01]  /*8c80*/  IMAD R6, R0, R5, R65 ;  /* 0x0000000500067224 */ /* 0x000fe200078e0241 */
        /* <DEDUP_REMOVED lines=9> */
.L_x_1281:
[----:B------:R-:W-:Y:S05]  /*8d20*/  BSYNC.RECONVERGENT B0 ;  /* 0x0000000000007941 */ /* 0x000fea0003800200 */
.L_x_1280:
[----:B------:R-:W-:Y:S01]  /*8d30*/  BSSY.RECONVERGENT B0, `(.L_x_1282) ;  /* 0x0000014000007945 */ /* 0x000fe20003800200 */
[----:B------:R-:W-:Y:S01]  /*8d40*/  IMAD.WIDE.U32 R62, R8, UR23, R62 ;  /* 0x00000017083e7c25 */ /* 0x000fe2000f8e003e */
[----:B---3--:R-:W-:Y:S02]  /*8d50*/  IADD3.X R11, PT, PT, RZ, RZ, RZ, P0, !PT ;  /* 0x000000ffff0b7210 */ /* 0x008fe400007fe4ff */
[----:B------:R-:W-:Y:S05]  /*8d60*/  @P6 BRA `(.L_x_1283) ;  /* 0x0000000000406947 */ /* 0x000fea0003800000 */
[----:B------:R-:W3:Y:S01]  /*8d70*/  LDCU UR12, c[0x0][0x440] ;  /* 0x00008800ff0c77ac */ /* 0x000ee20008000800 */
[----:B------:R-:W-:Y:S01]  /*8d80*/  MOV R49, R7 ;  /* 0x0000000700317202 */ /* 0x000fe20000000f00 */
[-C--:B------:R-:W-:Y:S01]  /*8d90*/  IMAD R6, R11, R4.reuse, RZ ;  /* 0x000000040b067224 */ /* 0x080fe200078e02ff */
[----:B------:R-:W4:Y:S01]  /*8da0*/  LDCU.64 UR8, c[0x0][0x560] ;  /* 0x0000ac00ff0877ac */ /* 0x000f220008000a00 */
[----:B------:R-:W-:Y:S02]  /*8db0*/  IMAD.MOV.U32 R48, RZ, RZ, R60 ;  /* 0x000000ffff307224 */ /* 0x000fe400078e003c */
[C---:B------:R-:W-:Y:S02]  /*8dc0*/  IMAD R6, R2.reuse, R5, R6 ;  /* 0x0000000502067224 */ /* 0x040fe400078e0206 */
[----:B------:R-:W-:-:S04]  /*8dd0*/  IMAD.WIDE.U32 R48, R2, R4, R48 ;  /* 0x0000000402307225 */ /* 0x000fc800078e0030 */
[----:B------:R-:W-:Y:S01]  /*8de0*/  IMAD.IADD R6, R6, 0x1, R49 ;  /* 0x0000000106067824 */ /* 0x000fe200078e0231 */
[----:B---3--:R-:W-:Y:S02]  /*8df0*/  ISETP.GE.AND P2, PT, R212, UR12, PT ;  /* 0x0000000cd4007c0c */ /* 0x008fe4000bf46270 */
[----:B------:R-:W-:Y:S02]  /*8e00*/  ISETP.GE.AND P1, PT, R210, UR12, PT ;  /* 0x0000000cd2007c0c */ /* 0x000fe4000bf26270 */
[----:B------:R-:W-:Y:S02]  /*8e10*/  ISETP.GE.AND P0, PT, R209, UR12, PT ;  /* 0x0000000cd1007c0c */ /* 0x000fe4000bf06270 */
[----:B----4-:R-:W-:-:S04]  /*8e20*/  LEA R4, P3, R48, UR8, 0x1 ;  /* 0x0000000830047c11 */ /* 0x010fc8000f8608ff */
[----:B------:R-:W-:-:S05]  /*8e30*/  LEA.HI.X R5, R48, UR9, R6, 0x1, P3 ;  /* 0x0000000930057c11 */ /* 0x000fca00098f0c06 */
[----:B------:R3:W-:Y:S04]  /*8e40*/  @!P2 STG.E.128 desc[UR24][R4.64], R44 ;  /* 0x0000002c0400a986 */ /* 0x0007e8000c101d18 */
[----:B------:R3:W-:Y:S04]  /*8e50*/  @!P1 STG.E.128 desc[UR24][R4.64+0x40], R40 ;  /* 0x0000402804009986 */ /* 0x0007e8000c101d18 */
[----:B-1----:R3:W-:Y:S02]  /*8e60*/  @!P0 STG.E.128 desc[UR24][R4.64+0x80], R36 ;  /* 0x0000802404008986 */ /* 0x0027e4000c101d18 */
.L_x_1283:
[----:B------:R-:W-:Y:S05]  /*8e70*/  BSYNC.RECONVERGENT B0 ;  /* 0x0000000000007941 */ /* 0x000fea0003800200 */
.L_x_1282:
[----:B------:R-:W-:Y:S01]  /*8e80*/  BSSY.RECONVERGENT B0, `(.L_x_1284) ;  /* 0x0000010000007945 */ /* 0x000fe20003800200 */
[----:B------:R-:W-:-:S03]  /*8e90*/  IMAD R9, R9, UR23, R63 ;  /* 0x0000001709097c24 */ /* 0x000fc6000f8e023f */
[----:B------:R-:W-:Y:S05]  /*8ea0*/  @P4 BRA `(.L_x_1285) ;  /* 0x0000000000344947 */ /* 0x000fea0003800000 */
[----:B------:R-:W2:Y:S01]  /*8eb0*/  LDCU UR12, c[0x0][0x440] ;  /* 0x00008800ff0c77ac */ /* 0x000ea20008000800 */
[----:B------:R-:W-:Y:S01]  /*8ec0*/  IMAD.MOV.U32 R8, RZ, RZ, R62 ;  /* 0x000000ffff087224 */ /* 0x000fe200078e003e */
[----:B------:R-:W4:Y:S03]  /*8ed0*/  LDCU.64 UR8, c[0x0][0x568] ;  /* 0x0000ad00ff0877ac */ /* 0x000f260008000a00 */
[----:B---3--:R-:W-:-:S04]  /*8ee0*/  IMAD.WIDE.U32 R4, R0, UR10, R8 ;  /* 0x0000000a00047c25 */ /* 0x008fc8000f8e0008 */
[----:B------:R-:W-:Y:S01]  /*8ef0*/  IMAD R0, R0, UR11, R5 ;  /* 0x0000000b00007c24 */ /* 0x000fe2000f8e0205 */
[----:B--2---:R-:W-:Y:S02]  /*8f00*/  ISETP.GE.AND P2, PT, R212, UR12, PT ;  /* 0x0000000cd4007c0c */ /* 0x004fe4000bf46270 */
[----:B------:R-:W-:Y:S02]  /*8f10*/  ISETP.GE.AND P1, PT, R210, UR12, PT ;  /* 0x0000000cd2007c0c */ /* 0x000fe4000bf26270 */
[----:B------:R-:W-:Y:S02]  /*8f20*/  ISETP.GE.AND P0, PT, R209, UR12, PT ;  /* 0x0000000cd1007c0c */ /* 0x000fe4000bf06270 */
[----:B----4-:R-:W-:-:S04]  /*8f30*/  LEA R6, P3, R4, UR8, 0x1 ;  /* 0x0000000804067c11 */ /* 0x010fc8000f8608ff */
[----:B------:R-:W-:-:S05]  /*8f40*/  LEA.HI.X R7, R4, UR9, R0, 0x1, P3 ;  /* 0x0000000904077c11 */ /* 0x000fca00098f0c00 */
[----:B-1----:R1:W-:Y:S04]  /*8f50*/  @!P2 STG.E.128 desc[UR24][R6.64], R32 ;  /* 0x000000200600a986 */ /* 0x0023e8000c101d18 */
[----:B------:R1:W-:Y:S04]  /*8f60*/  @!P1 STG.E.128 desc[UR24][R6.64+0x40], R24 ;  /* 0x0000401806009986 */ /* 0x0003e8000c101d18 */
[----:B------:R1:W-:Y:S02]  /*8f70*/  @!P0 STG.E.128 desc[UR24][R6.64+0x80], R16 ;  /* 0x0000801006008986 */ /* 0x0003e4000c101d18 */
.L_x_1285:
[----:B------:R-:W-:Y:S05]  /*8f80*/  BSYNC.RECONVERGENT B0 ;  /* 0x0000000000007941 */ /* 0x000fea0003800200 */
.L_x_1284:
[----:B------:R-:W-:Y:S05]  /*8f90*/  @P6 BRA `(.L_x_1250) ;  /* 0x00000000003c6947 */ /* 0x000fea0003800000 */
[----:B------:R-:W2:Y:S01]  /*8fa0*/  LDCU UR12, c[0x0][0x440] ;  /* 0x00008800ff0c77ac */ /* 0x000ea20008000800 */
[----:B------:R-:W-:Y:S02]  /*8fb0*/  IMAD R11, R11, UR10, RZ ;  /* 0x0000000a0b0b7c24 */ /* 0x000fe4000f8e02ff */
[----:B------:R-:W-:Y:S01]  /*8fc0*/  IMAD.MOV.U32 R8, RZ, RZ, R62 ;  /* 0x000000ffff087224 */ /* 0x000fe200078e003e */
[----:B------:R-:W1:Y:S01]  /*8fd0*/  LDCU.64 UR8, c[0x0][0x568] ;  /* 0x0000ad00ff0877ac */ /* 0x000e620008000a00 */
[C---:B------:R-:W-:Y:S02]  /*8fe0*/  IMAD R11, R2.reuse, UR11, R11 ;  /* 0x0000000b020b7c24 */ /* 0x040fe4000f8e020b */
[----:B---3--:R-:W-:-:S04]  /*8ff0*/  IMAD.WIDE.U32 R4, R2, UR10, R8 ;  /* 0x0000000a02047c25 */ /* 0x008fc8000f8e0008 */
        /* <DEDUP_REMOVED lines=9> */
.L_x_1250:
[----:B------:R-:W-:Y:S05]  /*9090*/  BSYNC.RECONVERGENT B1 ;  /* 0x0000000000017941 */ /* 0x000fea0003800200 */
.L_x_1228:
[----:B------:R-:W2:Y:S01]  /*90a0*/  LDCU UR9, c[0x0][0x438] ;  /* 0x00008700ff0977ac */ /* 0x000ea20008000800 */
[----:B------:R-:W4:Y:S08]  /*90b0*/  LDC R2, c[0x0][0x370] ;  /* 0x0000dc00ff027b82 */ /* 0x000f300000000800 */
[----:B------:R-:W1:Y:S01]  /*90c0*/  LDC R0, c[0x0][0x438] ;  /* 0x00010e00ff007b82 */ /* 0x000e620000000800 */
[----:B--2---:R-:W-:-:S04]  /*90d0*/  UIADD3 UR9, UPT, UPT, UR9, 0x7f, URZ ;  /* 0x0000007f09097890 */ /* 0x004fc8000fffe0ff */
[----:B------:R-:W-:Y:S01]  /*90e0*/  USHF.R.S32.HI UR8, URZ, 0x1f, UR9 ;  /* 0x0000001fff087899 */ /* 0x000fe20008011409 */
[----:B----4-:R-:W-:-:S03]  /*90f0*/  IADD3 R213, PT, PT, R2, R213, RZ ;  /* 0x000000d502d57210 */ /* 0x010fc60007ffe0ff */
[----:B------:R-:W-:-:S04]  /*9100*/  ULEA.HI UR8, UR8, UR9, URZ, 0x7 ;  /* 0x0000000908087291 */ /* 0x000fc8000f8f38ff */
[----:B------:R-:W-:-:S06]  /*9110*/  USHF.R.S32.HI UR8, URZ, 0x7, UR8 ;  /* 0x00000007ff087899 */ /* 0x000fcc0008011408 */
[----:B------:R-:W-:-:S13]  /*9120*/  ISETP.GE.AND P0, PT, R213, UR8, PT ;  /* 0x00000008d5007c0c */ /* 0x000fda000bf06270 */
[----:B-1----:R-:W-:Y:S05]  /*9130*/  @!P0 BRA `(.L_x_1286) ;  /* 0xffffff7400248947 */ /* 0x002fea000383ffff */
[----:B------:R-:W-:Y:S05]  /*9140*/  EXIT ;  /* 0x000000000000794d */ /* 0x000fea0003800000 */
.L_x_1287:
        /* <DEDUP_REMOVED lines=11> */
.L_x_1737:


//--------------------- .text._ZN5flash44flash_bwd_dq_dk_dv_loop_seqk_parallel_kernelI23Flash_bwd_kernel_traitsILi96ELi64ELi128ELi8ELi2ELi4ELi4ELb0ELb0EN7cutlass6half_tE19Flash_kernel_traitsILi96ELi64ELi128ELi8ES3_EELb0ELb0ELb1ELb0ELb0ELb0ELb1EEEvNS_16Flash_bwd_paramsE --------------------------
	.section	.text._ZN5flash44flash_bwd_dq_dk_dv_loop_seqk_parallel_kernelI23Flash_bwd_kernel_traitsILi96ELi64ELi128ELi8ELi2ELi4ELi4ELb0ELb0EN7cutlass6half_tE19Flash_kernel_traitsILi96ELi64ELi128ELi8ES3_EELb0ELb0ELb1ELb0ELb0ELb0ELb1EEEvNS_16Flash_bwd_paramsE,"ax",@progbits
	.align	128
        .global         _ZN5flash44flash_bwd_dq_dk_dv_loop_seqk_parallel_kernelI23Flash_bwd_kernel_traitsILi96ELi64ELi128ELi8ELi2ELi4ELi4ELb0ELb0EN7cutlass6half_tE19Flash_kernel_traitsILi96ELi64ELi128ELi8ES3_EELb0ELb0ELb1ELb0ELb0ELb0ELb1EEEvNS_16Flash_bwd_paramsE
        .type           _ZN5flash44flash_bwd_dq_dk_dv_loop_seqk_parallel_kernelI23Flash_bwd_kernel_traitsILi96ELi64ELi128ELi8ELi2ELi4ELi4ELb0ELb0EN7cutlass6half_tE19Flash_kernel_traitsILi96ELi64ELi128ELi8ES3_EELb0ELb0ELb1ELb0ELb0ELb0ELb1EEEvNS_16Flash_bwd_paramsE,@function
        .size           _ZN5flash44flash_bwd_dq_dk_dv_loop_seqk_parallel_kernelI23Flash_bwd_kernel_traitsILi96ELi64ELi128ELi8ELi2ELi4ELi4ELb0ELb0EN7cutlass6half_tE19Flash_kernel_traitsILi96ELi64ELi128ELi8ES3_EELb0ELb0ELb1ELb0ELb0ELb0ELb1EEEvNS_16Flash_bwd_paramsE,(.L_x_1738 - _ZN5flash44flash_bwd_dq_dk_dv_loop_seqk_parallel_kernelI23Flash_bwd_kernel_traitsILi96ELi64ELi128ELi8ELi2ELi4ELi4ELb0ELb0EN7cutlass6half_tE19Flash_kernel_traitsILi96ELi64ELi128ELi8ES3_EELb0ELb0ELb1ELb0ELb0ELb0ELb1EEEvNS_16Flash_bwd_paramsE)
        .other          _ZN5flash44flash_bwd_dq_dk_dv_loop_seqk_parallel_kernelI23Flash_bwd_kernel_traitsILi96ELi64ELi128ELi8ELi2ELi4ELi4ELb0ELb0EN7cutlass6half_tE19Flash_kernel_traitsILi96ELi64ELi128ELi8ES3_EELb0ELb0ELb1ELb0ELb0ELb0ELb1EEEvNS_16Flash_bwd_paramsE,@"STO_CUDA_ENTRY STV_DEFAULT"
_ZN5flash44flash_bwd_dq_dk_dv_loop_seqk_parallel_kernelI23Flash_bwd_kernel_traitsILi96ELi64ELi128ELi8ELi2ELi4ELi4ELb0ELb0EN7cutlass6half_tE19Flash_kernel_traitsILi96ELi64ELi128ELi8ES3_EELb0ELb0ELb1ELb0ELb0ELb0ELb1EEEvNS_16Flash_bwd_paramsE:
.text._ZN5flash44flash_bwd_dq_dk_dv_loop_seqk_parallel_kernelI23Flash_bwd_kernel_traitsILi96ELi64ELi128ELi8ELi2ELi4ELi4ELb0ELb0EN7cutlass6half_tE19Flash_kernel_traitsILi96ELi64ELi128ELi8ES3_EELb0ELb0ELb1ELb0ELb0ELb0ELb1EEEvNS_16Flash_bwd_paramsE:
        /* <DEDUP_REMOVED lines=48> */
.L_x_1348:
[----:B------:R-:W1:Y:S01]  /*0300*/  LDCU.64 UR8, c[0x0][0x478] ;  /* 0x00008f00ff0877ac */ /* 0x000e620008000a00 */
        /* <DEDUP_REMOVED lines=9> */
[----:B----4-:R-:W-:Y:S02]  /*03a0*/  UIMAD.WIDE.U32 UR12, UR47, 0x4, UR32 ;  /* 0x000000042f0c78a5 */ /* 0x010fe4000f8e0020 */
[----:B-1----:R-:W-:Y:S01]  /*03b0*/  UISETP.NE.U32.AND UP0, UPT, UR8, URZ, UPT ;  /* 0x000000ff0800728c */ /* 0x002fe2000bf05070 */
[----:B------:R-:W-:Y:S01]  /*03c0*/  IMAD.U32 R6, RZ, RZ, UR44 ;  /* 0x0000002cff067e24 */ /* 0x000fe2000f8e00ff */
[----:B---3--:R-:W3:Y:S02]  /*03d0*/  @P1 LDG.E R3, desc[UR38][R12.64] ;  /* 0x000000260c031981 */ /* 0x008ee4000c1e1900 */
[----:B------:R-:W-:-:S06]  /*03e0*/  UISETP.NE.AND.EX UP0, UPT, UR9, URZ, UPT, UP0 ;  /* 0x000000ff0900728c */ /* 0x000fcc000bf05300 */
[----:B------:R-:W-:-:S05]  /*03f0*/  PLOP3.LUT P0, PT, PT, PT, UP0, 0x80, 0x8 ;  /* 0x000000000008781c */ /* 0x000fca0003f0f008 */
[----:B------:R-:W-:Y:S01]  /*0400*/  @UP0 ULEA UR14, UP1, UR47, UR8, 0x2 ;  /* 0x000000082f0e0291 */ /* 0x000fe2000f8210ff */
[----:B------:R-:W-:Y:S01]  /*0410*/  IMAD.U32 R8, RZ, RZ, UR12 ;  /* 0x0000000cff087e24 */ /* 0x000fe2000f8e00ff */
[----:B------:R-:W1:Y:S02]  /*0420*/  @!UP0 LDCU UR5, c[0x0][0x43c] ;  /* 0x00008780ff0587ac */ /* 0x000e640008000800 */
[----:B------:R-:W-:Y:S02]  /*0430*/  @UP0 ULEA.HI.X UR15, UR47, UR9, URZ, 0x2, UP1 ;  /* 0x000000092f0f0291 */ /* 0x000fe400088f14ff */
[----:B------:R-:W-:Y:S01]  /*0440*/  IMAD.U32 R10, RZ, RZ, UR14 ;  /* 0x0000000eff0a7e24 */ /* 0x000fe2000f8e00ff */
[----:B------:R-:W4:Y:S01]  /*0450*/  @!UP0 LDCU.64 UR8, c[0x0][0x488] ;  /* 0x00009100ff0887ac */ /* 0x000f220008000a00 */
[----:B------:R-:W-:Y:S02]  /*0460*/  IMAD.U32 R9, RZ, RZ, UR13 ;  /* 0x0000000dff097e24 */ /* 0x000fe4000f8e00ff */
[----:B------:R-:W-:-:S02]  /*0470*/  IMAD.U32 R7, RZ, RZ, UR45 ;  /* 0x0000002dff077e24 */ /* 0x000fc4000f8e00ff */
[----:B------:R-:W-:Y:S01]  /*0480*/  IMAD.U32 R11, RZ, RZ, UR15 ;  /* 0x0000000fff0b7e24 */ /* 0x000fe2000f8e00ff */
[----:B-----5:R-:W5:Y:S04]  /*0490*/  @P4 LDG.E R4, desc[UR38][R8.64] ;  /* 0x0000002608044981 */ /* 0x020f68000c1e1900 */
[----:B------:R-:W2:Y:S04]  /*04a0*/  @P0 LDG.E R0, desc[UR38][R10.64] ;  /* 0x000000260a000981 */ /* 0x000ea8000c1e1900 */
[----:B------:R-:W2:Y:S04]  /*04b0*/  @P2 LDG.E R2, desc[UR38][R8.64+0x4] ;  /* 0x0000042608022981 */ /* 0x000ea8000c1e1900 */
[----:B------:R-:W2:Y:S01]  /*04c0*/  @!P3 LDG.E R6, desc[UR38][R6.64] ;  /* 0x000000260606b981 */ /* 0x000ea2000c1e1900 */
[----:B----4-:R-:W-:-:S04]  /*04d0*/  @!UP0 UISETP.NE.U32.AND UP1, UPT, UR8, URZ, UPT ;  /* 0x000000ff0800828c */ /* 0x010fc8000bf25070 */
[----:B------:R-:W-:Y:S01]  /*04e0*/  @!UP0 UISETP.NE.AND.EX UP1, UPT, UR9, URZ, UPT, UP1 ;  /* 0x000000ff0900828c */ /* 0x000fe2000bf25310 */
[----:B------:R-:W-:Y:S01]  /*04f0*/  UMOV UR40, URZ ;  /* 0x000000ff00287c82 */ /* 0x000fe20008000000 */
[----:B------:R-:W-:Y:S02]  /*0500*/  UMOV UR12, 0xffffffff ;  /* 0xffffffff000c7882 */ /* 0x000fe40000000000 */
[----:B-1----:R-:W-:Y:S01]  /*0510*/  @!UP0 USEL UR8, UR5, URZ, UP1 ;  /* 0x000000ff05088287 */ /* 0x002fe20008800000 */
[----:B------:R-:W-:Y:S01]  /*0520*/  UMOV UR42, 0xffffffff ;  /* 0xffffffff002a7882 */ /* 0x000fe20000000000 */
[----:B------:R-:W-:Y:S01]  /*0530*/  USHF.L.U32 UR31, UR43, 0x7, URZ ;  /* 0x000000072b1f7899 */ /* 0x000fe200080006ff */
[----:B---3--:R-:W-:Y:S02]  /*0540*/  @P1 R2UR UR40, R3 ;  /* 0x00000000032812ca */ /* 0x008fe400000e0000 */
[----:B-----5:R-:W-:Y:S02]  /*0550*/  @P4 R2UR UR12, R4 ;  /* 0x00000000040c42ca */ /* 0x020fe400000e0000 */
[----:B--2---:R-:W-:-:S02]  /*0560*/  @P0 R2UR UR37, R0 ;  /* 0x00000000002502ca */ /* 0x004fc400000e0000 */
[----:B------:R-:W-:Y:S02]  /*0570*/  @P2 R2UR UR5, R2 ;  /* 0x00000000020522ca */ /* 0x000fe400000e0000 */
[----:B------:R-:W-:-:S09]  /*0580*/  @!P3 R2UR UR42, R6 ;  /* 0x00000000062ab2ca */ /* 0x000fd200000e0000 */
[----:B------:R-:W-:Y:S01]  /*0590*/  @UP0 UIADD3 UR37, UPT, UPT, UR37, -UR40, URZ ;  /* 0x8000002825250290 */ /* 0x000fe2000fffe0ff */
[----:B------:R-:W-:Y:S11]  /*05a0*/  BRA.U !UP6, `(.L_x_1288) ;  /* 0x000000010e2c7547 */ /* 0x000ff6000b800000 */
[----:B------:R-:W-:Y:S01]  /*05b0*/  UISETP.NE.AND UP1, UPT, UR29, URZ, UPT ;  /* 0x000000ff1d00728c */ /* 0x000fe2000bf25270 */
[----:B------:R-:W-:Y:S02]  /*05c0*/  IMAD.U32 R4, RZ, RZ, UR44 ;  /* 0x0000002cff047e24 */ /* 0x000fe4000f8e00ff */
[----:B------:R-:W-:-:S03]  /*05d0*/  IMAD.U32 R5, RZ, RZ, UR45 ;  /* 0x0000002dff057e24 */ /* 0x000fc6000f8e00ff */
[----:B------:R-:W-:-:S13]  /*05e0*/  PLOP3.LUT P0, PT, PT, PT, UP1, 0x80, 0x8 ;  /* 0x000000000008781c */ /* 0x000fda0003f0f018 */
[----:B------:R-:W2:Y:S01]  /*05f0*/  @P0 LDG.E R0, desc[UR38][R4.64+0x4] ;  /* 0x0000042604000981 */ /* 0x000ea2000c1e1900 */
[----:B------:R-:W-:Y:S01]  /*0600*/  MOV R2, UR44 ;  /* 0x0000002c00027c02 */ /* 0x000fe20008000f00 */
[----:B------:R-:W-:-:S05]  /*0610*/  IMAD.U32 R3, RZ, RZ, UR45 ;  /* 0x0000002dff037e24 */ /* 0x000fca000f8e00ff */
[----:B------:R-:W3:Y:S01]  /*0620*/  @!P0 LDG.E R2, desc[UR38][R2.64] ;  /* 0x0000002602028981 */ /* 0x000ee2000c1e1900 */
[----:B--2---:R-:W-:-:S13]  /*0630*/  @P0 R2UR UR10, R0 ;  /* 0x00000000000a02ca */ /* 0x004fda00000e0000 */
[----:B------:R-:W-:-:S07]  /*0640*/  @UP1 UIADD3 UR10, UPT, UPT, UR10, -UR42, URZ ;  /* 0x8000002a0a0a1290 */ /* 0x000fce000fffe0ff */
[----:B---3--:R-:W-:-:S15]  /*0650*/  @!P0 R2UR UR10, R2 ;  /* 0x00000000020a82ca */ /* 0x008fde00000e0000 */
.L_x_1288:
        /* <DEDUP_REMOVED lines=44> */
.L_x_1290:
[----:B------:R-:W1:Y:S01]  /*0920*/  LDCU.64 UR16, c[0x0][0x3b8] ;  /* 0x00007700ff1077ac */ /* 0x000e620008000a00 */
[----:B------:R-:W-:-:S04]  /*0930*/  UIADD3 UR8, UPT, UPT, UR40, UR42, URZ ;  /* 0x0000002a28087290 */ /* 0x000fc8000fffe0ff */
[----:B-1----:R-:W-:Y:S02]  /*0940*/  UIMAD.WIDE.U32 UR10, UR8, UR16, URZ ;  /* 0x00000010080a72a5 */ /* 0x002fe4000f8e00ff */
[----:B------:R-:W-:-:S04]  /*0950*/  UIMAD UR8, UR8, UR17, URZ ;  /* 0x00000011080872a4 */ /* 0x000fc8000f8e02ff */
[----:B------:R-:W-:Y:S01]  /*0960*/  UIADD3 UR8, UPT, UPT, UR11, UR8, URZ ;  /* 0x000000080b087290 */ /* 0x000fe2000fffe0ff */
[----:B------:R-:W-:-:S05]  /*0970*/  UMOV UR54, UR10 ;  /* 0x0000000a00367c82 */ /* 0x000fca0008000000 */
[----:B------:R-:W-:Y:S02]  /*0980*/  MOV R4, UR8 ;  /* 0x0000000800047c02 */ /* 0x000fe40008000f00 */
.L_x_1291:
        /* <DEDUP_REMOVED lines=42> */
.L_x_1292:
[----:B------:R-:W1:Y:S01]  /*0c30*/  LDCU.64 UR14, c[0x0][0x3c0] ;  /* 0x00007800ff0e77ac */ /* 0x000e620008000a00 */
[----:B------:R-:W-:-:S04]  /*0c40*/  UIADD3 UR8, UPT, UPT, UR40, UR42, URZ ;  /* 0x0000002a28087290 */ /* 0x000fc8000fffe0ff */
[----:B-1----:R-:W-:Y:S02]  /*0c50*/  UIMAD.WIDE.U32 UR50, UR8, UR14, URZ ;  /* 0x0000000e083272a5 */ /* 0x002fe4000f8e00ff */
[----:B------:R-:W-:-:S04]  /*0c60*/  UIMAD UR8, UR8, UR15, URZ ;  /* 0x0000000f080872a4 */ /* 0x000fc8000f8e02ff */
[----:B------:R-:W-:-:S06]  /*0c70*/  UIADD3 UR8, UPT, UPT, UR51, UR8, URZ ;  /* 0x0000000833087290 */ /* 0x000fcc000fffe0ff */
[----:B------:R-:W-:-:S07]  /*0c80*/  MOV R5, UR8 ;  /* 0x0000000800057c02 */ /* 0x000fce0008000f00 */
.L_x_1293:
        /* <DEDUP_REMOVED lines=28> */
.L_x_1294:
[----:B------:R-:W-:Y:S02]  /*0e50*/  UIMAD.WIDE.U32 UR10, UR58, UR12, URZ ;  /* 0x0000000c3a0a72a5 */ /* 0x000fe4000f8e00ff */
[----:B------:R-:W-:-:S04]  /*0e60*/  UIMAD UR8, UR59, UR12, URZ ;  /* 0x0000000c3b0872a4 */ /* 0x000fc8000f8e02ff */
[----:B------:R-:W-:-:S12]  /*0e70*/  UIADD3 UR8, UPT, UPT, UR11, UR8, URZ ;  /* 0x000000080b087290 */ /* 0x000fd8000fffe0ff */
.L_x_1295:
        /* <DEDUP_REMOVED lines=20> */
.L_x_1296:
[----:B------:R-:W1:Y:S01]  /*0fc0*/  LDCU UR59, c[0x0][0x434] ;  /* 0x00008680ff3b77ac */ /* 0x000e620008000800 */
[----:B------:R-:W-:-:S04]  /*0fd0*/  UIMAD UR9, UR47, UR62, UR27 ;  /* 0x0000003e2f0972a4 */ /* 0x000fc8000f8e021b */
[----:B-1----:R-:W-:Y:S02]  /*0fe0*/  UIMAD UR59, UR9, UR59, URZ ;  /* 0x0000003b093b72a4 */ /* 0x002fe4000f8e02ff */
.L_x_1297:
        /* <DEDUP_REMOVED lines=11> */
.L_x_1298:
[----:B------:R-:W1:Y:S01]  /*10a0*/  LDCU UR58, c[0x0][0x444] ;  /* 0x00008880ff3a77ac */ /* 0x000e620008000800 */
[----:B------:R-:W-:-:S04]  /*10b0*/  UIMAD UR9, UR47, UR62, UR27 ;  /* 0x0000003e2f0972a4 */ /* 0x000fc8000f8e021b */
[----:B-1----:R-:W-:-:S12]  /*10c0*/  UIMAD UR58, UR9, UR58, URZ ;  /* 0x0000003a093a72a4 */ /* 0x002fd8000f8e02ff */
.L_x_1299:
[----:B------:R-:W1:Y:S01]  /*10d0*/  LDCU UR51, c[0x0][0x508] ;  /* 0x0000a100ff3377ac */ /* 0x000e620008000800 */
[----:B------:R-:W2:Y:S01]  /*10e0*/  S2R R8, SR_TID.X ;  /* 0x0000000000087919 */ /* 0x000ea20000002100 */
[----:B------:R-:W3:Y:S01]  /*10f0*/  LDC.64 R6, c[0x0][0x5f8] ;  /* 0x00017e00ff067b82 */ /* 0x000ee20000000a00 */
[----:B------:R-:W-:Y:S01]  /*1100*/  IMAD.MOV.U32 R17, RZ, RZ, RZ ;  /* 0x000000ffff117224 */ /* 0x000fe200078e00ff */
        /* <DEDUP_REMOVED lines=13> */
[----:B------:R-:W-:Y:S01]  /*11e0*/  UIMAD UR64, UR55, UR12, URZ ;  /* 0x0000000c374072a4 */ /* 0x000fe2000f8e02ff */
[----:B---3--:R-:W-:Y:S01]  /*11f0*/  IMAD.WIDE.U32 R22, R6, UR25, RZ ;  /* 0x0000001906167c25 */ /* 0x008fe2000f8e00ff */
[----:B------:R-:W-:-:S02]  /*1200*/  ULEA.HI UR8, UR8, UR9, URZ, 0x6 ;  /* 0x0000000908087291 */ /* 0x000fc4000f8f30ff */
[----:B------:R-:W-:Y:S01]  /*1210*/  UIMAD UR64, UR20, UR13, UR64 ;  /* 0x0000000d144072a4 */ /* 0x000fe2000f8e0240 */
[----:B--2---:R-:W-:Y:S01]  /*1220*/  IMAD.SHL.U32 R9, R8, 0x8, RZ ;  /* 0x0000000808097824 */ /* 0x004fe200078e00ff */
[----:B------:R-:W-:Y:S01]  /*1230*/  USHF.R.S32.HI UR48, URZ, 0x6, UR8 ;  /* 0x00000006ff307899 */ /* 0x000fe20008011408 */
[----:B-----5:R-:W-:Y:S02]  /*1240*/  IMAD.U32 R20, RZ, RZ, UR18 ;  /* 0x00000012ff147e24 */ /* 0x020fe4000f8e00ff */
[----:B------:R-:W-:Y:S01]  /*1250*/  IMAD R7, R7, UR25, R23 ;  /* 0x0000001907077c24 */ /* 0x000fe2000f8e0217 */
[----:B------:R-:W-:Y:S01]  /*1260*/  LOP3.LUT R16, R9, 0x18, RZ, 0xc0, !PT ;  /* 0x0000001809107812 */ /* 0x000fe200078ec0ff */
[----:B------:R-:W-:Y:S01]  /*1270*/  IMAD.U32 R0, RZ, RZ, UR64 ;  /* 0x00000040ff007e24 */ /* 0x000fe2000f8e00ff */
[----:B------:R-:W-:Y:S01]  /*1280*/  UISETP.LT.AND UP0, UPT, URZ, UR48, UPT ;  /* 0x00000030ff00728c */ /* 0x000fe2000bf01270 */
[----:B------:R-:W-:Y:S01]  /*1290*/  IMAD.U32 R18, RZ, RZ, UR19 ;  /* 0x00000013ff127e24 */ /* 0x000fe2000f8e00ff */
[----:B------:R-:W1:Y:S01]  /*12a0*/  LDCU.128 UR8, c[0x0][0x590] ;  /* 0x0000b200ff0877ac */ /* 0x000e620008000c00 */
[----:B------:R-:W-:Y:S01]  /*12b0*/  IMAD.WIDE.U32 R10, R11, UR20, R16 ;  /* 0x000000140b0a7c25 */ /* 0x000fe2000f8e0010 */
[----:B------:R-:W-:Y:S01]  /*12c0*/  IADD3 R14, P0, PT, R16, UR66, RZ ;  /* 0x00000042100e7c10 */ /* 0x000fe2000ff1e0ff */
[----:B------:R-:W2:Y:S01]  /*12d0*/  LDCU.64 UR18, c[0x0][0x550] ;  /* 0x0000aa00ff1277ac */ /* 0x000ea20008000a00 */
[----:B------:R-:W-:-:S02]  /*12e0*/  SEL R7, R7, RZ, P3 ;  /* 0x000000ff07077207 */ /* 0x000fc40001800000 */
[----:B------:R-:W-:Y:S01]  /*12f0*/  IADD3 R12, P1, PT, R10, UR52, RZ ;  /* 0x000000340a0c7c10 */ /* 0x000fe2000ff3e0ff */
[----:B------:R-:W-:Y:S01]  /*1300*/  IMAD.X R15, RZ, RZ, UR63, P0 ;  /* 0x0000003fff0f7e24 */ /* 0x000fe200080e06ff */
[----:B------:R-:W-:Y:S02]  /*1310*/  UIMAD UR52, UR62, UR61, URZ ;  /* 0x0000003d3e3472a4 */ /* 0x000fe4000f8e02ff */
[----:B------:R-:W-:Y:S01]  /*1320*/  IADD3.X R13, PT, PT, R11, UR21, R0, P1, !PT ;  /* 0x000000150b0d7c10 */ /* 0x000fe20008ffe400 */
[----:B------:R-:W3:Y:S01]  /*1330*/  LDCU.64 UR62, c[0x0][0x5e8] ;  /* 0x0000bd00ff3e77ac */ /* 0x000ee20008000a00 */
[----:B------:R-:W-:Y:S01]  /*1340*/  LOP3.LUT R0, R8, 0x1f, RZ, 0xc0, !PT ;  /* 0x0000001f08007812 */ /* 0x000fe200078ec0ff */
[----:B------:R-:W-:Y:S01]  /*1350*/  IMAD.WIDE.U32 R20, R20, UR27, R12 ;  /* 0x0000001b14147c25 */ /* 0x000fe2000f8e000c */
[--C-:B------:R-:W-:Y:S01]  /*1360*/  SHF.R.U32.HI R13, RZ, 0x5, R8.reuse ;  /* 0x00000005ff0d7819 */ /* 0x100fe20000011608 */
[----:B-1----:R-:W-:Y:S01]  /*1370*/  UIMAD UR55, UR55, UR8, URZ ;  /* 0x00000008373772a4 */ /* 0x002fe2000f8e02ff */
[----:B------:R-:W-:Y:S01]  /*1380*/  MOV R10, UR8 ;  /* 0x00000008000a7c02 */ /* 0x000fe20008000f00 */
[----:B------:R-:W-:Y:S01]  /*1390*/  USEL UR48, URZ, UR48, !UP0 ;  /* 0x00000030ff307287 */ /* 0x000fe2000c000000 */
[----:B------:R-:W-:Y:S01]  /*13a0*/  SHF.R.U32.HI R12, RZ, 0x2, R8 ;  /* 0x00000002ff0c7819 */ /* 0x000fe20000011608 */
[----:B------:R-:W-:Y:S01]  /*13b0*/  IMAD R0, R13, UR52, R0 ;  /* 0x000000340d007c24 */ /* 0x000fe2000f8e0200 */
[----:B------:R-:W1:Y:S01]  /*13c0*/  LDCU.64 UR60, c[0x0][0x420] ;  /* 0x00008400ff3c77ac */ /* 0x000e620008000a00 */
[----:B------:R-:W-:Y:S01]  /*13d0*/  IMAD.WIDE.U32 R10, R10, UR20, R14 ;  /* 0x000000140a0a7c25 */ /* 0x000fe2000f8e000e */
[----:B------:R-:W-:Y:S01]  /*13e0*/  MOV R14, UR10 ;  /* 0x0000000a000e7c02 */ /* 0x000fe20008000f00 */
[----:B------:R-:W-:-:S02]  /*13f0*/  UIMAD UR20, UR20, UR9, UR55 ;  /* 0x00000009141472a4 */ /* 0x000fc4000f8e0237 */
[----:B------:R-:W-:Y:S01]  /*1400*/  IMAD.U32 R13, RZ, RZ, UR11 ;  /* 0x0000000bff0d7e24 */ /* 0x000fe2000f8e00ff */
[----:B------:R-:W4:Y:S01]  /*1410*/  LDCU.64 UR10, c[0x0][0x570] ;  /* 0x0000ae00ff0a77ac */ /* 0x000f220008000a00 */
[----:B------:R-:W-:Y:S02]  /*1420*/  IMAD R19, R18, UR27, R21 ;  /* 0x0000001b12137c24 */ /* 0x000fe4000f8e0215 */
[----:B------:R-:W-:Y:S01]  /*1430*/  IMAD.MOV.U32 R18, RZ, RZ, R20 ;  /* 0x000000ffff127224 */ /* 0x000fe200078e0014 */
[----:B------:R-:W-:Y:S01]  /*1440*/  USHF.L.U32 UR55, UR52, 0x6, URZ ;  /* 0x0000000634377899 */ /* 0x000fe200080006ff */
[----:B------:R-:W-:Y:S01]  /*1450*/  VIADD R11, R11, UR20 ;  /* 0x000000140b0b7c36 */ /* 0x000fe20008000000 */
[----:B------:R-:W-:Y:S01]  /*1460*/  UISETP.GT.AND UP0, UPT, UR49, UR48, UPT ;  /* 0x000000303100728c */ /* 0x000fe2000bf04270 */
[----:B------:R-:W-:Y:S01]  /*1470*/  IMAD.WIDE.U32 R18, R12, UR12, R18 ;  /* 0x0000000c0c127c25 */ /* 0x000fe2000f8e0012 */
[----:B---3--:R-:W-:Y:S01]  /*1480*/  UIMAD.WIDE UR62, UR58, 0x4, UR62 ;  /* 0x000000043a3e78a5 */ /* 0x008fe2000f8e023e */
[----:B------:R-:W3:Y:S02]  /*1490*/  LDCU.64 UR20, c[0x0][0x380] ;  /* 0x00007000ff1477ac */ /* 0x000ee40008000a00 */
[----:B------:R-:W-:Y:S01]  /*14a0*/  IMAD.WIDE.U32 R14, R14, UR27, R10 ;  /* 0x0000001b0e0e7c25 */ /* 0x000fe2000f8e000a */
[----:B------:R-:W-:Y:S01]  /*14b0*/  SEL R11, R22, RZ, P3 ;  /* 0x000000ff160b7207 */ /* 0x000fe20001800000 */
[----:B-1----:R-:W-:-:S02]  /*14c0*/  UIMAD.WIDE UR60, UR59, 0x4, UR60 ;  /* 0x000000043b3c78a5 */ /* 0x002fc4000f8e023c */
[----:B------:R-:W-:Y:S01]  /*14d0*/  IMAD R15, R13, UR27, R15 ;  /* 0x0000001b0d0f7c24 */ /* 0x000fe2000f8e020f */
[----:B------:R-:W-:Y:S02]  /*14e0*/  IADD3 R10, P1, P0, R0, UR57, R11 ;  /* 0x00000039000a7c10 */ /* 0x000fe4000f83e00b */
[----:B------:R-:W-:Y:S01]  /*14f0*/  SHF.R.S32.HI R0, RZ, 0x1f, R0 ;  /* 0x0000001fff007819 */ /* 0x000fe20000011400 */
[----:B------:R-:W-:Y:S01]  /*1500*/  IMAD.WIDE.U32 R14, R12, UR8, R14 ;  /* 0x000000080c0e7c25 */ /* 0x000fe2000f8e000e */
[----:B------:R-:W-:Y:S02]  /*1510*/  LOP3.LUT R13, R16, 0x20, RZ, 0xfc, !PT ;  /* 0x00000020100d7812 */ /* 0x000fe400078efcff */
[----:B------:R-:W-:Y:S01]  /*1520*/  IADD3.X R0, PT, PT, R0, UR56, R7, P1, P0 ;  /* 0x0000003800007c10 */ /* 0x000fe20008fe0407 */
[----:B------:R-:W-:Y:S01]  /*1530*/  IMAD.U32 R7, RZ, RZ, UR55 ;  /* 0x00000037ff077e24 */ /* 0x000fe2000f8e00ff */
[----:B------:R-:W-:Y:S01]  /*1540*/  IADD3 R10, P0, PT, R10, UR55, RZ ;  /* 0x000000370a0a7c10 */ /* 0x000fe2000ff1e0ff */
[----:B------:R-:W-:Y:S01]  /*1550*/  IMAD R6, R12, UR9, R15 ;  /* 0x000000090c067c24 */ /* 0x000fe2000f8e020f */
[----:B--2---:R-:W-:-:S02]  /*1560*/  LEA R186, P1, R14, UR18, 0x1 ;  /* 0x000000120eba7c11 */ /* 0x004fc4000f8208ff */
[----:B------:R-:W-:Y:S01]  /*1570*/  LEA.HI.X.SX32 R7, R7, R0, 0x1, P0 ;  /* 0x0000000007077211 */ /* 0x000fe200000f0eff */
[----:B------:R-:W-:Y:S01]  /*1580*/  IMAD R0, R12, UR13, R19 ;  /* 0x0000000d0c007c24 */ /* 0x000fe2000f8e0213 */
[----:B----4-:R-:W-:Y:S01]  /*1590*/  LEA R184, P0, R10, UR10, 0x2 ;  /* 0x0000000a0ab87c11 */ /* 0x010fe2000f8010ff */
[----:B------:R-:W-:Y:S01]  /*15a0*/  UMOV UR10, UR62 ;  /* 0x0000003e000a7c82 */ /* 0x000fe20008000000 */
[----:B---3--:R-:W-:Y:S02]  /*15b0*/  LEA R188, P2, R18, UR20, 0x1 ;  /* 0x0000001412bc7c11 */ /* 0x008fe4000f8408ff */
[----:B------:R-:W-:Y:S01]  /*15c0*/  LEA.HI.X R185, R10, UR11, R7, 0x2, P0 ;  /* 0x0000000b0ab97c11 */ /* 0x000fe200080f1407 */
[----:B------:R-:W-:Y:S01]  /*15d0*/  UMOV UR11, UR63 ;  /* 0x0000003f000b7c82 */ /* 0x000fe20008000000 */
[----:B------:R-:W-:Y:S02]  /*15e0*/  IADD3 R7, P0, PT, R12, 0x40, RZ ;  /* 0x000000400c077810 */ /* 0x000fe40007f1e0ff */
[----:B------:R-:W-:-:S02]  /*15f0*/  LEA.HI.X R187, R14, UR19, R6, 0x1, P1 ;  /* 0x000000130ebb7c11 */ /* 0x000fc400088f0c06 */
[----:B------:R-:W-:Y:S01]  /*1600*/  LEA.HI.X R189, R18, UR21, R0, 0x1, P2 ;  /* 0x0000001512bd7c11 */ /* 0x000fe200090f0c00 */
[----:B------:R-:W-:Y:S01]  /*1610*/  IMAD.X R6, RZ, RZ, RZ, P0 ;  /* 0x000000ffff067224 */ /* 0x000fe200000e06ff */
[----:B------:R-:W-:Y:S02]  /*1620*/  IADD3 R10, PT, PT, R12, 0x40, RZ ;  /* 0x000000400c0a7810 */ /* 0x000fe40007ffe0ff */
        /* <DEDUP_REMOVED lines=14> */
.L_x_1301:
[----:B------:R-:W1:Y:S01]  /*1710*/  LDCU.64 UR10, c[0x0][0x5c0] ;  /* 0x0000b800ff0a77ac */ /* 0x000e620008000a00 */
[----:B------:R-:W-:-:S04]  /*1720*/  UIADD3 UR5, UPT, UPT, UR40, UR42, URZ ;  /* 0x0000002a28057290 */ /* 0x000fc8000fffe0ff */
[----:B-1----:R-:W-:Y:S02]  /*1730*/  UIMAD.WIDE.U32 UR16, UR5, UR10, URZ ;  /* 0x0000000a051072a5 */ /* 0x002fe4000f8e00ff */
[----:B------:R-:W-:-:S04]  /*1740*/  UIMAD UR5, UR5, UR11, URZ ;  /* 0x0000000b050572a4 */ /* 0x000fc8000f8e02ff */
[----:B------:R-:W-:-:S06]  /*1750*/  UIADD3 UR5, UPT, UPT, UR17, UR5, URZ ;  /* 0x0000000511057290 */ /* 0x000fcc000fffe0ff */
[----:B------:R-:W-:Y:S02]  /*1760*/  MOV R2, UR5 ;  /* 0x0000000500027c02 */ /* 0x000fe40008000f00 */
.L_x_1302:
        /* <DEDUP_REMOVED lines=12> */
.L_x_1303:
[----:B------:R-:W1:Y:S01]  /*1830*/  LDCU.64 UR8, c[0x0][0x5c8] ;  /* 0x0000b900ff0877ac */ /* 0x000e620008000a00 */
[----:B------:R-:W-:-:S04]  /*1840*/  UIADD3 UR40, UPT, UPT, UR40, UR42, URZ ;  /* 0x0000002a28287290 */ /* 0x000fc8000fffe0ff */
[----:B-1----:R-:W-:Y:S02]  /*1850*/  UIMAD.WIDE.U32 UR14, UR40, UR8, URZ ;  /* 0x00000008280e72a5 */ /* 0x002fe4000f8e00ff */
[----:B------:R-:W-:-:S04]  /*1860*/  UIMAD UR40, UR40, UR9, URZ ;  /* 0x00000009282872a4 */ /* 0x000fc8000f8e02ff */
[----:B------:R-:W-:-:S06]  /*1870*/  UIADD3 UR40, UPT, UPT, UR15, UR40, URZ ;  /* 0x000000280f287290 */ /* 0x000fcc000fffe0ff */
[----:B------:R-:W-:Y:S02]  /*1880*/  MOV R0, UR40 ;  /* 0x0000002800007c02 */ /* 0x000fe40008000f00 */
.L_x_1304:
        /* <DEDUP_REMOVED lines=29> */
.L_x_1306:
[----:B------:R-:W-:Y:S05]  /*1a60*/  BSYNC.RECONVERGENT B0 ;  /* 0x0000000000007941 */ /* 0x000fea0003800200 */
.L_x_1305:
        /* <DEDUP_REMOVED lines=17> */
.L_x_1308:
[----:B------:R-:W-:Y:S05]  /*1b80*/  BSYNC.RECONVERGENT B0 ;  /* 0x0000000000007941 */ /* 0x000fea0003800200 */
.L_x_1307:
[----:B------:R-:W3:Y:S01]  /*1b90*/  LDCU.64 UR10, c[0x0][0x5e0] ;  /* 0x0000bc00ff0a77ac */ /* 0x000ee20008000a00 */
[----:B--2---:R-:W-:Y:S01]  /*1ba0*/  MOV R3, UR8 ;  /* 0x0000000800037c02 */ /* 0x004fe20008000f00 */
        /* <DEDUP_REMOVED lines=14> */
[----:B-1----:R-:W-:-:S04]  /*1c90*/  IMAD.WIDE.U32 R8, R12, UR8, R2 ;  /* 0x000000080c087c25 */ /* 0x002fc8000f8e0002 */
        /* <DEDUP_REMOVED lines=9> */
.L_x_1310:
[----:B------:R-:W-:Y:S05]  /*1d30*/  BSYNC.RECONVERGENT B0 ;  /* 0x0000000000007941 */ /* 0x000fea0003800200 */
.L_x_1309:
        /* <DEDUP_REMOVED lines=12> */
[----:B------:R3:W-:Y:S04]  /*1e00*/  @!P1 STG.E.128 desc[UR38][R4.64], RZ ;  /* 0x000000ff04009986 */ /* 0x0007e8000c101d26 */
[----:B------:R3:W-:Y:S01]  /*1e10*/  @!P0 STG.E.128 desc[UR38][R4.64+0x40], RZ ;  /* 0x000040ff04008986 */ /* 0x0007e2000c101d26 */
[----:B------:R-:W-:-:S13]  /*1e20*/  ISETP.GE.AND P0, PT, R14, UR5, PT ;  /* 0x000000050e007c0c */ /* 0x000fda000bf06270 */
[----:B------:R-:W-:Y:S05]  /*1e30*/  @P0 BRA `(.L_x_1311) ;  /* 0x0000007000a80947 */ /* 0x000fea0003800000 */
[----:B------:R4:W-:Y:S01]  /*1e40*/  STG.E.128 desc[UR38][R4.64+0x80], RZ ;  /* 0x000080ff04007986 */ /* 0x0009e2000c101d26 */
[----:B------:R-:W-:Y:S05]  /*1e50*/  BRA `(.L_x_1311) ;  /* 0x0000007000a07947 */ /* 0x000fea0003800000 */
.L_x_1300:
        /* <DEDUP_REMOVED lines=32> */
.L_x_1314:
[----:B------:R2:W-:Y:S01]  /*2060*/  STS.128 [R11+0x8000], RZ ;  /* 0x008000ff0b007388 */ /* 0x0005e20000000c00 */
[----:B------:R-:W-:Y:S05]  /*2070*/  BRA `(.L_x_1315) ;  /* 0x00000000000c7947 */ /* 0x000fea0003800000 */
.L_x_1313:
[----:B------:R1:W-:Y:S04]  /*2080*/  STS.128 [R11+0x6000], RZ ;  /* 0x006000ff0b007388 */ /* 0x0003e80000000c00 */
[----:B------:R1:W-:Y:S04]  /*2090*/  STS.128 [R11+0x7000], RZ ;  /* 0x007000ff0b007388 */ /* 0x0003e80000000c00 */
[----:B------:R1:W-:Y:S02]  /*20a0*/  STS.128 [R11+0x8000], RZ ;  /* 0x008000ff0b007388 */ /* 0x0003e40000000c00 */
.L_x_1315:
[----:B------:R-:W-:Y:S05]  /*20b0*/  BSYNC.RECONVERGENT B0 ;  /* 0x0000000000007941 */ /* 0x000fea0003800200 */
.L_x_1312:
        /* <DEDUP_REMOVED lines=23> */
.L_x_1318:
[----:B------:R1:W-:Y:S01]  /*2230*/  STS.128 [R181+0x2000], RZ ;  /* 0x002000ffb5007388 */ /* 0x0003e20000000c00 */
[----:B------:R-:W-:Y:S05]  /*2240*/  BRA `(.L_x_1319) ;  /* 0x00000000000c7947 */ /* 0x000fea0003800000 */
.L_x_1317:
[----:B------:R4:W-:Y:S04]  /*2250*/  STS.128 [R181], RZ ;  /* 0x000000ffb5007388 */ /* 0x0009e80000000c00 */
[----:B------:R4:W-:Y:S04]  /*2260*/  STS.128 [R181+0x1000], RZ ;  /* 0x001000ffb5007388 */ /* 0x0009e80000000c00 */
[----:B------:R4:W-:Y:S02]  /*2270*/  STS.128 [R181+0x2000], RZ ;  /* 0x002000ffb5007388 */ /* 0x0009e40000000c00 */
.L_x_1319:
[----:B------:R-:W-:Y:S05]  /*2280*/  BSYNC.RECONVERGENT B0 ;  /* 0x0000000000007941 */ /* 0x000fea0003800200 */
.L_x_1316:
        /* <DEDUP_REMOVED lines=11> */
[----:B------:R-:W-:Y:S01]  /*2340*/  ISETP.GE.AND P1, PT, R15, UR9, PT ;  /* 0x000000090f007c0c */ /* 0x000fe2000bf26270 */
[----:B------:R-:W-:Y:S01]  /*2350*/  IMAD.MOV.U32 R15, RZ, RZ, 0x4 ;  /* 0x00000004ff0f7424 */ /* 0x000fe200078e00ff */
[----:B------:R-:W-:Y:S02]  /*2360*/  ISETP.GE.AND P2, PT, R18, UR9, PT ;  /* 0x0000000912007c0c */ /* 0x000fe4000bf46270 */
[----:B------:R-:W-:Y:S01]  /*2370*/  ISETP.GE.AND P0, PT, R0, UR9, PT ;  /* 0x0000000900007c0c */ /* 0x000fe2000bf06270 */
[----:B------:R-:W-:Y:S01]  /*2380*/  IMAD.WIDE.U32 R20, R182, R15, UR60 ;  /* 0x0000003cb6147e25 */ /* 0x000fe2000f8e000f */
[----:B------:R-:W2:Y:S05]  /*2390*/  LDCU.64 UR8, c[0x0][0x3d0] ;  /* 0x00007a00ff0877ac */ /* 0x000eaa0008000a00 */
[----:B------:R1:W5:Y:S04]  /*23a0*/  @!P3 LDG.E R180, desc[UR38][R20.64] ;  /* 0x0000002614b4b981 */ /* 0x000368000c1e1900 */
[----:B------:R1:W5:Y:S04]  /*23b0*/  @!P2 LDG.E R179, desc[UR38][R20.64+0x20] ;  /* 0x0000202614b3a981 */ /* 0x000368000c1e1900 */
[----:B------:R1:W5:Y:S01]  /*23c0*/  @!P1 LDG.E R178, desc[UR38][R20.64+0x80] ;  /* 0x0000802614b29981 */ /* 0x000362000c1e1900 */
[----:B------:R-:W-:Y:S01]  /*23d0*/  IMAD.U32 R0, RZ, RZ, UR16 ;  /* 0x00000010ff007e24 */ /* 0x000fe2000f8e00ff */
[----:B------:R-:W-:-:S02]  /*23e0*/  UIADD3 UR13, UPT, UPT, -UR31, UR37, URZ ;  /* 0x000000251f0d7290 */ /* 0x000fc4000fffe1ff */
[----:B------:R-:W-:Y:S01]  /*23f0*/  UIMAD UR18, UR46, UR16, URZ ;  /* 0x000000102e1272a4 */ /* 0x000fe2000f8e02ff */
[----:B------:R-:W-:Y:S01]  /*2400*/  IMAD.WIDE.U32 R18, R0, UR31, R16 ;  /* 0x0000001f00127c25 */ /* 0x000fe2000f8e0010 */
[----:B------:R1:W5:Y:S01]  /*2410*/  @!P0 LDG.E R177, desc[UR38][R20.64+0xa0] ;  /* 0x0000a02614b18981 */ /* 0x000362000c1e1900 */
[----:B------:R-:W-:Y:S01]  /*2420*/  BSSY.RECONVERGENT B0, `(.L_x_1320) ;  /* 0x000002a000007945 */ /* 0x000fe20003800200 */
[----:B------:R-:W-:Y:S01]  /*2430*/  UIMAD UR18, UR31, UR17, UR18 ;  /* 0x000000111f1272a4 */ /* 0x000fe2000f8e0212 */
[----:B------:R-:W-:Y:S01]  /*2440*/  ISETP.GE.AND P4, PT, R12, UR13, PT ;  /* 0x0000000d0c007c0c */ /* 0x000fe2000bf86270 */
        /* <DEDUP_REMOVED lines=8> */
[----:B-1----:R-:W-:Y:S02]  /*24d0*/  IMAD.MOV.U32 R20, RZ, RZ, R18 ;  /* 0x000000ffff147224 */ /* 0x002fe400078e0012 */
        /* <DEDUP_REMOVED lines=25> */
.L_x_1322:
[----:B------:R2:W-:Y:S01]  /*2670*/  STS.128 [R11+0xd000], RZ ;  /* 0x00d000ff0b007388 */ /* 0x0005e20000000c00 */
[----:B------:R-:W-:Y:S05]  /*2680*/  BRA `(.L_x_1323) ;  /* 0x00000000000c7947 */ /* 0x000fea0003800000 */
.L_x_1321:
[----:B------:R2:W-:Y:S04]  /*2690*/  STS.128 [R11+0x9000], RZ ;  /* 0x009000ff0b007388 */ /* 0x0005e80000000c00 */
[----:B------:R2:W-:Y:S04]  /*26a0*/  STS.128 [R11+0xb000], RZ ;  /* 0x00b000ff0b007388 */ /* 0x0005e80000000c00 */
[----:B------:R2:W-:Y:S02]  /*26b0*/  STS.128 [R11+0xd000], RZ ;  /* 0x00d000ff0b007388 */ /* 0x0005e40000000c00 */
.L_x_1323:
[----:B------:R-:W-:Y:S05]  /*26c0*/  BSYNC.RECONVERGENT B0 ;  /* 0x0000000000007941 */ /* 0x000fea0003800200 */
.L_x_1320:
        /* <DEDUP_REMOVED lines=34> */
.L_x_1326:
[----:B------:R2:W-:Y:S02]  /*28f0*/  STS.128 [R11+0xe000], RZ ;  /* 0x00e000ff0b007388 */ /* 0x0005e40000000c00 */
.L_x_1325:
[----:B------:R-:W-:Y:S05]  /*2900*/  BSYNC.RECONVERGENT B0 ;  /* 0x0000000000007941 */ /* 0x000fea0003800200 */
.L_x_1324:
[----:B------:R-:W3:Y:S01]  /*2910*/  LDCU.64 UR8, c[0x0][0x3d8] ;  /* 0x00007b00ff0877ac */ /* 0x000ee20008000a00 */
[----:B------:R-:W-:Y:S01]  /*2920*/  MOV R15, UR14 ;  /* 0x0000000e000f7c02 */ /* 0x000fe20008000f00 */
[----:B------:R-:W-:Y:S01]  /*2930*/  BSSY.RECONVERGENT B0, `(.L_x_1327) ;  /* 0x000002a000007945 */ /* 0x000fe20003800200 */
[----:B------:R-:W-:-:S03]  /*2940*/  UIMAD UR46, UR46, UR14, URZ ;  /* 0x0000000e2e2e72a4 */ /* 0x000fc6000f8e02ff */
[----:B------:R-:W-:Y:S01]  /*2950*/  IMAD.WIDE.U32 R18, R15, UR31, R16 ;  /* 0x0000001f0f127c25 */ /* 0x000fe2000f8e0010 */
[----:B------:R-:W-:Y:S02]  /*2960*/  UIMAD UR46, UR31, UR15, UR46 ;  /* 0x0000000f1f2e72a4 */ /* 0x000fe4000f8e022e */
[----:B------:R-:W-:-:S04]  /*2970*/  IADD3 R4, P0, PT, R18, UR50, RZ ;  /* 0x0000003212047c10 */ /* 0x000fc8000ff1e0ff */
[----:B------:R-:W-:Y:S01]  /*2980*/  IADD3.X R5, PT, PT, R5, UR46, R19, P0, !PT ;  /* 0x0000002e05057c10 */ /* 0x000fe200087fe413 */
[----:B---3--:R-:W-:Y:S02]  /*2990*/  IMAD R2, R2, UR8, RZ ;  /* 0x0000000802027c24 */ /* 0x008fe4000f8e02ff */
[----:B------:R-:W-:-:S04]  /*29a0*/  IMAD.WIDE.U32 R4, R3, UR8, R4 ;  /* 0x0000000803047c25 */ /* 0x000fc8000f8e0004 */
[----:B------:R-:W-:-:S05]  /*29b0*/  IMAD R2, R3, UR9, R2 ;  /* 0x0000000903027c24 */ /* 0x000fca000f8e0202 */
[----:B------:R-:W-:Y:S01]  /*29c0*/  IADD3 R3, PT, PT, R5, R2, RZ ;  /* 0x0000000205037210 */ /* 0x000fe20007ffe0ff */
[----:B------:R-:W-:Y:S06]  /*29d0*/  @P4 BRA `(.L_x_1328) ;  /* 0x0000000000704947 */ /* 0x000fec0003800000 */
[----:B------:R-:W3:Y:S01]  /*29e0*/  LDCU UR13, c[0x0][0x440] ;  /* 0x00008800ff0d77ac */ /* 0x000ee20008000800 */
[----:B------:R-:W-:Y:S01]  /*29f0*/  IMAD.MOV.U32 R2, RZ, RZ, R4 ;  /* 0x000000ffff027224 */ /* 0x000fe200078e0004 */
[----:B------:R-:W1:Y:S03]  /*2a00*/  LDCU.64 UR8, c[0x0][0x390] ;  /* 0x00007200ff0877ac */ /* 0x000e660008000a00 */
[----:B------:R-:W-:-:S04]  /*2a10*/  IMAD.WIDE.U32 R18, R12, UR14, R2 ;  /* 0x0000000e0c127c25 */ /* 0x000fc8000f8e0002 */
[----:B------:R-:W-:Y:S01]  /*2a20*/  IMAD R12, R12, UR15, R19 ;  /* 0x0000000f0c0c7c24 */ /* 0x000fe2000f8e0213 */
[----:B---3--:R-:W-:Y:S02]  /*2a30*/  ISETP.GE.AND P1, PT, R16, UR13, PT ;  /* 0x0000000d10007c0c */ /* 0x008fe4000bf26270 */
[----:B------:R-:W-:Y:S02]  /*2a40*/  ISETP.GE.AND P0, PT, R13, UR13, PT ;  /* 0x0000000d0d007c0c */ /* 0x000fe4000bf06270 */
[----:B-12---:R-:W-:-:S04]  /*2a50*/  LEA R20, P2, R18, UR8, 0x1 ;  /* 0x0000000812147c11 */ /* 0x006fc8000f8408ff */
        /* <DEDUP_REMOVED lines=18> */
.L_x_1329:
[----:B------:R2:W-:Y:S01]  /*2b80*/  STS.128 [R11+0x13000], RZ ;  /* 0x013000ff0b007388 */ /* 0x0005e20000000c00 */
[----:B------:R-:W-:Y:S05]  /*2b90*/  BRA `(.L_x_1330) ;  /* 0x00000000000c7947 */ /* 0x000fea0003800000 */
.L_x_1328:
[----:B------:R3:W-:Y:S04]  /*2ba0*/  STS.128 [R11+0xf000], RZ ;  /* 0x00f000ff0b007388 */ /* 0x0007e80000000c00 */
[----:B------:R3:W-:Y:S04]  /*2bb0*/  STS.128 [R11+0x11000], RZ ;  /* 0x011000ff0b007388 */ /* 0x0007e80000000c00 */
[----:B------:R3:W-:Y:S02]  /*2bc0*/  STS.128 [R11+0x13000], RZ ;  /* 0x013000ff0b007388 */ /* 0x0007e40000000c00 */
.L_x_1330:
[----:B------:R-:W-:Y:S05]  /*2bd0*/  BSYNC.RECONVERGENT B0 ;  /* 0x0000000000007941 */ /* 0x000fea0003800200 */
.L_x_1327:
[----:B------:R1:W-:Y:S01]  /*2be0*/  @P3 STS.128 [R11+0x10000], RZ ;  /* 0x010000ff0b003388 */ /* 0x0003e20000000c00 */
[----:B------:R-:W-:Y:S03]  /*2bf0*/  BSSY.RECONVERGENT B0, `(.L_x_1331) ;  /* 0x0000021000007945 */ /* 0x000fe60003800200 */
[----:B------:R1:W-:Y:S04]  /*2c00*/  @P3 STS.128 [R11+0x12000], RZ ;  /* 0x012000ff0b003388 */ /* 0x0003e80000000c00 */
[----:B------:R1:W-:Y:S01]  /*2c10*/  @P3 STS.128 [R11+0x14000], RZ ;  /* 0x014000ff0b003388 */ /* 0x0003e20000000c00 */
[----:B------:R-:W-:Y:S05]  /*2c20*/  @P3 BRA `(.L_x_1332) ;  /* 0x0000000000743947 */ /* 0x000fea0003800000 */
[----:B------:R-:W4:Y:S01]  /*2c30*/  LDCU UR13, c[0x0][0x440] ;  /* 0x00008800ff0d77ac */ /* 0x000f220008000800 */
[----:B------:R-:W-:Y:S02]  /*2c40*/  IMAD R6, R6, UR14, RZ ;  /* 0x0000000e06067c24 */ /* 0x000fe4000f8e02ff */
        /* <DEDUP_REMOVED lines=26> */
.L_x_1333:
[----:B------:R4:W-:Y:S02]  /*2df0*/  STS.128 [R11+0x14000], RZ ;  /* 0x014000ff0b007388 */ /* 0x0009e40000000c00 */
.L_x_1332:
[----:B------:R-:W-:Y:S05]  /*2e00*/  BSYNC.RECONVERGENT B0 ;  /* 0x0000000000007941 */ /* 0x000fea0003800200 */
.L_x_1331:
[C---:B------:R-:W-:Y:S01]  /*2e10*/  IMAD.SHL.U32 R2, R8.reuse, 0x20, RZ ;  /* 0x0000002008027824 */ /* 0x040fe200078e00ff */
[----:B------:R-:W-:Y:S01]  /*2e20*/  SHF.R.U32.HI R3, RZ, 0x4, R8 ;  /* 0x00000004ff037819 */ /* 0x000fe20000011608 */
[C---:B------:R-:W-:Y:S01]  /*2e30*/  IMAD.SHL.U32 R0, R8.reuse, 0x10, RZ ;  /* 0x0000001008007824 */ /* 0x040fe200078e00ff */
[----:B------:R-:W0:Y:S01]  /*2e40*/  LDGDEPBAR ;  /* 0x00000000000079af */ /* 0x000e220000000000 */
[----:B--2-4-:R-:W-:Y:S01]  /*2e50*/  IMAD.SHL.U32 R5, R8, 0x4, RZ ;  /* 0x0000000408057824 */ /* 0x014fe200078e00ff */
[C---:B------:R-:W-:Y:S01]  /*2e60*/  LOP3.LUT R173, R2.reuse, 0x20, RZ, 0xc0, !PT ;  /* 0x0000002002ad7812 */ /* 0x040fe200078ec0ff */
[----:B------:R-:W2:Y:S01]  /*2e70*/  LDCU UR17, c[0x0][0x3b0] ;  /* 0x00007600ff1177ac */ /* 0x000ea20008000800 */
[----:B------:R-:W-:Y:S01]  /*2e80*/  LOP3.LUT R7, R2, 0x120, RZ, 0xc0, !PT ;  /* 0x0000012002077812 */ /* 0x000fe200078ec0ff */
[----:B------:R-:W-:Y:S01]  /*2e90*/  IMAD.MOV.U32 R160, RZ, RZ, 0x20 ;  /* 0x00000020ffa07424 */ /* 0x000fe200078e00ff */
[----:B------:R-:W-:Y:S01]  /*2ea0*/  LOP3.LUT R3, R3, 0x8, RZ, 0xc0, !PT ;  /* 0x0000000803037812 */ /* 0x000fe200078ec0ff */
[----:B------:R-:W4:Y:S01]  /*2eb0*/  LDCU UR18, c[0x0][0x590] ;  /* 0x0000b200ff1277ac */ /* 0x000f220008000800 */
[--C-:B------:R-:W-:Y:S01]  /*2ec0*/  LOP3.LUT R173, R173, 0x3c00, R0.reuse, 0xf8, !PT ;  /* 0x00003c00adad7812 */ /* 0x100fe200078ef800 */
[----:B------:R-:W-:Y:S01]  /*2ed0*/  IMAD.MOV.U32 R176, RZ, RZ, R181 ;  /* 0x000000ffffb07224 */ /* 0x000fe200078e00b5 */
[----:B------:R-:W-:Y:S01]  /*2ee0*/  LOP3.LUT R4, R7, 0x200, R0, 0xf8, !PT ;  /* 0x0000020007047812 */ /* 0x000fe200078ef800 */
[----:B------:R-:W-:Y:S01]  /*2ef0*/  IMAD.MOV.U32 R175, RZ, RZ, 0x4 ;  /* 0x00000004ffaf7424 */ /* 0x000fe200078e00ff */
[----:B------:R-:W-:-:S02]  /*2f00*/  LOP3.LUT R5, R5, 0x18, RZ, 0xc0, !PT ;  /* 0x0000001805057812 */ /* 0x000fc400078ec0ff */
[----:B------:R-:W-:Y:S02]  /*2f10*/  CS2R R126, SRZ ;  /* 0x00000000007e7805 */ /* 0x000fe4000001ff00 */
[----:B------:R-:W-:Y:S02]  /*2f20*/  LOP3.LUT R7, R3, 0x10, R8, 0xf8, !PT ;  /* 0x0000001003077812 */ /* 0x000fe400078ef808 */
[----:B------:R-:W-:Y:S02]  /*2f30*/  CS2R R124, SRZ ;  /* 0x00000000007c7805 */ /* 0x000fe4000001ff00 */
[----:B------:R-:W-:Y:S02]  /*2f40*/  LOP3.LUT R173, R173, 0x100, R0, 0xf8, !PT ;  /* 0x00000100adad7812 */ /* 0x000fe400078ef800 */
[----:B------:R-:W-:Y:S02]  /*2f50*/  CS2R R130, SRZ ;  /* 0x0000000000827805 */ /* 0x000fe4000001ff00 */
[----:B------:R-:W-:-:S02]  /*2f60*/  LOP3.LUT R3, R5, 0xc0, R2, 0xf8, !PT ;  /* 0x000000c005037812 */ /* 0x000fc400078ef802 */
[----:B------:R-:W-:Y:S02]  /*2f70*/  CS2R R128, SRZ ;  /* 0x0000000000807805 */ /* 0x000fe4000001ff00 */
[----:B------:R-:W-:Y:S02]  /*2f80*/  LOP3.LUT R0, R7, 0xc0, R2, 0xf8, !PT ;  /* 0x000000c007007812 */ /* 0x000fe400078ef802 */
[----:B------:R-:W-:Y:S02]  /*2f90*/  CS2R R122, SRZ ;  /* 0x00000000007a7805 */ /* 0x000fe4000001ff00 */
[----:B------:R-:W-:Y:S02]  /*2fa0*/  LOP3.LUT P0, RZ, R8, 0x4, RZ, 0xc0, !PT ;  /* 0x0000000408ff7812 */ /* 0x000fe4000780c0ff */
[----:B------:R-:W-:Y:S02]  /*2fb0*/  CS2R R120, SRZ ;  /* 0x0000000000787805 */ /* 0x000fe4000001ff00 */
[----:B------:R-:W-:-:S02]  /*2fc0*/  LOP3.LUT R9, R3, 0x8, R9, 0x78, !PT ;  /* 0x0000000803097812 */ /* 0x000fc400078e7809 */
[----:B------:R-:W-:Y:S02]  /*2fd0*/  CS2R R118, SRZ ;  /* 0x0000000000767805 */ /* 0x000fe4000001ff00 */
[----:B------:R-:W-:Y:S02]  /*2fe0*/  LOP3.LUT R8, R3, 0x8, R8, 0x78, !PT ;  /* 0x0000000803087812 */ /* 0x000fe400078e7808 */
[----:B------:R-:W-:Y:S02]  /*2ff0*/  CS2R R116, SRZ ;  /* 0x0000000000747805 */ /* 0x000fe4000001ff00 */
[----:B------:R-:W-:Y:S01]  /*3000*/  LOP3.LUT R5, R0, R5, RZ, 0x3c, !PT ;  /* 0x0000000500057212 */ /* 0x000fe200078e3cff */
[----:B------:R-:W-:Y:S01]  /*3010*/  IMAD.MOV.U32 R0, RZ, RZ, 0x20 ;  /* 0x00000020ff007424 */ /* 0x000fe200078e00ff */
[----:B------:R-:W-:Y:S02]  /*3020*/  LOP3.LUT R3, R4, R9, RZ, 0xfc, !PT ;  /* 0x0000000904037212 */ /* 0x000fe400078efcff */
[----:B------:R-:W-:-:S02]  /*3030*/  CS2R R110, SRZ ;  /* 0x00000000006e7805 */ /* 0x000fc4000001ff00 */
[----:B------:R-:W-:Y:S02]  /*3040*/  LOP3.LUT R173, R173, R8, RZ, 0xfc, !PT ;  /* 0x00000008adad7212 */ /* 0x000fe400078efcff */
[----:B------:R-:W-:Y:S02]  /*3050*/  CS2R R108, SRZ ;  /* 0x00000000006c7805 */ /* 0x000fe4000001ff00 */
[----:B------:R-:W-:Y:S02]  /*3060*/  LOP3.LUT R2, R5, 0x120, R2, 0xf8, !PT ;  /* 0x0000012005027812 */ /* 0x000fe400078ef802 */
[----:B------:R-:W-:Y:S02]  /*3070*/  CS2R R114, SRZ ;  /* 0x0000000000727805 */ /* 0x000fe4000001ff00 */
[----:B------:R-:W-:Y:S02]  /*3080*/  LEA R3, R3, UR28, 0x1 ;  /* 0x0000001c03037c11 */ /* 0x000fe4000f8e08ff */
[----:B------:R-:W-:-:S02]  /*3090*/  CS2R R112, SRZ ;  /* 0x0000000000707805 */ /* 0x000fc4000001ff00 */
[----:B------:R-:W-:Y:S02]  /*30a0*/  LEA R2, R2, UR28, 0x1 ;  /* 0x0000001c02027c11 */ /* 0x000fe4000f8e08ff */
[----:B------:R-:W-:Y:S02]  /*30b0*/  CS2R R106, SRZ ;  /* 0x00000000006a7805 */ /* 0x000fe4000001ff00 */
[----:B------:R-:W-:Y:S02]  /*30c0*/  SEL R160, R160, 0xffffffe0, !P0 ;  /* 0xffffffe0a0a07807 */ /* 0x000fe40004000000 */
[----:B------:R-:W-:Y:S02]  /*30d0*/  CS2R R104, SRZ ;  /* 0x0000000000687805 */ /* 0x000fe4000001ff00 */
[----:B------:R-:W-:Y:S02]  /*30e0*/  LEA R173, R173, UR28, 0x1 ;  /* 0x0000001cadad7c11 */ /* 0x000fe4000f8e08ff */
        /* <DEDUP_REMOVED lines=34> */
[----:B------:R-:W-:Y:S01]  /*3310*/  VIADD R3, R3, UR12 ;  /* 0x0000000c03037c36 */ /* 0x000fe20008000000 */
[----:B------:R-:W-:Y:S01]  /*3320*/  UIADD3 UR5, UPT, UPT, -UR51, UR5, URZ ;  /* 0x0000000533057290 */ /* 0x000fe2000fffe1ff */
[----:B------:R-:W-:Y:S01]  /*3330*/  VIADD R2, R2, UR12 ;  /* 0x0000000c02027c36 */ /* 0x000fe20008000000 */
[----:B------:R-:W-:Y:S01]  /*3340*/  USHF.L.U32 UR52, UR52, 0x3, URZ ;  /* 0x0000000334347899 */ /* 0x000fe200080006ff */
[----:B------:R-:W-:Y:S01]  /*3350*/  IMAD.IADD R172, R160, 0x1, R173 ;  /* 0x00000001a0ac7824 */ /* 0x000fe200078e02ad */
[----:B------:R-:W1:Y:S01]  /*3360*/  LDCU UR8, c[0x0][0x440] ;  /* 0x00008800ff0877ac */ /* 0x000e620008000800 */
[----:B------:R-:W1:Y:S01]  /*3370*/  LDCU UR14, c[0x0][0x504] ;  /* 0x0000a080ff0e77ac */ /* 0x000e620008000800 */
[----:B------:R-:W1:Y:S01]  /*3380*/  LDCU UR13, c[0x0][0x508] ;  /* 0x0000a100ff0d77ac */ /* 0x000e620008000800 */
[----:B------:R-:W1:Y:S01]  /*3390*/  LDCU UR9, c[0x0][0x3e0] ;  /* 0x00007c00ff0977ac */ /* 0x000e620008000800 */
[----:B------:R-:W1:Y:S01]  /*33a0*/  LDCU UR16, c[0x0][0x50c] ;  /* 0x0000a180ff1077ac */ /* 0x000e620008000800 */
[----:B------:R-:W1:Y:S01]  /*33b0*/  LDCU UR15, c[0x0][0x45c] ;  /* 0x00008b80ff0f77ac */ /* 0x000e620008000800 */
[----:B--2---:R-:W-:-:S02]  /*33c0*/  USHF.L.U32 UR17, UR17, 0x6, URZ ;  /* 0x0000000611117899 */ /* 0x004fc400080006ff */
[----:B----4-:R-:W-:-:S12]  /*33d0*/  USHF.L.U32 UR18, UR18, 0x6, URZ ;  /* 0x0000000612127899 */ /* 0x010fd800080006ff */
.L_x_1338:
        /* <DEDUP_REMOVED lines=11> */
[----:B------:R-:W2:Y:S08]  /*3490*/  LDSM.16.M88.4 R136, [R173+0x9000] ;  /* 0x00900000ad88783b */ /* 0x000eb00000000200 */
[----:B------:R-:W1:Y:S08]  /*34a0*/  LDSM.16.M88.4 R140, [R3+0x800] ;  /* 0x00080000038c783b */ /* 0x000e700000000200 */
[----:B------:R-:W4:Y:S08]  /*34b0*/  LDSM.16.M88.4 R144, [R173+0x9400] ;  /* 0x00940000ad90783b */ /* 0x000f300000000200 */
[----:B------:R-:W-:Y:S08]  /*34c0*/  LDSM.16.M88.4 R148, [R174] ;  /* 0x00000000ae94783b */ /* 0x000ff00000000200 */
[----:B------:R-:W4:Y:S01]  /*34d0*/  LDSM.16.M88.4 R152, [R172+0x9000] ;  /* 0x00900000ac98783b */ /* 0x000f220000000200 */
[-C--:B--2---:R-:W-:Y:S07]  /*34e0*/  HMMA.16816.F32 R4, R132, R136.reuse, RZ ;  /* 0x000000888404723c */ /* 0x084fee00000018ff */
[----:B------:R-:W2:Y:S01]  /*34f0*/  LDSM.16.M88.4 R156, [R174+0x800] ;  /* 0x00080000ae9c783b */ /* 0x000ea20000000200 */
[C---:B-1-3--:R-:W-:Y:S07]  /*3500*/  HMMA.16816.F32 R8, R140.reuse, R136, RZ ;  /* 0x000000888c08723c */ /* 0x04afee00000018ff */
[----:B------:R-:W-:Y:S01]  /*3510*/  LDSM.16.M88.4 R160, [R3+0x1000] ;  /* 0x0010000003a0783b */ /* 0x000fe20000000200 */
[-C--:B------:R-:W-:Y:S07]  /*3520*/  HMMA.16816.F32 R12, R140, R138.reuse, RZ ;  /* 0x0000008a8c0c723c */ /* 0x080fee00000018ff */
[----:B------:R-:W-:Y:S01]  /*3530*/  LDSM.16.M88.4 R164, [R173+0xb000] ;  /* 0x00b00000ada4783b */ /* 0x000fe20000000200 */
[C---:B------:R-:W-:Y:S07]  /*3540*/  HMMA.16816.F32 R16, R132.reuse, R138, RZ ;  /* 0x0000008a8410723c */ /* 0x040fee00000018ff */
[----:B------:R-:W1:Y:S01]  /*3550*/  LDSM.16.M88.4 R136, [R172+0x9400] ;  /* 0x00940000ac88783b */ /* 0x000e620000000200 */
[-C--:B----4-:R-:W-:Y:S07]  /*3560*/  HMMA.16816.F32 R20, R132, R144.reuse, RZ ;  /* 0x000000908414723c */ /* 0x090fee00000018ff */
[----:B------:R-:W3:Y:S01]  /*3570*/  LDSM.16.M88.4 R168, [R3+0x1800] ;  /* 0x0018000003a8783b */ /* 0x000ee20000000200 */
[C---:B------:R-:W-:Y:S07]  /*3580*/  HMMA.16816.F32 R24, R140.reuse, R144, RZ ;  /* 0x000000908c18723c */ /* 0x040fee00000018ff */
[----:B-----5:R-:W5:Y:S04]  /*3590*/  LDG.E R191, desc[UR38][R194.64] ;  /* 0x00000026c2bf7981 */ /* 0x020f68000c1e1900 */
[----:B------:R-:W5:Y:S01]  /*35a0*/  LDG.E R190, desc[UR38][R194.64+0x20] ;  /* 0x00002026c2be7981 */ /* 0x000f62000c1e1900 */
[-C--:B------:R-:W-:Y:S03]  /*35b0*/  HMMA.16816.F32 R28, R140, R146.reuse, RZ ;  /* 0x000000928c1c723c */ /* 0x080fe600000018ff */
[----:B------:R-:W-:Y:S05]  /*35c0*/  LDSM.16.M88.4 R140, [R174+0x1000] ;  /* 0x00100000ae8c783b */ /* 0x000fea0000000200 */
[----:B------:R-:W-:Y:S03]  /*35d0*/  HMMA.16816.F32 R32, R132, R146, RZ ;  /* 0x000000928420723c */ /* 0x000fe600000018ff */
[----:B------:R-:W4:Y:S05]  /*35e0*/  LDSM.16.M88.4 R132, [R173+0xb400] ;  /* 0x00b40000ad84783b */ /* 0x000f2a0000000200 */
[-C--:B------:R-:W-:Y:S03]  /*35f0*/  HMMA.16816.F32 R4, R148, R152.reuse, R4 ;  /* 0x000000989404723c */ /* 0x080fe60000001804 */
[----:B------:R-:W4:Y:S05]  /*3600*/  LDSM.16.M88.4 R144, [R172+0xb000] ;  /* 0x00b00000ac90783b */ /* 0x000f2a0000000200 */
[C---:B--2---:R-:W-:Y:S03]  /*3610*/  HMMA.16816.F32 R8, R156.reuse, R152, R8 ;  /* 0x000000989c08723c */ /* 0x044fe60000001808 */
[----:B------:R-:W5:Y:S04]  /*3620*/  LDG.E R183, desc[UR38][R194.64+0x80] ;  /* 0x00008026c2b77981 */ /* 0x000f68000c1e1900 */
[----:B------:R2:W5:Y:S01]  /*3630*/  LDG.E R192, desc[UR38][R194.64+0xa0] ;  /* 0x0000a026c2c07981 */ /* 0x000562000c1e1900 */
[-C--:B------:R-:W-:Y:S08]  /*3640*/  HMMA.16816.F32 R12, R156, R154.reuse, R12 ;  /* 0x0000009a9c0c723c */ /* 0x080ff0000000180c */
[C---:B------:R-:W-:Y:S01]  /*3650*/  HMMA.16816.F32 R16, R148.reuse, R154, R16 ;  /* 0x0000009a9410723c */ /* 0x040fe20000001810 */
[----:B------:R-:W-:Y:S07]  /*3660*/  LDSM.16.M88.4 R152, [R3+0x2000] ;  /* 0x002000000398783b */ /* 0x000fee0000000200 */
[-C--:B-1----:R-:W-:Y:S08]  /*3670*/  HMMA.16816.F32 R20, R148, R136.reuse, R20 ;  /* 0x000000889414723c */ /* 0x082ff00000001814 */
[C---:B------:R-:W-:Y:S08]  /*3680*/  HMMA.16816.F32 R24, R156.reuse, R136, R24 ;  /* 0x000000889c18723c */ /* 0x040ff00000001818 */
[-C--:B------:R-:W-:Y:S01]  /*3690*/  HMMA.16816.F32 R28, R156, R138.reuse, R28 ;  /* 0x0000008a9c1c723c */ /* 0x080fe2000000181c */
[----:B------:R-:W-:Y:S07]  /*36a0*/  LDSM.16.M88.4 R156, [R173+0xd000] ;  /* 0x00d00000ad9c783b */ /* 0x000fee0000000200 */
[----:B------:R-:W-:Y:S01]  /*36b0*/  HMMA.16816.F32 R32, R148, R138, R32 ;  /* 0x0000008a9420723c */ /* 0x000fe20000001820 */
[----:B------:R-:W1:Y:S07]  /*36c0*/  LDSM.16.M88.4 R136, [R174+0x1800] ;  /* 0x00180000ae88783b */ /* 0x000e6e0000000200 */
[-C--:B------:R-:W-:Y:S01]  /*36d0*/  HMMA.16816.F32 R4, R160, R164.reuse, R4 ;  /* 0x000000a4a004723c */ /* 0x080fe20000001804 */
[----:B------:R-:W2:Y:S07]  /*36e0*/  LDSM.16.M88.4 R148, [R172+0xb400] ;  /* 0x00b40000ac94783b */ /* 0x000eae0000000200 */
[C---:B---3--:R-:W-:Y:S08]  /*36f0*/  HMMA.16816.F32 R8, R168.reuse, R164, R8 ;  /* 0x000000a4a808723c */ /* 0x048ff00000001808 */
[-C--:B------:R-:W-:Y:S08]  /*3700*/  HMMA.16816.F32 R12, R168, R166.reuse, R12 ;  /* 0x000000a6a80c723c */ /* 0x080ff0000000180c */
[C---:B------:R-:W-:Y:S01]  /*3710*/  HMMA.16816.F32 R16, R160.reuse, R166, R16 ;  /* 0x000000a6a010723c */ /* 0x040fe20000001810 */
[----:B------:R-:W-:Y:S07]  /*3720*/  LDSM.16.M88.4 R164, [R174+0x2000] ;  /* 0x00200000aea4783b */ /* 0x000fee0000000200 */
[-C--:B----4-:R-:W-:Y:S08]  /*3730*/  HMMA.16816.F32 R20, R160, R132.reuse, R20 ;  /* 0x00000084a014723c */ /* 0x090ff00000001814 */
[C---:B------:R-:W-:Y:S08]  /*3740*/  HMMA.16816.F32 R24, R168.reuse, R132, R24 ;  /* 0x00000084a818723c */ /* 0x040ff00000001818 */
[-C--:B------:R-:W-:Y:S01]  /*3750*/  HMMA.16816.F32 R28, R168, R134.reuse, R28 ;  /* 0x00000086a81c723c */ /* 0x080fe2000000181c */
[----:B------:R-:W-:Y:S07]  /*3760*/  LDSM.16.M88.4 R168, [R172+0xd000] ;  /* 0x00d00000aca8783b */ /* 0x000fee0000000200 */
[----:B------:R-:W-:Y:S01]  /*3770*/  HMMA.16816.F32 R32, R160, R134, R32 ;  /* 0x00000086a020723c */ /* 0x000fe20000001820 */
[----:B------:R-:W3:Y:S07]  /*3780*/  LDSM.16.M88.4 R132, [R3+0x2800] ;  /* 0x002800000384783b */ /* 0x000eee0000000200 */
[-C--:B------:R-:W-:Y:S01]  /*3790*/  HMMA.16816.F32 R4, R140, R144.reuse, R4 ;  /* 0x000000908c04723c */ /* 0x080fe20000001804 */
[----:B------:R-:W4:Y:S07]  /*37a0*/  LDSM.16.M88.4 R160, [R173+0xd400] ;  /* 0x00d40000ada0783b */ /* 0x000f2e0000000200 */
[C---:B-1----:R-:W-:Y:S08]  /*37b0*/  HMMA.16816.F32 R8, R136.reuse, R144, R8 ;  /* 0x000000908808723c */ /* 0x042ff00000001808 */
[-C--:B------:R-:W-:Y:S08]  /*37c0*/  HMMA.16816.F32 R12, R136, R146.reuse, R12 ;  /* 0x00000092880c723c */ /* 0x080ff0000000180c */
[C---:B------:R-:W-:Y:S08]  /*37d0*/  HMMA.16816.F32 R16, R140.reuse, R146, R16 ;  /* 0x000000928c10723c */ /* 0x040ff00000001810 */
[-C--:B--2---:R-:W-:Y:S08]  /*37e0*/  HMMA.16816.F32 R20, R140, R148.reuse, R20 ;  /* 0x000000948c14723c */ /* 0x084ff00000001814 */
[C---:B------:R-:W-:Y:S08]  /*37f0*/  HMMA.16816.F32 R24, R136.reuse, R148, R24 ;  /* 0x000000948818723c */ /* 0x040ff00000001818 */
[-C--:B------:R-:W-:Y:S01]  /*3800*/  HMMA.16816.F32 R28, R136, R150.reuse, R28 ;  /* 0x00000096881c723c */ /* 0x080fe2000000181c */
[----:B------:R-:W1:Y:S07]  /*3810*/  LDSM.16.M88.4 R136, [R174+0x2800] ;  /* 0x00280000ae88783b */ /* 0x000e6e0000000200 */
[----:B------:R-:W-:Y:S08]  /*3820*/  HMMA.16816.F32 R32, R140, R150, R32 ;  /* 0x000000968c20723c */ /* 0x000ff00000001820 */
[-C--:B------:R-:W-:Y:S08]  /*3830*/  HMMA.16816.F32 R4, R152, R156.reuse, R4 ;  /* 0x0000009c9804723c */ /* 0x080ff00000001804 */
[C---:B---3--:R-:W-:Y:S08]  /*3840*/  HMMA.16816.F32 R8, R132.reuse, R156, R8 ;  /* 0x0000009c8408723c */ /* 0x048ff00000001808 */
[-C--:B------:R-:W-:Y:S08]  /*3850*/  HMMA.16816.F32 R12, R132, R158.reuse, R12 ;  /* 0x0000009e840c723c */ /* 0x080ff0000000180c */
[C---:B------:R-:W-:Y:S08]  /*3860*/  HMMA.16816.F32 R16, R152.reuse, R158, R16 ;  /* 0x0000009e9810723c */ /* 0x040ff00000001810 */
[-C--:B----4-:R-:W-:Y:S08]  /*3870*/  HMMA.16816.F32 R20, R152, R160.reuse, R20 ;  /* 0x000000a09814723c */ /* 0x090ff00000001814 */
[C---:B------:R-:W-:Y:S08]  /*3880*/  HMMA.16816.F32 R24, R132.reuse, R160, R24 ;  /* 0x000000a08418723c */ /* 0x040ff00000001818 */
[-C--:B------:R-:W-:Y:S01]  /*3890*/  HMMA.16816.F32 R28, R132, R162.reuse, R28 ;  /* 0x000000a2841c723c */ /* 0x080fe2000000181c */
[----:B------:R-:W2:Y:S07]  /*38a0*/  LDSM.16.M88.4 R132, [R172+0xd400] ;  /* 0x00d40000ac84783b */ /* 0x000eae0000000200 */
[----:B------:R-:W-:Y:S08]  /*38b0*/  HMMA.16816.F32 R32, R152, R162, R32 ;  /* 0x000000a29820723c */ /* 0x000ff00000001820 */
[-C--:B------:R-:W-:Y:S08]  /*38c0*/  HMMA.16816.F32 R4, R164, R168.reuse, R4 ;  /* 0x000000a8a404723c */ /* 0x080ff00000001804 */
[C---:B-1----:R-:W-:Y:S08]  /*38d0*/  HMMA.16816.F32 R8, R136.reuse, R168, R8 ;  /* 0x000000a88808723c */ /* 0x042ff00000001808 */
[-C--:B------:R-:W-:Y:S03]  /*38e0*/  HMMA.16816.F32 R12, R136, R170.reuse, R12 ;  /* 0x000000aa880c723c */ /* 0x080fe6000000180c */
[----:B------:R-:W-:Y:S01]  /*38f0*/  FMUL.FTZ R193, R4, UR16 ;  /* 0x0000001004c17c20 */ /* 0x000fe20008410000 */
[----:B------:R-:W-:Y:S01]  /*3900*/  FMUL.FTZ R194, R5, UR16 ;  /* 0x0000001005c27c20 */ /* 0x000fe20008410000 */
[----:B------:R-:W-:Y:S01]  /*3910*/  FMUL.FTZ R195, R6, UR16 ;  /* 0x0000001006c37c20 */ /* 0x000fe20008410000 */
[----:B------:R-:W-:Y:S02]  /*3920*/  FMUL.FTZ R196, R7, UR16 ;  /* 0x0000001007c47c20 */ /* 0x000fe40008410000 */
[C---:B------:R-:W-:Y:S01]  /*3930*/  HMMA.16816.F32 R16, R164.reuse, R170, R16 ;  /* 0x000000aaa410723c */ /* 0x040fe20000001810 */
[----:B------:R-:W1:Y:S03]  /*3940*/  MUFU.TANH R193, R193 ;  /* 0x000000c100c17308 */ /* 0x000e660000002400 */
[----:B------:R-:W-:Y:S01]  /*3950*/  FMUL.FTZ R197, R8, UR16 ;  /* 0x0000001008c57c20 */ /* 0x000fe20008410000 */
[----:B------:R-:W-:Y:S01]  /*3960*/  FMUL.FTZ R198, R9, UR16 ;  /* 0x0000001009c67c20 */ /* 0x000fe20008410000 */
[----:B------:R-:W-:Y:S01]  /*3970*/  FMUL.FTZ R200, R10, UR16 ;  /* 0x000000100ac87c20 */ /* 0x000fe20008410000 */
[----:B------:R-:W-:Y:S01]  /*3980*/  FMUL.FTZ R202, R11, UR16 ;  /* 0x000000100bca7c20 */ /* 0x000fe20008410000 */
[-C--:B--2---:R-:W-:Y:S03]  /*3990*/  HMMA.16816.F32 R20, R164, R132.reuse, R20 ;  /* 0x00000084a414723c */ /* 0x084fe60000001814 */
[----:B------:R-:W2:Y:S01]  /*39a0*/  MUFU.TANH R194, R194 ;  /* 0x000000c200c27308 */ /* 0x000ea20000002400 */
[----:B------:R-:W-:Y:S01]  /*39b0*/  FMUL.FTZ R199, R12, UR16 ;  /* 0x000000100cc77c20 */ /* 0x000fe20008410000 */
[----:B------:R-:W-:Y:S01]  /*39c0*/  FMUL.FTZ R201, R13, UR16 ;  /* 0x000000100dc97c20 */ /* 0x000fe20008410000 */
[----:B------:R-:W-:Y:S01]  /*39d0*/  FMUL.FTZ R203, R14, UR16 ;  /* 0x000000100ecb7c20 */ /* 0x000fe20008410000 */
[----:B------:R-:W-:Y:S01]  /*39e0*/  FMUL.FTZ R204, R15, UR16 ;  /* 0x000000100fcc7c20 */ /* 0x000fe20008410000 */
[C---:B------:R-:W-:Y:S05]  /*39f0*/  HMMA.16816.F32 R24, R136.reuse, R132, R24 ;  /* 0x000000848818723c */ /* 0x040fea0000001818 */
[----:B------:R-:W3:Y:S01]  /*3a00*/  MUFU.TANH R195, R195 ;  /* 0x000000c300c37308 */ /* 0x000ee20000002400 */
[----:B------:R-:W-:Y:S01]  /*3a10*/  FMUL.FTZ R205, R16, UR16 ;  /* 0x0000001010cd7c20 */ /* 0x000fe20008410000 */
[----:B------:R-:W-:Y:S01]  /*3a20*/  FMUL.FTZ R206, R17, UR16 ;  /* 0x0000001011ce7c20 */ /* 0x000fe20008410000 */
[----:B------:R-:W-:Y:S01]  /*3a30*/  FMUL.FTZ R207, R18, UR16 ;  /* 0x0000001012cf7c20 */ /* 0x000fe20008410000 */
[----:B------:R-:W-:Y:S01]  /*3a40*/  FMUL.FTZ R208, R19, UR16 ;  /* 0x0000001013d07c20 */ /* 0x000fe20008410000 */
[-C--:B------:R-:W-:Y:S05]  /*3a50*/  HMMA.16816.F32 R28, R136, R134.reuse, R28 ;  /* 0x00000086881c723c */ /* 0x080fea000000181c */
[----:B------:R-:W4:Y:S01]  /*3a60*/  MUFU.TANH R196, R196 ;  /* 0x000000c400c47308 */ /* 0x000f220000002400 */
[----:B------:R-:W-:Y:S01]  /*3a70*/  FMUL.FTZ R209, R20, UR16 ;  /* 0x0000001014d17c20 */ /* 0x000fe20008410000 */
[----:B------:R-:W-:Y:S01]  /*3a80*/  FMUL.FTZ R210, R21, UR16 ;  /* 0x0000001015d27c20 */ /* 0x000fe20008410000 */
[----:B------:R-:W-:Y:S01]  /*3a90*/  FMUL.FTZ R211, R22, UR16 ;  /* 0x0000001016d37c20 */ /* 0x000fe20008410000 */
[----:B------:R-:W-:Y:S01]  /*3aa0*/  FMUL.FTZ R212, R23, UR16 ;  /* 0x0000001017d47c20 */ /* 0x000fe20008410000 */
[----:B------:R-:W-:Y:S05]  /*3ab0*/  HMMA.16816.F32 R32, R164, R134, R32 ;  /* 0x00000086a420723c */ /* 0x000fea0000001820 */
[----:B------:R-:W1:Y:S01]  /*3ac0*/  MUFU.TANH R197, R197 ;  /* 0x000000c500c57308 */ /* 0x000e620000002400 */
[----:B------:R-:W-:Y:S01]  /*3ad0*/  FMUL.FTZ R213, R24, UR16 ;  /* 0x0000001018d57c20 */ /* 0x000fe20008410000 */
[----:B------:R-:W-:Y:S01]  /*3ae0*/  FMUL.FTZ R214, R25, UR16 ;  /* 0x0000001019d67c20 */ /* 0x000fe20008410000 */
[----:B------:R-:W-:Y:S01]  /*3af0*/  FMUL.FTZ R215, R26, UR16 ;  /* 0x000000101ad77c20 */ /* 0x000fe20008410000 */
[----:B------:R-:W-:Y:S06]  /*3b00*/  FMUL.FTZ R216, R27, UR16 ;  /* 0x000000101bd87c20 */ /* 0x000fec0008410000 */
        /* <DEDUP_REMOVED lines=10> */
[----:B------:R-:W1:Y:S10]  /*3bb0*/  MUFU.TANH R202, R202 ;  /* 0x000000ca00ca7308 */ /* 0x000e740000002400 */
        /* <DEDUP_REMOVED lines=23> */
[----:B------:R-:W1:Y:S01]  /*3d30*/  MUFU.TANH R224, R224 ;  /* 0x000000e000e07308 */ /* 0x000e620000002400 */
[----:B--234-:R-:W-:Y:S05]  /*3d40*/  BRA.U !UP0, `(.L_x_1334) ;  /* 0x0000000108b47547 */ /* 0x01cfea000b800000 */
[----:B-1----:R-:W-:Y:S01]  /*3d50*/  MOV R5, R220 ;  /* 0x000000dc00057202 */ /* 0x002fe20000000f00 */
[----:B------:R-:W-:Y:S01]  /*3d60*/  USHF.L.U32 UR12, UR43, 0x7, URZ ;  /* 0x000000072b0c7899 */ /* 0x000fe200080006ff */
        /* <DEDUP_REMOVED lines=43> */
.L_x_1334:
[----:B------:R-:W2:Y:S01]  /*4020*/  S2R R4, SR_TID.X ;  /* 0x0000000000047919 */ /* 0x000ea20000002100 */
[----:B------:R-:W-:Y:S01]  /*4030*/  UIADD3 UR12, UPT, UPT, UR37, UR13, -UR41 ;  /* 0x0000000d250c7290 */ /* 0x000fe2000fffe829 */
[----:B------:R-:W-:Y:S01]  /*4040*/  VIADD R28, R182, UR19 ;  /* 0x00000013b61c7c36 */ /* 0x000fe20008000000 */
[----:B------:R-:W-:Y:S01]  /*4050*/  UIADD3 UR20, UPT, UPT, UR37, -UR14, -UR41 ;  /* 0x8000000e25147290 */ /* 0x000fe2000fffe829 */
[----:B------:R-:W-:Y:S02]  /*4060*/  IMAD.U32 R133, RZ, RZ, UR43 ;  /* 0x0000002bff857e24 */ /* 0x000fe4000f8e00ff */
[----:B------:R-:W-:Y:S02]  /*4070*/  IMAD.MOV.U32 R26, RZ, RZ, 0x1 ;  /* 0x00000001ff1a7424 */ /* 0x000fe400078e00ff */
[----:B------:R-:W-:Y:S02]  /*4080*/  IMAD.MOV.U32 R24, RZ, RZ, 0x9 ;  /* 0x00000009ff187424 */ /* 0x000fe400078e00ff */
[----:B------:R-:W-:Y:S02]  /*4090*/  IMAD.MOV.U32 R14, RZ, RZ, 0x21 ;  /* 0x00000021ff0e7424 */ /* 0x000fe400078e00ff */
[----:B------:R-:W-:Y:S02]  /*40a0*/  IMAD.MOV.U32 R12, RZ, RZ, 0x29 ;  /* 0x00000029ff0c7424 */ /* 0x000fe400078e00ff */
[----:B--2---:R-:W-:Y:S01]  /*40b0*/  IMAD.SHL.U32 R5, R4, 0x2, RZ ;  /* 0x0000000204057824 */ /* 0x004fe200078e00ff */
[----:B------:R-:W-:Y:S04]  /*40c0*/  SHF.R.U32.HI R4, RZ, 0x1, R4 ;  /* 0x00000001ff047819 */ /* 0x000fe80000011604 */
[----:B------:R-:W-:Y:S04]  /*40d0*/  LOP3.LUT R5, R5, 0x6, RZ, 0xc0, !PT ;  /* 0x0000000605057812 */ /* 0x000fe800078ec0ff */
[----:B------:R-:W-:Y:S01]  /*40e0*/  LOP3.LUT R4, R5, 0x1e0, R4, 0xf8, !PT ;  /* 0x000001e005047812 */ /* 0x000fe200078ef804 */
[C---:B------:R-:W-:Y:S02]  /*40f0*/  VIADD R5, R28.reuse, UR12 ;  /* 0x0000000c1c057c36 */ /* 0x040fe40008000000 */
[----:B------:R-:W-:Y:S02]  /*4100*/  VIADD R28, R28, UR20 ;  /* 0x000000141c1c7c36 */ /* 0x000fe40008000000 */
[----:B------:R-:W-:Y:S01]  /*4110*/  IMAD R133, R133, 0x80, R4 ;  /* 0x0000008085857824 */ /* 0x000fe200078e0204 */
[----:B------:R-:W-:Y:S02]  /*4120*/  VIADDMNMX R26, R5, R26, UR37, PT ;  /* 0x00000025051a7e46 */ /* 0x000fe4000b80011a */
[----:B------:R-:W-:Y:S01]  /*4130*/  VIMNMX R8, PT, PT, RZ, R28, !PT ;  /* 0x0000001cff087248 */ /* 0x000fe20007fe0100 */
        /* <DEDUP_REMOVED lines=8> */
[----:B------:R-:W-:Y:S01]  /*41c0*/  VIADD R153, R133, 0x11 ;  /* 0x0000001185997836 */ /* 0x000fe20000000000 */
[----:B------:R-:W-:Y:S01]  /*41d0*/  VIADDMNMX R24, R5, R24, UR37, PT ;  /* 0x0000002505187e46 */ /* 0x000fe2000b800118 */
[----:B------:R-:W-:Y:S01]  /*41e0*/  VIADD R135, R133, 0x18 ;  /* 0x0000001885877836 */ /* 0x000fe20000000000 */
[C---:B------:R-:W-:Y:S02]  /*41f0*/  VIADDMNMX R14, R5.reuse, R14, UR37, PT ;  /* 0x00000025050e7e46 */ /* 0x040fe4000b80010e */
[----:B------:R-:W-:Y:S02]  /*4200*/  VIADDMNMX R12, R5, R12, UR37, PT ;  /* 0x00000025050c7e46 */ /* 0x000fe4000b80010c */
[C---:B------:R-:W-:Y:S02]  /*4210*/  ISETP.GE.AND P6, PT, R133.reuse, R6, PT ;  /* 0x000000068500720c */ /* 0x040fe40003fc6270 */
[C---:B------:R-:W-:Y:S02]  /*4220*/  ISETP.GE.AND P5, PT, R133.reuse, R4, PT ;  /* 0x000000048500720c */ /* 0x040fe40003fa6270 */
[----:B------:R-:W-:Y:S02]  /*4230*/  ISETP.GE.AND P4, PT, R133, R28, PT ;  /* 0x0000001c8500720c */ /* 0x000fe40003f86270 */
[----:B-1----:R-:W-:Y:S02]  /*4240*/  FSEL R151, R193, -INF , P0 ;  /* 0xff800000c1977808 */ /* 0x002fe40000000000 */
[C---:B------:R-:W-:Y:S02]  /*4250*/  ISETP.GE.AND P3, PT, R133.reuse, R26, PT ;  /* 0x0000001a8500720c */ /* 0x040fe40003f66270 */
        /* <DEDUP_REMOVED lines=123> */
.L_x_1335:
[----:B------:R-:W1:Y:S01]  /*4a10*/  S2R R161, SR_TID.X ;  /* 0x0000000000a17919 */ /* 0x000e620000002100 */
[C---:B------:R-:W-:Y:S01]  /*4a20*/  FMUL.FTZ R14, R180.reuse, 1.4426950216293334961 ;  /* 0x3fb8aa3bb40e7820 */ /* 0x040fe20000410000 */
[----:B------:R-:W-:Y:S01]  /*4a30*/  FSETP.NEU.FTZ.AND P0, PT, R180, -INF , PT ;  /* 0xff800000b400780b */ /* 0x000fe20003f1d000 */
[----:B------:R-:W-:Y:S01]  /*4a40*/  FMUL.FTZ R12, R179, 1.4426950216293334961 ;  /* 0x3fb8aa3bb30c7820 */ /* 0x000fe20000410000 */
[----:B------:R-:W-:Y:S01]  /*4a50*/  FMUL.FTZ R241, R178, 1.4426950216293334961 ;  /* 0x3fb8aa3bb2f17820 */ /* 0x000fe20000410000 */
[----:B------:R-:W-:Y:S01]  /*4a60*/  FMUL.FTZ R238, R177, 1.4426950216293334961 ;  /* 0x3fb8aa3bb1ee7820 */ /* 0x000fe20000410000 */
[----:B------:R-:W-:Y:S01]  /*4a70*/  FSEL R14, R14, RZ, P0 ;  /* 0x000000ff0e0e7208 */ /* 0x000fe20000000000 */
[----:B------:R-:W-:Y:S01]  /*4a80*/  FFMA.FTZ R197, -R197, R197, 1 ;  /* 0x3f800000c5c57423 */ /* 0x000fe200000101c5 */
[----:B------:R-:W-:Y:S01]  /*4a90*/  FSETP.NEU.FTZ.AND P0, PT, R179, -INF , PT ;  /* 0xff800000b300780b */ /* 0x000fe20003f1d000 */
[----:B------:R-:W-:Y:S01]  /*4aa0*/  FFMA.FTZ R215, -R215, R215, 1 ;  /* 0x3f800000d7d77423 */ /* 0x000fe200000101d7 */
[----:B------:R-:W-:Y:S01]  /*4ab0*/  MOV R168, 0x10 ;  /* 0x0000001000a87802 */ /* 0x000fe20000000f00 */
[--C-:B------:R-:W-:Y:S01]  /*4ac0*/  FFMA.FTZ R252, R151, UR15, -R14.reuse ;  /* 0x0000000f97fc7c23 */ /* 0x100fe2000801080e */
[----:B------:R-:W-:Y:S01]  /*4ad0*/  FSEL R12, R12, RZ, P0 ;  /* 0x000000ff0c0c7208 */ /* 0x000fe20000000000 */
[--C-:B------:R-:W-:Y:S01]  /*4ae0*/  FFMA.FTZ R250, R149, UR15, -R14.reuse ;  /* 0x0000000f95fa7c23 */ /* 0x100fe2000801080e */
[----:B------:R-:W-:Y:S01]  /*4af0*/  FSETP.NEU.FTZ.AND P0, PT, R178, -INF , PT ;  /* 0xff800000b200780b */ /* 0x000fe20003f1d000 */
[--C-:B------:R-:W-:Y:S01]  /*4b00*/  FFMA.FTZ R237, R143, UR15, -R14.reuse ;  /* 0x0000000f8fed7c23 */ /* 0x100fe2000801080e */
[----:B------:R-:W-:Y:S01]  /*4b10*/  FFMA.FTZ R236, R141, UR15, -R14 ;  /* 0x0000000f8dec7c23 */ /* 0x000fe2000801080e */
        /* <DEDUP_REMOVED lines=9> */
[--C-:B------:R-:W-:Y:S01]  /*4bb0*/  FFMA.FTZ R249, R22, UR15, -R241.reuse ;  /* 0x0000000f16f97c23 */ /* 0x100fe200080108f1 */
[--C-:B------:R-:W-:Y:S01]  /*4bc0*/  FFMA.FTZ R246, R20, UR15, -R241.reuse ;  /* 0x0000000f14f67c23 */ /* 0x100fe200080108f1 */
[--C-:B------:R-:W-:Y:S01]  /*4bd0*/  FFMA.FTZ R171, R10, UR15, -R241.reuse ;  /* 0x0000000f0aab7c23 */ /* 0x100fe200080108f1 */
[--C-:B------:R-:W-:Y:S01]  /*4be0*/  FFMA.FTZ R166, R6, UR15, -R241.reuse ;  /* 0x0000000f06a67c23 */ /* 0x100fe200080108f1 */
[--C-:B------:R-:W-:Y:S01]  /*4bf0*/  FFMA.FTZ R232, R8, UR15, -R241.reuse ;  /* 0x0000000f08e87c23 */ /* 0x100fe200080108f1 */
[--C-:B------:R-:W-:Y:S01]  /*4c00*/  FFMA.FTZ R164, R9, UR15, -R238.reuse ;  /* 0x0000000f09a47c23 */ /* 0x100fe200080108ee */
[C---:B-1----:R-:W-:Y:S01]  /*4c10*/  SHF.L.U32 R136, R161.reuse, 0x4, RZ ;  /* 0x00000004a1887819 */ /* 0x042fe200000006ff */
[----:B------:R-:W-:Y:S01]  /*4c20*/  FFMA.FTZ R241, R4, UR15, -R241 ;  /* 0x0000000f04f17c23 */ /* 0x000fe200080108f1 */
[----:B------:R-:W-:Y:S01]  /*4c30*/  MUFU.EX2 R252, R252 ;  /* 0x000000fc00fc7308 */ /* 0x000fe20000000800 */
[----:B------:R-:W-:Y:S01]  /*4c40*/  SHF.L.U32 R133, R161, 0x5, RZ ;  /* 0x00000005a1857819 */ /* 0x000fe200000006ff */
[--C-:B------:R-:W-:Y:S01]  /*4c50*/  FFMA.FTZ R245, R35, UR15, -R238.reuse ;  /* 0x0000000f23f57c23 */ /* 0x100fe200080108ee */
[----:B------:R-:W-:Y:S01]  /*4c60*/  LOP3.LUT R9, R136, 0x1c0, RZ, 0xc0, !PT ;  /* 0x000001c088097812 */ /* 0x000fe200078ec0ff */
[--C-:B------:R-:W-:Y:S01]  /*4c70*/  FFMA.FTZ R242, R33, UR15, -R238.reuse ;  /* 0x0000000f21f27c23 */ /* 0x100fe200080108ee */
[----:B------:R-:W-:Y:S01]  /*4c80*/  SHF.L.U32 R4, R161, 0x1, RZ ;  /* 0x00000001a1047819 */ /* 0x000fe200000006ff */
[--C-:B------:R-:W-:Y:S01]  /*4c90*/  FFMA.FTZ R243, R31, UR15, -R238.reuse ;  /* 0x0000000f1ff37c23 */ /* 0x100fe200080108ee */
[--C-:B------:R-:W-:Y:S03]  /*4ca0*/  FFMA.FTZ R240, R29, UR15, -R238.reuse ;  /* 0x0000000f1df07c23 */ /* 0x100fe600080108ee */
[----:B------:R-:W1:Y:S01]  /*4cb0*/  MUFU.EX2 R250, R250 ;  /* 0x000000fa00fa7308 */ /* 0x000e620000000800 */
[--C-:B------:R-:W-:Y:S01]  /*4cc0*/  FFMA.FTZ R229, R11, UR15, -R238.reuse ;  /* 0x0000000f0be57c23 */ /* 0x100fe200080108ee */
[----:B------:R-:W-:Y:S01]  /*4cd0*/  FFMA.FTZ R239, R7, UR15, -R238 ;  /* 0x0000000f07ef7c23 */ /* 0x000fe200080108ee */
[--C-:B------:R-:W-:Y:S01]  /*4ce0*/  FFMA.FTZ R231, R23, UR15, -R12.reuse ;  /* 0x0000000f17e77c23 */ /* 0x100fe2000801080c */
[--C-:B------:R-:W-:Y:S01]  /*4cf0*/  FFMA.FTZ R228, R21, UR15, -R12.reuse ;  /* 0x0000000f15e47c23 */ /* 0x100fe2000801080c */
[----:B------:R-:W-:Y:S01]  /*4d00*/  FFMA.FTZ R225, R15, UR15, -R12 ;  /* 0x0000000f0fe17c23 */ /* 0x000fe2000801080c */
[----:B------:R-:W-:Y:S01]  /*4d10*/  FFMA.FTZ R238, R5, UR15, -R238 ;  /* 0x0000000f05ee7c23 */ /* 0x000fe200080108ee */
[----:B------:R-:W-:Y:S03]  /*4d20*/  LOP3.LUT R135, R133, 0xc0, RZ, 0xc0, !PT ;  /* 0x000000c085877812 */ /* 0x000fe600078ec0ff */
[----:B------:R-:W-:Y:S01]  /*4d30*/  MUFU.EX2 R251, R251 ;  /* 0x000000fb00fb7308 */ /* 0x000fe20000000800 */
[----:B------:R-:W-:Y:S01]  /*4d40*/  FFMA.FTZ R12, R13, UR15, -R12 ;  /* 0x0000000f0d0c7c23 */ /* 0x000fe2000801080c */
[----:B------:R-:W-:Y:S01]  /*4d50*/  LOP3.LUT R7, R133, 0x7400, RZ, 0xc0, !PT ;  /* 0x0000740085077812 */ /* 0x000fe200078ec0ff */
[----:B------:R-:W-:Y:S01]  /*4d60*/  FFMA.FTZ R233, R27, UR15, -R14 ;  /* 0x0000000f1be97c23 */ /* 0x000fe2000801080e */
[----:B------:R-:W-:Y:S01]  /*4d70*/  LOP3.LUT R5, R9, 0x38, R4, 0xf8, !PT ;  /* 0x0000003809057812 */ /* 0x000fe200078ef804 */
[--C-:B------:R-:W-:Y:S01]  /*4d80*/  FFMA.FTZ R230, R25, UR15, -R14.reuse ;  /* 0x0000000f19e67c23 */ /* 0x100fe2000801080e */
[--C-:B------:R-:W-:Y:S01]  /*4d90*/  SHF.R.U32.HI R132, RZ, 0x1, R161.reuse ;  /* 0x00000001ff847819 */ /* 0x100fe200000116a1 */
[--C-:B------:R-:W-:Y:S03]  /*4da0*/  FFMA.FTZ R227, R19, UR15, -R14.reuse ;  /* 0x0000000f13e37c23 */ /* 0x100fe6000801080e */
[----:B------:R-:W2:Y:S01]  /*4db0*/  MUFU.EX2 R248, R248 ;  /* 0x000000f800f87308 */ /* 0x000ea20000000800 */
[----:B------:R-:W-:Y:S01]  /*4dc0*/  SHF.L.U32 R134, R161, 0x2, RZ ;  /* 0x00000002a1867819 */ /* 0x000fe200000006ff */
[----:B------:R-:W-:Y:S01]  /*4dd0*/  FFMA.FTZ R14, R17, UR15, -R14 ;  /* 0x0000000f110e7c23 */ /* 0x000fe2000801080e */
[----:B------:R-:W-:Y:S01]  /*4de0*/  LOP3.LUT R173, R133, 0x20, RZ, 0xc0, !PT ;  /* 0x0000002085ad7812 */ /* 0x000fe200078ec0ff */
[----:B------:R-:W-:Y:S01]  /*4df0*/  FMUL.FTZ R197, R197, UR16 ;  /* 0x00000010c5c57c20 */ /* 0x000fe20008410000 */
[----:B------:R-:W-:Y:S01]  /*4e00*/  LOP3.LUT R134, R135, 0x18, R134, 0xf8, !PT ;  /* 0x0000001887867812 */ /* 0x000fe200078ef886 */
[----:B------:R-:W-:Y:S01]  /*4e10*/  FFMA.FTZ R216, -R216, R216, 1 ;  /* 0x3f800000d8d87423 */ /* 0x000fe200000101d8 */
[----:B------:R-:W-:Y:S03]  /*4e20*/  LOP3.LUT R173, R173, 0x3c00, R136, 0xf8, !PT ;  /* 0x00003c00adad7812 */ /* 0x000fe600078ef888 */
[----:B------:R-:W-:Y:S01]  /*4e30*/  MUFU.EX2 R237, R237 ;  /* 0x000000ed00ed7308 */ /* 0x000fe20000000800 */
[----:B------:R-:W-:Y:S01]  /*4e40*/  LOP3.LUT R4, R7, 0x6, R4, 0xf8, !PT ;  /* 0x0000000607047812 */ /* 0x000fe200078ef804 */
[----:B------:R-:W-:Y:S01]  /*4e50*/  FFMA.FTZ R217, -R217, R217, 1 ;  /* 0x3f800000d9d97423 */ /* 0x000fe200000101d9 */
[----:B------:R-:W-:Y:S01]  /*4e60*/  LOP3.LUT R5, R5, 0x20, R132, 0x78, !PT ;  /* 0x0000002005057812 */ /* 0x000fe200078e7884 */
[----:B------:R-:W-:Y:S01]  /*4e70*/  FFMA.FTZ R218, -R218, R218, 1 ;  /* 0x3f800000dada7423 */ /* 0x000fe200000101da */
[----:B------:R-:W-:Y:S01]  /*4e80*/  LOP3.LUT P0, RZ, R161, 0x8, RZ, 0xc0, !PT ;  /* 0x00000008a1ff7812 */ /* 0x000fe2000780c0ff */
[----:B------:R-:W-:Y:S01]  /*4e90*/  FFMA.FTZ R193, -R193, R193, 1 ;  /* 0x3f800000c1c17423 */ /* 0x000fe200000101c1 */
[--C-:B------:R-:W-:Y:S03]  /*4ea0*/  LOP3.LUT R173, R173, 0x100, R136.reuse, 0xf8, !PT ;  /* 0x00000100adad7812 */ /* 0x100fe600078ef888 */
[----:B------:R-:W3:Y:S01]  /*4eb0*/  MUFU.EX2 R236, R236 ;  /* 0x000000ec00ec7308 */ /* 0x000ee20000000800 */
[--C-:B------:R-:W-:Y:S01]  /*4ec0*/  LOP3.LUT R8, R134, 0x8, R161.reuse, 0x78, !PT ;  /* 0x0000000886087812 */ /* 0x100fe200078e78a1 */
[----:B------:R-:W-:Y:S01]  /*4ed0*/  FFMA.FTZ R194, -R194, R194, 1 ;  /* 0x3f800000c2c27423 */ /* 0x000fe200000101c2 */
[----:B------:R-:W-:Y:S01]  /*4ee0*/  LOP3.LUT R4, R4, R5, RZ, 0xfc, !PT ;  /* 0x0000000504047212 */ /* 0x000fe200078efcff */
[----:B------:R-:W-:Y:S01]  /*4ef0*/  FFMA.FTZ R195, -R195, R195, 1 ;  /* 0x3f800000c3c37423 */ /* 0x000fe200000101c3 */
[----:B------:R-:W-:Y:S01]  /*4f00*/  LOP3.LUT P1, RZ, R161, 0x4, RZ, 0xc0, !PT ;  /* 0x00000004a1ff7812 */ /* 0x000fe2000782c0ff */
[----:B------:R-:W-:Y:S01]  /*4f10*/  FFMA.FTZ R196, -R196, R196, 1 ;  /* 0x3f800000c4c47423 */ /* 0x000fe200000101c4 */
[----:B------:R-:W-:Y:S03]  /*4f20*/  LEA R167, R4, UR4, 0x1 ;  /* 0x0000000404a77c11 */ /* 0x000fe6000f8e08ff */
[----:B------:R-:W-:Y:S01]  /*4f30*/  MUFU.EX2 R235, R235 ;  /* 0x000000eb00eb7308 */ /* 0x000fe20000000800 */
[----:B------:R-:W-:Y:S01]  /*4f40*/  LOP3.LUT R173, R173, R8, RZ, 0xfc, !PT ;  /* 0x00000008adad7212 */ /* 0x000fe200078efcff */
[----:B------:R-:W-:Y:S01]  /*4f50*/  FFMA.FTZ R209, -R209, R209, 1 ;  /* 0x3f800000d1d17423 */ /* 0x000fe200000101d1 */
[----:B-1----:R-:W-:Y:S01]  /*4f60*/  F2FP.F16.F32.PACK_AB R6, R250, R252 ;  /* 0x000000fcfa06723e */ /* 0x002fe200000000ff */
[----:B------:R-:W-:Y:S01]  /*4f70*/  FFMA.FTZ R210, -R210, R210, 1 ;  /* 0x3f800000d2d27423 */ /* 0x000fe200000101d2 */
[----:B--2---:R-:W-:Y:S01]  /*4f80*/  F2FP.F16.F32.PACK_AB R8, R248, R251 ;  /* 0x000000fbf808723e */ /* 0x004fe200000000ff */
[----:B------:R-:W-:Y:S01]  /*4f90*/  FFMA.FTZ R211, -R211, R211, 1 ;  /* 0x3f800000d3d37423 */ /* 0x000fe200000101d3 */
[----:B------:R-:W-:Y:S03]  /*4fa0*/  SEL R168, R168, 0xfffffff0, !P1 ;  /* 0xfffffff0a8a87807 */ /* 0x000fe60004800000 */
[----:B------:R-:W1:Y:S01]  /*4fb0*/  MUFU.EX2 R234, R234 ;  /* 0x000000ea00ea7308 */ /* 0x000e620000000800 */
[C---:B------:R-:W-:Y:S01]  /*4fc0*/  IADD3 R4, PT, PT, R167.reuse, 0x19000, RZ ;  /* 0x00019000a7047810 */ /* 0x040fe20007ffe0ff */
[----:B------:R-:W-:Y:S01]  /*4fd0*/  STS [R167+0x19000], R6 ;  /* 0x01900006a7007388 */ /* 0x000fe20000000800 */
[----:B---3--:R-:W-:Y:S01]  /*4fe0*/  F2FP.F16.F32.PACK_AB R11, R236, R237 ;  /* 0x000000edec0b723e */ /* 0x008fe200000000ff */
[----:B------:R-:W-:Y:S01]  /*4ff0*/  FFMA.FTZ R212, -R212, R212, 1 ;  /* 0x3f800000d4d47423 */ /* 0x000fe200000101d4 */
[----:B------:R-:W-:Y:S01]  /*5000*/  IADD3 R170, PT, PT, R168, R167, RZ ;  /* 0x000000a7a8aa7210 */ /* 0x000fe20007ffe0ff */
[----:B------:R2:W-:Y:S01]  /*5010*/  STS [R167+0x19400], R8 ;  /* 0x01940008a7007388 */ /* 0x0005e20000000800 */
[----:B------:R-:W-:Y:S03]  /*5020*/  IADD3 R169, PT, PT, R167, 0x19020, RZ ;  /* 0x00019020a7a97810 */ /* 0x000fe60007ffe0ff */
[----:B------:R-:W-:Y:S01]  /*5030*/  MUFU.EX2 R249, R249 ;  /* 0x000000f900f97308 */ /* 0x000fe20000000800 */
[----:B------:R-:W-:Y:S01]  /*5040*/  @P0 IADD3 R169, PT, PT, R4, -0x20, RZ ;  /* 0xffffffe004a90810 */ /* 0x000fe20007ffe0ff */
[----:B------:R-:W-:Y:S01]  /*5050*/  STS [R170+0x19000], R11 ;  /* 0x0190000baa007388 */ /* 0x000fe20000000800 */
[----:B------:R-:W-:Y:S01]  /*5060*/  LOP3.LUT R133, R133, 0x120, RZ, 0xc0, !PT ;  /* 0x0000012085857812 */ /* 0x000fe200078ec0ff */
[----:B------:R-:W-:Y:S01]  /*5070*/  FFMA.FTZ R213, -R213, R213, 1 ;  /* 0x3f800000d5d57423 */ /* 0x000fe200000101d5 */
[----:B------:R-:W-:Y:S01]  /*5080*/  IADD3 R168, PT, PT, R168, R169, RZ ;  /* 0x000000a9a8a87210 */ /* 0x000fe20007ffe0ff */
[----:B------:R-:W-:Y:S01]  /*5090*/  FFMA.FTZ R214, -R214, R214, 1 ;  /* 0x3f800000d6d67423 */ /* 0x000fe200000101d6 */
[----:B------:R-:W-:Y:S03]  /*50a0*/  LOP3.LUT R133, R133, 0x200, R136, 0xf8, !PT ;  /* 0x0000020085857812 */ /* 0x000fe600078ef888 */
[----:B------:R-:W-:Y:S01]  /*50b0*/  MUFU.EX2 R246, R246 ;  /* 0x000000f600f67308 */ /* 0x000fe20000000800 */
[----:B-1----:R-:W-:Y:S01]  /*50c0*/  F2FP.F16.F32.PACK_AB R9, R234, R235 ;  /* 0x000000ebea09723e */ /* 0x002fe200000000ff */
[----:B------:R-:W-:Y:S01]  /*50d0*/  FFMA.FTZ R219, -R219, R219, 1 ;  /* 0x3f800000dbdb7423 */ /* 0x000fe200000101db */
[----:B------:R-:W-:Y:S01]  /*50e0*/  LOP3.LUT R132, R134, 0x8, R132, 0x78, !PT ;  /* 0x0000000886847812 */ /* 0x000fe200078e7884 */
[----:B------:R-:W-:Y:S01]  /*50f0*/  FFMA.FTZ R220, -R220, R220, 1 ;  /* 0x3f800000dcdc7423 */ /* 0x000fe200000101dc */
[----:B------:R-:W-:Y:S01]  /*5100*/  LEA R173, R173, UR4, 0x1 ;  /* 0x00000004adad7c11 */ /* 0x000fe2000f8e08ff */
[----:B------:R1:W-:Y:S01]  /*5110*/  STS [R170+0x19400], R9 ;  /* 0x01940009aa007388 */ /* 0x0003e20000000800 */
[----:B------:R-:W-:Y:S03]  /*5120*/  LOP3.LUT R132, R133, R132, RZ, 0xfc, !PT ;  /* 0x0000008485847212 */ /* 0x000fe600078efcff */
[----:B------:R-:W-:Y:S01]  /*5130*/  MUFU.EX2 R245, R245 ;  /* 0x000000f500f57308 */ /* 0x000fe20000000800 */
[----:B------:R-:W-:Y:S01]  /*5140*/  MOV R160, 0x20 ;  /* 0x0000002000a07802 */ /* 0x000fe20000000f00 */
[----:B------:R-:W-:Y:S01]  /*5150*/  UISETP.GT.AND UP0, UPT, UR53, UR48, UPT ;  /* 0x000000303500728c */ /* 0x000fe2000bf04270 */
[----:B------:R-:W-:Y:S01]  /*5160*/  LEA R163, R132, UR4, 0x1 ;  /* 0x0000000484a37c11 */ /* 0x000fe2000f8e08ff */
[----:B------:R-:W-:Y:S01]  /*5170*/  FMUL.FTZ R193, R193, UR16 ;  /* 0x00000010c1c17c20 */ /* 0x000fe20008410000 */
[----:B------:R-:W-:Y:S01]  /*5180*/  SEL R160, R160, 0xffffffe0, !P1 ;  /* 0xffffffe0a0a07807 */ /* 0x000fe20004800000 */
[----:B------:R-:W-:Y:S01]  /*5190*/  FMUL.FTZ R209, R209, UR16 ;  /* 0x00000010d1d17c20 */ /* 0x000fe20008410000 */
[--C-:B------:R-:W-:Y:S03]  /*51a0*/  SHF.R.U32.HI R165, RZ, 0x1, R161.reuse ;  /* 0x00000001ffa57819 */ /* 0x100fe600000116a1 */
[----:B------:R-:W3:Y:S01]  /*51b0*/  MUFU.EX2 R242, R242 ;  /* 0x000000f200f27308 */ /* 0x000ee20000000800 */
[----:B------:R-:W-:Y:S01]  /*51c0*/  IADD3 R162, PT, PT, R163, R160, RZ ;  /* 0x000000a0a3a27210 */ /* 0x000fe20007ffe0ff */
[----:B------:R-:W-:Y:S01]  /*51d0*/  FMUL.FTZ R210, R210, UR16 ;  /* 0x00000010d2d27c20 */ /* 0x000fe20008410000 */
[----:B------:R-:W-:Y:S01]  /*51e0*/  IADD3 R172, PT, PT, R160, R173, RZ ;  /* 0x000000ada0ac7210 */ /* 0x000fe20007ffe0ff */
[----:B------:R-:W-:Y:S01]  /*51f0*/  FMUL.FTZ R211, R211, UR16 ;  /* 0x00000010d3d37c20 */ /* 0x000fe20008410000 */
[----:B------:R-:W-:Y:S01]  /*5200*/  FMUL.FTZ R212, R212, UR16 ;  /* 0x00000010d4d47c20 */ /* 0x000fe20008410000 */
[----:B------:R-:W-:Y:S01]  /*5210*/  FMUL.FTZ R213, R213, UR16 ;  /* 0x00000010d5d57c20 */ /* 0x000fe20008410000 */
[----:B------:R-:W-:Y:S03]  /*5220*/  FMUL.FTZ R214, R214, UR16 ;  /* 0x00000010d6d67c20 */ /* 0x000fe60008410000 */
[----:B------:R4:W-:Y:S01]  /*5230*/  MUFU.EX2 R174, R12 ;  /* 0x0000000c00ae7308 */ /* 0x0009e20000000800 */
[----:B------:R-:W-:Y:S01]  /*5240*/  FMUL.FTZ R219, R219, UR16 ;  /* 0x00000010dbdb7c20 */ /* 0x000fe20008410000 */
[----:B------:R-:W-:Y:S08]  /*5250*/  FMUL.FTZ R220, R220, UR16 ;  /* 0x00000010dcdc7c20 */ /* 0x000ff00008410000 */
[----:B------:R-:W-:Y:S01]  /*5260*/  MUFU.EX2 R247, R247 ;  /* 0x000000f700f77308 */ /* 0x000fe20000000800 */
[----:B---3--:R-:W-:Y:S05]  /*5270*/  F2FP.F16.F32.PACK_AB R4, R242, R245 ;  /* 0x000000f5f204723e */ /* 0x008fea00000000ff */
[----:B------:R3:W-:Y:S04]  /*5280*/  STS [R167+0x1a400], R4 ;  /* 0x01a40004a7007388 */ /* 0x0007e80000000800 */
[----:B------:R-:W2:Y:S01]  /*5290*/  MUFU.EX2 R244, R244 ;  /* 0x000000f400f47308 */ /* 0x000ea20000000800 */
[----:B----4-:R-:W-:Y:S05]  /*52a0*/  F2FP.F16.F32.PACK_AB R12, R246, R249 ;  /* 0x000000f9f60c723e */ /* 0x010fea00000000ff */
[----:B------:R-:W-:Y:S04]  /*52b0*/  STS [R167+0x1a000], R12 ;  /* 0x01a0000ca7007388 */ /* 0x000fe80000000800 */
[----:B------:R-:W-:Y:S10]  /*52c0*/  MUFU.EX2 R243, R243 ;  /* 0x000000f300f37308 */ /* 0x000ff40000000800 */
[----:B------:R-:W4:Y:S01]  /*52d0*/  MUFU.EX2 R240, R240 ;  /* 0x000000f000f07308 */ /* 0x000f220000000800 */
[----:B--2---:R-:W-:Y:S05]  /*52e0*/  F2FP.F16.F32.PACK_AB R7, R244, R247 ;  /* 0x000000f7f407723e */ /* 0x004fea00000000ff */
[----:B------:R2:W-:Y:S04]  /*52f0*/  STS [R170+0x1a000], R7 ;  /* 0x01a00007aa007388 */ /* 0x0005e80000000800 */
[----:B------:R-:W-:Y:S10]  /*5300*/  MUFU.EX2 R233, R233 ;  /* 0x000000e900e97308 */ /* 0x000ff40000000800 */
[----:B------:R-:W1:Y:S01]  /*5310*/  MUFU.EX2 R230, R230 ;  /* 0x000000e600e67308 */ /* 0x000e620000000800 */
[----:B----4-:R-:W-:Y:S05]  /*5320*/  F2FP.F16.F32.PACK_AB R5, R240, R243 ;  /* 0x000000f3f005723e */ /* 0x010fea00000000ff */
[----:B------:R4:W-:Y:S04]  /*5330*/  STS [R170+0x1a400], R5 ;  /* 0x01a40005aa007388 */ /* 0x0009e80000000800 */
[----:B------:R-:W-:Y:S10]  /*5340*/  MUFU.EX2 R231, R231 ;  /* 0x000000e700e77308 */ /* 0x000ff40000000800 */
[----:B------:R-:W3:Y:S01]  /*5350*/  MUFU.EX2 R228, R228 ;  /* 0x000000e400e47308 */ /* 0x000ee20000000800 */
[----:B-1----:R-:W-:Y:S05]  /*5360*/  F2FP.F16.F32.PACK_AB R8, R230, R233 ;  /* 0x000000e9e608723e */ /* 0x002fea00000000ff */
[----:B------:R-:W-:Y:S04]  /*5370*/  STS [R169], R8 ;  /* 0x00000008a9007388 */ /* 0x000fe80000000800 */
[----:B------:R-:W-:Y:S10]  /*5380*/  MUFU.EX2 R227, R227 ;  /* 0x000000e300e37308 */ /* 0x000ff40000000800 */
[----:B------:R-:W1:Y:S01]  /*5390*/  MUFU.EX2 R226, R14 ;  /* 0x0000000e00e27308 */ /* 0x000e620000000800 */
[----:B---3--:R-:W-:Y:S05]  /*53a0*/  F2FP.F16.F32.PACK_AB R6, R228, R231 ;  /* 0x000000e7e406723e */ /* 0x008fea00000000ff */
[----:B------:R-:W-:Y:S04]  /*53b0*/  STS [R169+0x400], R6 ;  /* 0x00040006a9007388 */ /* 0x000fe80000000800 */
[----:B------:R-:W3:Y:S10]  /*53c0*/  MUFU.EX2 R225, R225 ;  /* 0x000000e100e17308 */ /* 0x000ef40000000800 */
[----:B------:R-:W-:Y:S01]  /*53d0*/  MUFU.EX2 R171, R171 ;  /* 0x000000ab00ab7308 */ /* 0x000fe20000000800 */
[----:B-1----:R-:W-:Y:S05]  /*53e0*/  F2FP.F16.F32.PACK_AB R9, R226, R227 ;  /* 0x000000e3e209723e */ /* 0x002fea00000000ff */
[----:B------:R-:W-:Y:S04]  /*53f0*/  STS [R168], R9 ;  /* 0x00000009a8007388 */ /* 0x000fe80000000800 */
[----:B------:R-:W1:Y:S01]  /*5400*/  MUFU.EX2 R166, R166 ;  /* 0x000000a600a67308 */ /* 0x000e620000000800 */
[----:B---3--:R-:W-:Y:S05]  /*5410*/  F2FP.F16.F32.PACK_AB R11, R174, R225 ;  /* 0x000000e1ae0b723e */ /* 0x008fea00000000ff */
[----:B------:R-:W-:Y:S04]  /*5420*/  STS [R168+0x400], R11 ;  /* 0x0004000ba8007388 */ /* 0x000fe80000000800 */
[----:B------:R-:W-:Y:S10]  /*5430*/  MUFU.EX2 R164, R164 ;  /* 0x000000a400a47308 */ /* 0x000ff40000000800 */
[----:B------:R-:W3:Y:S01]  /*5440*/  MUFU.EX2 R229, R229 ;  /* 0x000000e500e57308 */ /* 0x000ee20000000800 */
[----:B-1----:R-:W-:Y:S05]  /*5450*/  F2FP.F16.F32.PACK_AB R10, R166, R171 ;  /* 0x000000aba60a723e */ /* 0x002fea00000000ff */
[----:B------:R-:W-:Y:S04]  /*5460*/  STS [R169+0x1000], R10 ;  /* 0x0010000aa9007388 */ /* 0x000fe80000000800 */
[----:B------:R-:W-:Y:S10]  /*5470*/  MUFU.EX2 R232, R232 ;  /* 0x000000e800e87308 */ /* 0x000ff40000000800 */
[----:B------:R-:W2:Y:S01]  /*5480*/  MUFU.EX2 R241, R241 ;  /* 0x000000f100f17308 */ /* 0x000ea20000000800 */
[----:B---3--:R-:W-:Y:S05]  /*5490*/  F2FP.F16.F32.PACK_AB R4, R229, R164 ;  /* 0x000000a4e504723e */ /* 0x008fea00000000ff */
[----:B------:R-:W-:Y:S04]  /*54a0*/  STS [R169+0x1400], R4 ;  /* 0x00140004a9007388 */ /* 0x000fe80000000800 */
[----:B------:R-:W-:Y:S10]  /*54b0*/  MUFU.EX2 R239, R239 ;  /* 0x000000ef00ef7308 */ /* 0x000ff40000000800 */
[----:B------:R-:W4:Y:S01]  /*54c0*/  MUFU.EX2 R238, R238 ;  /* 0x000000ee00ee7308 */ /* 0x000f220000000800 */
[----:B--2---:R-:W-:Y:S05]  /*54d0*/  F2FP.F16.F32.PACK_AB R7, R241, R232 ;  /* 0x000000e8f107723e */ /* 0x004fea00000000ff */
[----:B------:R-:W-:Y:S01]  /*54e0*/  STS [R168+0x1000], R7 ;  /* 0x00100007a8007388 */ /* 0x000fe20000000800 */
[----:B----4-:R-:W-:Y:S05]  /*54f0*/  F2FP.F16.F32.PACK_AB R5, R238, R239 ;  /* 0x000000efee05723e */ /* 0x010fea00000000ff */
        /* <DEDUP_REMOVED lines=14> */
[----:B------:R-:W-:Y:S01]  /*55e0*/  LDSM.16.M88.4 R156, [R163+0x7800] ;  /* 0x00780000a39c783b */ /* 0x000fe20000000200 */
[-C--:B---3--:R-:W-:Y:S08]  /*55f0*/  HMMA.16816.F32 R20, R32, R132.reuse, RZ ;  /* 0x000000842014723c */ /* 0x088ff000000018ff */
        /* <DEDUP_REMOVED lines=20> */
[----:B------:R-:W4:Y:S07]  /*5740*/  LDSM.16.M88.4 R152, [R172+0x11400] ;  /* 0x01140000ac98783b */ /* 0x000f2e0000000200 */
[-C--:B-1----:R-:W-:Y:S08]  /*5750*/  HMMA.16816.F32 R20, R132, R140.reuse, R20 ;  /* 0x0000008c8414723c */ /* 0x082ff00000001814 */
[C---:B------:R-:W-:Y:S08]  /*5760*/  HMMA.16816.F32 R24, R156.reuse, R140, R24 ;  /* 0x0000008c9c18723c */ /* 0x040ff00000001818 */
[-C--:B------:R-:W-:Y:S01]  /*5770*/  HMMA.16816.F32 R28, R156, R142.reuse, R28 ;  /* 0x0000008e9c1c723c */ /* 0x080fe2000000181c */
[----:B------:R-:W-:Y:S07]  /*5780*/  LDSM.16.M88.4 R156, [R162+0x8800] ;  /* 0x00880000a29c783b */ /* 0x000fee0000000200 */
[----:B------:R-:W-:Y:S01]  /*5790*/  HMMA.16816.F32 R32, R132, R142, R32 ;  /* 0x0000008e8420723c */ /* 0x000fe20000001820 */
[----:B------:R-:W-:Y:S07]  /*57a0*/  LDSM.16.M88.4 R132, [R163+0x8000] ;  /* 0x00800000a384783b */ /* 0x000fee0000000200 */
[-C--:B--2---:R-:W-:Y:S01]  /*57b0*/  HMMA.16816.F32 R4, R136, R144.reuse, R4 ;  /* 0x000000908804723c */ /* 0x084fe20000001804 */
[----:B------:R-:W1:Y:S07]  /*57c0*/  LDSM.16.M88.4 R140, [R173+0x13000] ;  /* 0x01300000ad8c783b */ /* 0x000e6e0000000200 */
[C---:B---3--:R-:W-:Y:S08]  /*57d0*/  HMMA.16816.F32 R8, R148.reuse, R144, R8 ;  /* 0x000000909408723c */ /* 0x048ff00000001808 */
[-C--:B------:R-:W-:Y:S08]  /*57e0*/  HMMA.16816.F32 R12, R148, R146.reuse, R12 ;  /* 0x00000092940c723c */ /* 0x080ff0000000180c */
[C---:B------:R-:W-:Y:S01]  /*57f0*/  HMMA.16816.F32 R16, R136.reuse, R146, R16 ;  /* 0x000000928810723c */ /* 0x040fe20000001810 */
[----:B------:R-:W2:Y:S07]  /*5800*/  LDSM.16.M88.4 R144, [R163+0x8800] ;  /* 0x00880000a390783b */ /* 0x000eae0000000200 */
[-C--:B----4-:R-:W-:Y:S08]  /*5810*/  HMMA.16816.F32 R20, R136, R152.reuse, R20 ;  /* 0x000000988814723c */ /* 0x090ff00000001814 */
[C---:B------:R-:W-:Y:S08]  /*5820*/  HMMA.16816.F32 R24, R148.reuse, R152, R24 ;  /* 0x000000989418723c */ /* 0x040ff00000001818 */
[-C--:B------:R-:W-:Y:S01]  /*5830*/  HMMA.16816.F32 R28, R148, R154.reuse, R28 ;  /* 0x0000009a941c723c */ /* 0x080fe2000000181c */
[----:B------:R-:W3:Y:S07]  /*5840*/  LDSM.16.M88.4 R148, [R173+0x13400] ;  /* 0x01340000ad94783b */ /* 0x000eee0000000200 */
[----:B------:R-:W-:Y:S01]  /*5850*/  HMMA.16816.F32 R32, R136, R154, R32 ;  /* 0x0000009a8820723c */ /* 0x000fe20000001820 */
[----:B------:R4:W-:Y:S07]  /*5860*/  LDSM.16.M88.4 R136, [R162+0x8000] ;  /* 0x00800000a288783b */ /* 0x0009ee0000000200 */
[-C--:B-1----:R-:W-:Y:S01]  /*5870*/  HMMA.16816.F32 R4, R132, R140.reuse, R4 ;  /* 0x0000008c8404723c */ /* 0x082fe20000001804 */
[----:B------:R-:W1:Y:S07]  /*5880*/  LDSM.16.M88.4 R152, [R172+0x13000] ;  /* 0x01300000ac98783b */ /* 0x000e6e0000000200 */
[C---:B--2---:R-:W-:Y:S04]  /*5890*/  HMMA.16816.F32 R8, R144.reuse, R140, R8 ;  /* 0x0000008c9008723c */ /* 0x044fe80000001808 */
[----:B------:R-:W-:Y:S04]  /*58a0*/  FMUL.FTZ R140, R195, UR16 ;  /* 0x00000010c38c7c20 */ /* 0x000fe80008410000 */
[-C--:B------:R-:W-:Y:S03]  /*58b0*/  HMMA.16816.F32 R12, R144, R142.reuse, R12 ;  /* 0x0000008e900c723c */ /* 0x080fe6000000180c */
[C---:B----4-:R-:W-:Y:S05]  /*58c0*/  SHF.L.U32 R162, R161.reuse, 0x3, RZ ;  /* 0x00000003a1a27819 */ /* 0x050fea00000006ff */
[C---:B------:R-:W-:Y:S04]  /*58d0*/  HMMA.16816.F32 R16, R132.reuse, R142, R16 ;  /* 0x0000008e8410723c */ /* 0x040fe80000001810 */
[----:B------:R-:W-:Y:S04]  /*58e0*/  FMUL.FTZ R143, R196, UR16 ;  /* 0x00000010c48f7c20 */ /* 0x000fe80008410000 */
[-C--:B---3--:R-:W-:Y:S08]  /*58f0*/  HMMA.16816.F32 R20, R132, R148.reuse, R20 ;  /* 0x000000948414723c */ /* 0x088ff00000001814 */
[C---:B------:R-:W-:Y:S04]  /*5900*/  HMMA.16816.F32 R24, R144.reuse, R148, R24 ;  /* 0x000000949018723c */ /* 0x040fe80000001818 */
[----:B------:R-:W-:Y:S04]  /*5910*/  SHF.L.U32 R148, R161, 0x6, RZ ;  /* 0x00000006a1947819 */ /* 0x000fe800000006ff */
[-C--:B------:R-:W-:Y:S03]  /*5920*/  HMMA.16816.F32 R28, R144, R150.reuse, R28 ;  /* 0x00000096901c723c */ /* 0x080fe6000000181c */
[----:B------:R-:W-:Y:S05]  /*5930*/  LOP3.LUT R163, R148, 0x400, RZ, 0xc0, !PT ;  /* 0x0000040094a37812 */ /* 0x000fea00078ec0ff */
[----:B------:R-:W-:Y:S04]  /*5940*/  HMMA.16816.F32 R32, R132, R150, R32 ;  /* 0x000000968420723c */ /* 0x000fe80000001820 */
[----:B------:R-:W-:Y:S04]  /*5950*/  LOP3.LUT R132, R165, 0x30, RZ, 0xc0, !PT ;  /* 0x00000030a5847812 */ /* 0x000fe800078ec0ff */
[-C--:B-1----:R-:W-:Y:S05]  /*5960*/  HMMA.16816.F32 R4, R136, R152.reuse, R4 ;  /* 0x000000988804723c */ /* 0x082fea0000001804 */
[----:B------:R-:W-:Y:S03]  /*5970*/  LOP3.LUT R133, R132, 0x8, R161, 0xf8, !PT ;  /* 0x0000000884857812 */ /* 0x000fe600078ef8a1 */
[C---:B------:R-:W-:Y:S04]  /*5980*/  HMMA.16816.F32 R8, R156.reuse, R152, R8 ;  /* 0x000000989c08723c */ /* 0x040fe80000001808 */
[----:B------:R-:W-:Y:S04]  /*5990*/  LOP3.LUT R133, R133, 0x1c0, R148, 0xf8, !PT ;  /* 0x000001c085857812 */ /* 0x000fe800078ef894 */
[-C--:B------:R-:W-:Y:S03]  /*59a0*/  HMMA.16816.F32 R12, R156, R154.reuse, R12 ;  /* 0x0000009a9c0c723c */ /* 0x080fe6000000180c */
[C---:B-----5:R-:W-:Y:S01]  /*59b0*/  FADD.FTZ R5, -R191.reuse, R5 ;  /* 0x00000005bf057221 */ /* 0x060fe20000010100 */
[C---:B------:R-:W-:Y:S01]  /*59c0*/  FADD.FTZ R6, -R190.reuse, R6 ;  /* 0x00000006be067221 */ /* 0x040fe20000010100 */
[----:B------:R-:W-:Y:S01]  /*59d0*/  FADD.FTZ R7, -R190, R7 ;  /* 0x00000007be077221 */ /* 0x000fe20000010100 */
[----:B------:R-:W-:Y:S01]  /*59e0*/  FADD.FTZ R141, -R191, R4 ;  /* 0x00000004bf8d7221 */ /* 0x000fe20000010100 */
[----:B------:R-:W-:Y:S01]  /*59f0*/  FMUL.FTZ R250, R250, R5 ;  /* 0x00000005fafa7220 */ /* 0x000fe20000410000 */
[----:B------:R-:W-:Y:S01]  /*5a00*/  FMUL.FTZ R251, R251, R6 ;  /* 0x00000006fbfb7220 */ /* 0x000fe20000410000 */
[----:B------:R-:W-:Y:S01]  /*5a10*/  FMUL.FTZ R248, R248, R7 ;  /* 0x00000007f8f87220 */ /* 0x000fe20000410000 */
[----:B------:R-:W-:Y:S01]  /*5a20*/  FMUL.FTZ R252, R252, R141 ;  /* 0x0000008dfcfc7220 */ /* 0x000fe20000410000 */
[----:B------:R-:W1:Y:S01]  /*5a30*/  LDSM.16.M88.4 R4, [R172+0x13400] ;  /* 0x01340000ac04783b */ /* 0x000e620000000200 */
[C---:B------:R-:W-:Y:S04]  /*5a40*/  HMMA.16816.F32 R16, R136.reuse, R154, R16 ;  /* 0x0000009a8810723c */ /* 0x040fe80000001810 */
[C---:B------:R-:W-:Y:S01]  /*5a50*/  FADD.FTZ R11, -R192.reuse, R11 ;  /* 0x0000000bc00b7221 */ /* 0x040fe20000010100 */
[C---:B------:R-:W-:Y:S01]  /*5a60*/  FADD.FTZ R8, -R183.reuse, R8 ;  /* 0x00000008b7087221 */ /* 0x040fe20000010100 */
[C---:B------:R-:W-:Y:S01]  /*5a70*/  FADD.FTZ R9, -R183.reuse, R9 ;  /* 0x00000009b7097221 */ /* 0x040fe20000010100 */
[----:B------:R-:W-:Y:S01]  /*5a80*/  FADD.FTZ R12, -R183, R12 ;  /* 0x0000000cb70c7221 */ /* 0x000fe20000010100 */
[----:B------:R-:W-:Y:S01]  /*5a90*/  FADD.FTZ R14, -R192, R14 ;  /* 0x0000000ec00e7221 */ /* 0x000fe20000010100 */
[----:B------:R-:W-:Y:S01]  /*5aa0*/  FMUL.FTZ R11, R242, R11 ;  /* 0x0000000bf20b7220 */ /* 0x000fe20000410000 */
[----:B------:R-:W-:Y:S01]  /*5ab0*/  FADD.FTZ R15, -R192, R15 ;  /* 0x0000000fc00f7221 */ /* 0x000fe20000010100 */
[----:B------:R-:W-:Y:S01]  /*5ac0*/  FMUL.FTZ R247, R247, R12 ;  /* 0x0000000cf7f77220 */ /* 0x000fe20000410000 */
[----:B------:R-:W-:Y:S01]  /*5ad0*/  FFMA.FTZ R12, -R202, R202, 1 ;  /* 0x3f800000ca0c7423 */ /* 0x000fe200000101ca */
[----:B------:R-:W-:Y:S01]  /*5ae0*/  FMUL.FTZ R243, R243, R14 ;  /* 0x0000000ef3f37220 */ /* 0x000fe20000410000 */
[----:B------:R-:W-:Y:S01]  /*5af0*/  FFMA.FTZ R14, -R198, R198, 1 ;  /* 0x3f800000c60e7423 */ /* 0x000fe200000101c6 */
[----:B------:R-:W-:Y:S01]  /*5b00*/  FMUL.FTZ R8, R249, R8 ;  /* 0x00000008f9087220 */ /* 0x000fe20000410000 */
[----:B------:R-:W-:Y:S01]  /*5b10*/  FMUL.FTZ R12, R12, UR16 ;  /* 0x000000100c0c7c20 */ /* 0x000fe20008410000 */
[----:B------:R-:W-:Y:S01]  /*5b20*/  FMUL.FTZ R9, R246, R9 ;  /* 0x00000009f6097220 */ /* 0x000fe20000410000 */
[----:B------:R-:W-:Y:S01]  /*5b30*/  FMUL.FTZ R14, R14, UR16 ;  /* 0x000000100e0e7c20 */ /* 0x000fe20008410000 */
[----:B------:R-:W-:Y:S01]  /*5b40*/  FMUL.FTZ R240, R240, R15 ;  /* 0x0000000ff0f07220 */ /* 0x000fe20000410000 */
[----:B------:R-:W-:Y:S01]  /*5b50*/  FMUL.FTZ R11, R11, R12 ;  /* 0x0000000c0b0b7220 */ /* 0x000fe20000410000 */
[----:B------:R-:W-:Y:S01]  /*5b60*/  FFMA.FTZ R12, -R199, R199, 1 ;  /* 0x3f800000c70c7423 */ /* 0x000fe200000101c7 */
[----:B------:R-:W-:Y:S01]  /*5b70*/  FMUL.FTZ R8, R8, R197 ;  /* 0x000000c508087220 */ /* 0x000fe20000410000 */
[----:B------:R-:W-:Y:S01]  /*5b80*/  FMUL.FTZ R9, R9, R14 ;  /* 0x0000000e09097220 */ /* 0x000fe20000410000 */
[----:B------:R-:W-:Y:S01]  /*5b90*/  FADD.FTZ R18, -R190, R18 ;  /* 0x00000012be127221 */ /* 0x000fe20000010100 */
[----:B------:R-:W-:Y:S01]  /*5ba0*/  FMUL.FTZ R12, R12, UR16 ;  /* 0x000000100c0c7c20 */ /* 0x000fe20008410000 */
[----:B------:R-:W-:Y:S01]  /*5bb0*/  FADD.FTZ R19, -R190, R19 ;  /* 0x00000013be137221 */ /* 0x000fe20000010100 */
[----:B------:R-:W-:Y:S01]  /*5bc0*/  FADD.FTZ R13, -R183, R13 ;  /* 0x0000000db70d7221 */ /* 0x000fe20000010100 */
[----:B------:R-:W-:Y:S01]  /*5bd0*/  F2FP.F16.F32.PACK_AB R8, R9, R8 ;  /* 0x000000080908723e */ /* 0x000fe200000000ff */
[----:B------:R-:W-:Y:S01]  /*5be0*/  FMUL.FTZ R247, R247, R12 ;  /* 0x0000000cf7f77220 */ /* 0x000fe20000410000 */
[C---:B------:R-:W-:Y:S01]  /*5bf0*/  FADD.FTZ R16, -R191.reuse, R16 ;  /* 0x00000010bf107221 */ /* 0x040fe20000010100 */
[----:B------:R-:W-:Y:S01]  /*5c00*/  FADD.FTZ R17, -R191, R17 ;  /* 0x00000011bf117221 */ /* 0x000fe20000010100 */
[----:B------:R-:W-:Y:S01]  /*5c10*/  FMUL.FTZ R18, R235, R18 ;  /* 0x00000012eb127220 */ /* 0x000fe20000410000 */
[----:B------:R-:W-:Y:S01]  /*5c20*/  FMUL.FTZ R19, R234, R19 ;  /* 0x00000013ea137220 */ /* 0x000fe20000410000 */
[----:B------:R-:W-:Y:S01]  /*5c30*/  FFMA.FTZ R9, -R205, R205, 1 ;  /* 0x3f800000cd097423 */ /* 0x000fe200000101cd */
[----:B------:R-:W-:Y:S01]  /*5c40*/  FFMA.FTZ R12, -R206, R206, 1 ;  /* 0x3f800000ce0c7423 */ /* 0x000fe200000101ce */
[----:B------:R-:W-:Y:S01]  /*5c50*/  FMUL.FTZ R244, R244, R13 ;  /* 0x0000000df4f47220 */ /* 0x000fe20000410000 */
[----:B------:R-:W-:Y:S01]  /*5c60*/  FMUL.FTZ R16, R237, R16 ;  /* 0x00000010ed107220 */ /* 0x000fe20000410000 */
[----:B------:R-:W-:Y:S01]  /*5c70*/  FMUL.FTZ R17, R236, R17 ;  /* 0x00000011ec117220 */ /* 0x000fe20000410000 */
[-C--:B-1----:R-:W-:Y:S03]  /*5c80*/  HMMA.16816.F32 R20, R136, R4.reuse, R20 ;  /* 0x000000048814723c */ /* 0x082fe60000001814 */
[----:B------:R-:W-:Y:S01]  /*5c90*/  FMUL.FTZ R9, R9, UR16 ;  /* 0x0000001009097c20 */ /* 0x000fe20008410000 */
[----:B------:R-:W-:Y:S01]  /*5ca0*/  FMUL.FTZ R12, R12, UR16 ;  /* 0x000000100c0c7c20 */ /* 0x000fe20008410000 */
[----:B------:R-:W-:Y:S01]  /*5cb0*/  FADD.FTZ R10, -R192, R10 ;  /* 0x0000000ac00a7221 */ /* 0x000fe20000010100 */
[----:B------:R-:W-:Y:S01]  /*5cc0*/  FFMA.FTZ R13, -R200, R200, 1 ;  /* 0x3f800000c80d7423 */ /* 0x000fe200000101c8 */
[----:B------:R-:W-:Y:S01]  /*5cd0*/  FMUL.FTZ R16, R16, R9 ;  /* 0x0000000910107220 */ /* 0x000fe20000410000 */
[C---:B------:R-:W-:Y:S04]  /*5ce0*/  HMMA.16816.F32 R24, R156.reuse, R4, R24 ;  /* 0x000000049c18723c */ /* 0x040fe80000001818 */
[----:B------:R-:W-:Y:S01]  /*5cf0*/  FFMA.FTZ R4, -R203, R203, 1 ;  /* 0x3f800000cb047423 */ /* 0x000fe200000101cb */
[----:B------:R-:W-:Y:S01]  /*5d00*/  FFMA.FTZ R5, -R204, R204, 1 ;  /* 0x3f800000cc057423 */ /* 0x000fe200000101cc */
[----:B------:R-:W-:Y:S01]  /*5d10*/  FMUL.FTZ R17, R17, R12 ;  /* 0x0000000c11117220 */ /* 0x000fe20000410000 */
[----:B------:R-:W-:Y:S01]  /*5d20*/  FMUL.FTZ R10, R245, R10 ;  /* 0x0000000af50a7220 */ /* 0x000fe20000410000 */
[----:B------:R-:W-:Y:S01]  /*5d30*/  FMUL.FTZ R4, R4, UR16 ;  /* 0x0000001004047c20 */ /* 0x000fe20008410000 */
[----:B------:R-:W-:Y:S01]  /*5d40*/  FMUL.FTZ R5, R5, UR16 ;  /* 0x0000001005057c20 */ /* 0x000fe20008410000 */
[-C--:B------:R-:W-:Y:S03]  /*5d50*/  HMMA.16816.F32 R28, R156, R6.reuse, R28 ;  /* 0x000000069c1c723c */ /* 0x080fe6000000181c */
[----:B------:R-:W-:Y:S01]  /*5d60*/  FMUL.FTZ R243, R243, R4 ;  /* 0x00000004f3f37220 */ /* 0x000fe20000410000 */
[----:B------:R-:W-:Y:S01]  /*5d70*/  FMUL.FTZ R240, R240, R5 ;  /* 0x00000005f0f07220 */ /* 0x000fe20000410000 */
[----:B------:R-:W-:Y:S01]  /*5d80*/  FFMA.FTZ R5, -R207, R207, 1 ;  /* 0x3f800000cf057423 */ /* 0x000fe200000101cf */
[----:B------:R-:W-:Y:S01]  /*5d90*/  FFMA.FTZ R4, -R208, R208, 1 ;  /* 0x3f800000d0047423 */ /* 0x000fe200000101d0 */
[----:B------:R-:W-:Y:S01]  /*5da0*/  FMUL.FTZ R13, R13, UR16 ;  /* 0x000000100d0d7c20 */ /* 0x000fe20008410000 */
[----:B------:R-:W-:Y:S04]  /*5db0*/  HMMA.16816.F32 R32, R136, R6, R32 ;  /* 0x000000068820723c */ /* 0x000fe80000001820 */
[----:B------:R-:W-:Y:S01]  /*5dc0*/  FMUL.FTZ R5, R5, UR16 ;  /* 0x0000001005057c20 */ /* 0x000fe20008410000 */
[----:B------:R-:W-:Y:S01]  /*5dd0*/  FMUL.FTZ R4, R4, UR16 ;  /* 0x0000001004047c20 */ /* 0x000fe20008410000 */
[----:B------:R-:W-:Y:S01]  /*5de0*/  FMUL.FTZ R12, R215, UR16 ;  /* 0x00000010d70c7c20 */ /* 0x000fe20008410000 */
[----:B------:R-:W-:Y:S01]  /*5df0*/  FMUL.FTZ R9, R216, UR16 ;  /* 0x00000010d8097c20 */ /* 0x000fe20008410000 */
        /* <DEDUP_REMOVED lines=9> */
[----:B------:R-:W-:Y:S01]  /*5e90*/  FFMA.FTZ R13, -R201, R201, 1 ;  /* 0x3f800000c90d7423 */ /* 0x000fe200000101c9 */
[----:B------:R-:W-:Y:S01]  /*5ea0*/  FMUL.FTZ R5, R5, R12 ;  /* 0x0000000c05057220 */ /* 0x000fe20000410000 */
[----:B------:R-:W-:Y:S01]  /*5eb0*/  FMUL.FTZ R4, R4, R9 ;  /* 0x0000000904047220 */ /* 0x000fe20000410000 */
[C---:B------:R-:W-:Y:S01]  /*5ec0*/  FADD.FTZ R20, -R191.reuse, R20 ;  /* 0x00000014bf147221 */ /* 0x040fe20000010100 */
[----:B------:R-:W-:Y:S01]  /*5ed0*/  FADD.FTZ R21, -R191, R21 ;  /* 0x00000015bf157221 */ /* 0x000fe20000010100 */
[C---:B------:R-:W-:Y:S01]  /*5ee0*/  FADD.FTZ R22, -R190.reuse, R22 ;  /* 0x00000016be167221 */ /* 0x040fe20000010100 */
[----:B------:R-:W-:Y:S01]  /*5ef0*/  FADD.FTZ R23, -R190, R23 ;  /* 0x00000017be177221 */ /* 0x000fe20000010100 */
[C---:B------:R-:W-:Y:S01]  /*5f00*/  FADD.FTZ R24, -R183.reuse, R24 ;  /* 0x00000018b7187221 */ /* 0x040fe20000010100 */
[----:B------:R-:W-:Y:S01]  /*5f10*/  FADD.FTZ R25, -R183, R25 ;  /* 0x00000019b7197221 */ /* 0x000fe20000010100 */
[C---:B------:R-:W-:Y:S01]  /*5f20*/  FADD.FTZ R30, -R192.reuse, R30 ;  /* 0x0000001ec01e7221 */ /* 0x040fe20000010100 */
[----:B------:R-:W-:Y:S01]  /*5f30*/  FADD.FTZ R31, -R192, R31 ;  /* 0x0000001fc01f7221 */ /* 0x000fe20000010100 */
[----:B------:R-:W-:Y:S01]  /*5f40*/  FMUL.FTZ R7, R232, R7 ;  /* 0x00000007e8077220 */ /* 0x000fe20000410000 */
[----:B------:R-:W-:Y:S01]  /*5f50*/  FMUL.FTZ R6, R241, R6 ;  /* 0x00000006f1067220 */ /* 0x000fe20000410000 */
[----:B------:R-:W-:Y:S01]  /*5f60*/  FMUL.FTZ R12, R217, UR16 ;  /* 0x00000010d90c7c20 */ /* 0x000fe20008410000 */
[----:B------:R-:W-:Y:S01]  /*5f70*/  FMUL.FTZ R9, R218, UR16 ;  /* 0x00000010da097c20 */ /* 0x000fe20008410000 */
[----:B------:R-:W-:Y:S01]  /*5f80*/  FMUL.FTZ R141, R194, UR16 ;  /* 0x00000010c28d7c20 */ /* 0x000fe20008410000 */
[----:B------:R-:W-:Y:S01]  /*5f90*/  FMUL.FTZ R13, R13, UR16 ;  /* 0x000000100d0d7c20 */ /* 0x000fe20008410000 */
        /* <DEDUP_REMOVED lines=16> */
[C---:B------:R-:W-:Y:S01]  /*60a0*/  FADD.FTZ R34, -R190.reuse, R34 ;  /* 0x00000022be227221 */ /* 0x040fe20000010100 */
[----:B------:R-:W-:Y:S01]  /*60b0*/  FADD.FTZ R35, -R190, R35 ;  /* 0x00000023be237221 */ /* 0x000fe20000010100 */
[----:B------:R-:W-:Y:S01]  /*60c0*/  LOP3.LUT R190, R162, 0x18, RZ, 0xc0, !PT ;  /* 0x00000018a2be7812 */ /* 0x000fe200078ec0ff */
[----:B------:R-:W-:Y:S01]  /*60d0*/  FFMA.FTZ R9, -R221, R221, 1 ;  /* 0x3f800000dd097423 */ /* 0x000fe200000101dd */
[----:B------:R-:W-:Y:S01]  /*60e0*/  FFMA.FTZ R12, -R222, R222, 1 ;  /* 0x3f800000de0c7423 */ /* 0x000fe200000101de */
[----:B------:R-:W-:Y:S01]  /*60f0*/  F2FP.F16.F32.PACK_AB R243, R240, R243 ;  /* 0x000000f3f0f3723e */ /* 0x000fe200000000ff */
[----:B------:R-:W-:Y:S01]  /*6100*/  FFMA.FTZ R5, -R223, R223, 1 ;  /* 0x3f800000df057423 */ /* 0x000fe200000101df */
[----:B------:R-:W-:Y:S01]  /*6110*/  FFMA.FTZ R4, -R224, R224, 1 ;  /* 0x3f800000e0047423 */ /* 0x000fe200000101e0 */
        /* <DEDUP_REMOVED lines=26> */
[----:B------:R-:W-:Y:S01]  /*62c0*/  FMUL.FTZ R9, R9, UR16 ;  /* 0x0000001009097c20 */ /* 0x000fe20008410000 */
[----:B------:R-:W-:Y:S01]  /*62d0*/  F2FP.F16.F32.PACK_AB R139, R31, R30 ;  /* 0x0000001e1f8b723e */ /* 0x000fe200000000ff */
[----:B------:R-:W-:Y:S01]  /*62e0*/  FMUL.FTZ R12, R12, UR16 ;  /* 0x000000100c0c7c20 */ /* 0x000fe20008410000 */
[----:B------:R-:W-:Y:S01]  /*62f0*/  FMUL.FTZ R5, R5, UR16 ;  /* 0x0000001005057c20 */ /* 0x000fe20008410000 */
[----:B------:R-:W-:Y:S01]  /*6300*/  SHF.R.U32.HI R166, RZ, 0x4, R161 ;  /* 0x00000004ffa67819 */ /* 0x000fe200000116a1 */
[----:B------:R-:W-:Y:S01]  /*6310*/  FMUL.FTZ R4, R4, UR16 ;  /* 0x0000001004047c20 */ /* 0x000fe20008410000 */
[----:B------:R-:W-:Y:S01]  /*6320*/  FMUL.FTZ R32, R32, R9 ;  /* 0x0000000920207220 */ /* 0x000fe20000410000 */
[----:B------:R-:W-:Y:S01]  /*6330*/  LOP3.LUT R183, R190, 0x40, RZ, 0xfc, !PT ;  /* 0x00000040beb77812 */ /* 0x000fe200078efcff */
        /* <DEDUP_REMOVED lines=38> */
.L_x_1336:
[----:B------:R-:W-:Y:S01]  /*65a0*/  STS [R167+0x15000], R252 ;  /* 0x015000fca7007388 */ /* 0x000fe20000000800 */
[----:B------:R-:W-:Y:S01]  /*65b0*/  F2FP.F16.F32.PACK_AB R33, R33, R32 ;  /* 0x000000202121723e */ /* 0x000fe200000000ff */
[----:B------:R-:W-:Y:S01]  /*65c0*/  IMAD.SHL.U32 R149, R161, 0x20, RZ ;  /* 0x00000020a1957824 */ /* 0x000fe200078e00ff */
[----:B------:R-:W-:Y:S02]  /*65d0*/  F2FP.F16.F32.PACK_AB R35, R35, R34 ;  /* 0x000000222323723e */ /* 0x000fe400000000ff */
[----:B------:R-:W-:Y:S01]  /*65e0*/  STS [R167+0x15400], R140 ;  /* 0x0154008ca7007388 */ /* 0x000fe20000000800 */
[----:B------:R-:W-:Y:S01]  /*65f0*/  LOP3.LUT R166, R166, 0x8, RZ, 0xc0, !PT ;  /* 0x00000008a6a67812 */ /* 0x000fe200078ec0ff */
[----:B------:R-:W-:Y:S01]  /*6600*/  IMAD.SHL.U32 R164, R161, 0x4, RZ ;  /* 0x00000004a1a47824 */ /* 0x000fe200078e00ff */
[----:B------:R-:W2:Y:S02]  /*6610*/  LDC R192, c[0x0][0x44c] ;  /* 0x00011300ffc07b82 */ /* 0x000ea40000000800 */
[----:B------:R-:W-:Y:S01]  /*6620*/  STS [R170+0x15000], R17 ;  /* 0x01500011aa007388 */ /* 0x000fe20000000800 */
[----:B------:R-:W-:Y:S04]  /*6630*/  LOP3.LUT R4, R166, 0x10, R161, 0xf8, !PT ;  /* 0x00000010a6047812 */ /* 0x000fe800078ef8a1 */
[----:B------:R-:W-:Y:S01]  /*6640*/  STS [R170+0x15400], R19 ;  /* 0x01540013aa007388 */ /* 0x000fe20000000800 */
[--C-:B------:R-:W-:Y:S04]  /*6650*/  LOP3.LUT R5, R4, 0xc0, R149.reuse, 0xf8, !PT ;  /* 0x000000c004057812 */ /* 0x100fe800078ef895 */
[----:B------:R-:W-:Y:S01]  /*6660*/  STS [R167+0x16000], R8 ;  /* 0x01600008a7007388 */ /* 0x000fe20000000800 */
[----:B------:R-:W-:Y:S04]  /*6670*/  LOP3.LUT R4, R5, 0x18, R164, 0x78, !PT ;  /* 0x0000001805047812 */ /* 0x000fe800078e78a4 */
[----:B------:R3:W-:Y:S01]  /*6680*/  STS [R167+0x16400], R10 ;  /* 0x0164000aa7007388 */ /* 0x0007e20000000800 */
[----:B------:R-:W-:Y:S04]  /*6690*/  LOP3.LUT R4, R4, 0x120, R149, 0xf8, !PT ;  /* 0x0000012004047812 */ /* 0x000fe800078ef895 */
[----:B------:R-:W-:Y:S05]  /*66a0*/  STS [R170+0x16000], R247 ;  /* 0x016000f7aa007388 */ /* 0x000fea0000000800 */
[----:B------:R-:W-:Y:S01]  /*66b0*/  STS [R170+0x16400], R243 ;  /* 0x016400f3aa007388 */ /* 0x000fe20000000800 */
[----:B--2---:R-:W-:Y:S04]  /*66c0*/  IMAD R192, R192, UR9, RZ ;  /* 0x00000009c0c07c24 */ /* 0x004fe8000f8e02ff */
[----:B------:R-:W-:Y:S05]  /*66d0*/  STS [R169+-0x4000], R20 ;  /* 0xffc00014a9007388 */ /* 0x000fea0000000800 */
[----:B------:R-:W-:Y:S05]  /*66e0*/  STS [R169+-0x3c00], R22 ;  /* 0xffc40016a9007388 */ /* 0x000fea0000000800 */
[----:B------:R-:W-:Y:S05]  /*66f0*/  STS [R168+-0x4000], R33 ;  /* 0xffc00021a8007388 */ /* 0x000fea0000000800 */
[----:B------:R-:W-:Y:S01]  /*6700*/  STS [R168+-0x3c00], R35 ;  /* 0xffc40023a8007388 */ /* 0x000fe20000000800 */
[----:B---3--:R-:W-:Y:S04]  /*6710*/  LEA R167, R4, UR4, 0x1 ;  /* 0x0000000404a77c11 */ /* 0x008fe8000f8e08ff */
        /* <DEDUP_REMOVED lines=65> */
[----:B------:R-:W-:Y:S02]  /*6b30*/  LOP3.LUT R191, R4, 0x18, R161, 0x78, !PT ;  /* 0x0000001804bf7812 */ /* 0x000fe400078e78a1 */
[----:B------:R-:W-:Y:S01]  /*6b40*/  LEA R184, P0, R5, R184, 0x2 ;  /* 0x000000b805b87211 */ /* 0x000fe200078010ff */
[C---:B------:R-:W-:Y:S04]  /*6b50*/  HMMA.16816.F32 R40, R140.reuse, R136, R40 ;  /* 0x000000888c28723c */ /* 0x040fe80000001828 */
[----:B------:R-:W-:Y:S02]  /*6b60*/  LOP3.LUT R191, R191, 0x1f20, R162, 0xf8, !PT ;  /* 0x00001f20bfbf7812 */ /* 0x000fe400078ef8a2 */
[----:B------:R-:W-:Y:S02]  /*6b70*/  LEA.HI.X.SX32 R185, R5, R185, 0x2, P0 ;  /* 0x000000b905b97211 */ /* 0x000fe400000f16ff */
[-C--:B------:R-:W-:Y:S03]  /*6b80*/  HMMA.16816.F32 R44, R140, R138.reuse, R44 ;  /* 0x0000008a8c2c723c */ /* 0x080fe6000000182c */
[----:B------:R-:W-:Y:S02]  /*6b90*/  LOP3.LUT R5, R148, 0x1c0, RZ, 0xc0, !PT ;  /* 0x000001c094057812 */ /* 0x000fe400078ec0ff */
[----:B------:R-:W-:Y:S03]  /*6ba0*/  LEA R191, R191, UR4, 0x1 ;  /* 0x00000004bfbf7c11 */ /* 0x000fe6000f8e08ff */
        /* <DEDUP_REMOVED lines=35> */
.L_x_1337:
        /* <DEDUP_REMOVED lines=20> */
[----:B------:R-:W2:Y:S01]  /*6f20*/  LDSM.16.M88.4 R24, [R171+0x15000] ;  /* 0x01500000ab18783b */ /* 0x000ea20000000200 */
[C---:B------:R-:W-:Y:S03]  /*6f30*/  VIADD R169, R171.reuse, 0x15040 ;  /* 0x00015040aba97836 */ /* 0x040fe60000000000 */
[----:B------:R-:W3:Y:S01]  /*6f40*/  LDSM.16.M88.4 R32, [R170+0x15000] ;  /* 0x01500000aa20783b */ /* 0x000ee20000000200 */
[----:B------:R-:W-:Y:S03]  /*6f50*/  PLOP3.LUT P2, PT, PT, PT, UP1, 0x80, 0x8 ;  /* 0x000000000008781c */ /* 0x000fe60003f4f018 */
[----:B------:R-:W4:Y:S04]  /*6f60*/  LDSM.16.MT88.4 R140, [R167+0xd400] ;  /* 0x00d40000a78c783b */ /* 0x000f280000004200 */
[----:B------:R-:W-:Y:S04]  /*6f70*/  LDSM.16.MT88.4 R144, [R167+0x9800] ;  /* 0x00980000a790783b */ /* 0x000fe80000004200 */
[----:B------:R-:W-:Y:S04]  /*6f80*/  LDSM.16.MT88.4 R148, [R167+0xb800] ;  /* 0x00b80000a794783b */ /* 0x000fe80000004200 */
[----:B------:R-:W-:Y:S04]  /*6f90*/  LDSM.16.MT88.4 R152, [R167+0x9c00] ;  /* 0x009c0000a798783b */ /* 0x000fe80000004200 */
[----:B------:R-:W-:Y:S01]  /*6fa0*/  LDSM.16.MT88.4 R156, [R167+0xc000] ;  /* 0x00c00000a79c783b */ /* 0x000fe20000004200 */
[C---:B--2---:R-:W-:Y:S08]  /*6fb0*/  HMMA.16816.F32 R4, R24.reuse, R8, RZ ;  /* 0x000000081804723c */ /* 0x044ff000000018ff */
        /* <DEDUP_REMOVED lines=9> */
[----:B------:R-:W2:Y:S06]  /*7050*/  LDSM.16.M88.4 R28, [R169] ;  /* 0x00000000a91c783b */ /* 0x000eac0000000200 */
[C---:B---3--:R-:W-:Y:S05]  /*7060*/  HMMA.16816.F32 R4, R32.reuse, R132, R4 ;  /* 0x000000842004723c */ /* 0x048fea0000001804 */
[----:B------:R-:W-:Y:S03]  /*7070*/  @P1 LOP3.LUT R165, R165, 0x10, RZ, 0xc0, !PT ;  /* 0x00000010a5a51812 */ /* 0x000fe600078ec0ff */
        /* <DEDUP_REMOVED lines=11> */
[----:B------:R-:W-:Y:S07]  /*7130*/  LDSM.16.M88.4 R144, [R171+0x17000] ;  /* 0x01700000ab90783b */ /* 0x000fee0000000200 */
        /* <DEDUP_REMOVED lines=21> */
[----:B------:R-:W-:Y:S07]  /*7290*/  IMAD.U32 R29, RZ, RZ, UR52 ;  /* 0x00000034ff1d7e24 */ /* 0x000fee000f8e00ff */
[----:B------:R-:W-:Y:S01]  /*72a0*/  HMMA.16816.F32 R24, R144, R30, R24 ;  /* 0x0000001e9018723c */ /* 0x000fe20000001818 */
[----:B------:R-:W-:Y:S02]  /*72b0*/  IMAD.U32 R31, RZ, RZ, UR52 ;  /* 0x00000034ff1f7e24 */ /* 0x000fe4000f8e00ff */
        /* <DEDUP_REMOVED lines=180> */
[----:B------:R-:W-:Y:S01]  /*7e00*/  LOP3.LUT R0, R162, 0xc0, RZ, 0xc0, !PT ;  /* 0x000000c0a2007812 */ /* 0x000fe200078ec0ff */
[----:B------:R-:W-:Y:S01]  /*7e10*/  UMOV UR47, UR22 ;  /* 0x00000016002f7c82 */ /* 0x000fe20008000000 */
[----:B------:R-:W-:Y:S01]  /*7e20*/  LOP3.LUT R3, R3, 0x6, R2, 0xf8, !PT ;  /* 0x0000000603037812 */ /* 0x000fe200078ef802 */
[----:B------:R-:W-:Y:S01]  /*7e30*/  UISETP.NE.AND UP1, UPT, UR42, -0x1, UPT ;  /* 0xffffffff2a00788c */ /* 0x000fe2000bf25270 */
[----:B------:R-:W-:-:S02]  /*7e40*/  LOP3.LUT R5, R0, 0x18, R161, 0xf8, !PT ;  /* 0x0000001800057812 */ /* 0x000fc400078ef8a1 */
        /* <DEDUP_REMOVED lines=164> */
.L_x_1339:
        /* <DEDUP_REMOVED lines=12> */
.L_x_1340:
[----:B------:R-:W2:Y:S01]  /*8950*/  LDCU.64 UR8, c[0x0][0x5c8] ;  /* 0x0000b900ff0877ac */ /* 0x000ea20008000a00 */
[----:B------:R-:W-:-:S04]  /*8960*/  UIADD3 UR5, UPT, UPT, UR40, UR42, URZ ;  /* 0x0000002a28057290 */ /* 0x000fc8000fffe0ff */
[----:B--2---:R-:W-:Y:S02]  /*8970*/  UIMAD.WIDE.U32 UR18, UR5, UR8, URZ ;  /* 0x00000008051272a5 */ /* 0x004fe4000f8e00ff */
[----:B------:R-:W-:-:S04]  /*8980*/  UIMAD UR5, UR5, UR9, URZ ;  /* 0x00000009050572a4 */ /* 0x000fc8000f8e02ff */
[----:B------:R-:W-:-:S06]  /*8990*/  UIADD3 UR5, UPT, UPT, UR19, UR5, URZ ;  /* 0x0000000513057290 */ /* 0x000fcc000fffe0ff */
[----:B------:R-:W-:-:S07]  /*89a0*/  MOV R0, UR5 ;  /* 0x0000000500007c02 */ /* 0x000fce0008000f00 */
.L_x_1341:
[----:B------:R-:W-:Y:S01]  /*89b0*/  BAR.SYNC.DEFER_BLOCKING 0x0 ;  /* 0x0000000000007b1d */ /* 0x000fe20000010000 */
[----:B------:R-:W-:Y:S01]  /*89c0*/  USHF.L.U32 UR5, UR43, 0x7, URZ ;  /* 0x000000072b057899 */ /* 0x000fe200080006ff */
[----:B------:R-:W-:Y:S01]  /*89d0*/  SHF.R.U32.HI R7, RZ, 0x2, R161 ;  /* 0x00000002ff077819 */ /* 0x000fe200000116a1 */
[----:B------:R-:W-:Y:S02]  /*89e0*/  USHF.L.U32 UR13, UR43, 0x7, URZ ;  /* 0x000000072b0d7899 */ /* 0x000fe400080006ff */
[----:B------:R-:W-:-:S03]  /*89f0*/  UIMAD.WIDE.U32 UR20, UR5, UR10, URZ ;  /* 0x0000000a051472a5 */ /* 0x000fc6000f8e00ff */
[----:B-1----:R-:W1:Y:S01]  /*8a00*/  LDC.64 R2, c[0x0][0x5d8] ;  /* 0x00017600ff027b82 */ /* 0x002e620000000a00 */
[----:B------:R-:W-:Y:S01]  /*8a10*/  USHF.R.S32.HI UR14, URZ, 0x1f, UR5 ;  /* 0x0000001fff0e7899 */ /* 0x000fe20008011405 */
[----:B------:R-:W-:Y:S01]  /*8a20*/  BSSY.RECONVERGENT B0, `(.L_x_1342) ;  /* 0x000002e000007945 */ /* 0x000fe20003800200 */
[----:B------:R-:W-:Y:S01]  /*8a30*/  UIADD3 UR37, UPT, UPT, -UR13, UR37, URZ ;  /* 0x000000250d257290 */ /* 0x000fe2000fffe1ff */
[----:B------:R-:W-:Y:S01]  /*8a40*/  IMAD.U32 R4, RZ, RZ, UR20 ;  /* 0x00000014ff047e24 */ /* 0x000fe2000f8e00ff */
[----:B------:R-:W-:Y:S01]  /*8a50*/  UIMAD UR12, UR14, UR10, URZ ;  /* 0x0000000a0e0c72a4 */ /* 0x000fe2000f8e02ff */
[----:B------:R-:W-:Y:S01]  /*8a60*/  IMAD.U32 R5, RZ, RZ, UR21 ;  /* 0x00000015ff057e24 */ /* 0x000fe2000f8e00ff */
[----:B------:R-:W-:Y:S01]  /*8a70*/  MOV R41, UR21 ;  /* 0x0000001500297c02 */ /* 0x000fe20008000f00 */
[----:B------:R-:W-:Y:S01]  /*8a80*/  IMAD.U32 R40, RZ, RZ, UR20 ;  /* 0x00000014ff287e24 */ /* 0x000fe2000f8e00ff */
[----:B------:R-:W-:Y:S01]  /*8a90*/  LOP3.LUT R162, R4, 0x18, R162, 0xf8, !PT ;  /* 0x0000001804a27812 */ /* 0x000fe200078ef8a2 */
[----:B------:R-:W-:Y:S01]  /*8aa0*/  UIMAD UR12, UR5, UR11, UR12 ;  /* 0x0000000b050c72a4 */ /* 0x000fe2000f8e020c */
[C---:B------:R-:W-:Y:S01]  /*8ab0*/  ISETP.GE.AND P4, PT, R7.reuse, UR37, PT ;  /* 0x0000002507007c0c */ /* 0x040fe2000bf86270 */
[----:B------:R-:W2:Y:S01]  /*8ac0*/  LDC.64 R4, c[0x0][0x5e0] ;  /* 0x00017800ff047b82 */ /* 0x000ea20000000a00 */
[----:B------:R-:W-:Y:S01]  /*8ad0*/  IADD3 R54, P0, PT, R162, UR16, RZ ;  /* 0x00000010a2367c10 */ /* 0x000fe2000ff1e0ff */
[----:B------:R-:W-:-:S02]  /*8ae0*/  VIADD R40, R7, 0x40 ;  /* 0x0000004007287836 */ /* 0x000fc40000000000 */
[----:B------:R-:W-:Y:S01]  /*8af0*/  IMAD.U32 R6, RZ, RZ, UR12 ;  /* 0x0000000cff067e24 */ /* 0x000fe2000f8e00ff */
[----:B------:R3:W4:Y:S02]  /*8b00*/  LDS.128 R36, [R191+0xa000] ;  /* 0x00a00000bf247984 */ /* 0x0007240000000c00 */
[----:B------:R-:W-:Y:S02]  /*8b10*/  ISETP.GE.AND P6, PT, R40, UR37, PT ;  /* 0x0000002528007c0c */ /* 0x000fe4000bfc6270 */
[----:B------:R3:W2:Y:S01]  /*8b20*/  LDS.128 R32, [R191+0xc000] ;  /* 0x00c00000bf207984 */ /* 0x0006a20000000c00 */
[----:B------:R-:W-:Y:S02]  /*8b30*/  IADD3.X R55, PT, PT, R41, UR15, R6, P0, !PT ;  /* 0x0000000f29377c10 */ /* 0x000fe400087fe406 */
[----:B------:R-:W-:Y:S01]  /*8b40*/  IADD3 R6, P0, PT, R7, 0x40, RZ ;  /* 0x0000004007067810 */ /* 0x000fe20007f1e0ff */
[----:B------:R3:W2:Y:S01]  /*8b50*/  LDS.128 R28, [R191+0xf000] ;  /* 0x00f00000bf1c7984 */ /* 0x0006a20000000c00 */
[----:B-1----:R-:W-:Y:S01]  /*8b60*/  IMAD.WIDE.U32 R54, R2, UR24, R54 ;  /* 0x0000001802367c25 */ /* 0x002fe2000f8e0036 */
[----:B------:R-:W-:-:S02]  /*8b70*/  MOV R2, UR8 ;  /* 0x0000000800027c02 */ /* 0x000fc40008000f00 */
        /* <DEDUP_REMOVED lines=24> */
.L_x_1343:
[----:B------:R-:W-:Y:S05]  /*8d00*/  BSYNC.RECONVERGENT B0 ;  /* 0x0000000000007941 */ /* 0x000fea0003800200 */
.L_x_1342:
        /* <DEDUP_REMOVED lines=20> */
.L_x_1345:
[----:B------:R-:W-:Y:S05]  /*8e50*/  BSYNC.RECONVERGENT B0 ;  /* 0x0000000000007941 */ /* 0x000fea0003800200 */
.L_x_1344:
[----:B--23--:R-:W-:Y:S01]  /*8e60*/  MOV R191, RZ ;  /* 0x000000ff00bf7202 */ /* 0x00cfe20000000f00 */
        /* <DEDUP_REMOVED lines=22> */
.L_x_1347:
[----:B------:R-:W-:Y:S05]  /*8fd0*/  BSYNC.RECONVERGENT B0 ;  /* 0x0000000000007941 */ /* 0x000fea0003800200 */
.L_x_1346:
[----:B------:R-:W-:Y:S05]  /*8fe0*/  @P6 BRA `(.L_x_1311) ;  /* 0x00000000003c6947 */ /* 0x000fea0003800000 */
[----:B------:R-:W3:Y:S01]  /*8ff0*/  LDCU UR5, c[0x0][0x440] ;  /* 0x00008800ff0577ac */ /* 0x000ee20008000800 */
[----:B------:R-:W-:Y:S02]  /*9000*/  IMAD R3, R44, UR8, RZ ;  /* 0x000000082c037c24 */ /* 0x000fe4000f8e02ff */
[----:B------:R-:W-:Y:S01]  /*9010*/  IMAD.MOV.U32 R4, RZ, RZ, R2 ;  /* 0x000000ffff047224 */ /* 0x000fe200078e0002 */
[----:B------:R-:W1:Y:S01]  /*9020*/  LDCU.64 UR10, c[0x0][0x568] ;  /* 0x0000ad00ff0a77ac */ /* 0x000e620008000a00 */
[C---:B------:R-:W-:Y:S02]  /*9030*/  IMAD R3, R6.reuse, UR9, R3 ;  /* 0x0000000906037c24 */ /* 0x040fe4000f8e0203 */
[----:B------:R-:W-:-:S04]  /*9040*/  IMAD.WIDE.U32 R4, R6, UR8, R4 ;  /* 0x0000000806047c25 */ /* 0x000fc8000f8e0004 */
[----:B------:R-:W-:Y:S01]  /*9050*/  IMAD.IADD R3, R3, 0x1, R5 ;  /* 0x0000000103037824 */ /* 0x000fe200078e0205 */
[----:B---3--:R-:W-:Y:S02]  /*9060*/  ISETP.GE.AND P2, PT, R190, UR5, PT ;  /* 0x00000005be007c0c */ /* 0x008fe4000bf46270 */
[----:B------:R-:W-:Y:S02]  /*9070*/  ISETP.GE.AND P1, PT, R174, UR5, PT ;  /* 0x00000005ae007c0c */ /* 0x000fe4000bf26270 */
[----:B------:R-:W-:Y:S02]  /*9080*/  ISETP.GE.AND P0, PT, R183, UR5, PT ;  /* 0x00000005b7007c0c */ /* 0x000fe4000bf06270 */
[----:B-1----:R-:W-:-:S04]  /*9090*/  LEA R2, P3, R4, UR10, 0x1 ;  /* 0x0000000a04027c11 */ /* 0x002fc8000f8608ff */
[----:B------:R-:W-:-:S05]  /*90a0*/  LEA.HI.X R3, R4, UR11, R3, 0x1, P3 ;  /* 0x0000000b04037c11 */ /* 0x000fca00098f0c03 */
[----:B------:R3:W-:Y:S04]  /*90b0*/  @!P2 STG.E.128 desc[UR38][R2.64], R24 ;  /* 0x000000180200a986 */ /* 0x0007e8000c101d26 */
[----:B------:R3:W-:Y:S04]  /*90c0*/  @!P1 STG.E.128 desc[UR38][R2.64+0x40], R16 ;  /* 0x0000401002009986 */ /* 0x0007e8000c101d26 */
[----:B------:R3:W-:Y:S02]  /*90d0*/  @!P0 STG.E.128 desc[UR38][R2.64+0x80], R8 ;  /* 0x0000800802008986 */ /* 0x0007e4000c101d26 */
.L_x_1311:
[----:B------:R-:W-:Y:S05]  /*90e0*/  BSYNC.RECONVERGENT B1 ;  /* 0x0000000000017941 */ /* 0x000fea0003800200 */
.L_x_1289:
        /* <DEDUP_REMOVED lines=11> */
.L_x_1349:
        /* <DEDUP_REMOVED lines=14> */
.L_x_1738:


//--------------------- .text._ZN5flash44flash_bwd_dq_dk_dv_loop_seqk_parallel_kernelI23Flash_bwd_kernel_traitsILi96ELi64ELi128ELi8ELi2ELi4ELi4ELb0ELb0EN7cutlass6half_tE19Flash_kernel_traitsILi96ELi64ELi128ELi8ES3_EELb1ELb0ELb0ELb0ELb1ELb1ELb0EEEvNS_16Flash_bwd_paramsE --------------------------
	.section	.text._ZN5flash44flash_bwd_dq_dk_dv_loop_seqk_parallel_kernelI23Flash_bwd_kernel_traitsILi96ELi64ELi128ELi8ELi2ELi4ELi4ELb0ELb0EN7cutlass6half_tE19Flash_kernel_traitsILi96ELi64ELi128ELi8ES3_EELb1ELb0ELb0ELb0ELb1ELb1ELb0EEEvNS_16Flash_bwd_paramsE,"ax",@progbits
	.align	128
        .global         _ZN5flash44flash_bwd_dq_dk_dv_loop_seqk_parallel_kernelI23Flash_bwd_kernel_traitsILi96ELi64ELi128ELi8ELi2ELi4ELi4ELb0ELb0EN7cutlass6half_tE19Flash_kernel_traitsILi96ELi64ELi128ELi8ES3_EELb1ELb0ELb0ELb0ELb1ELb1ELb0EEEvNS_16Flash_bwd_paramsE
        .type           _ZN5flash44flash_bwd_dq_dk_dv_loop_seqk_parallel_kernelI23Flash_bwd_kernel_traitsILi96ELi64ELi128ELi8ELi2ELi4ELi4ELb0ELb0EN7cutlass6half_tE19Flash_kernel_traitsILi96ELi64ELi128ELi8ES3_EELb1ELb0ELb0ELb0ELb1ELb1ELb0EEEvNS_16Flash_bwd_paramsE,@function
        .size           _ZN5flash44flash_bwd_dq_dk_dv_loop_seqk_parallel_kernelI23Flash_bwd_kernel_traitsILi96ELi64ELi128ELi8ELi2ELi4ELi4ELb0ELb0EN7cutlass6half_tE19Flash_kernel_traitsILi96ELi64ELi128ELi8ES3_EELb1ELb0ELb0ELb0ELb1ELb1ELb0EEEvNS_16Flash_bwd_paramsE,(.L_x_1739 - _ZN5flash44flash_bwd_dq_dk_dv_loop_seqk_parallel_kernelI23Flash_bwd_kernel_traitsILi96ELi64ELi128ELi8ELi2ELi4ELi4ELb0ELb0EN7cutlass6half_tE19Flash_kernel_traitsILi96ELi64ELi128ELi8ES3_EELb1ELb0ELb0ELb0ELb1ELb1ELb0EEEvNS_16Flash_bwd_paramsE)
        .other          _ZN5flash44flash_bwd_dq_dk_dv_loop_seqk_parallel_kernelI23Flash_bwd_kernel_traitsILi96ELi64ELi128ELi8ELi2ELi4ELi4ELb0ELb0EN7cutlass6half_tE19Flash_kernel_traitsILi96ELi64ELi128ELi8ES3_EELb1ELb0ELb0ELb0ELb1ELb1ELb0EEEvNS_16Flash_bwd_paramsE,@"STO_CUDA_ENTRY STV_DEFAULT"
_ZN5flash44flash_bwd_dq_dk_dv_loop_seqk_parallel_kernelI23Flash_bwd_kernel_traitsILi96ELi64ELi128ELi8ELi2ELi4ELi4ELb0ELb0EN7cutlass6half_tE19Flash_kernel_traitsILi96ELi64ELi128ELi8ES3_EELb1ELb0ELb0ELb0ELb1ELb1ELb0EEEvNS_16Flash_bwd_paramsE:
.text._ZN5flash44flash_bwd_dq_dk_dv_loop_seqk_parallel_kernelI23Flash_bwd_kernel_traitsILi96ELi64ELi128ELi8ELi2ELi4ELi4ELb0ELb0EN7cutlass6half_tE19Flash_kernel_traitsILi96ELi64ELi128ELi8ES3_EELb1ELb0ELb0ELb0ELb1ELb1ELb0EEEvNS_16Flash_bwd_paramsE:
        /* <DEDUP_REMOVED lines=12> */
[----:B------:R-:W-:Y:S01]  /*00c0*/  IMAD.U32 R232, RZ, RZ, UR6 ;  /* 0x00000006ffe87e24 */ /* 0x000fe2000f8e00ff */
[----:B------:R-:W3:Y:S01]  /*00d0*/  S2R R249, SR_CTAID.Y ;  /* 0x0000000000f97919 */ /* 0x000ee20000002600 */
[----:B------:R-:W-:Y:S01]  /*00e0*/  IMAD.MOV.U32 R182, RZ, RZ, 0x20 ;  /* 0x00000020ffb67424 */ /* 0x000fe200078e00ff */
[----:B------:R-:W4:Y:S01]  /*00f0*/  LDCU.64 UR28, c[0x0][0x358] ;  /* 0x00006b00ff1c77ac */ /* 0x000f220008000a00 */
[----:B------:R-:W3:Y:S01]  /*0100*/  S2R R251, SR_CTAID.Z ;  /* 0x0000000000fb7919 */ /* 0x000ee20000002700 */
[----:B------:R-:W-:Y:S01]  /*0110*/  UMOV UR26, URZ ;  /* 0x000000ff001a7c82 */ /* 0x000fe20008000000 */
[----:B------:R-:W-:Y:S01]  /*0120*/  UMOV UR27, URZ ;  /* 0x000000ff001b7c82 */ /* 0x000fe20008000000 */
[----:B--2---:R-:W-:-:S04]  /*0130*/  ULEA UR5, UR5, UR4, 0x18 ;  /* 0x0000000405057291 */ /* 0x004fc8000f8ec0ff */
[----:B------:R-:W-:Y:S02]  /*0140*/  UIADD3 UR6, UPT, UPT, UR5, 0x19000, URZ ;  /* 0x0001900005067890 */ /* 0x000fe4000fffe0ff */
[----:B------:R-:W-:Y:S01]  /*0150*/  UIADD3 UR4, UPT, UPT, UR5, 0x9000, URZ ;  /* 0x0000900005047890 */ /* 0x000fe2000fffe0ff */
[C---:B-1----:R-:W-:Y:S01]  /*0160*/  IMAD.SHL.U32 R6, R11.reuse, 0x10, RZ ;  /* 0x000000100b067824 */ /* 0x042fe200078e00ff */
[--C-:B------:R-:W-:Y:S01]  /*0170*/  SHF.R.U32.HI R7, RZ, 0x1, R11.reuse ;  /* 0x00000001ff077819 */ /* 0x100fe2000001160b */
[C---:B------:R-:W-:Y:S01]  /*0180*/  IMAD.SHL.U32 R8, R11.reuse, 0x20, RZ ;  /* 0x000000200b087824 */ /* 0x040fe200078e00ff */
[----:B------:R-:W-:Y:S01]  /*0190*/  SHF.R.U32.HI R12, RZ, 0x4, R11 ;  /* 0x00000004ff0c7819 */ /* 0x000fe2000001160b */
[C---:B------:R-:W-:Y:S01]  /*01a0*/  IMAD.SHL.U32 R2, R11.reuse, 0x2, RZ ;  /* 0x000000020b027824 */ /* 0x040fe200078e00ff */
[----:B------:R-:W-:Y:S01]  /*01b0*/  LOP3.LUT R0, R6, 0x1c0, RZ, 0xc0, !PT ;  /* 0x000001c006007812 */ /* 0x000fe200078ec0ff */
[C---:B------:R-:W-:Y:S01]  /*01c0*/  IMAD.SHL.U32 R13, R11.reuse, 0x40, RZ ;  /* 0x000000400b0d7824 */ /* 0x040fe200078e00ff */
[----:B------:R-:W-:Y:S01]  /*01d0*/  LOP3.LUT R3, R8, 0x7400, RZ, 0xc0, !PT ;  /* 0x0000740008037812 */ /* 0x000fe200078ec0ff */
[C---:B------:R-:W-:Y:S01]  /*01e0*/  IMAD.SHL.U32 R10, R11.reuse, 0x4, RZ ;  /* 0x000000040b0a7824 */ /* 0x040fe200078e00ff */
[----:B------:R-:W-:Y:S01]  /*01f0*/  LOP3.LUT R0, R0, 0x38, R2, 0xf8, !PT ;  /* 0x0000003800007812 */ /* 0x000fe200078ef802 */
[----:B------:R-:W-:Y:S01]  /*0200*/  IMAD.SHL.U32 R9, R11, 0x8, RZ ;  /* 0x000000080b097824 */ /* 0x000fe200078e00ff */
[----:B------:R-:W-:-:S02]  /*0210*/  LOP3.LUT R4, R8, 0x20, RZ, 0xc0, !PT ;  /* 0x0000002008047812 */ /* 0x000fc400078ec0ff */
[----:B------:R-:W-:Y:S02]  /*0220*/  LOP3.LUT R3, R3, 0x6, R2, 0xf8, !PT ;  /* 0x0000000603037812 */ /* 0x000fe400078ef802 */
[----:B------:R-:W-:Y:S02]  /*0230*/  LOP3.LUT R0, R0, 0x20, R7, 0x78, !PT ;  /* 0x0000002000007812 */ /* 0x000fe400078e7807 */
[----:B------:R-:W-:Y:S02]  /*0240*/  LOP3.LUT R176, R8, 0x120, RZ, 0xc0, !PT ;  /* 0x0000012008b07812 */ /* 0x000fe400078ec0ff */
[----:B------:R-:W-:Y:S02]  /*0250*/  LOP3.LUT R4, R4, 0x3c00, R6, 0xf8, !PT ;  /* 0x00003c0004047812 */ /* 0x000fe400078ef806 */
[----:B------:R-:W-:Y:S02]  /*0260*/  LOP3.LUT R5, R6, 0x600, RZ, 0xc0, !PT ;  /* 0x0000060006057812 */ /* 0x000fe400078ec0ff */
[----:B------:R-:W-:-:S02]  /*0270*/  LOP3.LUT R205, R3, R0, RZ, 0xfc, !PT ;  /* 0x0000000003cd7212 */ /* 0x000fc400078efcff */
[----:B------:R-:W-:Y:S02]  /*0280*/  LOP3.LUT R0, R13, 0x1c0, RZ, 0xc0, !PT ;  /* 0x000001c00d007812 */ /* 0x000fe400078ec0ff */
[--C-:B------:R-:W-:Y:S02]  /*0290*/  LOP3.LUT R176, R176, 0x200, R6.reuse, 0xf8, !PT ;  /* 0x00000200b0b07812 */ /* 0x100fe400078ef806 */
[----:B------:R-:W-:Y:S02]  /*02a0*/  LOP3.LUT R6, R4, 0x100, R6, 0xf8, !PT ;  /* 0x0000010004067812 */ /* 0x000fe400078ef806 */
[----:B------:R-:W-:Y:S02]  /*02b0*/  LOP3.LUT R2, R5, 0x6, R2, 0xf8, !PT ;  /* 0x0000000605027812 */ /* 0x000fe400078ef802 */
[----:B------:R-:W-:Y:S02]  /*02c0*/  LOP3.LUT R10, R10, 0x18, RZ, 0xc0, !PT ;  /* 0x000000180a0a7812 */ /* 0x000fe400078ec0ff */
[----:B------:R-:W-:-:S02]  /*02d0*/  LOP3.LUT R4, R9, 0xc0, RZ, 0xc0, !PT ;  /* 0x000000c009047812 */ /* 0x000fc400078ec0ff */
[----:B------:R-:W-:Y:S02]  /*02e0*/  LOP3.LUT R3, R13, 0x200, RZ, 0xc0, !PT ;  /* 0x000002000d037812 */ /* 0x000fe400078ec0ff */
[----:B------:R-:W-:Y:S02]  /*02f0*/  LOP3.LUT R0, R0, 0x38, R9, 0xf8, !PT ;  /* 0x0000003800007812 */ /* 0x000fe400078ef809 */
[----:B------:R-:W-:Y:S02]  /*0300*/  LOP3.LUT R12, R12, 0x8, RZ, 0xc0, !PT ;  /* 0x000000080c0c7812 */ /* 0x000fe400078ec0ff */
[----:B------:R-:W-:Y:S02]  /*0310*/  LOP3.LUT R173, R10, 0xc0, R8, 0xf8, !PT ;  /* 0x000000c00aad7812 */ /* 0x000fe400078ef808 */
[----:B------:R-:W-:Y:S02]  /*0320*/  LOP3.LUT R4, R4, 0x18, R11, 0xf8, !PT ;  /* 0x0000001804047812 */ /* 0x000fe400078ef80b */
[----:B------:R-:W-:-:S02]  /*0330*/  LOP3.LUT R2, R2, 0x20, R9, 0xf8, !PT ;  /* 0x0000002002027812 */ /* 0x000fc400078ef809 */
[----:B------:R-:W-:Y:S02]  /*0340*/  LOP3.LUT R3, R3, 0xc00, R8, 0xf8, !PT ;  /* 0x00000c0003037812 */ /* 0x000fe400078ef808 */
[--C-:B------:R-:W-:Y:S02]  /*0350*/  LOP3.LUT R0, R0, 0x8, R7.reuse, 0x78, !PT ;  /* 0x0000000800007812 */ /* 0x100fe400078e7807 */
[----:B------:R-:W-:Y:S02]  /*0360*/  LOP3.LUT R5, R173, 0x8, R7, 0x78, !PT ;  /* 0x00000008ad057812 */ /* 0x000fe400078e7807 */
[----:B------:R-:W-:Y:S02]  /*0370*/  LOP3.LUT R231, R2, R4, R12, 0xf6, !PT ;  /* 0x0000000402e77212 */ /* 0x000fe400078ef60c */
[----:B------:R-:W-:Y:S02]  /*0380*/  LOP3.LUT R7, R7, 0x30, RZ, 0xc0, !PT ;  /* 0x0000003007077812 */ /* 0x000fe400078ec0ff */
[----:B------:R-:W-:-:S02]  /*0390*/  LOP3.LUT R0, R3, R0, RZ, 0xfc, !PT ;  /* 0x0000000003007212 */ /* 0x000fc400078efcff */
[----:B------:R-:W-:Y:S02]  /*03a0*/  LOP3.LUT R4, R9, 0xd8, RZ, 0xc0, !PT ;  /* 0x000000d809047812 */ /* 0x000fe400078ec0ff */
[----:B------:R-:W-:Y:S02]  /*03b0*/  R2P PR, R11, 0xe ;  /* 0x0000000e0b007804 */ /* 0x000fe40000000000 */
[--C-:B------:R-:W-:Y:S02]  /*03c0*/  LOP3.LUT R2, R12, 0x10, R11.reuse, 0xf8, !PT ;  /* 0x000000100c027812 */ /* 0x100fe400078ef80b */
[--C-:B------:R-:W-:Y:S02]  /*03d0*/  LOP3.LUT R3, R7, 0x8, R11.reuse, 0xf8, !PT ;  /* 0x0000000807037812 */ /* 0x100fe400078ef80b */
[----:B------:R-:W-:Y:S02]  /*03e0*/  LOP3.LUT R4, R4, 0x18, R11, 0x78, !PT ;  /* 0x0000001804047812 */ /* 0x000fe400078e780b */
[----:B------:R-:W-:-:S02]  /*03f0*/  LEA R178, R0, UR5, 0x1 ;  /* 0x0000000500b27c11 */ /* 0x000fc4000f8e08ff */
[----:B------:R-:W-:Y:S02]  /*0400*/  LOP3.LUT R173, R173, 0x8, R11, 0x78, !PT ;  /* 0x00000008adad7812 */ /* 0x000fe400078e780b */
[----:B------:R-:W-:Y:S01]  /*0410*/  LOP3.LUT R2, R2, 0xc0, R8, 0xf8, !PT ;  /* 0x000000c002027812 */ /* 0x000fe200078ef808 */
[----:B------:R-:W-:Y:S01]  /*0420*/  VIADD R179, R178, 0x15040 ;  /* 0x00015040b2b37836 */ /* 0x000fe20000000000 */
[----:B------:R-:W-:Y:S01]  /*0430*/  LOP3.LUT R176, R176, R5, RZ, 0xfc, !PT ;  /* 0x00000005b0b07212 */ /* 0x000fe200078efcff */
[----:B------:R-:W-:Y:S01]  /*0440*/  VIADD R5, R178, 0x15000 ;  /* 0x00015000b2057836 */ /* 0x000fe20000000000 */
[----:B------:R-:W-:Y:S02]  /*0450*/  LOP3.LUT R3, R3, 0x1c0, R13, 0xf8, !PT ;  /* 0x000001c003037812 */ /* 0x000fe400078ef80d */
[----:B------:R-:W-:Y:S01]  /*0460*/  LOP3.LUT R216, R4, 0x1f20, R9, 0xf8, !PT ;  /* 0x00001f2004d87812 */ /* 0x000fe200078ef809 */
[----:B------:R-:W-:Y:S01]  /*0470*/  @P2 VIADD R179, R5, 0xffffffc0 ;  /* 0xffffffc005b32836 */ /* 0x000fe20000000000 */
[----:B------:R-:W-:-:S02]  /*0480*/  LOP3.LUT R173, R6, R173, RZ, 0xfc, !PT ;  /* 0x000000ad06ad7212 */ /* 0x000fc400078efcff */
[----:B------:R-:W-:Y:S02]  /*0490*/  LOP3.LUT R4, R2, R10, RZ, 0x3c, !PT ;  /* 0x0000000a02047212 */ /* 0x000fe400078e3cff */
[----:B------:R-:W-:Y:S02]  /*04a0*/  SEL R180, R182, 0xffffffe0, !P1 ;  /* 0xffffffe0b6b47807 */ /* 0x000fe40004800000 */
[----:B------:R-:W-:Y:S02]  /*04b0*/  LEA R205, R205, UR6, 0x1 ;  /* 0x00000006cdcd7c11 */ /* 0x000fe4000f8e08ff */
[----:B------:R-:W-:Y:S01]  /*04c0*/  LOP3.LUT R3, R3, 0x38, R9, 0x78, !PT ;  /* 0x0000003803037812 */ /* 0x000fe200078e7809 */
[----:B------:R-:W-:Y:S01]  /*04d0*/  IMAD.IADD R181, R180, 0x1, R178 ;  /* 0x00000001b4b57824 */ /* 0x000fe200078e02b2 */
[----:B------:R-:W-:Y:S01]  /*04e0*/  LOP3.LUT R2, R13, 0x400, RZ, 0xc0, !PT ;  /* 0x000004000d027812 */ /* 0x000fe200078ec0ff */
[C---:B------:R-:W-:Y:S01]  /*04f0*/  VIADD R204, R205.reuse, 0x20 ;  /* 0x00000020cdcc7836 */ /* 0x040fe20000000000 */
[----:B------:R-:W-:Y:S01]  /*0500*/  SEL R182, R182, 0xffffffe0, !P2 ;  /* 0xffffffe0b6b67807 */ /* 0x000fe20005000000 */
[----:B------:R-:W-:Y:S01]  /*0510*/  @P3 VIADD R204, R205, 0xffffffe0 ;  /* 0xffffffe0cdcc3836 */ /* 0x000fe20000000000 */
[----:B------:R-:W-:Y:S01]  /*0520*/  LEA R176, R176, UR5, 0x1 ;  /* 0x00000005b0b07c11 */ /* 0x000fe2000f8e08ff */
[----:B------:R-:W-:Y:S01]  /*0530*/  IMAD R3, R3, 0x2, R2 ;  /* 0x0000000203037824 */ /* 0x000fe200078e0202 */
[----:B------:R-:W-:Y:S01]  /*0540*/  LEA R173, R173, UR4, 0x1 ;  /* 0x00000004adad7c11 */ /* 0x000fe2000f8e08ff */
[----:B------:R-:W-:Y:S01]  /*0550*/  IMAD.IADD R180, R180, 0x1, R179 ;  /* 0x00000001b4b47824 */ /* 0x000fe200078e02b3 */
[----:B------:R-:W-:Y:S01]  /*0560*/  LOP3.LUT R0, R4, 0x120, R8, 0xf8, !PT ;  /* 0x0000012004007812 */ /* 0x000fe200078ef808 */
[--C-:B------:R-:W-:Y:S01]  /*0570*/  IMAD.IADD R177, R176, 0x1, R182.reuse ;  /* 0x00000001b0b17824 */ /* 0x100fe200078e02b6 */
[----:B------:R-:W-:Y:S01]  /*0580*/  LEA R216, R216, UR5, 0x1 ;  /* 0x00000005d8d87c11 */ /* 0x000fe2000f8e08ff */
[----:B------:R-:W-:Y:S01]  /*0590*/  IMAD.IADD R174, R173, 0x1, R182 ;  /* 0x00000001adae7824 */ /* 0x000fe200078e02b6 */
[----:B------:R-:W-:-:S02]  /*05a0*/  LEA R231, R231, UR4, 0x1 ;  /* 0x00000004e7e77c11 */ /* 0x000fc4000f8e08ff */
[----:B---34-:R-:W-:-:S07]  /*05b0*/  LEA R0, R0, UR5, 0x1 ;  /* 0x0000000500007c11 */ /* 0x018fce000f8e08ff */
.L_x_1357:
[----:B--2---:R-:W1:Y:S08]  /*05c0*/  LDC.64 R4, c[0x0][0x470] ;  /* 0x00011c00ff047b82 */ /* 0x004e700000000a00 */
[----:B------:R-:W2:Y:S01]  /*05d0*/  LDC.64 R6, c[0x0][0x478] ;  /* 0x00011e00ff067b82 */ /* 0x000ea20000000a00 */
[----:B-1----:R-:W-:-:S04]  /*05e0*/  ISETP.NE.U32.AND P3, PT, R4, RZ, PT ;  /* 0x000000ff0400720c */ /* 0x002fc80003f65070 */
[----:B------:R-:W-:Y:S02]  /*05f0*/  ISETP.NE.AND.EX P3, PT, R5, RZ, PT, P3 ;  /* 0x000000ff0500720c */ /* 0x000fe40003f65330 */
[----:B--2---:R-:W-:-:S04]  /*0600*/  ISETP.NE.U32.AND P2, PT, R6, RZ, PT ;  /* 0x000000ff0600720c */ /* 0x004fc80003f45070 */
[----:B------:R-:W-:-:S07]  /*0610*/  ISETP.NE.AND.EX P2, PT, R7, RZ, PT, P2 ;  /* 0x000000ff0700720c */ /* 0x000fce0003f45320 */
[----:B------:R-:W-:-:S04]  /*0620*/  @P3 LEA R8, P1, R249, R4, 0x2 ;  /* 0x00000004f9083211 */ /* 0x000fc800078210ff */
[C---:B------:R-:W-:Y:S02]  /*0630*/  @P3 LEA.HI.X R9, R249.reuse, R5, RZ, 0x2, P1 ;  /* 0x00000005f9093211 */ /* 0x040fe400008f14ff */
[----:B------:R-:W-:Y:S01]  /*0640*/  @P2 LEA R4, P0, R249, R6, 0x2 ;  /* 0x00000006f9042211 */ /* 0x000fe200078010ff */
[----:B------:R-:W-:-:S03]  /*0650*/  IMAD.MOV.U32 R6, RZ, RZ, RZ ;  /* 0x000000ffff067224 */ /* 0x000fc600078e00ff */
[----:B------:R-:W-:-:S03]  /*0660*/  @P2 LEA.HI.X R5, R249, R7, RZ, 0x2, P0 ;  /* 0x00000007f9052211 */ /* 0x000fc600000f14ff */
[----:B------:R1:W2:Y:S04]  /*0670*/  @P3 LDG.E R6, desc[UR28][R8.64] ;  /* 0x0000001c08063981 */ /* 0x0002a8000c1e1900 */
[----:B------:R-:W2:Y:S01]  /*0680*/  @P2 LDG.E R2, desc[UR28][R4.64] ;  /* 0x0000001c04022981 */ /* 0x000ea2000c1e1900 */
[----:B------:R-:W-:Y:S01]  /*0690*/  IMAD.SHL.U32 R7, R232, 0x80, RZ ;  /* 0x00000080e8077824 */ /* 0x000fe200078e00ff */
[----:B-1----:R-:W1:Y:S08]  /*06a0*/  @!P2 LDC.64 R8, c[0x0][0x438] ;  /* 0x00010e00ff08ab82 */ /* 0x002e700000000a00 */
[----:B------:R-:W3:Y:S02]  /*06b0*/  @!P2 LDC.64 R4, c[0x0][0x488] ;  /* 0x00012200ff04ab82 */ /* 0x000ee40000000a00 */
[----:B---3--:R-:W-:-:S04]  /*06c0*/  @!P2 ISETP.NE.U32.AND P0, PT, R4, RZ, PT ;  /* 0x000000ff0400a20c */ /* 0x008fc80003f05070 */
[----:B------:R-:W-:-:S04]  /*06d0*/  @!P2 ISETP.NE.AND.EX P0, PT, R5, RZ, PT, P0 ;  /* 0x000000ff0500a20c */ /* 0x000fc80003f05300 */
[----:B-1----:R-:W-:Y:S01]  /*06e0*/  @!P2 SEL R4, R9, RZ, P0 ;  /* 0x000000ff0904a207 */ /* 0x002fe20000000000 */
[----:B--2---:R-:W-:-:S03]  /*06f0*/  @P2 IMAD.IADD R2, R2, 0x1, -R6 ;  /* 0x0000000102022824 */ /* 0x004fc600078e0a06 */
[----:B------:R-:W-:-:S04]  /*0700*/  @!P2 IADD3 R2, PT, PT, R4, R8, -R6 ;  /* 0x000000080402a210 */ /* 0x000fc80007ffe806 */
[----:B------:R-:W-:-:S13]  /*0710*/  ISETP.GE.AND P0, PT, R7, R2, PT ;  /* 0x000000020700720c */ /* 0x000fda0003f06270 */
[----:B-----5:R-:W-:Y:S05]  /*0720*/  @P0 BRA `(.L_x_1350) ;  /* 0x0000006000140947 */ /* 0x020fea0003800000 */
[----:B------:R-:W1:Y:S01]  /*0730*/  LDC R10, c[0x0][0x3e8] ;  /* 0x0000fa00ff0a7b82 */ /* 0x000e620000000800 */
[----:B------:R-:W-:Y:S01]  /*0740*/  IABS R9, R251 ;  /* 0x000000fb00097213 */ /* 0x000fe20000000000 */
[----:B------:R-:W2:Y:S01]  /*0750*/  LDCU.U8 UR4, c[0x0][0x548] ;  /* 0x0000a900ff0477ac */ /* 0x000ea20008000000 */
[----:B------:R-:W-:-:S05]  /*0760*/  IMAD.SHL.U32 R31, R249, 0x80, RZ ;  /* 0x00000080f91f7824 */ /* 0x000fca00078e00ff */
[----:B------:R-:W3:Y:S01]  /*0770*/  LDC R11, c[0x0][0x434] ;  /* 0x00010d00ff0b7b82 */ /* 0x000ee20000000800 */
[----:B--2---:R-:W-:Y:S01]  /*0780*/  ISETP.NE.AND P0, PT, RZ, UR4, PT ;  /* 0x00000004ff007c0c */ /* 0x004fe2000bf05270 */
[----:B------:R-:W2:Y:S01]  /*0790*/  LDCU.U8 UR4, c[0x0][0x5f0] ;  /* 0x0000be00ff0477ac */ /* 0x000ea20008000000 */
[----:B-1----:R-:W-:-:S04]  /*07a0*/  IABS R8, R10 ;  /* 0x0000000a00087213 */ /* 0x002fc80000000000 */
[----:B------:R-:W1:Y:S08]  /*07b0*/  I2F.RP R4, R8 ;  /* 0x0000000800047306 */ /* 0x000e700000209400 */
[----:B-1----:R-:W1:Y:S02]  /*07c0*/  MUFU.RCP R4, R4 ;  /* 0x0000000400047308 */ /* 0x002e640000001000 */
[----:B-1----:R-:W-:-:S06]  /*07d0*/  VIADD R4, R4, 0xffffffe ;  /* 0x0ffffffe04047836 */ /* 0x002fcc0000000000 */
[----:B------:R-:W1:Y:S02]  /*07e0*/  F2I.FTZ.U32.TRUNC.NTZ R5, R4 ;  /* 0x0000000400057305 */ /* 0x000e64000021f000 */
[----:B-1----:R-:W-:Y:S01]  /*07f0*/  IMAD.MOV R2, RZ, RZ, -R5 ;  /* 0x000000ffff027224 */ /* 0x002fe200078e0a05 */
[----:B------:R-:W-:-:S03]  /*0800*/  MOV R4, RZ ;  /* 0x000000ff00047202 */ /* 0x000fc60000000f00 */
[----:B------:R-:W-:-:S04]  /*0810*/  IMAD R2, R2, R8, RZ ;  /* 0x0000000802027224 */ /* 0x000fc800078e02ff */
[----:B------:R-:W-:-:S04]  /*0820*/  IMAD.HI.U32 R2, R5, R2, R4 ;  /* 0x0000000205027227 */ /* 0x000fc800078e0004 */
[----:B------:R-:W-:Y:S02]  /*0830*/  IMAD.MOV.U32 R5, RZ, RZ, R9 ;  /* 0x000000ffff057224 */ /* 0x000fe400078e0009 */
[----:B------:R-:W1:Y:S02]  /*0840*/  @!P0 LDC R9, c[0x0][0x3e0] ;  /* 0x0000f800ff098b82 */ /* 0x000e640000000800 */
[----:B------:R-:W-:-:S04]  /*0850*/  IMAD.HI.U32 R2, R2, R5, RZ ;  /* 0x0000000502027227 */ /* 0x000fc800078e00ff */
[----:B------:R-:W-:-:S04]  /*0860*/  IMAD.MOV R4, RZ, RZ, -R2 ;  /* 0x000000ffff047224 */ /* 0x000fc800078e0a02 */
[C---:B------:R-:W-:Y:S02]  /*0870*/  IMAD R4, R8.reuse, R4, R5 ;  /* 0x0000000408047224 */ /* 0x040fe400078e0205 */
[----:B------:R-:W4:Y:S03]  /*0880*/  @P0 LDC R5, c[0x0][0x454] ;  /* 0x00011500ff050b82 */ /* 0x000f260000000800 */
[----:B------:R-:W-:-:S13]  /*0890*/  ISETP.GT.U32.AND P2, PT, R8, R4, PT ;  /* 0x000000040800720c */ /* 0x000fda0003f44070 */
[-C--:B------:R-:W-:Y:S01]  /*08a0*/  @!P2 IADD3 R4, PT, PT, R4, -R8.reuse, RZ ;  /* 0x800000080404a210 */ /* 0x080fe20007ffe0ff */
[----:B------:R-:W-:Y:S01]  /*08b0*/  @!P2 VIADD R2, R2, 0x1 ;  /* 0x000000010202a836 */ /* 0x000fe20000000000 */
[----:B------:R-:W-:Y:S02]  /*08c0*/  ISETP.NE.AND P2, PT, R10, RZ, PT ;  /* 0x000000ff0a00720c */ /* 0x000fe40003f45270 */
[----:B------:R-:W-:Y:S02]  /*08d0*/  ISETP.GE.U32.AND P3, PT, R4, R8, PT ;  /* 0x000000080400720c */ /* 0x000fe40003f66070 */
[----:B------:R-:W-:Y:S02]  /*08e0*/  LOP3.LUT R4, R251, R10, RZ, 0x3c, !PT ;  /* 0x0000000afb047212 */ /* 0x000fe400078e3cff */
[----:B---3--:R-:W-:Y:S01]  /*08f0*/  IADD3 R8, PT, PT, R11, 0x3f, RZ ;  /* 0x0000003f0b087810 */ /* 0x008fe20007ffe0ff */
[----:B----4-:R-:W-:Y:S01]  /*0900*/  @P0 IMAD R5, R251, R5, RZ ;  /* 0x00000005fb050224 */ /* 0x010fe200078e02ff */
[----:B------:R-:W-:-:S02]  /*0910*/  ISETP.GE.AND P1, PT, R4, RZ, PT ;  /* 0x000000ff0400720c */ /* 0x000fc40003f26270 */
[----:B------:R-:W-:Y:S01]  /*0920*/  SHF.R.S32.HI R4, RZ, 0x1f, R8 ;  /* 0x0000001fff047819 */ /* 0x000fe20000011408 */
[----:B------:R-:W-:-:S03]  /*0930*/  @P0 IMAD R30, R249, R11, R5 ;  /* 0x0000000bf91e0224 */ /* 0x000fc600078e0205 */
[----:B------:R-:W-:Y:S01]  /*0940*/  LEA.HI R8, R4, R8, RZ, 0x6 ;  /* 0x0000000804087211 */ /* 0x000fe200078f30ff */
[----:B------:R-:W-:Y:S02]  /*0950*/  @P3 VIADD R2, R2, 0x1 ;  /* 0x0000000102023836 */ /* 0x000fe40000000000 */
[----:B-1----:R-:W-:Y:S01]  /*0960*/  @!P0 IMAD R4, R249, R9, R251 ;  /* 0x00000009f9048224 */ /* 0x002fe200078e02fb */
[----:B------:R-:W-:-:S03]  /*0970*/  SHF.R.S32.HI R26, RZ, 0x6, R8 ;  /* 0x00000006ff1a7819 */ /* 0x000fc60000011408 */
[----:B------:R-:W-:Y:S01]  /*0980*/  @!P1 IADD3 R2, PT, PT, -R2, RZ, RZ ;  /* 0x000000ff02029210 */ /* 0x000fe20007ffe1ff */
[----:B------:R-:W-:Y:S01]  /*0990*/  @!P0 IMAD R30, R4, R11, RZ ;  /* 0x0000000b041e8224 */ /* 0x000fe200078e02ff */
[----:B------:R-:W-:Y:S02]  /*09a0*/  @!P2 LOP3.LUT R2, RZ, R10, RZ, 0x33, !PT ;  /* 0x0000000aff02a212 */ /* 0x000fe400078e33ff */
[----:B------:R-:W-:Y:S02]  /*09b0*/  IADD3 R210, PT, PT, R26, -0x1, RZ ;  /* 0xffffffff1ad27810 */ /* 0x000fe40007ffe0ff */
[----:B------:R-:W-:Y:S01]  /*09c0*/  SHF.R.S32.HI R16, RZ, 0x1f, R2 ;  /* 0x0000001fff107819 */ /* 0x000fe20000011402 */
[----:B--2---:R-:W-:Y:S06]  /*09d0*/  @!P0 BRA `(.L_x_1351) ;  /* 0x00000000001c8947 */ /* 0x004fec0003800000 */
[----:B------:R-:W1:Y:S01]  /*09e0*/  LDC R24, c[0x0][0x444] ;  /* 0x00011100ff187b82 */ /* 0x000e620000000800 */
[----:B------:R-:W2:Y:S01]  /*09f0*/  LDCU UR7, c[0x0][0x430] ;  /* 0x00008600ff0777ac */ /* 0x000ea20008000800 */
[----:B------:R-:W2:Y:S02]  /*0a00*/  LDCU UR6, c[0x0][0x454] ;  /* 0x00008a80ff0677ac */ /* 0x000ea40008000800 */
[----:B--2---:R-:W-:Y:S01]  /*0a10*/  ULEA UR6, UR7, UR6, 0x7 ;  /* 0x0000000607067291 */ /* 0x004fe2000f8e38ff */
[----:B-1----:R-:W-:-:S05]  /*0a20*/  IMAD R4, R249, R24, R31 ;  /* 0x00000018f9047224 */ /* 0x002fca00078e021f */
[----:B------:R-:W-:Y:S01]  /*0a30*/  IMAD R29, R251, UR6, R4 ;  /* 0x00000006fb1d7c24 */ /* 0x000fe2000f8e0204 */
[----:B------:R-:W-:Y:S06]  /*0a40*/  BRA `(.L_x_1352) ;  /* 0x0000000000107947 */ /* 0x000fec0003800000 */
.L_x_1351:
[----:B------:R-:W1:Y:S01]  /*0a50*/  LDC R24, c[0x0][0x444] ;  /* 0x00011100ff187b82 */ /* 0x000e620000000800 */
[----:B------:R-:W2:Y:S02]  /*0a60*/  LDCU UR6, c[0x0][0x3e0] ;  /* 0x00007c00ff0677ac */ /* 0x000ea40008000800 */
[----:B--2---:R-:W-:-:S04]  /*0a70*/  IMAD R4, R249, UR6, R251 ;  /* 0x00000006f9047c24 */ /* 0x004fc8000f8e02fb */
[----:B-1----:R-:W-:-:S07]  /*0a80*/  IMAD R29, R4, R24, RZ ;  /* 0x00000018041d7224 */ /* 0x002fce00078e02ff */
.L_x_1352:
[----:B------:R-:W1:Y:S01]  /*0a90*/  S2R R252, SR_TID.X ;  /* 0x0000000000fc7919 */ /* 0x000e620000002100 */
[----:B------:R-:W2:Y:S01]  /*0aa0*/  LDCU.64 UR8, c[0x0][0x588] ;  /* 0x0000b100ff0877ac */ /* 0x000ea20008000a00 */
[----:B------:R-:W-:Y:S01]  /*0ab0*/  SHF.R.S32.HI R5, RZ, 0x1f, R6 ;  /* 0x0000001fff057819 */ /* 0x000fe20000011406 */
[----:B------:R-:W3:Y:S01]  /*0ac0*/  LDC.64 R20, c[0x0][0x460] ;  /* 0x00011800ff147b82 */ /* 0x000ee20000000a00 */
[C---:B------:R-:W-:Y:S01]  /*0ad0*/  IADD3 R234, P0, PT, R7.reuse, R6, RZ ;  /* 0x0000000607ea7210 */ /* 0x040fe20007f1e0ff */
[----:B------:R-:W4:Y:S01]  /*0ae0*/  LDCU.64 UR22, c[0x0][0x3b0] ;  /* 0x00007600ff1677ac */ /* 0x000f220008000a00 */
[----:B------:R-:W-:Y:S01]  /*0af0*/  LEA R28, R26, 0xffffffc0, 0x6 ;  /* 0xffffffc01a1c7811 */ /* 0x000fe200078e30ff */
[----:B------:R-:W5:Y:S01]  /*0b00*/  S2R R33, SR_TID.X ;  /* 0x0000000000217919 */ /* 0x000f620000002100 */
[----:B------:R-:W-:Y:S01]  /*0b10*/  LEA.HI.X.SX32 R235, R7, R5, 0x1, P0 ;  /* 0x0000000507eb7211 */ /* 0x000fe200000f0eff */
[----:B------:R-:W2:Y:S01]  /*0b20*/  LDCU.64 UR18, c[0x0][0x3b8] ;  /* 0x00007700ff1277ac */ /* 0x000ea20008000a00 */
[----:B------:R-:W-:Y:S01]  /*0b30*/  IMAD.MOV.U32 R5, RZ, RZ, RZ ;  /* 0x000000ffff057224 */ /* 0x000fe200078e00ff */
[----:B------:R-:W-:Y:S01]  /*0b40*/  SHF.R.S32.HI R27, RZ, 0x1f, R28 ;  /* 0x0000001fff1b7819 */ /* 0x000fe2000001141c */
[----:B------:R-:W3:Y:S01]  /*0b50*/  LDC R227, c[0x0][0x44c] ;  /* 0x00011300ffe37b82 */ /* 0x000ee20000000800 */
[----:B------:R-:W1:Y:S01]  /*0b60*/  LDCU.64 UR14, c[0x0][0x3c0] ;  /* 0x00007800ff0e77ac */ /* 0x000e620008000a00 */
[----:B------:R-:W-:Y:S01]  /*0b70*/  ISETP.GE.AND P3, PT, R11, 0x1, PT ;  /* 0x000000010b00780c */ /* 0x000fe20003f66270 */
[----:B------:R-:W3:Y:S01]  /*0b80*/  S2R R32, SR_CTAID.X ;  /* 0x0000000000207919 */ /* 0x000ee20000002500 */
[----:B------:R-:W-:Y:S01]  /*0b90*/  ISETP.NE.AND P5, PT, RZ, UR4, PT ;  /* 0x00000004ff007c0c */ /* 0x000fe2000bfa5270 */
[----:B------:R-:W3:Y:S01]  /*0ba0*/  LDCU.64 UR6, c[0x0][0x398] ;  /* 0x00007300ff0677ac */ /* 0x000ee20008000a00 */
[----:B------:R-:W-:-:S02]  /*0bb0*/  CS2R R126, SRZ ;  /* 0x00000000007e7805 */ /* 0x000fc4000001ff00 */
[----:B------:R-:W-:Y:S01]  /*0bc0*/  CS2R R124, SRZ ;  /* 0x00000000007c7805 */ /* 0x000fe2000001ff00 */
[----:B------:R-:W3:Y:S01]  /*0bd0*/  LDC.64 R214, c[0x0][0x420] ;  /* 0x00010800ffd67b82 */ /* 0x000ee20000000a00 */
[----:B------:R-:W3:Y:S01]  /*0be0*/  LDCU.64 UR24, c[0x0][0x3a0] ;  /* 0x00007400ff1877ac */ /* 0x000ee20008000a00 */
[----:B------:R-:W-:Y:S01]  /*0bf0*/  CS2R R130, SRZ ;  /* 0x0000000000827805 */ /* 0x000fe2000001ff00 */
[----:B----4-:R-:W-:Y:S01]  /*0c00*/  IMAD R13, R27, UR22, RZ ;  /* 0x000000161b0d7c24 */ /* 0x010fe2000f8e02ff */
[----:B------:R-:W-:Y:S01]  /*0c10*/  CS2R R128, SRZ ;  /* 0x0000000000807805 */ /* 0x000fe2000001ff00 */
[C---:B------:R-:W-:Y:S01]  /*0c20*/  IMAD.WIDE.U32 R18, R28.reuse, UR22, RZ ;  /* 0x000000161c127c25 */ /* 0x040fe2000f8e00ff */
[----:B------:R-:W4:Y:S01]  /*0c30*/  LDCU.64 UR20, c[0x0][0x3c8] ;  /* 0x00007900ff1477ac */ /* 0x000f220008000a00 */
[----:B------:R-:W-:Y:S02]  /*0c40*/  CS2R R122, SRZ ;  /* 0x00000000007a7805 */ /* 0x000fe4000001ff00 */
[----:B------:R-:W-:Y:S01]  /*0c50*/  CS2R R120, SRZ ;  /* 0x0000000000787805 */ /* 0x000fe2000001ff00 */
[C---:B--2---:R-:W-:Y:S01]  /*0c60*/  IMAD R6, R235.reuse, UR18, RZ ;  /* 0x00000012eb067c24 */ /* 0x044fe2000f8e02ff */
[----:B------:R-:W2:Y:S01]  /*0c70*/  LDCU.64 UR16, c[0x0][0x3d0] ;  /* 0x00007a00ff1077ac */ /* 0x000ea20008000a00 */
[----:B------:R-:W-:Y:S01]  /*0c80*/  IMAD R13, R28, UR23, R13 ;  /* 0x000000171c0d7c24 */ /* 0x000fe2000f8e020d */
[----:B-1----:R-:W-:Y:S01]  /*0c90*/  SHF.R.U32.HI R226, RZ, 0x2, R252 ;  /* 0x00000002ffe27819 */ /* 0x002fe200000116fc */
[----:B------:R-:W-:Y:S01]  /*0ca0*/  IMAD.SHL.U32 R4, R252, 0x8, RZ ;  /* 0x00000008fc047824 */ /* 0x000fe200078e00ff */
[----:B------:R-:W1:Y:S01]  /*0cb0*/  LDCU.64 UR12, c[0x0][0x3a8] ;  /* 0x00007500ff0c77ac */ /* 0x000e620008000a00 */
[----:B------:R-:W-:Y:S01]  /*0cc0*/  IMAD R10, R234, UR19, R6 ;  /* 0x00000013ea0a7c24 */ /* 0x000fe2000f8e0206 */
[----:B------:R-:W-:Y:S01]  /*0cd0*/  LOP3.LUT R224, R252, 0x1f, RZ, 0xc0, !PT ;  /* 0x0000001ffce07812 */ /* 0x000fe200078ec0ff */
[----:B------:R-:W-:Y:S01]  /*0ce0*/  IMAD R11, R235, UR14, RZ ;  /* 0x0000000eeb0b7c24 */ /* 0x000fe2000f8e02ff */
[----:B------:R-:W-:Y:S01]  /*0cf0*/  LOP3.LUT R4, R4, 0x18, RZ, 0xc0, !PT ;  /* 0x0000001804047812 */ /* 0x000fe200078ec0ff */
[----:B------:R-:W-:Y:S01]  /*0d00*/  IMAD.IADD R13, R19, 0x1, R13 ;  /* 0x00000001130d7824 */ /* 0x000fe200078e020d */
[----:B-----5:R-:W-:Y:S01]  /*0d10*/  SHF.R.U32.HI R33, RZ, 0x5, R33 ;  /* 0x00000005ff217819 */ /* 0x020fe20000011621 */
[----:B------:R-:W-:Y:S01]  /*0d20*/  IMAD R14, R234, UR15, R11 ;  /* 0x0000000fea0e7c24 */ /* 0x000fe2000f8e020b */
[----:B------:R-:W-:Y:S01]  /*0d30*/  LOP3.LUT R12, R18, R4, RZ, 0xfc, !PT ;  /* 0x00000004120c7212 */ /* 0x000fe200078efcff */
[----:B------:R-:W-:Y:S01]  /*0d40*/  IMAD.WIDE.U32 R8, R249, UR8, R4 ;  /* 0x00000008f9087c25 */ /* 0x000fe2000f8e0004 */
[----:B------:R-:W-:-:S02]  /*0d50*/  CS2R R118, SRZ ;  /* 0x0000000000767805 */ /* 0x000fc4000001ff00 */
[----:B------:R-:W-:Y:S02]  /*0d60*/  CS2R R116, SRZ ;  /* 0x0000000000747805 */ /* 0x000fe4000001ff00 */
[----:B------:R-:W-:Y:S01]  /*0d70*/  CS2R R110, SRZ ;  /* 0x00000000006e7805 */ /* 0x000fe2000001ff00 */
[----:B------:R-:W-:Y:S01]  /*0d80*/  IMAD R9, R249, UR9, R9 ;  /* 0x00000009f9097c24 */ /* 0x000fe2000f8e0209 */
[----:B------:R-:W5:Y:S01]  /*0d90*/  LDCU.128 UR8, c[0x0][0x590] ;  /* 0x0000b200ff0877ac */ /* 0x000f620008000c00 */
[C---:B------:R-:W-:Y:S01]  /*0da0*/  IMAD.WIDE.U32 R6, R234.reuse, UR18, R4 ;  /* 0x00000012ea067c25 */ /* 0x040fe2000f8e0004 */
[----:B------:R-:W-:Y:S02]  /*0db0*/  CS2R R108, SRZ ;  /* 0x00000000006c7805 */ /* 0x000fe4000001ff00 */
[----:B------:R-:W-:Y:S02]  /*0dc0*/  CS2R R114, SRZ ;  /* 0x0000000000727805 */ /* 0x000fe4000001ff00 */
[----:B------:R-:W-:Y:S01]  /*0dd0*/  CS2R R112, SRZ ;  /* 0x0000000000707805 */ /* 0x000fe2000001ff00 */
[----:B------:R-:W-:Y:S01]  /*0de0*/  IMAD.IADD R7, R7, 0x1, R10 ;  /* 0x0000000107077824 */ /* 0x000fe200078e020a */
[----:B------:R-:W-:Y:S01]  /*0df0*/  CS2R R106, SRZ ;  /* 0x00000000006a7805 */ /* 0x000fe2000001ff00 */
[----:B------:R-:W-:Y:S01]  /*0e00*/  IMAD.WIDE.U32 R10, R234, UR14, R4 ;  /* 0x0000000eea0a7c25 */ /* 0x000fe2000f8e0004 */
[----:B------:R-:W-:-:S02]  /*0e10*/  CS2R R104, SRZ ;  /* 0x0000000000687805 */ /* 0x000fc4000001ff00 */
[----:B------:R-:W-:Y:S02]  /*0e20*/  CS2R R102, SRZ ;  /* 0x0000000000667805 */ /* 0x000fe4000001ff00 */
[----:B------:R-:W-:Y:S01]  /*0e30*/  CS2R R100, SRZ ;  /* 0x0000000000647805 */ /* 0x000fe2000001ff00 */
[----:B---3--:R-:W-:Y:S01]  /*0e40*/  IMAD.WIDE.U32 R12, R249, UR6, R12 ;  /* 0x00000006f90c7c25 */ /* 0x008fe2000f8e000c */
[----:B------:R-:W-:Y:S02]  /*0e50*/  CS2R R94, SRZ ;  /* 0x00000000005e7805 */ /* 0x000fe4000001ff00 */
[----:B------:R-:W-:Y:S02]  /*0e60*/  CS2R R92, SRZ ;  /* 0x00000000005c7805 */ /* 0x000fe4000001ff00 */
[----:B------:R-:W-:Y:S01]  /*0e70*/  CS2R R98, SRZ ;  /* 0x0000000000627805 */ /* 0x000fe2000001ff00 */
[----:B------:R-:W-:Y:S01]  /*0e80*/  IMAD.IADD R5, R11, 0x1, R14 ;  /* 0x000000010b057824 */ /* 0x000fe200078e020e */
[----:B------:R-:W-:Y:S01]  /*0e90*/  CS2R R96, SRZ ;  /* 0x0000000000607805 */ /* 0x000fe2000001ff00 */
[----:B------:R-:W-:Y:S01]  /*0ea0*/  IMAD R11, R249, UR7, R13 ;  /* 0x00000007f90b7c24 */ /* 0x000fe2000f8e020d */
[----:B------:R-:W3:Y:S01]  /*0eb0*/  LDCU.64 UR6, c[0x0][0x3d8] ;  /* 0x00007b00ff0677ac */ /* 0x000ee20008000a00 */
[----:B-----5:R-:W-:Y:S01]  /*0ec0*/  IMAD R14, R27, UR8, RZ ;  /* 0x000000081b0e7c24 */ /* 0x020fe2000f8e02ff */
[----:B------:R-:W-:Y:S01]  /*0ed0*/  LOP3.LUT R13, R210, 0x80000001, RZ, 0xc0, !PT ;  /* 0x80000001d20d7812 */ /* 0x000fe200078ec0ff */
[----:B------:R-:W-:Y:S01]  /*0ee0*/  IMAD.MOV.U32 R4, RZ, RZ, R10 ;  /* 0x000000ffff047224 */ /* 0x000fe200078e000a */
[----:B------:R-:W-:Y:S01]  /*0ef0*/  CS2R R90, SRZ ;  /* 0x00000000005a7805 */ /* 0x000fe2000001ff00 */
[C---:B------:R-:W-:Y:S01]  /*0f00*/  IMAD R10, R28.reuse, UR9, R14 ;  /* 0x000000091c0a7c24 */ /* 0x040fe2000f8e020e */
[----:B------:R-:W-:Y:S01]  /*0f10*/  ISETP.NE.AND P4, PT, R13, 0x1, PT ;  /* 0x000000010d00780c */ /* 0x000fe20003f85270 */
[----:B------:R-:W-:Y:S01]  /*0f20*/  IMAD.WIDE.U32 R8, R28, UR8, R8 ;  /* 0x000000081c087c25 */ /* 0x000fe2000f8e0008 */
[----:B------:R-:W-:-:S02]  /*0f30*/  CS2R R88, SRZ ;  /* 0x0000000000587805 */ /* 0x000fc4000001ff00 */
[----:B------:R-:W-:Y:S02]  /*0f40*/  CS2R R86, SRZ ;  /* 0x0000000000567805 */ /* 0x000fe4000001ff00 */
[----:B------:R-:W-:Y:S01]  /*0f50*/  SEL R172, RZ, 0x3000, P4 ;  /* 0x00003000ffac7807 */ /* 0x000fe20002000000 */
[----:B------:R-:W-:Y:S01]  /*0f60*/  IMAD.WIDE.U32 R6, R249, UR24, R6 ;  /* 0x00000018f9067c25 */ /* 0x000fe2000f8e0006 */
[----:B------:R-:W5:Y:S01]  /*0f70*/  LDCU UR24, c[0x0][0x3e0] ;  /* 0x00007c00ff1877ac */ /* 0x000f620008000800 */
[----:B------:R-:W-:Y:S02]  /*0f80*/  CS2R R84, SRZ ;  /* 0x0000000000547805 */ /* 0x000fe4000001ff00 */
[----:B------:R-:W-:Y:S01]  /*0f90*/  CS2R R78, SRZ ;  /* 0x00000000004e7805 */ /* 0x000fe2000001ff00 */
[----:B------:R-:W-:Y:S01]  /*0fa0*/  IMAD.IADD R9, R9, 0x1, R10 ;  /* 0x0000000109097824 */ /* 0x000fe200078e020a */
[----:B------:R-:W-:Y:S01]  /*0fb0*/  CS2R R76, SRZ ;  /* 0x00000000004c7805 */ /* 0x000fe2000001ff00 */
[----:B------:R-:W-:Y:S01]  /*0fc0*/  IMAD.MOV.U32 R10, RZ, RZ, R12 ;  /* 0x000000ffff0a7224 */ /* 0x000fe200078e000c */
[----:B------:R-:W-:Y:S01]  /*0fd0*/  CS2R R82, SRZ ;  /* 0x0000000000527805 */ /* 0x000fe2000001ff00 */
[----:B------:R-:W-:Y:S01]  /*0fe0*/  IMAD R7, R249, UR25, R7 ;  /* 0x00000019f9077c24 */ /* 0x000fe2000f8e0207 */
[----:B------:R-:W-:Y:S01]  /*0ff0*/  CS2R R80, SRZ ;  /* 0x0000000000507805 */ /* 0x000fe2000001ff00 */
[----:B----4-:R-:W-:Y:S01]  /*1000*/  IMAD.WIDE.U32 R10, R251, UR20, R10 ;  /* 0x00000014fb0a7c25 */ /* 0x010fe2000f8e000a */
[----:B------:R-:W-:-:S02]  /*1010*/  CS2R R74, SRZ ;  /* 0x00000000004a7805 */ /* 0x000fc4000001ff00 */
[----:B------:R-:W-:Y:S02]  /*1020*/  CS2R R72, SRZ ;  /* 0x0000000000487805 */ /* 0x000fe4000001ff00 */
[----:B------:R-:W-:Y:S01]  /*1030*/  CS2R R70, SRZ ;  /* 0x0000000000467805 */ /* 0x000fe2000001ff00 */
[----:B--2---:R-:W-:Y:S01]  /*1040*/  IMAD R12, R16, UR16, RZ ;  /* 0x00000010100c7c24 */ /* 0x004fe2000f8e02ff */
[----:B------:R-:W-:Y:S01]  /*1050*/  CS2R R68, SRZ ;  /* 0x0000000000447805 */ /* 0x000fe2000001ff00 */
[----:B------:R-:W-:Y:S01]  /*1060*/  IMAD.WIDE.U32 R6, R2, UR16, R6 ;  /* 0x0000001002067c25 */ /* 0x000fe2000f8e0006 */
[----:B------:R-:W-:Y:S01]  /*1070*/  USHF.L.U32 UR16, UR18, 0x6, URZ ;  /* 0x0000000612107899 */ /* 0x000fe200080006ff */
[----:B------:R-:W-:Y:S02]  /*1080*/  CS2R R62, SRZ ;  /* 0x00000000003e7805 */ /* 0x000fe4000001ff00 */
[----:B------:R-:W-:Y:S01]  /*1090*/  CS2R R60, SRZ ;  /* 0x00000000003c7805 */ /* 0x000fe2000001ff00 */
[----:B------:R-:W-:Y:S01]  /*10a0*/  IMAD.WIDE.U32 R8, R251, UR10, R8 ;  /* 0x0000000afb087c25 */ /* 0x000fe2000f8e0008 */
[----:B------:R-:W-:Y:S01]  /*10b0*/  USHF.L.U64.HI UR10, UR18, 0x6, UR19 ;  /* 0x00000006120a7899 */ /* 0x000fe20008010213 */
[----:B------:R-:W-:-:S02]  /*10c0*/  CS2R R66, SRZ ;  /* 0x0000000000427805 */ /* 0x000fc4000001ff00 */
[----:B------:R-:W-:Y:S01]  /*10d0*/  CS2R R64, SRZ ;  /* 0x0000000000407805 */ /* 0x000fe2000001ff00 */
[----:B------:R-:W-:Y:S01]  /*10e0*/  IMAD R15, R251, UR21, R11 ;  /* 0x00000015fb0f7c24 */ /* 0x000fe2000f8e020b */
[----:B------:R-:W-:Y:S01]  /*10f0*/  CS2R R58, SRZ ;  /* 0x00000000003a7805 */ /* 0x000fe2000001ff00 */
[C---:B-1----:R-:W-:Y:S01]  /*1100*/  IMAD.WIDE.U32 R4, R249.reuse, UR12, R4 ;  /* 0x0000000cf9047c25 */ /* 0x042fe2000f8e0004 */
[----:B------:R-:W-:Y:S02]  /*1110*/  CS2R R56, SRZ ;  /* 0x0000000000387805 */ /* 0x000fe4000001ff00 */
[----:B------:R-:W-:Y:S02]  /*1120*/  CS2R R54, SRZ ;  /* 0x0000000000367805 */ /* 0x000fe4000001ff00 */
[----:B------:R-:W-:Y:S01]  /*1130*/  CS2R R52, SRZ ;  /* 0x0000000000347805 */ /* 0x000fe2000001ff00 */
[----:B---3--:R-:W-:Y:S01]  /*1140*/  IMAD R11, R16, UR6, RZ ;  /* 0x00000006100b7c24 */ /* 0x008fe2000f8e02ff */
[----:B------:R-:W-:Y:S01]  /*1150*/  CS2R R46, SRZ ;  /* 0x00000000002e7805 */ /* 0x000fe2000001ff00 */
[----:B------:R-:W-:Y:S01]  /*1160*/  IMAD R5, R249, UR13, R5 ;  /* 0x0000000df9057c24 */ /* 0x000fe2000f8e0205 */
[----:B------:R-:W1:Y:S01]  /*1170*/  LDCU.64 UR12, c[0x0][0x388] ;  /* 0x00007100ff0c77ac */ /* 0x000e620008000a00 */
[C---:B------:R-:W-:Y:S01]  /*1180*/  IMAD R16, R2.reuse, UR7, R11 ;  /* 0x0000000702107c24 */ /* 0x040fe2000f8e020b */
[----:B------:R-:W-:Y:S01]  /*1190*/  CS2R R44, SRZ ;  /* 0x00000000002c7805 */ /* 0x000fe2000001ff00 */
[----:B------:R-:W-:Y:S01]  /*11a0*/  IMAD.MOV.U32 R14, RZ, RZ, R10 ;  /* 0x000000ffff0e7224 */ /* 0x000fe200078e000a */
[----:B------:R-:W-:Y:S01]  /*11b0*/  CS2R R50, SRZ ;  /* 0x0000000000327805 */ /* 0x000fe2000001ff00 */
[----:B------:R-:W-:Y:S01]  /*11c0*/  IMAD.U32 R10, RZ, RZ, UR16 ;  /* 0x00000010ff0a7e24 */ /* 0x000fe2000f8e00ff */
[----:B------:R-:W-:Y:S01]  /*11d0*/  CS2R R48, SRZ ;  /* 0x0000000000307805 */ /* 0x000fe2000001ff00 */
[----:B------:R-:W-:Y:S01]  /*11e0*/  IMAD.U32 R11, RZ, RZ, UR10 ;  /* 0x0000000aff0b7e24 */ /* 0x000fe2000f8e00ff */
[----:B------:R-:W-:Y:S01]  /*11f0*/  CS2R R42, SRZ ;  /* 0x00000000002a7805 */ /* 0x000fe2000001ff00 */
[C---:B------:R-:W-:Y:S01]  /*1200*/  IMAD R17, R2.reuse, UR17, R12 ;  /* 0x0000001102117c24 */ /* 0x040fe2000f8e020c */
[----:B------:R-:W-:Y:S01]  /*1210*/  USHF.L.U64.HI UR17, UR14, 0x6, UR15 ;  /* 0x000000060e117899 */ /* 0x000fe2000801020f */
[----:B------:R-:W-:Y:S01]  /*1220*/  IMAD R13, R251, UR11, R9 ;  /* 0x0000000bfb0d7c24 */ /* 0x000fe2000f8e0209 */
[----:B------:R-:W-:Y:S01]  /*1230*/  USHF.L.U32 UR11, UR14, 0x6, URZ ;  /* 0x000000060e0b7899 */ /* 0x000fe200080006ff */
[----:B------:R-:W-:Y:S01]  /*1240*/  IMAD.WIDE.U32 R4, R2, UR6, R4 ;  /* 0x0000000602047c25 */ /* 0x000fe2000f8e0004 */
[----:B------:R-:W2:Y:S01]  /*1250*/  LDCU.64 UR6, c[0x0][0x390] ;  /* 0x00007200ff0677ac */ /* 0x000ea20008000a00 */
[----:B------:R-:W-:-:S02]  /*1260*/  CS2R R40, SRZ ;  /* 0x0000000000287805 */ /* 0x000fc4000001ff00 */
[----:B------:R-:W-:Y:S01]  /*1270*/  CS2R R38, SRZ ;  /* 0x0000000000267805 */ /* 0x000fe2000001ff00 */
[----:B------:R-:W-:Y:S01]  /*1280*/  IMAD.WIDE.U32 R10, R226, UR18, R10 ;  /* 0x00000012e20a7c25 */ /* 0x000fe2000f8e000a */
[----:B------:R-:W-:-:S03]  /*1290*/  CS2R R36, SRZ ;  /* 0x0000000000247805 */ /* 0x000fc6000001ff00 */
[----:B------:R-:W-:Y:S01]  /*12a0*/  IMAD.MOV.U32 R12, RZ, RZ, R8 ;  /* 0x000000ffff0c7224 */ /* 0x000fe200078e0008 */
[----:B------:R-:W-:Y:S01]  /*12b0*/  IADD3 R2, P1, PT, R6, R10, RZ ;  /* 0x0000000a06027210 */ /* 0x000fe20007f3e0ff */
[C---:B------:R-:W-:Y:S02]  /*12c0*/  IMAD R23, R226.reuse, UR19, RZ ;  /* 0x00000013e2177c24 */ /* 0x040fe4000f8e02ff */
[----:B------:R-:W-:Y:S02]  /*12d0*/  IMAD.IADD R7, R7, 0x1, R17 ;  /* 0x0000000107077824 */ /* 0x000fe400078e0211 */
[----:B------:R-:W-:Y:S01]  /*12e0*/  IMAD.U32 R8, RZ, RZ, UR11 ;  /* 0x0000000bff087e24 */ /* 0x000fe2000f8e00ff */
[----:B------:R-:W3:Y:S01]  /*12f0*/  LDCU.64 UR10, c[0x0][0x550] ;  /* 0x0000aa00ff0a77ac */ /* 0x000ee20008000a00 */
[----:B------:R-:W-:Y:S01]  /*1300*/  IMAD.U32 R9, RZ, RZ, UR17 ;  /* 0x00000011ff097e24 */ /* 0x000fe2000f8e00ff */
[----:B------:R-:W-:Y:S01]  /*1310*/  IADD3.X R10, PT, PT, R7, R23, R11, P1, !PT ;  /* 0x00000017070a7210 */ /* 0x000fe20000ffe40b */
[C---:B------:R-:W-:Y:S01]  /*1320*/  IMAD R22, R226.reuse, UR15, RZ ;  /* 0x0000000fe2167c24 */ /* 0x040fe2000f8e02ff */
[----:B------:R-:W-:Y:S01]  /*1330*/  SHF.R.S32.HI R11, RZ, 0x1f, R24 ;  /* 0x0000001fff0b7819 */ /* 0x000fe20000011418 */
[----:B------:R-:W-:Y:S01]  /*1340*/  IMAD.WIDE.U32 R8, R226, UR14, R8 ;  /* 0x0000000ee2087c25 */ /* 0x000fe2000f8e0008 */
[----:B------:R-:W4:Y:S03]  /*1350*/  LDCU.64 UR16, c[0x0][0x380] ;  /* 0x00007000ff1077ac */ /* 0x000f260008000a00 */
[----:B------:R-:W-:Y:S01]  /*1360*/  IMAD.IADD R5, R5, 0x1, R16 ;  /* 0x0000000105057824 */ /* 0x000fe200078e0210 */
[----:B------:R-:W-:Y:S01]  /*1370*/  IADD3 R8, P0, PT, R4, R8, RZ ;  /* 0x0000000804087210 */ /* 0x000fe20007f1e0ff */
[----:B------:R-:W-:Y:S01]  /*1380*/  IMAD.WIDE.U32 R24, R249, R24, RZ ;  /* 0x00000018f9187225 */ /* 0x000fe200078e00ff */
[----:B------:R-:W-:Y:S01]  /*1390*/  @P5 BAR.SYNC.DEFER_BLOCKING 0x0 ;  /* 0x0000000000005b1d */ /* 0x000fe20000010000 */
[----:B-1----:R-:W-:Y:S01]  /*13a0*/  LEA R16, P1, R2, UR12, 0x1 ;  /* 0x0000000c02107c11 */ /* 0x002fe2000f8208ff */
[----:B-----5:R-:W-:Y:S01]  /*13b0*/  USHF.R.S32.HI UR15, URZ, 0x1f, UR24 ;  /* 0x0000001fff0f7899 */ /* 0x020fe20008011418 */
[----:B------:R-:W-:Y:S01]  /*13c0*/  IMAD R11, R11, R249, RZ ;  /* 0x000000f90b0b7224 */ /* 0x000fe200078e02ff */
[----:B------:R-:W-:Y:S01]  /*13d0*/  IADD3.X R9, PT, PT, R5, R22, R9, P0, !PT ;  /* 0x0000001605097210 */ /* 0x000fe200007fe409 */
[----:B------:R-:W-:Y:S01]  /*13e0*/  IMAD.WIDE.U32 R12, R226, UR8, R12 ;  /* 0x00000008e20c7c25 */ /* 0x000fe2000f8e000c */
[----:B------:R-:W-:-:S02]  /*13f0*/  LEA.HI.X R17, R2, UR13, R10, 0x1, P1 ;  /* 0x0000000d02117c11 */ /* 0x000fc400088f0c0a */
[----:B--2---:R-:W-:Y:S01]  /*1400*/  LEA R18, P0, R8, UR6, 0x1 ;  /* 0x0000000608127c11 */ /* 0x004fe2000f8008ff */
[----:B------:R-:W-:Y:S01]  /*1410*/  IMAD.IADD R2, R25, 0x1, R11 ;  /* 0x0000000119027824 */ /* 0x000fe200078e020b */
[----:B---3--:R-:W-:Y:S01]  /*1420*/  LEA R206, P1, R12, UR10, 0x1 ;  /* 0x0000000a0cce7c11 */ /* 0x008fe2000f8208ff */
[----:B------:R-:W-:Y:S01]  /*1430*/  IMAD.WIDE.U32 R14, R226, UR22, R14 ;  /* 0x00000016e20e7c25 */ /* 0x000fe2000f8e000e */
[----:B------:R-:W-:Y:S02]  /*1440*/  LEA.HI.X R19, R8, UR7, R9, 0x1, P0 ;  /* 0x0000000708137c11 */ /* 0x000fe400080f0c09 */
[----:B------:R-:W-:Y:S01]  /*1450*/  ISETP.NE.U32.AND P0, PT, R20, RZ, PT ;  /* 0x000000ff1400720c */ /* 0x000fe20003f05070 */
[----:B------:R-:W-:Y:S01]  /*1460*/  IMAD R2, R2, UR24, RZ ;  /* 0x0000001802027c24 */ /* 0x000fe2000f8e02ff */
[----:B----4-:R-:W-:Y:S01]  /*1470*/  LEA R208, P2, R14, UR16, 0x1 ;  /* 0x000000100ed07c11 */ /* 0x010fe2000f8408ff */
[C---:B------:R-:W-:Y:S01]  /*1480*/  IMAD R8, R226.reuse, UR9, RZ ;  /* 0x00000009e2087c24 */ /* 0x040fe2000f8e02ff */
[----:B------:R-:W-:Y:S01]  /*1490*/  ISETP.NE.AND.EX P0, PT, R21, RZ, PT, P0 ;  /* 0x000000ff1500720c */ /* 0x000fe20003f05300 */
[----:B------:R-:W-:-:S02]  /*14a0*/  IMAD R9, R226, UR23, RZ ;  /* 0x00000017e2097c24 */ /* 0x000fc4000f8e02ff */
[C---:B------:R-:W-:Y:S02]  /*14b0*/  IMAD R20, R24.reuse, UR15, R2 ;  /* 0x0000000f18147c24 */ /* 0x040fe4000f8e0202 */
[----:B------:R-:W-:Y:S02]  /*14c0*/  IMAD.IADD R2, R13, 0x1, R8 ;  /* 0x000000010d027824 */ /* 0x000fe400078e0208 */
[----:B------:R-:W-:Y:S02]  /*14d0*/  IMAD.WIDE.U32 R10, R24, UR24, RZ ;  /* 0x00000018180a7c25 */ /* 0x000fe4000f8e00ff */
[----:B------:R-:W1:Y:S01]  /*14e0*/  LDC.64 R24, c[0x0][0x5f8] ;  /* 0x00017e00ff187b82 */ /* 0x000e620000000a00 */
[----:B------:R-:W-:Y:S01]  /*14f0*/  LEA.HI.X R207, R12, UR11, R2, 0x1, P1 ;  /* 0x0000000b0ccf7c11 */ /* 0x000fe200088f0c02 */
[----:B------:R-:W-:Y:S01]  /*1500*/  IMAD.IADD R9, R15, 0x1, R9 ;  /* 0x000000010f097824 */ /* 0x000fe200078e0209 */
[----:B------:R-:W-:Y:S01]  /*1510*/  SHF.R.S32.HI R12, RZ, 0x1f, R227 ;  /* 0x0000001fff0c7819 */ /* 0x000fe200000114e3 */
[----:B------:R-:W-:-:S02]  /*1520*/  IMAD R8, R251, R227, RZ ;  /* 0x000000e3fb087224 */ /* 0x000fc400078e02ff */
[----:B------:R-:W-:Y:S01]  /*1530*/  IMAD.IADD R2, R11, 0x1, R20 ;  /* 0x000000010b027824 */ /* 0x000fe200078e0214 */
[----:B------:R-:W-:Y:S01]  /*1540*/  LEA.HI.X R209, R14, UR17, R9, 0x1, P2 ;  /* 0x000000110ed17c11 */ /* 0x000fe200090f0c09 */
[----:B------:R-:W-:Y:S01]  /*1550*/  IMAD.WIDE R20, R227, UR24, RZ ;  /* 0x00000018e3147c25 */ /* 0x000fe2000f8e02ff */
[--C-:B------:R-:W-:Y:S01]  /*1560*/  SHF.R.S32.HI R9, RZ, 0x1f, R8.reuse ;  /* 0x0000001fff097819 */ /* 0x100fe20000011408 */
[----:B------:R-:W-:Y:S01]  /*1570*/  @!PT LDS RZ, [RZ] ;  /* 0x00000000fffff984 */ /* 0x000fe20000000800 */
[----:B------:R-:W-:Y:S01]  /*1580*/  @!PT LDS RZ, [RZ] ;  /* 0x00000000fffff984 */ /* 0x000fe20000000800 */
[----:B------:R-:W-:Y:S01]  /*1590*/  @!PT LDS RZ, [RZ] ;  /* 0x00000000fffff984 */ /* 0x000fe20000000800 */
[----:B------:R-:W-:Y:S01]  /*15a0*/  LDGSTS.E.BYPASS.LTC128B.128 [R216+0x6000], desc[UR28][R206.64] ;  /* 0x06000000ced87fae */ /* 0x000fe2000b981a1c */
[----:B------:R-:W-:Y:S01]  /*15b0*/  SEL R11, R31, RZ, P0 ;  /* 0x000000ff1f0b7207 */ /* 0x000fe20000000000 */
[-C--:B------:R-:W-:Y:S02]  /*15c0*/  IMAD R2, R2, R227.reuse, RZ ;  /* 0x000000e302027224 */ /* 0x080fe400078e02ff */
[----:B------:R-:W-:Y:S01]  /*15d0*/  IMAD.WIDE.U32 R14, R10, R227, R8 ;  /* 0x000000e30a0e7225 */ /* 0x000fe200078e0008 */
[----:B------:R-:W-:Y:S03]  /*15e0*/  LDGSTS.E.BYPASS.LTC128B.128 [R216+0x7000], desc[UR28][R206.64+0x40] ;  /* 0x07000040ced87fae */ /* 0x000fe6000b981a1c */
[----:B------:R-:W-:Y:S01]  /*15f0*/  IMAD R10, R12, R10, R2 ;  /* 0x0000000a0c0a7224 */ /* 0x000fe200078e0202 */
[----:B------:R-:W-:Y:S01]  /*1600*/  IADD3 R2, P2, PT, R28, R11, RZ ;  /* 0x0000000b1c027210 */ /* 0x000fe20007f5e0ff */
[C---:B------:R-:W-:Y:S01]  /*1610*/  IMAD.WIDE.U32 R12, R226.reuse, UR18, R6 ;  /* 0x00000012e20c7c25 */ /* 0x040fe2000f8e0006 */
[----:B------:R-:W-:Y:S03]  /*1620*/  LDGSTS.E.BYPASS.LTC128B.128 [R216+0x8000], desc[UR28][R206.64+0x80] ;  /* 0x08000080ced87fae */ /* 0x000fe6000b981a1c */
[----:B------:R-:W-:Y:S01]  /*1630*/  IMAD.WIDE.U32 R8, R226, UR14, R4 ;  /* 0x0000000ee2087c25 */ /* 0x000fe2000f8e0004 */
[----:B------:R-:W-:-:S03]  /*1640*/  LEA R6, P1, R12, UR12, 0x1 ;  /* 0x0000000c0c067c11 */ /* 0x000fc6000f8208ff */
[----:B------:R-:W-:Y:S01]  /*1650*/  IMAD.IADD R5, R13, 0x1, R23 ;  /* 0x000000010d057824 */ /* 0x000fe200078e0217 */
[----:B------:R-:W-:Y:S01]  /*1660*/  LEA R4, P0, R8, UR6, 0x1 ;  /* 0x0000000608047c11 */ /* 0x000fe2000f8008ff */
[----:B------:R-:W-:Y:S02]  /*1670*/  IMAD.IADD R11, R15, 0x1, R10 ;  /* 0x000000010f0b7824 */ /* 0x000fe400078e020a */
[----:B------:R-:W-:Y:S01]  /*1680*/  IMAD.IADD R10, R9, 0x1, R22 ;  /* 0x00000001090a7824 */ /* 0x000fe200078e0216 */
[----:B------:R-:W-:Y:S01]  /*1690*/  LEA.HI.X R7, R12, UR13, R5, 0x1, P1 ;  /* 0x0000000d0c077c11 */ /* 0x000fe200088f0c05 */
[----:B------:R-:W-:Y:S02]  /*16a0*/  IMAD.IADD R212, R216, 0x1, R172 ;  /* 0x00000001d8d47824 */ /* 0x000fe400078e02ac */
[----:B------:R-:W-:Y:S01]  /*16b0*/  IMAD.X R9, RZ, RZ, R27, P2 ;  /* 0x000000ffff097224 */ /* 0x000fe200010e061b */
[----:B------:R-:W-:Y:S01]  /*16c0*/  LEA.HI.X R5, R8, UR7, R10, 0x1, P0 ;  /* 0x0000000708057c11 */ /* 0x000fe200080f0c0a */
[----:B------:R-:W-:Y:S01]  /*16d0*/  IMAD R13, R21, R2, RZ ;  /* 0x00000002150d7224 */ /* 0x000fe200078e02ff */
[----:B------:R-:W-:Y:S01]  /*16e0*/  LDGSTS.E.BYPASS.LTC128B.128 [R212], desc[UR28][R208.64] ;  /* 0x00000000d0d47fae */ /* 0x000fe2000b981a1c */
[----:B------:R-:W-:Y:S01]  /*16f0*/  IMAD.MOV.U32 R10, RZ, RZ, R14 ;  /* 0x000000ffff0a7224 */ /* 0x000fe200078e000e */
[----:B------:R-:W2:Y:S01]  /*1700*/  LDCU.64 UR6, c[0x0][0x570] ;  /* 0x0000ae00ff0677ac */ /* 0x000ea20008000a00 */
[----:B------:R-:W-:Y:S01]  /*1710*/  IMAD R13, R20, R9, R13 ;  /* 0x00000009140d7224 */ /* 0x000fe200078e020d */
[----:B------:R-:W-:Y:S01]  /*1720*/  LDGSTS.E.BYPASS.LTC128B.128 [R212+0x1000], desc[UR28][R208.64+0x40] ;  /* 0x01000040d0d47fae */ /* 0x000fe2000b981a1c */
[----:B------:R-:W-:Y:S01]  /*1730*/  IMAD R227, R227, UR24, RZ ;  /* 0x00000018e3e37c24 */ /* 0x000fe2000f8e02ff */
[----:B------:R-:W3:Y:S01]  /*1740*/  LDC.64 R14, c[0x0][0x5e8] ;  /* 0x00017a00ff0e7b82 */ /* 0x000ee20000000a00 */
[----:B-1----:R-:W-:Y:S01]  /*1750*/  IMAD.WIDE.U32 R8, R32, R24, RZ ;  /* 0x0000001820087225 */ /* 0x002fe200078e00ff */
[----:B------:R-:W-:Y:S03]  /*1760*/  LDGSTS.E.BYPASS.LTC128B.128 [R212+0x2000], desc[UR28][R208.64+0x80] ;  /* 0x02000080d0d47fae */ /* 0x000fe6000b981a1c */
[----:B------:R-:W-:Y:S01]  /*1770*/  IMAD.WIDE.U32 R10, R20, R2, R10 ;  /* 0x00000002140a7225 */ /* 0x000fe200078e000a */
[----:B------:R-:W-:Y:S01]  /*1780*/  LDGSTS.E.BYPASS.LTC128B.128 [R216+0x9000], desc[UR28][R6.64] ;  /* 0x0900000006d87fae */ /* 0x000fe2000b981a1c */
[----:B------:R-:W-:-:S02]  /*1790*/  SEL R2, R8, RZ, P5 ;  /* 0x000000ff08027207 */ /* 0x000fc40002800000 */
[----:B------:R-:W-:Y:S01]  /*17a0*/  IMAD R12, R33, R227, R224 ;  /* 0x000000e3210c7224 */ /* 0x000fe200078e02e0 */
[----:B------:R-:W-:Y:S01]  /*17b0*/  LDGSTS.E.BYPASS.LTC128B.128 [R216+0xb000], desc[UR28][R6.64+0x40] ;  /* 0x0b00004006d87fae */ /* 0x000fe2000b981a1c */
[----:B------:R-:W-:-:S03]  /*17c0*/  IMAD.IADD R8, R11, 0x1, R13 ;  /* 0x000000010b087824 */ /* 0x000fc600078e020d */
[----:B------:R1:W-:Y:S01]  /*17d0*/  LDGSTS.E.BYPASS.LTC128B.128 [R216+0xd000], desc[UR28][R6.64+0x80] ;  /* 0x0d00008006d87fae */ /* 0x0003e2000b981a1c */
[----:B------:R-:W-:Y:S02]  /*17e0*/  IADD3 R10, P1, P0, R12, R10, R2 ;  /* 0x0000000a0c0a7210 */ /* 0x000fe4000783e002 */
[----:B------:R-:W-:Y:S01]  /*17f0*/  SHF.R.S32.HI R2, RZ, 0x1f, R12 ;  /* 0x0000001fff027819 */ /* 0x000fe2000001140c */
[----:B------:R-:W-:Y:S04]  /*1800*/  LDGSTS.E.BYPASS.LTC128B.128 [R216+0xa000], desc[UR28][R16.64] ;  /* 0x0a00000010d87fae */ /* 0x000fe8000b981a1c */
[----:B------:R-:W-:Y:S04]  /*1810*/  LDGSTS.E.BYPASS.LTC128B.128 [R216+0xc000], desc[UR28][R16.64+0x40] ;  /* 0x0c00004010d87fae */ /* 0x000fe8000b981a1c */
[----:B------:R-:W-:Y:S04]  /*1820*/  LDGSTS.E.BYPASS.LTC128B.128 [R216+0xe000], desc[UR28][R16.64+0x80] ;  /* 0x0e00008010d87fae */ /* 0x000fe8000b981a1c */
[----:B------:R-:W-:Y:S04]  /*1830*/  LDGSTS.E.BYPASS.LTC128B.128 [R216+0xf000], desc[UR28][R4.64] ;  /* 0x0f00000004d87fae */ /* 0x000fe8000b981a1c */
[----:B------:R-:W-:Y:S04]  /*1840*/  LDGSTS.E.BYPASS.LTC128B.128 [R216+0x11000], desc[UR28][R4.64+0x40] ;  /* 0x1100004004d87fae */ /* 0x000fe8000b981a1c */
[----:B------:R4:W-:Y:S01]  /*1850*/  LDGSTS.E.BYPASS.LTC128B.128 [R216+0x13000], desc[UR28][R4.64+0x80] ;  /* 0x1300008004d87fae */ /* 0x0009e2000b981a1c */
[----:B-1----:R-:W-:-:S03]  /*1860*/  IMAD R7, R32, R25, R9 ;  /* 0x0000001920077224 */ /* 0x002fc600078e0209 */
[----:B------:R1:W-:Y:S01]  /*1870*/  LDGSTS.E.BYPASS.LTC128B.128 [R216+0x10000], desc[UR28][R18.64] ;  /* 0x1000000012d87fae */ /* 0x0003e2000b981a1c */
[----:B------:R-:W-:Y:S01]  /*1880*/  IMAD.SHL.U32 R6, R227, 0x40, RZ ;  /* 0x00000040e3067824 */ /* 0x000fe200078e00ff */
[----:B------:R-:W-:Y:S02]  /*1890*/  SEL R7, R7, RZ, P5 ;  /* 0x000000ff07077207 */ /* 0x000fe40002800000 */
[----:B------:R1:W-:Y:S02]  /*18a0*/  LDGSTS.E.BYPASS.LTC128B.128 [R216+0x12000], desc[UR28][R18.64+0x40] ;  /* 0x1200004012d87fae */ /* 0x0003e4000b981a1c */
[----:B------:R-:W-:Y:S02]  /*18b0*/  IADD3.X R7, PT, PT, R2, R8, R7, P1, P0 ;  /* 0x0000000802077210 */ /* 0x000fe40000fe0407 */
[----:B------:R1:W-:Y:S01]  /*18c0*/  LDGSTS.E.BYPASS.LTC128B.128 [R216+0x14000], desc[UR28][R18.64+0x80] ;  /* 0x1400008012d87fae */ /* 0x0003e2000b981a1c */
[----:B------:R-:W-:-:S03]  /*18d0*/  IADD3 R2, P0, PT, R6, R10, RZ ;  /* 0x0000000a06027210 */ /* 0x000fc60007f1e0ff */
[----:B------:R-:W0:Y:S01]  /*18e0*/  LDGDEPBAR ;  /* 0x00000000000079af */ /* 0x000e220000000000 */
[----:B------:R-:W-:Y:S02]  /*18f0*/  LEA.HI.X.SX32 R6, R6, R7, 0x1, P0 ;  /* 0x0000000706067211 */ /* 0x000fe400000f0eff */
[----:B--2---:R-:W-:-:S04]  /*1900*/  LEA R202, P0, R2, UR6, 0x2 ;  /* 0x0000000602ca7c11 */ /* 0x004fc8000f8010ff */
[----:B------:R-:W-:Y:S01]  /*1910*/  LEA.HI.X R203, R2, UR7, R6, 0x2, P0 ;  /* 0x0000000702cb7c11 */ /* 0x000fe200080f1406 */
[----:B------:R-:W-:Y:S02]  /*1920*/  IMAD.SHL.U32 R2, R33, 0x10, RZ ;  /* 0x0000001021027824 */ /* 0x000fe400078e00ff */
[C---:B----4-:R-:W-:Y:S02]  /*1930*/  IMAD R5, R210.reuse, 0x40, R30 ;  /* 0x00000040d2057824 */ /* 0x050fe400078e021e */
[----:B------:R-:W-:Y:S01]  /*1940*/  IMAD R4, R210, 0x40, R29 ;  /* 0x00000040d2047824 */ /* 0x000fe200078e021d */
[----:B------:R-:W-:Y:S01]  /*1950*/  LOP3.LUT R2, R2, 0x10, RZ, 0xc0, !PT ;  /* 0x0000001002027812 */ /* 0x000fe200078ec0ff */
[----:B------:R-:W-:-:S03]  /*1960*/  IMAD.WIDE R214, R5, 0x4, R214 ;  /* 0x0000000405d67825 */ /* 0x000fc600078e02d6 */
[----:B------:R-:W-:Y:S01]  /*1970*/  LOP3.LUT R2, R2, 0x7, R226, 0xf8, !PT ;  /* 0x0000000702027812 */ /* 0x000fe200078ef8e2 */
[----:B---3--:R-:W-:Y:S01]  /*1980*/  IMAD.WIDE R8, R4, 0x4, R14 ;  /* 0x0000000404087825 */ /* 0x008fe200078e020e */
[----:B------:R-:W-:Y:S06]  /*1990*/  @!P3 BRA `(.L_x_1353) ;  /* 0x0000003c0064b947 */ /* 0x000fec0003800000 */
[----:B------:R-:W2:Y:S01]  /*19a0*/  LDC.64 R228, c[0x0][0x528] ;  /* 0x00014a00ffe47b82 */ /* 0x000ea20000000a00 */
[----:B------:R-:W3:Y:S01]  /*19b0*/  S2R R252, SR_TID.X ;  /* 0x0000000000fc7919 */ /* 0x000ee20000002100 */
[----:B------:R-:W-:Y:S01]  /*19c0*/  IMAD.WIDE.U32 R4, R2, 0x4, R214 ;  /* 0x0000000402047825 */ /* 0x000fe200078e00d6 */
[----:B------:R-:W4:Y:S01]  /*19d0*/  LDCU UR7, c[0x0][0x3b0] ;  /* 0x00007600ff0777ac */ /* 0x000f220008000800 */
[----:B------:R-:W1:Y:S04]  /*19e0*/  LDCU UR6, c[0x0][0x590] ;  /* 0x0000b200ff0677ac */ /* 0x000e680008000800 */
[----:B------:R-:W1:Y:S01]  /*19f0*/  LDC R217, c[0x0][0x44c] ;  /* 0x00011300ffd97b82 */ /* 0x000e620000000800 */
[----:B------:R-:W-:Y:S01]  /*1a00*/  IMAD.MOV.U32 R223, RZ, RZ, R8 ;  /* 0x000000ffffdf7224 */ /* 0x000fe200078e0008 */
[----:B------:R-:W5:Y:S01]  /*1a10*/  LDG.E R221, desc[UR28][R4.64] ;  /* 0x0000001c04dd7981 */ /* 0x000f62000c1e1900 */
[----:B------:R-:W-:Y:S01]  /*1a20*/  MOV R222, R9 ;  /* 0x0000000900de7202 */ /* 0x000fe20000000f00 */
[----:B------:R-:W1:Y:S01]  /*1a30*/  LDCU UR4, c[0x0][0x3e0] ;  /* 0x00007c00ff0477ac */ /* 0x000e620008000800 */
[----:B------:R-:W-:Y:S01]  /*1a40*/  SHF.L.U32 R227, R227, 0x3, RZ ;  /* 0x00000003e3e37819 */ /* 0x000fe200000006ff */
[----:B------:R-:W1:Y:S01]  /*1a50*/  LDCU UR9, c[0x0][0x45c] ;  /* 0x00008b80ff0977ac */ /* 0x000e620008000800 */
[----:B------:R-:W1:Y:S01]  /*1a60*/  LDCU.U8 UR8, c[0x0][0x4f8] ;  /* 0x00009f00ff0877ac */ /* 0x000e620008000000 */
[----:B--2---:R-:W2:Y:S01]  /*1a70*/  LDG.E.64 R6, desc[UR28][R228.64+0x8] ;  /* 0x0000081ce4067981 */ /* 0x004ea2000c1e1b00 */
[----:B------:R-:W-:-:S03]  /*1a80*/  IMAD R2, R249, UR24, R251 ;  /* 0x00000018f9027c24 */ /* 0x000fc6000f8e02fb */
[----:B------:R-:W5:Y:S04]  /*1a90*/  LDG.E R220, desc[UR28][R4.64+0x20] ;  /* 0x0000201c04dc7981 */ /* 0x000f68000c1e1900 */
[----:B------:R-:W5:Y:S04]  /*1aa0*/  LDG.E R219, desc[UR28][R4.64+0x80] ;  /* 0x0000801c04db7981 */ /* 0x000f68000c1e1900 */
[----:B------:R4:W5:Y:S04]  /*1ab0*/  LDG.E R218, desc[UR28][R4.64+0xa0] ;  /* 0x0000a01c04da7981 */ /* 0x000968000c1e1900 */
[----:B------:R-:W3:Y:S01]  /*1ac0*/  LDG.E.64 R228, desc[UR28][R228.64] ;  /* 0x0000001ce4e47981 */ /* 0x000ee2000c1e1b00 */
[----:B------:R-:W-:-:S05]  /*1ad0*/  IMAD.SHL.U32 R2, R2, 0x20, RZ ;  /* 0x0000002002027824 */ /* 0x000fca00078e00ff */
[----:B------:R-:W-:Y:S01]  /*1ae0*/  SHF.R.S32.HI R230, RZ, 0x1f, R2 ;  /* 0x0000001fffe67819 */ /* 0x000fe20000011402 */
[----:B------:R-:W-:Y:S01]  /*1af0*/  IMAD.IADD R175, R176, 0x1, R172 ;  /* 0x00000001b0af7824 */ /* 0x000fe200078e02ac */
[C---:B----4-:R-:W-:Y:S01]  /*1b00*/  LOP3.LUT R4, R33.reuse, 0x1, RZ, 0xc0, !PT ;  /* 0x0000000121047812 */ /* 0x050fe200078ec0ff */
[----:B------:R-:W-:Y:S01]  /*1b10*/  IMAD.MOV.U32 R233, RZ, RZ, 0x10 ;  /* 0x00000010ffe97424 */ /* 0x000fe200078e00ff */
[----:B------:R-:W-:Y:S01]  /*1b20*/  IADD3 R172, PT, PT, R0, R172, RZ ;  /* 0x000000ac00ac7210 */ /* 0x000fe20007ffe0ff */
[----:B------:R-:W-:Y:S01]  /*1b30*/  IMAD.MOV.U32 R127, RZ, RZ, RZ ;  /* 0x000000ffff7f7224 */ /* 0x000fe200078e00ff */
[----:B------:R-:W-:Y:S01]  /*1b40*/  SHF.L.U32 R248, R33, 0x4, RZ ;  /* 0x0000000421f87819 */ /* 0x000fe200000006ff */
[----:B------:R-:W-:Y:S01]  /*1b50*/  IMAD R26, R26, 0x4, R4 ;  /* 0x000000041a1a7824 */ /* 0x000fe200078e0204 */
[----:B------:R-:W-:Y:S02]  /*1b60*/  USHF.L.U32 UR7, UR7, 0x6, URZ ;  /* 0x0000000607077899 */ /* 0x000fe400080006ff */
[----:B-1----:R-:W-:Y:S01]  /*1b70*/  USHF.L.U32 UR6, UR6, 0x6, URZ ;  /* 0x0000000606067899 */ /* 0x002fe200080006ff */
[----:B--2---:R-:W-:-:S04]  /*1b80*/  IADD3 R224, P1, P0, R2, R6, R224 ;  /* 0x0000000602e07210 */ /* 0x004fc8000783e0e0 */
[----:B------:R-:W-:Y:S02]  /*1b90*/  IADD3.X R230, PT, PT, R230, R7, RZ, P1, P0 ;  /* 0x00000007e6e67210 */ /* 0x000fe40000fe04ff */
[----:B---3--:R-:W-:-:S04]  /*1ba0*/  LOP3.LUT P0, RZ, R252, 0x4, RZ, 0xc0, !PT ;  /* 0x00000004fcff7812 */ /* 0x008fc8000780c0ff */
[----:B------:R-:W-:Y:S01]  /*1bb0*/  SEL R233, R233, 0xfffffff0, !P0 ;  /* 0xfffffff0e9e97807 */ /* 0x000fe20004000000 */
[----:B------:R-:W-:Y:S01]  /*1bc0*/  VIADD R213, R26, 0xfffffffc ;  /* 0xfffffffc1ad57836 */ /* 0x000fe20000000000 */
[----:B------:R-:W-:Y:S01]  /*1bd0*/  SHF.R.U32.HI R250, RZ, 0x6, R252 ;  /* 0x00000006fffa7819 */ /* 0x000fe200000116fc */
[C---:B------:R-:W-:Y:S01]  /*1be0*/  VIADD R247, R228.reuse, 0x9e3779b9 ;  /* 0x9e3779b9e4f77836 */ /* 0x040fe20000000000 */
[C---:B------:R-:W-:Y:S01]  /*1bf0*/  IADD3 R246, PT, PT, R229.reuse, -0x4498517b, RZ ;  /* 0xbb67ae85e5f67810 */ /* 0x040fe20007ffe0ff */
[C---:B------:R-:W-:Y:S01]  /*1c00*/  VIADD R245, R228.reuse, 0x3c6ef372 ;  /* 0x3c6ef372e4f57836 */ /* 0x040fe20000000000 */
[C---:B------:R-:W-:Y:S01]  /*1c10*/  IADD3 R244, PT, PT, R229.reuse, 0x76cf5d0a, RZ ;  /* 0x76cf5d0ae5f47810 */ /* 0x040fe20007ffe0ff */
[C---:B------:R-:W-:Y:S01]  /*1c20*/  VIADD R243, R228.reuse, 0xdaa66d2b ;  /* 0xdaa66d2be4f37836 */ /* 0x040fe20000000000 */
[C---:B------:R-:W-:Y:S01]  /*1c30*/  IADD3 R242, PT, PT, R229.reuse, 0x32370b8f, RZ ;  /* 0x32370b8fe5f27810 */ /* 0x040fe20007ffe0ff */
[C---:B------:R-:W-:Y:S01]  /*1c40*/  VIADD R241, R228.reuse, 0x78dde6e4 ;  /* 0x78dde6e4e4f17836 */ /* 0x040fe20000000000 */
[C---:B------:R-:W-:Y:S01]  /*1c50*/  IADD3 R240, PT, PT, R229.reuse, -0x126145ec, RZ ;  /* 0xed9eba14e5f07810 */ /* 0x040fe20007ffe0ff */
[C---:B------:R-:W-:Y:S01]  /*1c60*/  VIADD R239, R228.reuse, 0x1715609d ;  /* 0x1715609de4ef7836 */ /* 0x040fe20000000000 */
[C---:B------:R-:W-:Y:S01]  /*1c70*/  IADD3 R238, PT, PT, R229.reuse, -0x56f99767, RZ ;  /* 0xa9066899e5ee7810 */ /* 0x040fe20007ffe0ff */
[----:B------:R-:W-:Y:S01]  /*1c80*/  VIADD R237, R228, 0xb54cda56 ;  /* 0xb54cda56e4ed7836 */ /* 0x000fe20000000000 */
[----:B------:R-:W-:Y:S01]  /*1c90*/  IADD3 R236, PT, PT, R229, 0x646e171e, RZ ;  /* 0x646e171ee5ec7810 */ /* 0x000fe20007ffe0ff */
[----:B------:R-:W-:Y:S01]  /*1ca0*/  IMAD.WIDE.U32 R224, R224, -0x2daee0ad, RZ ;  /* 0xd2511f53e0e07825 */ /* 0x000fe200078e00ff */
[----:B------:R-:W-:-:S07]  /*1cb0*/  IADD3 R201, PT, PT, R205, R233, RZ ;  /* 0x000000e9cdc97210 */ /* 0x000fce0007ffe0ff */
.L_x_1356:
[----:B------:R-:W0:Y:S01]  /*1cc0*/  LDGDEPBAR ;  /* 0x00000000000079af */ /* 0x000e220000000000 */
[----:B------:R-:W-:Y:S01]  /*1cd0*/  IMAD.IADD R2, R182, 0x1, R175 ;  /* 0x00000001b6027824 */ /* 0x000fe200078e02af */
[----:B-----5:R-:W-:Y:S02]  /*1ce0*/  FSETP.NEU.FTZ.AND P0, PT, R221, -INF , PT ;  /* 0xff800000dd00780b */ /* 0x020fe40003f1d000 */
[----:B------:R-:W-:Y:S02]  /*1cf0*/  SHF.R.U32.HI R226, RZ, 0x2, R252 ;  /* 0x00000002ffe27819 */ /* 0x000fe400000116fc */
[----:B------:R-:W-:Y:S01]  /*1d00*/  FSETP.NEU.FTZ.AND P1, PT, R218, -INF , PT ;  /* 0xff800000da00780b */ /* 0x000fe20003f3d000 */
[----:B------:R-:W-:Y:S04]  /*1d10*/  DEPBAR.LE SB0, 0x0 ;  /* 0x000080000000791a */ /* 0x000fe80000000000 */
[----:B------:R-:W-:Y:S06]  /*1d20*/  BAR.SYNC.DEFER_BLOCKING 0x0 ;  /* 0x0000000000007b1d */ /* 0x000fec0000010000 */
[----:B------:R-:W-:Y:S08]  /*1d30*/  LDSM.16.M88.4 R32, [R175] ;  /* 0x00000000af20783b */ /* 0x000ff00000000200 */
[----:B------:R-:W1:Y:S08]  /*1d40*/  LDSM.16.M88.4 R16, [R173] ;  /* 0x00000000ad10783b */ /* 0x000e700000000200 */
[----:B------:R-:W2:Y:S08]  /*1d50*/  LDSM.16.M88.4 R28, [R175+0x800] ;  /* 0x00080000af1c783b */ /* 0x000eb00000000200 */
[----:B------:R-:W3:Y:S08]  /*1d60*/  LDSM.16.M88.4 R132, [R173+0x400] ;  /* 0x00040000ad84783b */ /* 0x000ef00000000200 */
[----:B------:R-:W-:Y:S08]  /*1d70*/  LDSM.16.M88.4 R136, [R2] ;  /* 0x000000000288783b */ /* 0x000ff00000000200 */
[----:B------:R-:W4:Y:S01]  /*1d80*/  LDSM.16.M88.4 R140, [R174] ;  /* 0x00000000ae8c783b */ /* 0x000f220000000200 */
        /* <DEDUP_REMOVED lines=47> */
[----:B------:R2:W1:Y:S07]  /*2080*/  LDSM.16.M88.4 R136, [R2+0x2800] ;  /* 0x002800000288783b */ /* 0x00046e0000000200 */
[----:B------:R-:W-:Y:S04]  /*2090*/  HMMA.16816.F32 R32, R140, R146, R32 ;  /* 0x000000928c20723c */ /* 0x000fe80000001820 */
[----:B------:R-:W-:Y:S04]  /*20a0*/  IMAD.WIDE.U32 R140, R213, -0x326172a9, RZ ;  /* 0xcd9e8d57d58c7825 */ /* 0x000fe800078e00ff */
[-C--:B----4-:R-:W-:Y:S05]  /*20b0*/  HMMA.16816.F32 R4, R148, R168.reuse, R4 ;  /* 0x000000a89404723c */ /* 0x090fea0000001804 */
[----:B------:R-:W-:Y:S03]  /*20c0*/  LOP3.LUT R144, R230, R228, R141, 0x96, !PT ;  /* 0x000000e4e6907212 */ /* 0x000fe600078e968d */
[C---:B---3--:R-:W-:Y:S04]  /*20d0*/  HMMA.16816.F32 R8, R132.reuse, R168, R8 ;  /* 0x000000a88408723c */ /* 0x048fe80000001808 */
[----:B--2---:R-:W-:Y:S02]  /*20e0*/  IMAD R2, R232, 0x4, R250 ;  /* 0x00000004e8027824 */ /* 0x004fe400078e02fa */
[----:B------:R-:W-:Y:S02]  /*20f0*/  IMAD.WIDE.U32 R144, R144, -0x2daee0ad, RZ ;  /* 0xd2511f5390907825 */ /* 0x000fe400078e00ff */
[-C--:B------:R-:W-:Y:S03]  /*2100*/  HMMA.16816.F32 R12, R132, R170.reuse, R12 ;  /* 0x000000aa840c723c */ /* 0x080fe6000000180c */
[----:B------:R-:W-:Y:S05]  /*2110*/  LOP3.LUT R146, R246, R224, R145, 0x96, !PT ;  /* 0x000000e0f6927212 */ /* 0x000fea00078e9691 */
[C---:B------:R-:W-:Y:S04]  /*2120*/  HMMA.16816.F32 R16, R148.reuse, R170, R16 ;  /* 0x000000aa9410723c */ /* 0x040fe80000001810 */
[----:B------:R-:W-:Y:S04]  /*2130*/  IMAD.WIDE.U32 R146, R146, -0x326172a9, RZ ;  /* 0xcd9e8d5792927825 */ /* 0x000fe800078e00ff */
[-C--:B-1----:R-:W-:Y:S08]  /*2140*/  HMMA.16816.F32 R20, R148, R152.reuse, R20 ;  /* 0x000000989414723c */ /* 0x082ff00000001814 */
[C---:B------:R-:W-:Y:S08]  /*2150*/  HMMA.16816.F32 R24, R132.reuse, R152, R24 ;  /* 0x000000988418723c */ /* 0x040ff00000001818 */
[-C--:B------:R-:W-:Y:S03]  /*2160*/  HMMA.16816.F32 R28, R132, R154.reuse, R28 ;  /* 0x0000009a841c723c */ /* 0x080fe6000000181c */
[----:B------:R-:W-:Y:S01]  /*2170*/  FMUL.FTZ R134, R221, 1.4426950216293334961 ;  /* 0x3fb8aa3bdd867820 */ /* 0x000fe20000410000 */
[----:B------:R-:W-:Y:S01]  /*2180*/  FMUL.FTZ R133, R220, 1.4426950216293334961 ;  /* 0x3fb8aa3bdc857820 */ /* 0x000fe20000410000 */
[----:B------:R-:W-:Y:S03]  /*2190*/  LOP3.LUT R132, R229, R2, R225, 0x96, !PT ;  /* 0x00000002e5847212 */ /* 0x000fe600078e96e1 */
[----:B------:R-:W-:Y:S04]  /*21a0*/  HMMA.16816.F32 R32, R148, R154, R32 ;  /* 0x0000009a9420723c */ /* 0x000fe80000001820 */
[----:B------:R-:W-:Y:S01]  /*21b0*/  IMAD.IADD R155, R204, 0x1, R233 ;  /* 0x00000001cc9b7824 */ /* 0x000fe200078e02e9 */
[----:B------:R-:W-:Y:S02]  /*21c0*/  FSEL R134, R134, RZ, P0 ;  /* 0x000000ff86867208 */ /* 0x000fe40000000000 */
[----:B------:R-:W-:Y:S01]  /*21d0*/  FSETP.NEU.FTZ.AND P0, PT, R220, -INF , PT ;  /* 0xff800000dc00780b */ /* 0x000fe20003f1d000 */
[-C--:B------:R-:W-:Y:S05]  /*21e0*/  HMMA.16816.F32 R4, R156, R160.reuse, R4 ;  /* 0x000000a09c04723c */ /* 0x080fea0000001804 */
[----:B------:R-:W-:Y:S02]  /*21f0*/  FSEL R133, R133, RZ, P0 ;  /* 0x000000ff85857208 */ /* 0x000fe40000000000 */
[----:B------:R-:W-:Y:S01]  /*2200*/  FSETP.NEU.FTZ.AND P0, PT, R219, -INF , PT ;  /* 0xff800000db00780b */ /* 0x000fe20003f1d000 */
[C---:B------:R-:W-:Y:S08]  /*2210*/  HMMA.16816.F32 R8, R136.reuse, R160, R8 ;  /* 0x000000a08808723c */ /* 0x040ff00000001808 */
[-C--:B------:R-:W-:Y:S03]  /*2220*/  HMMA.16816.F32 R12, R136, R162.reuse, R12 ;  /* 0x000000a2880c723c */ /* 0x080fe6000000180c */
[--C-:B------:R-:W-:Y:S01]  /*2230*/  FFMA.FTZ R4, R4, UR9, -R134.reuse ;  /* 0x0000000904047c23 */ /* 0x100fe20008010886 */
[--C-:B------:R-:W-:Y:S01]  /*2240*/  FFMA.FTZ R2, R5, UR9, -R134.reuse ;  /* 0x0000000905027c23 */ /* 0x100fe20008010886 */
[--C-:B------:R-:W-:Y:S01]  /*2250*/  FFMA.FTZ R6, R6, UR9, -R133.reuse ;  /* 0x0000000906067c23 */ /* 0x100fe20008010885 */
[----:B------:R-:W-:Y:S01]  /*2260*/  FFMA.FTZ R7, R7, UR9, -R133 ;  /* 0x0000000907077c23 */ /* 0x000fe20008010885 */
[----:B------:R1:W2:Y:S01]  /*2270*/  MUFU.EX2 R190, R4 ;  /* 0x0000000400be7308 */ /* 0x0002a20000000800 */
[C---:B------:R-:W-:Y:S09]  /*2280*/  HMMA.16816.F32 R16, R156.reuse, R162, R16 ;  /* 0x000000a29c10723c */ /* 0x040ff20000001810 */
[----:B------:R3:W-:Y:S10]  /*2290*/  MUFU.EX2 R193, R2 ;  /* 0x0000000200c17308 */ /* 0x0007f40000000800 */
[----:B------:R4:W-:Y:S01]  /*22a0*/  MUFU.EX2 R196, R6 ;  /* 0x0000000600c47308 */ /* 0x0009e20000000800 */
[----:B-1----:R-:W-:Y:S04]  /*22b0*/  IMAD.WIDE.U32 R4, R132, -0x326172a9, RZ ;  /* 0xcd9e8d5784047825 */ /* 0x002fe800078e00ff */
[--C-:B------:R-:W-:Y:S01]  /*22c0*/  FFMA.FTZ R16, R16, UR9, -R134.reuse ;  /* 0x0000000910107c23 */ /* 0x100fe20008010886 */
[----:B------:R-:W-:Y:S01]  /*22d0*/  VIADD R132, R213, 0x2 ;  /* 0x00000002d5847836 */ /* 0x000fe20000000000 */
[----:B------:R-:W-:Y:S01]  /*22e0*/  LOP3.LUT R135, R247, R140, R5, 0x96, !PT ;  /* 0x0000008cf7877212 */ /* 0x000fe200078e9605 */
[----:B------:R-:W-:Y:S02]  /*22f0*/  FFMA.FTZ R17, R17, UR9, -R134 ;  /* 0x0000000911117c23 */ /* 0x000fe40008010886 */
[----:B------:R1:W2:Y:S01]  /*2300*/  MUFU.EX2 R195, R7 ;  /* 0x0000000700c37308 */ /* 0x0002a20000000800 */
[----:B------:R-:W-:Y:S04]  /*2310*/  IMAD.WIDE.U32 R140, R132, -0x326172a9, RZ ;  /* 0xcd9e8d57848c7825 */ /* 0x000fe800078e00ff */
[----:B------:R-:W-:Y:S01]  /*2320*/  FMUL.FTZ R132, R219, 1.4426950216293334961 ;  /* 0x3fb8aa3bdb847820 */ /* 0x000fe20000410000 */
[----:B---3--:R-:W-:Y:S01]  /*2330*/  LOP3.LUT R2, R226, 0x7, RZ, 0xc0, !PT ;  /* 0x00000007e2027812 */ /* 0x008fe200078ec0ff */
[----:B------:R-:W-:Y:S01]  /*2340*/  FFMA.FTZ R18, R18, UR9, -R133 ;  /* 0x0000000912127c23 */ /* 0x000fe20008010885 */
[----:B------:R-:W-:Y:S01]  /*2350*/  LOP3.LUT R142, R230, R228, R141, 0x96, !PT ;  /* 0x000000e4e68e7212 */ /* 0x000fe200078e968d */
[----:B------:R-:W-:Y:S01]  /*2360*/  FFMA.FTZ R19, R19, UR9, -R133 ;  /* 0x0000000913137c23 */ /* 0x000fe20008010885 */
[----:B------:R-:W-:Y:S01]  /*2370*/  FSEL R132, R132, RZ, P0 ;  /* 0x000000ff84847208 */ /* 0x000fe20000000000 */
[----:B----4-:R-:W-:Y:S01]  /*2380*/  IMAD.MOV.U32 R6, RZ, RZ, R223 ;  /* 0x000000ffff067224 */ /* 0x010fe200078e00df */
[----:B------:R-:W-:Y:S01]  /*2390*/  LOP3.LUT R211, R2, 0x10, R248, 0xf8, !PT ;  /* 0x0000001002d37812 */ /* 0x000fe200078ef8f8 */
[----:B------:R-:W-:Y:S04]  /*23a0*/  IMAD.WIDE.U32 R142, R142, -0x2daee0ad, RZ ;  /* 0xd2511f538e8e7825 */ /* 0x000fe800078e00ff */
[----:B------:R-:W-:Y:S01]  /*23b0*/  FMUL.FTZ R2, R218, 1.4426950216293334961 ;  /* 0x3fb8aa3bda027820 */ /* 0x000fe20000410000 */
[----:B------:R-:W-:Y:S01]  /*23c0*/  MUFU.EX2 R183, R16 ;  /* 0x0000001000b77308 */ /* 0x000fe20000000800 */
[--C-:B------:R-:W-:Y:S01]  /*23d0*/  FFMA.FTZ R8, R8, UR9, -R132.reuse ;  /* 0x0000000908087c23 */ /* 0x100fe20008010884 */
[----:B------:R-:W-:Y:S01]  /*23e0*/  FFMA.FTZ R9, R9, UR9, -R132 ;  /* 0x0000000909097c23 */ /* 0x000fe20008010884 */
[----:B------:R-:W-:Y:S01]  /*23f0*/  LEA R160, P0, R211, R6, 0x2 ;  /* 0x00000006d3a07211 */ /* 0x000fe200078010ff */
[----:B-1----:R-:W-:Y:S01]  /*2400*/  IMAD.MOV.U32 R7, RZ, RZ, R222 ;  /* 0x000000ffff077224 */ /* 0x002fe200078e00de */
[----:B------:R-:W-:Y:S01]  /*2410*/  LOP3.LUT R6, R246, R224, R143, 0x96, !PT ;  /* 0x000000e0f6067212 */ /* 0x000fe200078e968f */
[--C-:B------:R-:W-:Y:S01]  /*2420*/  FFMA.FTZ R12, R12, UR9, -R132.reuse ;  /* 0x000000090c0c7c23 */ /* 0x100fe20008010884 */
[----:B------:R-:W-:Y:S03]  /*2430*/  LOP3.LUT R5, R247, R140, R5, 0x96, !PT ;  /* 0x0000008cf7057212 */ /* 0x000fe600078e9605 */
[----:B------:R-:W-:Y:S01]  /*2440*/  MUFU.EX2 R199, R8 ;  /* 0x0000000800c77308 */ /* 0x000fe20000000800 */
[----:B------:R-:W-:Y:S01]  /*2450*/  LEA.HI.X R161, R211, R7, RZ, 0x2, P0 ;  /* 0x00000007d3a17211 */ /* 0x000fe200000f14ff */
[----:B------:R-:W-:Y:S01]  /*2460*/  IMAD.WIDE.U32 R140, R135, -0x2daee0ad, RZ ;  /* 0xd2511f53878c7825 */ /* 0x000fe200078e00ff */
[----:B------:R-:W-:Y:S02]  /*2470*/  FSEL R2, R2, RZ, P1 ;  /* 0x000000ff02027208 */ /* 0x000fe40000800000 */
[----:B------:R-:W-:Y:S01]  /*2480*/  LOP3.LUT R148, R245, R4, R147, 0x96, !PT ;  /* 0x00000004f5947212 */ /* 0x000fe200078e9693 */
[----:B------:R-:W-:Y:S04]  /*2490*/  IMAD.WIDE.U32 R6, R6, -0x326172a9, RZ ;  /* 0xcd9e8d5706067825 */ /* 0x000fe800078e00ff */
[----:B------:R-:W-:Y:S01]  /*24a0*/  FFMA.FTZ R13, R13, UR9, -R132 ;  /* 0x000000090d0d7c23 */ /* 0x000fe20008010884 */
[----:B------:R1:W-:Y:S01]  /*24b0*/  MUFU.EX2 R197, R9 ;  /* 0x0000000900c57308 */ /* 0x0003e20000000800 */
[--C-:B------:R-:W-:Y:S01]  /*24c0*/  FFMA.FTZ R135, R10, UR9, -R2.reuse ;  /* 0x000000090a877c23 */ /* 0x100fe20008010802 */
[----:B------:R-:W-:Y:S04]  /*24d0*/  IMAD.WIDE.U32 R148, R148, -0x2daee0ad, RZ ;  /* 0xd2511f5394947825 */ /* 0x000fe800078e00ff */
[--C-:B------:R-:W-:Y:S01]  /*24e0*/  FFMA.FTZ R14, R14, UR9, -R2.reuse ;  /* 0x000000090e0e7c23 */ /* 0x100fe20008010802 */
[----:B------:R-:W3:Y:S01]  /*24f0*/  LDG.E R154, desc[UR28][R160.64] ;  /* 0x0000001ca09a7981 */ /* 0x000ee2000c1e1900 */
[--C-:B------:R-:W-:Y:S01]  /*2500*/  FFMA.FTZ R15, R15, UR9, -R2.reuse ;  /* 0x000000090f0f7c23 */ /* 0x100fe20008010802 */
[----:B------:R-:W-:Y:S01]  /*2510*/  LOP3.LUT R150, R242, R140, R149, 0x96, !PT ;  /* 0x0000008cf2967212 */ /* 0x000fe200078e9695 */
[----:B------:R-:W4:Y:S01]  /*2520*/  MUFU.EX2 R192, R12 ;  /* 0x0000000c00c07308 */ /* 0x000f220000000800 */
[----:B------:R-:W3:Y:S03]  /*2530*/  LDG.E R153, desc[UR28][R160.64+0x20] ;  /* 0x0000201ca0997981 */ /* 0x000ee6000c1e1900 */
[----:B------:R-:W-:Y:S01]  /*2540*/  IMAD.WIDE.U32 R150, R150, -0x326172a9, RZ ;  /* 0xcd9e8d5796967825 */ /* 0x000fe200078e00ff */
[----:B------:R2:W5:Y:S05]  /*2550*/  LDG.E R152, desc[UR28][R160.64+0x80] ;  /* 0x0000801ca0987981 */ /* 0x00056a000c1e1900 */
[----:B------:R-:W-:Y:S01]  /*2560*/  MUFU.EX2 R189, R13 ;  /* 0x0000000d00bd7308 */ /* 0x000fe20000000800 */
[----:B-1----:R-:W-:Y:S01]  /*2570*/  IMAD.WIDE.U32 R8, R5, -0x2daee0ad, RZ ;  /* 0xd2511f5305087825 */ /* 0x002fe200078e00ff */
[C---:B------:R-:W-:Y:S02]  /*2580*/  LOP3.LUT R5, R244.reuse, R144, R141, 0x96, !PT ;  /* 0x00000090f4057212 */ /* 0x040fe400078e968d */
[----:B------:R-:W-:Y:S01]  /*2590*/  LOP3.LUT R141, R245, R4, R7, 0x96, !PT ;  /* 0x00000004f58d7212 */ /* 0x000fe200078e9607 */
[----:B------:R-:W-:Y:S01]  /*25a0*/  FFMA.FTZ R7, R11, UR9, -R2 ;  /* 0x000000090b077c23 */ /* 0x000fe20008010802 */
[----:B------:R-:W-:Y:S01]  /*25b0*/  LOP3.LUT R10, R244, R142, R9, 0x96, !PT ;  /* 0x0000008ef40a7212 */ /* 0x000fe200078e9609 */
[----:B------:R-:W-:Y:S03]  /*25c0*/  IMAD.WIDE.U32 R4, R5, -0x326172a9, RZ ;  /* 0xcd9e8d5705047825 */ /* 0x000fe600078e00ff */
[----:B------:R-:W1:Y:S01]  /*25d0*/  MUFU.EX2 R200, R135 ;  /* 0x0000008700c87308 */ /* 0x000e620000000800 */
[----:B------:R-:W-:Y:S01]  /*25e0*/  IMAD.WIDE.U32 R10, R10, -0x326172a9, RZ ;  /* 0xcd9e8d570a0a7825 */ /* 0x000fe200078e00ff */
[----:B------:R-:W-:Y:S02]  /*25f0*/  LOP3.LUT R9, R243, R146, R5, 0x96, !PT ;  /* 0x00000092f3097212 */ /* 0x000fe400078e9605 */
[----:B------:R-:W-:Y:S01]  /*2600*/  LOP3.LUT R149, R241, R4, R151, 0x96, !PT ;  /* 0x00000004f1957212 */ /* 0x000fe200078e9697 */
[----:B------:R-:W-:Y:S05]  /*2610*/  IMAD.WIDE.U32 R140, R141, -0x2daee0ad, RZ ;  /* 0xd2511f538d8c7825 */ /* 0x000fea00078e00ff */
[----:B------:R4:W-:Y:S01]  /*2620*/  MUFU.EX2 R198, R7 ;  /* 0x0000000700c67308 */ /* 0x0009e20000000800 */
[----:B------:R-:W-:Y:S02]  /*2630*/  LOP3.LUT R146, R243, R6, R11, 0x96, !PT ;  /* 0x00000006f3927212 */ /* 0x000fe400078e960b */
[----:B------:R-:W-:Y:S01]  /*2640*/  LOP3.LUT R144, R242, R8, R141, 0x96, !PT ;  /* 0x00000008f2907212 */ /* 0x000fe200078e968d */
[----:B------:R-:W-:Y:S06]  /*2650*/  IMAD.WIDE.U32 R8, R9, -0x2daee0ad, RZ ;  /* 0xd2511f5309087825 */ /* 0x000fec00078e00ff */
[----:B------:R2:W-:Y:S01]  /*2660*/  MUFU.EX2 R194, R14 ;  /* 0x0000000e00c27308 */ /* 0x0005e20000000800 */
[----:B------:R-:W-:Y:S01]  /*2670*/  IMAD.WIDE.U32 R146, R146, -0x2daee0ad, RZ ;  /* 0xd2511f5392927825 */ /* 0x000fe200078e00ff */
[----:B------:R-:W-:Y:S03]  /*2680*/  LOP3.LUT R9, R240, R148, R9, 0x96, !PT ;  /* 0x00000094f0097212 */ /* 0x000fe600078e9609 */
[----:B------:R-:W-:Y:S01]  /*2690*/  IMAD.WIDE.U32 R144, R144, -0x326172a9, RZ ;  /* 0xcd9e8d5790907825 */ /* 0x000fe200078e00ff */
[----:B------:R-:W-:Y:S04]  /*26a0*/  LOP3.LUT R142, R240, R140, R147, 0x96, !PT ;  /* 0x0000008cf08e7212 */ /* 0x000fe800078e9693 */
[----:B------:R1:W-:Y:S01]  /*26b0*/  MUFU.EX2 R170, R17 ;  /* 0x0000001100aa7308 */ /* 0x0003e20000000800 */
[----:B----4-:R-:W4:Y:S01]  /*26c0*/  LDSM.16.M88.4 R4, [R174+0x4400] ;  /* 0x00440000ae04783b */ /* 0x010f220000000200 */
[----:B------:R-:W-:Y:S01]  /*26d0*/  IMAD.WIDE.U32 R148, R149, -0x2daee0ad, RZ ;  /* 0xd2511f5395947825 */ /* 0x000fe200078e00ff */
[----:B------:R-:W-:Y:S03]  /*26e0*/  LOP3.LUT R140, R241, R10, R145, 0x96, !PT ;  /* 0x0000000af18c7212 */ /* 0x000fe600078e9691 */
[----:B------:R-:W-:Y:S01]  /*26f0*/  IMAD.WIDE.U32 R142, R142, -0x326172a9, RZ ;  /* 0xcd9e8d578e8e7825 */ /* 0x000fe200078e00ff */
[----:B------:R-:W-:Y:S03]  /*2700*/  LOP3.LUT R10, R238, R8, R149, 0x96, !PT ;  /* 0x00000008ee0a7212 */ /* 0x000fe600078e9695 */
[----:B------:R1:W1:Y:S01]  /*2710*/  MUFU.EX2 R191, R15 ;  /* 0x0000000f00bf7308 */ /* 0x0002620000000800 */
[----:B------:R-:W-:Y:S01]  /*2720*/  IMAD.WIDE.U32 R8, R9, -0x326172a9, RZ ;  /* 0xcd9e8d5709087825 */ /* 0x000fe200078e00ff */
[C---:B------:R-:W-:Y:S03]  /*2730*/  LOP3.LUT R12, R239.reuse, R144, R143, 0x96, !PT ;  /* 0x00000090ef0c7212 */ /* 0x040fe600078e968f */
[----:B------:R-:W-:Y:S01]  /*2740*/  IMAD.WIDE.U32 R10, R10, -0x326172a9, RZ ;  /* 0xcd9e8d570a0a7825 */ /* 0x000fe200078e00ff */
[----:B------:R-:W-:Y:S04]  /*2750*/  LOP3.LUT R9, R239, R150, R9, 0x96, !PT ;  /* 0x00000096ef097212 */ /* 0x000fe800078e9609 */
[----:B------:R-:W1:Y:S01]  /*2760*/  MUFU.EX2 R187, R18 ;  /* 0x0000001200bb7308 */ /* 0x000e620000000800 */
[----:B------:R-:W-:Y:S01]  /*2770*/  IMAD.WIDE.U32 R140, R140, -0x2daee0ad, RZ ;  /* 0xd2511f538c8c7825 */ /* 0x000fe200078e00ff */
[----:B------:R-:W-:Y:S02]  /*2780*/  LOP3.LUT R11, R237, R8, R11, 0x96, !PT ;  /* 0x00000008ed0b7212 */ /* 0x000fe400078e960b */
[----:B------:R-:W-:Y:S01]  /*2790*/  PRMT R135, R10, 0x7770, RZ ;  /* 0x000077700a877816 */ /* 0x000fe200000000ff */
[----:B------:R-:W-:Y:S01]  /*27a0*/  IMAD.WIDE.U32 R12, R12, -0x2daee0ad, RZ ;  /* 0xd2511f530c0c7825 */ /* 0x000fe200078e00ff */
[----:B------:R-:W-:Y:S04]  /*27b0*/  LOP3.LUT R146, R238, R146, R141, 0x96, !PT ;  /* 0x00000092ee927212 */ /* 0x000fe800078e968d */
[----:B------:R-:W-:Y:S01]  /*27c0*/  MUFU.EX2 R186, R19 ;  /* 0x0000001300ba7308 */ /* 0x000fe20000000800 */
[C---:B------:R-:W-:Y:S01]  /*27d0*/  PRMT R143, R10.reuse, 0x7771, RZ ;  /* 0x000077710a8f7816 */ /* 0x040fe200000000ff */
[----:B------:R-:W-:Y:S01]  /*27e0*/  IMAD.WIDE.U32 R8, R9, -0x2daee0ad, RZ ;  /* 0xd2511f5309087825 */ /* 0x000fe200078e00ff */
[C---:B------:R-:W-:Y:S02]  /*27f0*/  PRMT R144, R10.reuse, 0x7772, RZ ;  /* 0x000077720a907816 */ /* 0x040fe400000000ff */
[----:B------:R-:W-:Y:S02]  /*2800*/  PRMT R141, R10, 0x7773, RZ ;  /* 0x000077730a8d7816 */ /* 0x000fe400000000ff */
[----:B------:R-:W-:Y:S02]  /*2810*/  LOP3.LUT R10, R236, R140, R13, 0x96, !PT ;  /* 0x0000008cec0a7212 */ /* 0x000fe400078e960d */
[C---:B------:R-:W-:Y:S02]  /*2820*/  PRMT R140, R8.reuse, 0x7770, RZ ;  /* 0x00007770088c7816 */ /* 0x040fe400000000ff */
[C---:B------:R-:W-:Y:S02]  /*2830*/  PRMT R151, R8.reuse, 0x7771, RZ ;  /* 0x0000777108977816 */ /* 0x040fe400000000ff */
[C---:B------:R-:W-:Y:S02]  /*2840*/  PRMT R150, R8.reuse, 0x7772, RZ ;  /* 0x0000777208967816 */ /* 0x040fe400000000ff */
[----:B------:R-:W-:Y:S01]  /*2850*/  PRMT R149, R8, 0x7773, RZ ;  /* 0x0000777308957816 */ /* 0x000fe200000000ff */
[-C--:B----4-:R-:W-:Y:S03]  /*2860*/  HMMA.16816.F32 R20, R156, R4.reuse, R20 ;  /* 0x000000049c14723c */ /* 0x090fe60000001814 */
[----:B--2---:R-:W-:Y:S01]  /*2870*/  LOP3.LUT R14, R236, R148, R9, 0x96, !PT ;  /* 0x00000094ec0e7212 */ /* 0x004fe200078e9609 */
[----:B------:R-:W-:Y:S01]  /*2880*/  IMAD.WIDE.U32 R8, R146, -0x326172a9, RZ ;  /* 0xcd9e8d5792087825 */ /* 0x000fe200078e00ff */
[C---:B------:R-:W-:Y:S02]  /*2890*/  PRMT R148, R12.reuse, 0x7770, RZ ;  /* 0x000077700c947816 */ /* 0x040fe400000000ff */
[C---:B------:R-:W-:Y:S01]  /*28a0*/  PRMT R146, R12.reuse, 0x7771, RZ ;  /* 0x000077710c927816 */ /* 0x040fe200000000ff */
[C---:B------:R-:W-:Y:S04]  /*28b0*/  HMMA.16816.F32 R24, R136.reuse, R4, R24 ;  /* 0x000000048818723c */ /* 0x040fe80000001818 */
[C---:B------:R-:W-:Y:S02]  /*28c0*/  PRMT R147, R12.reuse, 0x7772, RZ ;  /* 0x000077720c937816 */ /* 0x040fe400000000ff */
[----:B------:R-:W-:Y:S02]  /*28d0*/  PRMT R145, R12, 0x7773, RZ ;  /* 0x000077730c917816 */ /* 0x000fe400000000ff */
[-C--:B------:R-:W-:Y:S03]  /*28e0*/  HMMA.16816.F32 R28, R136, R6.reuse, R28 ;  /* 0x00000006881c723c */ /* 0x080fe6000000181c */
[----:B------:R-:W-:Y:S01]  /*28f0*/  LOP3.LUT R12, R11, 0xff, RZ, 0xc0, !PT ;  /* 0x000000ff0b0c7812 */ /* 0x000fe200078ec0ff */
[--C-:B------:R-:W-:Y:S01]  /*2900*/  FFMA.FTZ R20, R20, UR9, -R134.reuse ;  /* 0x0000000914147c23 */ /* 0x100fe20008010886 */
[C---:B------:R-:W-:Y:S01]  /*2910*/  PRMT R16, R8.reuse, 0x7771, RZ ;  /* 0x0000777108107816 */ /* 0x040fe200000000ff */
[----:B------:R-:W-:Y:S01]  /*2920*/  FFMA.FTZ R21, R21, UR9, -R134 ;  /* 0x0000000915157c23 */ /* 0x000fe20008010886 */
[C---:B-1----:R-:W-:Y:S01]  /*2930*/  PRMT R17, R8.reuse, 0x7773, RZ ;  /* 0x0000777308117816 */ /* 0x042fe200000000ff */
[----:B------:R-:W-:Y:S01]  /*2940*/  HMMA.16816.F32 R32, R156, R6, R32 ;  /* 0x000000069c20723c */ /* 0x000fe20000001820 */
[----:B------:R-:W1:Y:S03]  /*2950*/  MUFU.EX2 R164, R20 ;  /* 0x0000001400a47308 */ /* 0x000e660000000800 */
[----:B------:R-:W-:Y:S01]  /*2960*/  PRMT R13, R8, 0x7770, RZ ;  /* 0x00007770080d7816 */ /* 0x000fe200000000ff */
[--C-:B------:R-:W-:Y:S01]  /*2970*/  FFMA.FTZ R22, R22, UR9, -R133.reuse ;  /* 0x0000000916167c23 */ /* 0x100fe20008010885 */
[----:B------:R-:W-:Y:S01]  /*2980*/  PRMT R15, R8, 0x7772, RZ ;  /* 0x00007772080f7816 */ /* 0x000fe200000000ff */
[----:B------:R-:W-:Y:S01]  /*2990*/  FFMA.FTZ R23, R23, UR9, -R133 ;  /* 0x0000000917177c23 */ /* 0x000fe20008010885 */
[C---:B------:R-:W-:Y:S03]  /*29a0*/  LOP3.LUT R8, R11.reuse, 0xffff, RZ, 0xc0, !PT ;  /* 0x0000ffff0b087812 */ /* 0x040fe600078ec0ff */
[----:B------:R-:W-:Y:S01]  /*29b0*/  MUFU.EX2 R162, R21 ;  /* 0x0000001500a27308 */ /* 0x000fe20000000800 */
[----:B------:R-:W-:Y:S01]  /*29c0*/  ISETP.LE.U32.AND P0, PT, R12, UR8, PT ;  /* 0x000000080c007c0c */ /* 0x000fe2000bf03070 */
[--C-:B------:R-:W-:Y:S01]  /*29d0*/  FFMA.FTZ R30, R30, UR9, -R2.reuse ;  /* 0x000000091e1e7c23 */ /* 0x100fe20008010802 */
[--C-:B------:R-:W-:Y:S01]  /*29e0*/  SHF.R.U32.HI R12, RZ, 0x18, R11.reuse ;  /* 0x00000018ff0c7819 */ /* 0x100fe2000001160b */
[--C-:B------:R-:W-:Y:S01]  /*29f0*/  FFMA.FTZ R26, R26, UR9, -R2.reuse ;  /* 0x000000091a1a7c23 */ /* 0x100fe20008010802 */
[----:B------:R-:W-:Y:S01]  /*2a00*/  PRMT R11, R11, 0x7632, R11 ;  /* 0x000076320b0b7816 */ /* 0x000fe2000000000b */
[----:B------:R-:W-:Y:S01]  /*2a10*/  FFMA.FTZ R27, R27, UR9, -R2 ;  /* 0x000000091b1b7c23 */ /* 0x000fe20008010802 */
[----:B------:R-:W-:Y:S03]  /*2a20*/  SHF.R.U32.HI R8, RZ, 0x8, R8 ;  /* 0x00000008ff087819 */ /* 0x000fe60000011608 */
[----:B------:R-:W-:Y:S01]  /*2a30*/  MUFU.EX2 R169, R22 ;  /* 0x0000001600a97308 */ /* 0x000fe20000000800 */
[----:B------:R-:W-:Y:S01]  /*2a40*/  LOP3.LUT R9, R237, R142, R9, 0x96, !PT ;  /* 0x0000008eed097212 */ /* 0x000fe200078e9609 */
[--C-:B------:R-:W-:Y:S01]  /*2a50*/  FFMA.FTZ R32, R32, UR9, -R134.reuse ;  /* 0x0000000920207c23 */ /* 0x100fe20008010886 */
[----:B------:R-:W-:Y:S01]  /*2a60*/  ISETP.LE.U32.AND P5, PT, R12, UR8, PT ;  /* 0x000000080c007c0c */ /* 0x000fe2000bfa3070 */
[----:B------:R-:W-:Y:S01]  /*2a70*/  FFMA.FTZ R134, R33, UR9, -R134 ;  /* 0x0000000921867c23 */ /* 0x000fe20008010886 */
[----:B------:R-:W-:Y:S01]  /*2a80*/  LOP3.LUT R12, R11, 0xff, RZ, 0xc0, !PT ;  /* 0x000000ff0b0c7812 */ /* 0x000fe200078ec0ff */
[----:B------:R-:W-:Y:S01]  /*2a90*/  @!P0 FADD.FTZ R190, -R190, -RZ ;  /* 0x800000ffbebe8221 */ /* 0x000fe20000010100 */
[----:B------:R-:W-:Y:S03]  /*2aa0*/  LOP3.LUT R11, R8, 0xffff, RZ, 0xc0, !PT ;  /* 0x0000ffff080b7812 */ /* 0x000fe600078ec0ff */
[----:B------:R-:W2:Y:S01]  /*2ab0*/  MUFU.EX2 R168, R23 ;  /* 0x0000001700a87308 */ /* 0x000ea20000000800 */
[----:B------:R-:W-:Y:S01]  /*2ac0*/  LOP3.LUT R8, R9, 0xffff, RZ, 0xc0, !PT ;  /* 0x0000ffff09087812 */ /* 0x000fe200078ec0ff */
[----:B------:R-:W-:Y:S01]  /*2ad0*/  FFMA.FTZ R2, R31, UR9, -R2 ;  /* 0x000000091f027c23 */ /* 0x000fe20008010802 */
[----:B------:R-:W-:Y:S01]  /*2ae0*/  ISETP.LE.U32.AND P4, PT, R11, UR8, PT ;  /* 0x000000080b007c0c */ /* 0x000fe2000bf83070 */
[----:B------:R-:W-:Y:S01]  /*2af0*/  FFMA.FTZ R24, R24, UR9, -R132 ;  /* 0x0000000918187c23 */ /* 0x000fe20008010884 */
[----:B------:R-:W-:Y:S01]  /*2b00*/  SHF.R.U32.HI R11, RZ, 0x8, R8 ;  /* 0x00000008ff0b7819 */ /* 0x000fe20000011608 */
[--C-:B------:R-:W-:Y:S01]  /*2b10*/  FFMA.FTZ R25, R25, UR9, -R132.reuse ;  /* 0x0000000919197c23 */ /* 0x100fe20008010884 */
[----:B------:R-:W-:Y:S01]  /*2b20*/  ISETP.LE.U32.AND P1, PT, R12, UR8, PT ;  /* 0x000000080c007c0c */ /* 0x000fe2000bf23070 */
[----:B------:R-:W-:Y:S01]  /*2b30*/  @!P5 FADD.FTZ R195, -R195, -RZ ;  /* 0x800000ffc3c3d221 */ /* 0x000fe20000010100 */
[----:B------:R-:W-:Y:S01]  /*2b40*/  LOP3.LUT R4, R11, 0xffff, RZ, 0xc0, !PT ;  /* 0x0000ffff0b047812 */ /* 0x000fe200078ec0ff */
[----:B------:R-:W-:Y:S01]  /*2b50*/  MUFU.EX2 R157, R32 ;  /* 0x00000020009d7308 */ /* 0x000fe20000000800 */
[----:B------:R-:W-:Y:S01]  /*2b60*/  ISETP.LE.U32.AND P5, PT, R13, UR8, PT ;  /* 0x000000080d007c0c */ /* 0x000fe2000bfa3070 */
[--C-:B------:R-:W-:Y:S01]  /*2b70*/  FFMA.FTZ R34, R34, UR9, -R133.reuse ;  /* 0x0000000922227c23 */ /* 0x100fe20008010885 */
[----:B------:R-:W-:Y:S01]  /*2b80*/  ISETP.LE.U32.AND P3, PT, R4, UR8, PT ;  /* 0x0000000804007c0c */ /* 0x000fe2000bf63070 */
[----:B------:R-:W-:Y:S01]  /*2b90*/  FFMA.FTZ R133, R35, UR9, -R133 ;  /* 0x0000000923857c23 */ /* 0x000fe20008010885 */
[----:B------:R-:W-:Y:S01]  /*2ba0*/  PRMT R5, R9, 0x7632, R5 ;  /* 0x0000763209057816 */ /* 0x000fe20000000005 */
[----:B------:R-:W-:Y:S01]  /*2bb0*/  @!P4 FADD.FTZ R193, -R193, -RZ ;  /* 0x800000ffc1c1c221 */ /* 0x000fe20000010100 */
[----:B------:R-:W-:Y:S03]  /*2bc0*/  LOP3.LUT R8, R9, 0xff, RZ, 0xc0, !PT ;  /* 0x000000ff09087812 */ /* 0x000fe600078ec0ff */
[----:B------:R-:W-:Y:S01]  /*2bd0*/  MUFU.EX2 R156, R134 ;  /* 0x00000086009c7308 */ /* 0x000fe20000000800 */
[----:B------:R-:W-:Y:S01]  /*2be0*/  LOP3.LUT R4, R5, 0xff, RZ, 0xc0, !PT ;  /* 0x000000ff05047812 */ /* 0x000fe200078ec0ff */
[----:B------:R-:W-:Y:S01]  /*2bf0*/  @!P1 FADD.FTZ R196, -R196, -RZ ;  /* 0x800000ffc4c49221 */ /* 0x000fe20000010100 */
[----:B------:R-:W-:Y:S01]  /*2c00*/  SHF.R.U32.HI R9, RZ, 0x18, R9 ;  /* 0x00000018ff097819 */ /* 0x000fe20000011609 */
[--C-:B------:R-:W-:Y:S01]  /*2c10*/  FFMA.FTZ R28, R28, UR9, -R132.reuse ;  /* 0x000000091c1c7c23 */ /* 0x100fe20008010884 */
[----:B------:R-:W-:Y:S01]  /*2c20*/  ISETP.LE.U32.AND P0, PT, R4, UR8, PT ;  /* 0x0000000804007c0c */ /* 0x000fe2000bf03070 */
[----:B------:R-:W-:Y:S01]  /*2c30*/  @!P5 FADD.FTZ R192, -R192, -RZ ;  /* 0x800000ffc0c0d221 */ /* 0x000fe20000010100 */
[----:B------:R-:W-:Y:S01]  /*2c40*/  ISETP.GT.U32.AND P5, PT, R17, UR8, PT ;  /* 0x0000000811007c0c */ /* 0x000fe2000bfa4070 */
[----:B------:R-:W-:Y:S01]  /*2c50*/  @!P3 FADD.FTZ R197, -R197, -RZ ;  /* 0x800000ffc5c5b221 */ /* 0x000fe20000010100 */
[----:B------:R-:W-:Y:S01]  /*2c60*/  ISETP.GT.U32.AND P3, PT, R15, UR8, PT ;  /* 0x000000080f007c0c */ /* 0x000fe2000bf64070 */
[----:B------:R-:W-:Y:S01]  /*2c70*/  MUFU.EX2 R163, R2 ;  /* 0x0000000200a37308 */ /* 0x000fe20000000800 */
[----:B------:R-:W-:Y:S01]  /*2c80*/  ISETP.GT.U32.AND P1, PT, R143, UR8, PT ;  /* 0x000000088f007c0c */ /* 0x000fe2000bf24070 */
[----:B------:R-:W-:Y:S01]  /*2c90*/  FFMA.FTZ R132, R29, UR9, -R132 ;  /* 0x000000091d847c23 */ /* 0x000fe20008010884 */
[----:B------:R-:W-:Y:S02]  /*2ca0*/  ISETP.LE.U32.AND P4, PT, R9, UR8, PT ;  /* 0x0000000809007c0c */ /* 0x000fe4000bf83070 */
[C---:B------:R-:W-:Y:S02]  /*2cb0*/  LOP3.LUT R4, R14.reuse, 0xff, RZ, 0xc0, !PT ;  /* 0x000000ff0e047812 */ /* 0x040fe400078ec0ff */
[----:B------:R-:W-:Y:S01]  /*2cc0*/  LOP3.LUT R5, R14, 0xffff, RZ, 0xc0, !PT ;  /* 0x0000ffff0e057812 */ /* 0x000fe200078ec0ff */
[----:B------:R-:W-:Y:S01]  /*2cd0*/  @!P0 FADD.FTZ R200, -R200, -RZ ;  /* 0x800000ffc8c88221 */ /* 0x000fe20000010100 */
[----:B------:R-:W-:Y:S01]  /*2ce0*/  ISETP.GT.U32.AND P0, PT, R144, UR8, PT ;  /* 0x0000000890007c0c */ /* 0x000fe2000bf04070 */
[----:B------:R-:W-:Y:S01]  /*2cf0*/  @P5 FADD.FTZ R191, -R191, -RZ ;  /* 0x800000ffbfbf5221 */ /* 0x000fe20000010100 */
[----:B------:R-:W-:Y:S01]  /*2d00*/  SHF.R.U32.HI R5, RZ, 0x8, R5 ;  /* 0x00000008ff057819 */ /* 0x000fe20000011605 */
[----:B------:R-:W-:Y:S01]  /*2d10*/  @P3 FADD.FTZ R194, -R194, -RZ ;  /* 0x800000ffc2c23221 */ /* 0x000fe20000010100 */
[----:B------:R-:W-:Y:S01]  /*2d20*/  ISETP.LE.U32.AND P3, PT, R4, UR8, PT ;  /* 0x0000000804007c0c */ /* 0x000fe2000bf63070 */
[----:B------:R-:W-:Y:S01]  /*2d30*/  @P1 FADD.FTZ R170, -R170, -RZ ;  /* 0x800000ffaaaa1221 */ /* 0x000fe20000010100 */
[----:B------:R-:W-:Y:S01]  /*2d40*/  SHF.R.U32.HI R4, RZ, 0x18, R14 ;  /* 0x00000018ff047819 */ /* 0x000fe2000001160e */
[----:B------:R-:W-:Y:S01]  /*2d50*/  @!P4 FADD.FTZ R198, -R198, -RZ ;  /* 0x800000ffc6c6c221 */ /* 0x000fe20000010100 */
[----:B------:R-:W-:Y:S01]  /*2d60*/  ISETP.GT.U32.AND P4, PT, R141, UR8, PT ;  /* 0x000000088d007c0c */ /* 0x000fe2000bf84070 */
[----:B------:R-:W4:Y:S01]  /*2d70*/  MUFU.EX2 R185, R24 ;  /* 0x0000001800b97308 */ /* 0x000f220000000800 */
[----:B------:R-:W-:Y:S02]  /*2d80*/  ISETP.LE.U32.AND P5, PT, R4, UR8, PT ;  /* 0x0000000804007c0c */ /* 0x000fe4000bfa3070 */
[----:B------:R-:W-:Y:S01]  /*2d90*/  LOP3.LUT R4, R5, 0xffff, RZ, 0xc0, !PT ;  /* 0x0000ffff05047812 */ /* 0x000fe200078ec0ff */
[----:B------:R-:W-:Y:S01]  /*2da0*/  @P0 FADD.FTZ R187, -R187, -RZ ;  /* 0x800000ffbbbb0221 */ /* 0x000fe20000010100 */
[----:B------:R-:W-:Y:S02]  /*2db0*/  LOP3.LUT R5, R10, 0xff, RZ, 0xc0, !PT ;  /* 0x000000ff0a057812 */ /* 0x000fe400078ec0ff */
[----:B------:R-:W-:Y:S01]  /*2dc0*/  ISETP.LE.U32.AND P1, PT, R4, UR8, PT ;  /* 0x0000000804007c0c */ /* 0x000fe2000bf23070 */
[----:B-1----:R-:W-:Y:S01]  /*2dd0*/  @!P3 FADD.FTZ R164, -R164, -RZ ;  /* 0x800000ffa4a4b221 */ /* 0x002fe20000010100 */
[C---:B------:R-:W-:Y:S01]  /*2de0*/  LOP3.LUT R4, R10.reuse, 0xffff, RZ, 0xc0, !PT ;  /* 0x0000ffff0a047812 */ /* 0x040fe200078ec0ff */
[----:B------:R-:W1:Y:S01]  /*2df0*/  MUFU.EX2 R171, R25 ;  /* 0x0000001900ab7308 */ /* 0x000e620000000800 */
[----:B------:R-:W-:Y:S01]  /*2e00*/  PRMT R6, R10, 0x7632, R6 ;  /* 0x000076320a067816 */ /* 0x000fe20000000006 */
[----:B------:R-:W-:Y:S01]  /*2e10*/  @P4 FADD.FTZ R186, -R186, -RZ ;  /* 0x800000ffbaba4221 */ /* 0x000fe20000010100 */
[----:B------:R-:W-:Y:S01]  /*2e20*/  SHF.R.U32.HI R4, RZ, 0x8, R4 ;  /* 0x00000008ff047819 */ /* 0x000fe20000011604 */
[----:B--2---:R-:W-:Y:S01]  /*2e30*/  @!P5 FADD.FTZ R168, -R168, -RZ ;  /* 0x800000ffa8a8d221 */ /* 0x004fe20000010100 */
[----:B------:R-:W-:Y:S02]  /*2e40*/  ISETP.LE.U32.AND P0, PT, R5, UR8, PT ;  /* 0x0000000805007c0c */ /* 0x000fe4000bf03070 */
[----:B------:R-:W-:Y:S03]  /*2e50*/  LOP3.LUT R5, R4, 0xffff, RZ, 0xc0, !PT ;  /* 0x0000ffff04057812 */ /* 0x000fe600078ec0ff */
[----:B------:R-:W2:Y:S01]  /*2e60*/  MUFU.EX2 R188, R26 ;  /* 0x0000001a00bc7308 */ /* 0x000ea20000000800 */
[----:B------:R-:W-:Y:S01]  /*2e70*/  LOP3.LUT R4, R6, 0xff, RZ, 0xc0, !PT ;  /* 0x000000ff06047812 */ /* 0x000fe200078ec0ff */
[----:B------:R-:W-:Y:S01]  /*2e80*/  @!P1 FADD.FTZ R162, -R162, -RZ ;  /* 0x800000ffa2a29221 */ /* 0x000fe20000010100 */
[----:B------:R-:W-:Y:S02]  /*2e90*/  ISETP.LE.U32.AND P4, PT, R5, UR8, PT ;  /* 0x0000000805007c0c */ /* 0x000fe4000bf83070 */
[----:B------:R-:W-:Y:S02]  /*2ea0*/  ISETP.LE.U32.AND P3, PT, R4, UR8, PT ;  /* 0x0000000804007c0c */ /* 0x000fe4000bf63070 */
[----:B------:R-:W-:Y:S03]  /*2eb0*/  F2FP.RELU.F16.F32.PACK_AB R5, R193, R190 ;  /* 0x000000bec105723e */ /* 0x000fe600000008ff */
[----:B------:R-:W-:Y:S01]  /*2ec0*/  MUFU.EX2 R159, R34 ;  /* 0x00000022009f7308 */ /* 0x000fe20000000800 */
[----:B------:R-:W-:Y:S01]  /*2ed0*/  F2FP.RELU.F16.F32.PACK_AB R4, R195, R196 ;  /* 0x000000c4c304723e */ /* 0x000fe200000008ff */
[----:B----4-:R-:W-:Y:S01]  /*2ee0*/  @!P0 FADD.FTZ R185, -R185, -RZ ;  /* 0x800000ffb9b98221 */ /* 0x010fe20000010100 */
[----:B------:R-:W-:Y:S01]  /*2ef0*/  ISETP.LE.U32.AND P6, PT, R135, UR8, PT ;  /* 0x0000000887007c0c */ /* 0x000fe2000bfc3070 */
[----:B------:R4:W-:Y:S01]  /*2f00*/  STS [R205], R5 ;  /* 0x00000005cd007388 */ /* 0x0009e20000000800 */
[----:B------:R-:W-:Y:S02]  /*2f10*/  ISETP.LE.U32.AND P2, PT, R8, UR8, PT ;  /* 0x0000000808007c0c */ /* 0x000fe4000bf43070 */
[----:B------:R-:W-:Y:S01]  /*2f20*/  F2FP.RELU.F16.F32.PACK_AB R6, R198, R200 ;  /* 0x000000c8c606723e */ /* 0x000fe200000008ff */
[----:B------:R4:W-:Y:S01]  /*2f30*/  STS [R205+0x400], R4 ;  /* 0x00040004cd007388 */ /* 0x0009e20000000800 */
[----:B------:R-:W-:Y:S01]  /*2f40*/  PRMT R14, R14, 0x7632, R14 ;  /* 0x000076320e0e7816 */ /* 0x000fe2000000000e */
[----:B------:R-:W4:Y:S01]  /*2f50*/  MUFU.EX2 R158, R133 ;  /* 0x00000085009e7308 */ /* 0x000f220000000800 */
[----:B------:R-:W-:Y:S01]  /*2f60*/  ISETP.GT.U32.AND P1, PT, R151, UR8, PT ;  /* 0x0000000897007c0c */ /* 0x000fe2000bf24070 */
[----:B-1----:R-:W-:Y:S01]  /*2f70*/  @!P4 FADD.FTZ R171, -R171, -RZ ;  /* 0x800000ffababc221 */ /* 0x002fe20000010100 */
[----:B------:R-:W-:Y:S01]  /*2f80*/  LOP3.LUT R14, R14, 0xff, RZ, 0xc0, !PT ;  /* 0x000000ff0e0e7812 */ /* 0x000fe200078ec0ff */
[----:B--2---:R-:W-:Y:S01]  /*2f90*/  @!P3 FADD.FTZ R188, -R188, -RZ ;  /* 0x800000ffbcbcb221 */ /* 0x004fe20000010100 */
[----:B------:R-:W-:Y:S01]  /*2fa0*/  ISETP.GT.U32.AND P5, PT, R149, UR8, PT ;  /* 0x0000000895007c0c */ /* 0x000fe2000bfa4070 */
[----:B------:R-:W-:Y:S01]  /*2fb0*/  @!P6 FADD.FTZ R183, -R183, -RZ ;  /* 0x800000ffb7b7e221 */ /* 0x000fe20000010100 */
[----:B------:R-:W-:Y:S01]  /*2fc0*/  ISETP.LE.U32.AND P6, PT, R14, UR8, PT ;  /* 0x000000080e007c0c */ /* 0x000fe2000bfc3070 */
[----:B------:R-:W-:Y:S01]  /*2fd0*/  @!P2 FADD.FTZ R199, -R199, -RZ ;  /* 0x800000ffc7c7a221 */ /* 0x000fe20000010100 */
[----:B------:R-:W-:Y:S01]  /*2fe0*/  ISETP.GT.U32.AND P2, PT, R16, UR8, PT ;  /* 0x0000000810007c0c */ /* 0x000fe2000bf44070 */
[----:B------:R-:W1:Y:S01]  /*2ff0*/  MUFU.EX2 R184, R27 ;  /* 0x0000001b00b87308 */ /* 0x000e620000000800 */
[----:B------:R-:W-:Y:S02]  /*3000*/  SHF.R.U32.HI R10, RZ, 0x18, R10 ;  /* 0x00000018ff0a7819 */ /* 0x000fe4000001160a */
[----:B------:R-:W-:Y:S01]  /*3010*/  F2FP.RELU.F16.F32.PACK_AB R7, R197, R199 ;  /* 0x000000c7c507723e */ /* 0x000fe200000008ff */
[----:B------:R-:W-:Y:S01]  /*3020*/  @P1 FADD.FTZ R156, -R156, -RZ ;  /* 0x800000ff9c9c1221 */ /* 0x000fe20000010100 */
[----:B------:R-:W-:Y:S02]  /*3030*/  ISETP.LE.U32.AND P1, PT, R10, UR8, PT ;  /* 0x000000080a007c0c */ /* 0x000fe4000bf23070 */
[----:B------:R-:W-:Y:S03]  /*3040*/  ISETP.LE.U32.AND P0, PT, R148, UR8, PT ;  /* 0x0000000894007c0c */ /* 0x000fe6000bf03070 */
[----:B------:R-:W2:Y:S01]  /*3050*/  MUFU.EX2 R166, R28 ;  /* 0x0000001c00a67308 */ /* 0x000ea20000000800 */
[----:B----4-:R-:W-:Y:S01]  /*3060*/  F2FP.RELU.F16.F32.PACK_AB R5, R170, R183 ;  /* 0x000000b7aa05723e */ /* 0x010fe200000008ff */
[----:B------:R-:W-:Y:S01]  /*3070*/  @!P6 FADD.FTZ R169, -R169, -RZ ;  /* 0x800000ffa9a9e221 */ /* 0x000fe20000010100 */
[----:B------:R-:W-:Y:S01]  /*3080*/  ISETP.GT.U32.AND P6, PT, R150, UR8, PT ;  /* 0x0000000896007c0c */ /* 0x000fe2000bfc4070 */
[----:B------:R-:W-:Y:S01]  /*3090*/  @P2 FADD.FTZ R189, -R189, -RZ ;  /* 0x800000ffbdbd2221 */ /* 0x000fe20000010100 */
[----:B------:R-:W-:Y:S01]  /*30a0*/  F2FP.RELU.F16.F32.PACK_AB R4, R186, R187 ;  /* 0x000000bbba04723e */ /* 0x000fe200000008ff */
[----:B------:R4:W-:Y:S01]  /*30b0*/  STS [R201], R5 ;  /* 0x00000005c9007388 */ /* 0x0009e20000000800 */
[----:B------:R-:W-:Y:S03]  /*30c0*/  ISETP.LE.U32.AND P2, PT, R140, UR8, PT ;  /* 0x000000088c007c0c */ /* 0x000fe6000bf43070 */
[----:B------:R-:W4:Y:S01]  /*30d0*/  MUFU.EX2 R165, R132 ;  /* 0x0000008400a57308 */ /* 0x000f220000000800 */
[----:B------:R-:W-:Y:S01]  /*30e0*/  ISETP.GT.U32.AND P4, PT, R146, UR8, PT ;  /* 0x0000000892007c0c */ /* 0x000fe2000bf84070 */
[----:B------:R3:W-:Y:S01]  /*30f0*/  STS [R201+0x400], R4 ;  /* 0x00040004c9007388 */ /* 0x0007e20000000800 */
[----:B------:R-:W-:Y:S01]  /*3100*/  ISETP.GT.U32.AND P3, PT, R147, UR8, PT ;  /* 0x0000000893007c0c */ /* 0x000fe2000bf64070 */
[----:B------:R-:W-:Y:S01]  /*3110*/  @P5 FADD.FTZ R158, -R158, -RZ ;  /* 0x800000ff9e9e5221 */ /* 0x000fe20000010100 */
[----:B-1----:R-:W-:Y:S01]  /*3120*/  @!P1 FADD.FTZ R184, -R184, -RZ ;  /* 0x800000ffb8b89221 */ /* 0x002fe20000010100 */
[----:B------:R1:W-:Y:S01]  /*3130*/  STS [R205+0x1000], R7 ;  /* 0x00100007cd007388 */ /* 0x0003e20000000800 */
[----:B------:R-:W-:Y:S03]  /*3140*/  FSETP.GE.FTZ.AND P1, PT, R156, RZ, PT ;  /* 0x000000ff9c00720b */ /* 0x000fe60003f36000 */
[----:B------:R-:W3:Y:S01]  /*3150*/  MUFU.EX2 R167, R30 ;  /* 0x0000001e00a77308 */ /* 0x000ee20000000800 */
[----:B------:R-:W-:Y:S01]  /*3160*/  @P6 FADD.FTZ R159, -R159, -RZ ;  /* 0x800000ff9f9f6221 */ /* 0x000fe20000010100 */
[----:B------:R1:W-:Y:S01]  /*3170*/  STS [R205+0x1400], R6 ;  /* 0x00140006cd007388 */ /* 0x0003e20000000800 */
[----:B--2---:R-:W-:Y:S01]  /*3180*/  @!P0 FADD.FTZ R166, -R166, -RZ ;  /* 0x800000ffa6a68221 */ /* 0x004fe20000010100 */
[----:B------:R-:W-:Y:S01]  /*3190*/  @!P2 FADD.FTZ R157, -R157, -RZ ;  /* 0x800000ff9d9da221 */ /* 0x000fe20000010100 */
[----:B------:R-:W-:Y:S02]  /*31a0*/  ISETP.GT.U32.AND P2, PT, R145, UR8, PT ;  /* 0x0000000891007c0c */ /* 0x000fe4000bf44070 */
[----:B------:R-:W-:Y:S02]  /*31b0*/  FSETP.GE.FTZ.AND P0, PT, R190, RZ, PT ;  /* 0x000000ffbe00720b */ /* 0x000fe40003f16000 */
[----:B------:R-:W-:Y:S01]  /*31c0*/  F2FP.RELU.F16.F32.PACK_AB R2, R156, R157 ;  /* 0x0000009d9c02723e */ /* 0x000fe200000008ff */
[----:B----4-:R-:W-:Y:S01]  /*31d0*/  @P4 FADD.FTZ R165, -R165, -RZ ;  /* 0x800000ffa5a54221 */ /* 0x010fe20000010100 */
[----:B------:R-:W-:Y:S02]  /*31e0*/  FSETP.GE.FTZ.AND P6, PT, R193, RZ, PT ;  /* 0x000000ffc100720b */ /* 0x000fe40003fd6000 */
[----:B------:R-:W-:Y:S02]  /*31f0*/  FSETP.GE.FTZ.AND P5, PT, R183, RZ, PT ;  /* 0x000000ffb700720b */ /* 0x000fe40003fb6000 */
[----:B------:R-:W-:Y:S01]  /*3200*/  F2FP.RELU.F16.F32.PACK_AB R5, R162, R164 ;  /* 0x000000a4a205723e */ /* 0x000fe200000008ff */
[----:B---3--:R-:W-:Y:S02]  /*3210*/  @P3 FADD.FTZ R167, -R167, -RZ ;  /* 0x800000ffa7a73221 */ /* 0x008fe40000010100 */
[----:B------:R-:W-:Y:S01]  /*3220*/  @P2 FADD.FTZ R163, -R163, -RZ ;  /* 0x800000ffa3a32221 */ /* 0x000fe20000010100 */
[----:B------:R-:W-:Y:S02]  /*3230*/  F2FP.RELU.F16.F32.PACK_AB R4, R168, R169 ;  /* 0x000000a9a804723e */ /* 0x000fe400000008ff */
[----:B------:R-:W-:Y:S02]  /*3240*/  FSETP.GE.FTZ.AND P4, PT, R170, RZ, PT ;  /* 0x000000ffaa00720b */ /* 0x000fe40003f96000 */
[----:B-1----:R-:W-:Y:S02]  /*3250*/  F2FP.RELU.F16.F32.PACK_AB R7, R189, R192 ;  /* 0x000000c0bd07723e */ /* 0x002fe400000008ff */
[----:B------:R-:W-:Y:S02]  /*3260*/  FSETP.GE.FTZ.AND P2, PT, R162, RZ, PT ;  /* 0x000000ffa200720b */ /* 0x000fe40003f56000 */
[----:B------:R-:W-:Y:S01]  /*3270*/  F2FP.RELU.F16.F32.PACK_AB R6, R191, R194 ;  /* 0x000000c2bf06723e */ /* 0x000fe200000008ff */
[----:B------:R1:W-:Y:S01]  /*3280*/  STS [R201+0x1000], R7 ;  /* 0x00100007c9007388 */ /* 0x0003e20000000800 */
[----:B------:R-:W-:Y:S03]  /*3290*/  FSETP.GE.FTZ.AND P3, PT, R164, RZ, PT ;  /* 0x000000ffa400720b */ /* 0x000fe60003f76000 */
[----:B------:R2:W-:Y:S04]  /*32a0*/  STS [R201+0x1400], R6 ;  /* 0x00140006c9007388 */ /* 0x0005e80000000800 */
[----:B------:R3:W-:Y:S04]  /*32b0*/  STS [R204], R5 ;  /* 0x00000005cc007388 */ /* 0x0007e80000000800 */
[----:B------:R4:W-:Y:S04]  /*32c0*/  STS [R204+0x400], R4 ;  /* 0x00040004cc007388 */ /* 0x0009e80000000800 */
[----:B------:R4:W-:Y:S01]  /*32d0*/  STS [R155], R2 ;  /* 0x000000029b007388 */ /* 0x0009e20000000800 */
[----:B-1----:R-:W-:Y:S02]  /*32e0*/  F2FP.RELU.F16.F32.PACK_AB R7, R171, R185 ;  /* 0x000000b9ab07723e */ /* 0x002fe400000008ff */
[----:B--2---:R-:W-:Y:S02]  /*32f0*/  F2FP.RELU.F16.F32.PACK_AB R6, R184, R188 ;  /* 0x000000bcb806723e */ /* 0x004fe400000008ff */
[----:B---3--:R-:W-:Y:S02]  /*3300*/  F2FP.RELU.F16.F32.PACK_AB R5, R158, R159 ;  /* 0x0000009f9e05723e */ /* 0x008fe400000008ff */
[----:B----4-:R-:W-:Y:S03]  /*3310*/  F2FP.RELU.F16.F32.PACK_AB R4, R165, R166 ;  /* 0x000000a6a504723e */ /* 0x010fe600000008ff */
[----:B------:R-:W-:Y:S01]  /*3320*/  STS [R155+0x400], R5 ;  /* 0x000400059b007388 */ /* 0x000fe20000000800 */
[----:B------:R-:W-:Y:S03]  /*3330*/  F2FP.RELU.F16.F32.PACK_AB R2, R163, R167 ;  /* 0x000000a7a302723e */ /* 0x000fe600000008ff */
[----:B------:R-:W-:Y:S04]  /*3340*/  STS [R204+0x1000], R7 ;  /* 0x00100007cc007388 */ /* 0x000fe80000000800 */
[----:B------:R-:W-:Y:S04]  /*3350*/  STS [R204+0x1400], R6 ;  /* 0x00140006cc007388 */ /* 0x000fe80000000800 */
        /* <DEDUP_REMOVED lines=13> */
[----:B------:R1:W5:Y:S01]  /*3430*/  LDG.E R2, desc[UR28][R160.64+0xa0] ;  /* 0x0000a01ca0027981 */ /* 0x000362000c1e1900 */
[C---:B------:R-:W-:Y:S08]  /*3440*/  HMMA.16816.F32 R16, R32.reuse, R18, RZ ;  /* 0x000000122010723c */ /* 0x040ff000000018ff */
[-C--:B---3--:R-:W-:Y:S08]  /*3450*/  HMMA.16816.F32 R20, R32, R132.reuse, RZ ;  /* 0x000000842014723c */ /* 0x088ff000000018ff */
[C---:B------:R-:W-:Y:S08]  /*3460*/  HMMA.16816.F32 R24, R28.reuse, R132, RZ ;  /* 0x000000841c18723c */ /* 0x040ff000000018ff */
[-C--:B------:R-:W-:Y:S08]  /*3470*/  HMMA.16816.F32 R28, R28, R134.reuse, RZ ;  /* 0x000000861c1c723c */ /* 0x080ff000000018ff */
[----:B------:R-:W-:Y:S01]  /*3480*/  HMMA.16816.F32 R32, R32, R134, RZ ;  /* 0x000000862020723c */ /* 0x000fe200000018ff */
[----:B------:R-:W-:Y:S07]  /*3490*/  LDSM.16.M88.4 R132, [R176+0x7000] ;  /* 0x00700000b084783b */ /* 0x000fee0000000200 */
        /* <DEDUP_REMOVED lines=45> */
[----:B------:R-:W2:Y:S08]  /*3770*/  LDSM.16.M88.4 R132, [R177+0x8800] ;  /* 0x00880000b184783b */ /* 0x000eb00000000200 */
[----:B------:R-:W3:Y:S01]  /*3780*/  LDSM.16.M88.4 R144, [R174+0xa400] ;  /* 0x00a40000ae90783b */ /* 0x000ee20000000200 */
[-C--:B-1----:R-:W-:Y:S08]  /*3790*/  HMMA.16816.F32 R4, R136, R140.reuse, R4 ;  /* 0x0000008c8804723c */ /* 0x082ff00000001804 */
[C---:B--2---:R-:W-:Y:S08]  /*37a0*/  HMMA.16816.F32 R8, R132.reuse, R140, R8 ;  /* 0x0000008c8408723c */ /* 0x044ff00000001808 */
[-C--:B------:R-:W-:Y:S03]  /*37b0*/  HMMA.16816.F32 R12, R132, R142.reuse, R12 ;  /* 0x0000008e840c723c */ /* 0x080fe6000000180c */
[----:B------:R-:W-:Y:S01]  /*37c0*/  FADD.FTZ R4, -R154, R4 ;  /* 0x000000049a047221 */ /* 0x000fe20000010100 */
[C---:B------:R-:W-:Y:S01]  /*37d0*/  FADD.FTZ R6, -R153.reuse, R6 ;  /* 0x0000000699067221 */ /* 0x040fe20000010100 */
[----:B------:R-:W-:Y:S03]  /*37e0*/  FADD.FTZ R7, -R153, R7 ;  /* 0x0000000799077221 */ /* 0x000fe60000010100 */
[C---:B------:R-:W-:Y:S04]  /*37f0*/  HMMA.16816.F32 R16, R136.reuse, R142, R16 ;  /* 0x0000008e8810723c */ /* 0x040fe80000001810 */
[----:B------:R-:W-:Y:S04]  /*3800*/  FSEL R4, R4, R154, P0 ;  /* 0x0000009a04047208 */ /* 0x000fe80000000000 */
[-C--:B---3--:R-:W-:Y:S08]  /*3810*/  HMMA.16816.F32 R20, R136, R144.reuse, R20 ;  /* 0x000000908814723c */ /* 0x088ff00000001814 */
[C---:B------:R-:W-:Y:S08]  /*3820*/  HMMA.16816.F32 R24, R132.reuse, R144, R24 ;  /* 0x000000908418723c */ /* 0x040ff00000001818 */
[-C--:B------:R-:W-:Y:S03]  /*3830*/  HMMA.16816.F32 R28, R132, R146.reuse, R28 ;  /* 0x00000092841c723c */ /* 0x080fe6000000181c */
[----:B------:R-:W-:Y:S02]  /*3840*/  VIADD R132, R210, 0x1 ;  /* 0x00000001d2847836 */ /* 0x000fe40000000000 */
[----:B------:R-:W-:Y:S01]  /*3850*/  FADD.FTZ R133, -R154, R5 ;  /* 0x000000059a857221 */ /* 0x000fe20000010100 */
[----:B------:R-:W-:Y:S01]  /*3860*/  FMUL.FTZ R134, R190, R4 ;  /* 0x00000004be867220 */ /* 0x000fe20000410000 */
[C---:B------:R-:W-:Y:S01]  /*3870*/  FADD.FTZ R4, -R154.reuse, R21 ;  /* 0x000000159a047221 */ /* 0x040fe20000010100 */
[----:B------:R-:W-:Y:S01]  /*3880*/  FADD.FTZ R5, -R154, R20 ;  /* 0x000000149a057221 */ /* 0x000fe20000010100 */
[----:B------:R-:W-:Y:S01]  /*3890*/  ISETP.NE.AND P0, PT, R132, 0x1, PT ;  /* 0x000000018400780c */ /* 0x000fe20003f05270 */
[----:B------:R-:W-:Y:S04]  /*38a0*/  HMMA.16816.F32 R32, R136, R146, R32 ;  /* 0x000000928820723c */ /* 0x000fe80000001820 */
[-C--:B------:R-:W-:Y:S01]  /*38b0*/  FSEL R20, R133, R154.reuse, P6 ;  /* 0x0000009a85147208 */ /* 0x080fe20003000000 */
[----:B------:R-:W-:Y:S01]  /*38c0*/  FADD.FTZ R132, -R154, R16 ;  /* 0x000000109a847221 */ /* 0x000fe20000010100 */
[-C--:B------:R-:W-:Y:S01]  /*38d0*/  FSEL R4, R4, R154.reuse, P2 ;  /* 0x0000009a04047208 */ /* 0x080fe20001000000 */
        /* <DEDUP_REMOVED lines=8> */
[----:B------:R-:W-:Y:S02]  /*3960*/  FMUL.FTZ R20, R183, R17 ;  /* 0x00000011b7147220 */ /* 0x000fe40000410000 */
[----:B------:R-:W-:Y:S01]  /*3970*/  FMUL.FTZ R17, R170, R16 ;  /* 0x00000010aa117220 */ /* 0x000fe20000410000 */
[----:B------:R-:W-:Y:S01]  /*3980*/  F2FP.F16.F32.PACK_AB R16, R21, R134 ;  /* 0x000000861510723e */ /* 0x000fe200000000ff */
[----:B------:R-:W-:Y:S01]  /*3990*/  FADD.FTZ R32, -R154, R32 ;  /* 0x000000209a207221 */ /* 0x000fe20000010100 */
[----:B------:R-:W-:Y:S02]  /*39a0*/  F2FP.F16.F32.PACK_AB R132, R4, R5 ;  /* 0x000000050484723e */ /* 0x000fe400000000ff */
[----:B------:R-:W-:Y:S02]  /*39b0*/  F2FP.F16.F32.PACK_AB R17, R17, R20 ;  /* 0x000000141111723e */ /* 0x000fe400000000ff */
        /* <DEDUP_REMOVED lines=8> */
[----:B------:R-:W-:Y:S08]  /*3a40*/  @!P0 BRA `(.L_x_1354) ;  /* 0x0000000000508947 */ /* 0x000ff00003800000 */
[----:B------:R-:W-:Y:S01]  /*3a50*/  IADD3 R5, P1, PT, RZ, -UR26, RZ ;  /* 0x8000001aff057c10 */ /* 0x000fe2000ff3e0ff */
[----:B------:R-:W-:Y:S01]  /*3a60*/  IMAD.MOV.U32 R33, RZ, RZ, -0x3000 ;  /* 0xffffd000ff217424 */ /* 0x000fe200078e00ff */
[----:B------:R-:W-:Y:S03]  /*3a70*/  LOP3.LUT R6, R210, 0x1, RZ, 0xc0, !PT ;  /* 0x00000001d2067812 */ /* 0x000fe600078ec0ff */
[----:B------:R-:W-:Y:S01]  /*3a80*/  IMAD.X R4, RZ, RZ, ~UR7, P1 ;  /* 0x80000007ff047e24 */ /* 0x000fe200088e06ff */
[----:B------:R-:W-:Y:S04]  /*3a90*/  ISETP.NE.U32.AND P2, PT, R6, 0x1, PT ;  /* 0x000000010600780c */ /* 0x000fe80003f45070 */
[----:B------:R-:W-:Y:S04]  /*3aa0*/  SHF.R.S64 R5, R5, 0x1f, R4 ;  /* 0x0000001f05057819 */ /* 0x000fe80000001004 */
[----:B------:R-:W-:Y:S02]  /*3ab0*/  IADD3 R6, P1, PT, R208, R5, RZ ;  /* 0x00000005d0067210 */ /* 0x000fe40007f3e0ff */
[----:B------:R-:W-:Y:S02]  /*3ac0*/  SEL R5, R33, 0x3000, !P2 ;  /* 0x0000300021057807 */ /* 0x000fe40005000000 */
[----:B------:R-:W-:Y:S01]  /*3ad0*/  LEA.HI.X.SX32 R4, R4, R209, 0x1, P1 ;  /* 0x000000d104047211 */ /* 0x000fe200008f0eff */
[----:B------:R-:W-:Y:S02]  /*3ae0*/  IMAD.MOV.U32 R208, RZ, RZ, R6 ;  /* 0x000000ffffd07224 */ /* 0x000fe400078e0006 */
[--C-:B------:R-:W-:Y:S02]  /*3af0*/  IMAD.IADD R212, R212, 0x1, R5.reuse ;  /* 0x00000001d4d47824 */ /* 0x100fe400078e0205 */
[----:B------:R-:W-:Y:S02]  /*3b00*/  IMAD.MOV.U32 R209, RZ, RZ, R4 ;  /* 0x000000ffffd17224 */ /* 0x000fe400078e0004 */
[----:B------:R-:W-:Y:S03]  /*3b10*/  IMAD.IADD R175, R175, 0x1, R5 ;  /* 0x00000001afaf7824 */ /* 0x000fe600078e0205 */
[----:B------:R-:W-:Y:S01]  /*3b20*/  @!PT LDS RZ, [RZ] ;  /* 0x00000000fffff984 */ /* 0x000fe20000000800 */
[----:B------:R-:W-:Y:S01]  /*3b30*/  @!PT LDS RZ, [RZ] ;  /* 0x00000000fffff984 */ /* 0x000fe20000000800 */
[----:B------:R-:W-:Y:S01]  /*3b40*/  @!PT LDS RZ, [RZ] ;  /* 0x00000000fffff984 */ /* 0x000fe20000000800 */
[----:B------:R1:W-:Y:S04]  /*3b50*/  LDGSTS.E.BYPASS.LTC128B.128 [R212], desc[UR28][R208.64] ;  /* 0x00000000d0d47fae */ /* 0x0003e8000b981a1c */
[----:B------:R1:W-:Y:S04]  /*3b60*/  LDGSTS.E.BYPASS.LTC128B.128 [R212+0x1000], desc[UR28][R208.64+0x40] ;  /* 0x01000040d0d47fae */ /* 0x0003e8000b981a1c */
[----:B------:R1:W-:Y:S04]  /*3b70*/  LDGSTS.E.BYPASS.LTC128B.128 [R212+0x2000], desc[UR28][R208.64+0x80] ;  /* 0x02000080d0d47fae */ /* 0x0003e8000b981a1c */
[----:B------:R-:W0:Y:S02]  /*3b80*/  LDGDEPBAR ;  /* 0x00000000000079af */ /* 0x000e240000000000 */
.L_x_1354:
[----:B------:R-:W-:Y:S01]  /*3b90*/  FADD.FTZ R5, -R153, R19 ;  /* 0x0000001399057221 */ /* 0x000fe20000010100 */
[----:B------:R-:W-:Y:S01]  /*3ba0*/  FSETP.GE.FTZ.AND P4, PT, R186, RZ, PT ;  /* 0x000000ffba00720b */ /* 0x000fe20003f96000 */
[----:B------:R2:W-:Y:S01]  /*3bb0*/  STS [R205+-0x4000], R16 ;  /* 0xffc00010cd007388 */ /* 0x0005e20000000800 */
[----:B------:R-:W-:Y:S01]  /*3bc0*/  F2FP.F16.F32.PACK_AB R20, R20, R32 ;  /* 0x000000201414723e */ /* 0x000fe200000000ff */
[----:B------:R-:W-:Y:S01]  /*3bd0*/  FMUL.FTZ R32, R196, R21 ;  /* 0x00000015c4207220 */ /* 0x000fe20000410000 */
[----:B------:R-:W-:Y:S01]  /*3be0*/  FSEL R5, R5, R153, P4 ;  /* 0x0000009905057208 */ /* 0x000fe20002000000 */
[----:B------:R-:W-:Y:S01]  /*3bf0*/  FMUL.FTZ R21, R195, R7 ;  /* 0x00000007c3157220 */ /* 0x000fe20000410000 */
[----:B------:R-:W-:Y:S01]  /*3c00*/  FADD.FTZ R4, -R153, R18 ;  /* 0x0000001299047221 */ /* 0x000fe20000010100 */
[----:B------:R-:W-:Y:S01]  /*3c10*/  FSETP.GE.FTZ.AND P1, PT, R187, RZ, PT ;  /* 0x000000ffbb00720b */ /* 0x000fe20003f36000 */
[----:B------:R-:W-:Y:S01]  /*3c20*/  FADD.FTZ R22, -R153, R22 ;  /* 0x0000001699167221 */ /* 0x000fe20000010100 */
[----:B------:R-:W-:Y:S01]  /*3c30*/  FMUL.FTZ R7, R186, R5 ;  /* 0x00000005ba077220 */ /* 0x000fe20000410000 */
[----:B------:R-:W-:Y:S01]  /*3c40*/  F2FP.F16.F32.PACK_AB R5, R21, R32 ;  /* 0x000000201505723e */ /* 0x000fe200000000ff */
[C---:B------:R-:W-:Y:S01]  /*3c50*/  FADD.FTZ R23, -R153.reuse, R23 ;  /* 0x0000001799177221 */ /* 0x040fe20000010100 */
[-C--:B------:R-:W-:Y:S01]  /*3c60*/  FSEL R4, R4, R153.reuse, P1 ;  /* 0x0000009904047208 */ /* 0x080fe20000800000 */
[----:B------:R-:W-:Y:S01]  /*3c70*/  FADD.FTZ R34, -R153, R34 ;  /* 0x0000002299227221 */ /* 0x000fe20000010100 */
[----:B------:R-:W-:Y:S01]  /*3c80*/  FSETP.GE.FTZ.AND P3, PT, R169, RZ, PT ;  /* 0x000000ffa900720b */ /* 0x000fe20003f76000 */
[----:B------:R3:W-:Y:S01]  /*3c90*/  STS [R205+-0x3c00], R5 ;  /* 0xffc40005cd007388 */ /* 0x0007e20000000800 */
[----:B------:R-:W-:Y:S01]  /*3ca0*/  FSETP.GE.FTZ.AND P2, PT, R168, RZ, PT ;  /* 0x000000ffa800720b */ /* 0x000fe20003f56000 */
[----:B------:R-:W-:Y:S01]  /*3cb0*/  FMUL.FTZ R18, R187, R4 ;  /* 0x00000004bb127220 */ /* 0x000fe20000410000 */
[-C--:B------:R-:W-:Y:S02]  /*3cc0*/  FSEL R4, R22, R153.reuse, P3 ;  /* 0x0000009916047208 */ /* 0x080fe40001800000 */
[----:B------:R-:W-:Y:S01]  /*3cd0*/  STS [R201+-0x4000], R17 ;  /* 0xffc00011c9007388 */ /* 0x000fe20000000800 */
[----:B------:R-:W-:Y:S01]  /*3ce0*/  FSETP.GE.FTZ.AND P1, PT, R158, RZ, PT ;  /* 0x000000ff9e00720b */ /* 0x000fe20003f36000 */
[C---:B-----5:R-:W-:Y:S01]  /*3cf0*/  FADD.FTZ R13, -R152.reuse, R13 ;  /* 0x0000000d980d7221 */ /* 0x060fe20000010100 */
[----:B------:R-:W-:Y:S01]  /*3d00*/  FSEL R23, R23, R153, P2 ;  /* 0x0000009917177208 */ /* 0x000fe20001000000 */
[----:B------:R-:W-:Y:S01]  /*3d10*/  FMUL.FTZ R6, R169, R4 ;  /* 0x00000004a9067220 */ /* 0x000fe20000410000 */
[----:B------:R-:W-:Y:S01]  /*3d20*/  F2FP.F16.F32.PACK_AB R4, R7, R18 ;  /* 0x000000120704723e */ /* 0x000fe200000000ff */
[----:B------:R-:W-:Y:S01]  /*3d30*/  FADD.FTZ R7, -R152, R8 ;  /* 0x0000000898077221 */ /* 0x000fe20000010100 */
[----:B------:R-:W-:Y:S01]  /*3d40*/  FSETP.GE.FTZ.AND P2, PT, R159, RZ, PT ;  /* 0x000000ff9f00720b */ /* 0x000fe20003f56000 */
[----:B--2---:R-:W-:Y:S01]  /*3d50*/  FMUL.FTZ R16, R168, R23 ;  /* 0x00000017a8107220 */ /* 0x004fe20000410000 */
[----:B------:R-:W-:Y:S01]  /*3d60*/  FSETP.GE.FTZ.AND P3, PT, R199, RZ, PT ;  /* 0x000000ffc700720b */ /* 0x000fe20003f76000 */
[----:B------:R2:W-:Y:S01]  /*3d70*/  STS [R201+-0x3c00], R4 ;  /* 0xffc40004c9007388 */ /* 0x0005e20000000800 */
[----:B------:R-:W-:Y:S01]  /*3d80*/  FSEL R34, R34, R153, P2 ;  /* 0x0000009922227208 */ /* 0x000fe20001000000 */
[----:B------:R-:W-:Y:S01]  /*3d90*/  FADD.FTZ R28, -R152, R28 ;  /* 0x0000001c981c7221 */ /* 0x000fe20000010100 */
[----:B------:R-:W-:Y:S01]  /*3da0*/  F2FP.F16.F32.PACK_AB R16, R16, R6 ;  /* 0x000000061010723e */ /* 0x000fe200000000ff */
[----:B------:R-:W-:Y:S01]  /*3db0*/  @P1 FADD.FTZ R153, -R153, R35 ;  /* 0x0000002399991221 */ /* 0x000fe20000010100 */
[----:B------:R-:W-:Y:S01]  /*3dc0*/  FADD.FTZ R6, -R152, R9 ;  /* 0x0000000998067221 */ /* 0x000fe20000010100 */
[----:B------:R-:W-:Y:S01]  /*3dd0*/  FSETP.GE.FTZ.AND P1, PT, R192, RZ, PT ;  /* 0x000000ffc000720b */ /* 0x000fe20003f36000 */
[C---:B------:R-:W-:Y:S01]  /*3de0*/  FADD.FTZ R24, -R152.reuse, R24 ;  /* 0x0000001898187221 */ /* 0x040fe20000010100 */
[----:B------:R-:W-:Y:S01]  /*3df0*/  FSETP.GE.FTZ.AND P2, PT, R197, RZ, PT ;  /* 0x000000ffc500720b */ /* 0x000fe20003f56000 */
[C---:B------:R-:W-:Y:S01]  /*3e00*/  FADD.FTZ R25, -R152.reuse, R25 ;  /* 0x0000001998197221 */ /* 0x040fe20000010100 */
[-C--:B------:R-:W-:Y:S01]  /*3e10*/  FSEL R7, R7, R152.reuse, P3 ;  /* 0x0000009807077208 */ /* 0x080fe20001800000 */
[----:B---3--:R-:W-:Y:S01]  /*3e20*/  FADD.FTZ R5, -R152, R12 ;  /* 0x0000000c98057221 */ /* 0x008fe20000010100 */
[-C--:B------:R-:W-:Y:S01]  /*3e30*/  FSEL R6, R6, R152.reuse, P2 ;  /* 0x0000009806067208 */ /* 0x080fe20001000000 */
[C---:B------:R-:W-:Y:S01]  /*3e40*/  FADD.FTZ R10, -R2.reuse, R10 ;  /* 0x0000000a020a7221 */ /* 0x040fe20000010100 */
[----:B------:R-:W-:Y:S01]  /*3e50*/  FSETP.GE.FTZ.AND P2, PT, R189, RZ, PT ;  /* 0x000000ffbd00720b */ /* 0x000fe20003f56000 */
[----:B------:R-:W-:Y:S01]  /*3e60*/  FMUL.FTZ R7, R199, R7 ;  /* 0x00000007c7077220 */ /* 0x000fe20000410000 */
        /* <DEDUP_REMOVED lines=11> */
[----:B--2---:R-:W-:Y:S01]  /*3f20*/  FMUL.FTZ R4, R197, R6 ;  /* 0x00000006c5047220 */ /* 0x004fe20000410000 */
[-C--:B------:R-:W-:Y:S01]  /*3f30*/  FSEL R28, R28, R152.reuse, P2 ;  /* 0x000000981c1c7208 */ /* 0x080fe20001000000 */
[----:B------:R-:W-:Y:S01]  /*3f40*/  FADD.FTZ R6, -R2, R27 ;  /* 0x0000001b02067221 */ /* 0x000fe20000010100 */
[----:B------:R-:W-:Y:S01]  /*3f50*/  FSEL R25, R25, R152, P3 ;  /* 0x0000009819197208 */ /* 0x000fe20001800000 */
[----:B------:R-:W-:Y:S01]  /*3f60*/  FMUL.FTZ R34, R159, R34 ;  /* 0x000000229f227220 */ /* 0x000fe20000410000 */
        /* <DEDUP_REMOVED lines=9> */
[----:B------:R-:W-:Y:S01]  /*4000*/  FADD.FTZ R10, -R2, R14 ;  /* 0x0000000e020a7221 */ /* 0x000fe20000010100 */
[----:B------:R-:W-:Y:S01]  /*4010*/  F2FP.F16.F32.PACK_AB R4, R4, R7 ;  /* 0x000000070404723e */ /* 0x000fe200000000ff */
[----:B------:R-:W-:Y:S01]  /*4020*/  FMUL.FTZ R28, R166, R28 ;  /* 0x0000001ca61c7220 */ /* 0x000fe20000410000 */
[-C--:B------:R-:W-:Y:S01]  /*4030*/  FSEL R11, R11, R2.reuse, P1 ;  /* 0x000000020b0b7208 */ /* 0x080fe20000800000 */
[----:B------:R-:W-:Y:S01]  /*4040*/  FMUL.FTZ R18, R200, R5 ;  /* 0x00000005c8127220 */ /* 0x000fe20000410000 */
[----:B------:R-:W-:Y:S01]  /*4050*/  FSETP.GE.FTZ.AND P2, PT, R194, RZ, PT ;  /* 0x000000ffc200720b */ /* 0x000fe20003f56000 */
[----:B------:R2:W-:Y:S01]  /*4060*/  STS [R205+-0x3000], R4 ;  /* 0xffd00004cd007388 */ /* 0x0005e20000000800 */
[----:B------:R-:W-:Y:S01]  /*4070*/  FSETP.GE.FTZ.AND P5, PT, R191, RZ, PT ;  /* 0x000000ffbf00720b */ /* 0x000fe20003fb6000 */
[----:B------:R-:W-:Y:S01]  /*4080*/  FMUL.FTZ R17, R198, R11 ;  /* 0x0000000bc6117220 */ /* 0x000fe20000410000 */
[----:B------:R-:W-:Y:S01]  /*4090*/  FSETP.GE.FTZ.AND P3, PT, R184, RZ, PT ;  /* 0x000000ffb800720b */ /* 0x000fe20003f76000 */
[----:B------:R-:W-:Y:S01]  /*40a0*/  FADD.FTZ R5, -R2, R30 ;  /* 0x0000001e02057221 */ /* 0x000fe20000010100 */
[----:B------:R-:W-:Y:S01]  /*40b0*/  FSEL R10, R10, R2, P2 ;  /* 0x000000020a0a7208 */ /* 0x000fe20001000000 */
[----:B------:R-:W-:Y:S01]  /*40c0*/  FMUL.FTZ R7, R165, R152 ;  /* 0x00000098a5077220 */ /* 0x000fe20000410000 */
[----:B------:R-:W-:Y:S01]  /*40d0*/  FSETP.GE.FTZ.AND P4, PT, R188, RZ, PT ;  /* 0x000000ffbc00720b */ /* 0x000fe20003f96000 */
[----:B------:R-:W-:Y:S01]  /*40e0*/  IMAD R183, R217, UR4, RZ ;  /* 0x00000004d9b77c24 */ /* 0x000fe2000f8e02ff */
[----:B------:R-:W-:Y:S01]  /*40f0*/  FSEL R11, R15, R2, P5 ;  /* 0x000000020f0b7208 */ /* 0x000fe20002800000 */
[----:B------:R-:W-:Y:S01]  /*4100*/  FMUL.FTZ R15, R194, R10 ;  /* 0x0000000ac20f7220 */ /* 0x000fe20000410000 */
[-C--:B------:R-:W-:Y:S02]  /*4110*/  FSEL R6, R6, R2.reuse, P3 ;  /* 0x0000000206067208 */ /* 0x080fe40001800000 */
[----:B------:R-:W-:Y:S01]  /*4120*/  FSETP.GE.FTZ.AND P2, PT, R167, RZ, PT ;  /* 0x000000ffa700720b */ /* 0x000fe20003f56000 */
[----:B------:R-:W-:Y:S01]  /*4130*/  FMUL.FTZ R14, R191, R11 ;  /* 0x0000000bbf0e7220 */ /* 0x000fe20000410000 */
[----:B------:R-:W-:Y:S01]  /*4140*/  FSEL R10, R26, R2, P4 ;  /* 0x000000021a0a7208 */ /* 0x000fe20002000000 */
[----:B------:R-:W-:Y:S01]  /*4150*/  FMUL.FTZ R11, R184, R6 ;  /* 0x00000006b80b7220 */ /* 0x000fe20000410000 */
[----:B------:R-:W-:Y:S02]  /*4160*/  FSETP.GE.FTZ.AND P1, PT, R163, RZ, PT ;  /* 0x000000ffa300720b */ /* 0x000fe40003f36000 */
[----:B------:R-:W-:Y:S01]  /*4170*/  FSEL R5, R5, R2, P2 ;  /* 0x0000000205057208 */ /* 0x000fe20001000000 */
[----:B------:R-:W-:Y:S01]  /*4180*/  FMUL.FTZ R13, R188, R10 ;  /* 0x0000000abc0d7220 */ /* 0x000fe20000410000 */
[----:B------:R-:W-:Y:S02]  /*4190*/  F2FP.F16.F32.PACK_AB R6, R17, R18 ;  /* 0x000000121106723e */ /* 0x000fe400000000ff */
[----:B------:R-:W-:Y:S01]  /*41a0*/  F2FP.F16.F32.PACK_AB R12, R153, R34 ;  /* 0x00000022990c723e */ /* 0x000fe200000000ff */
[----:B------:R-:W-:Y:S01]  /*41b0*/  FMUL.FTZ R10, R167, R5 ;  /* 0x00000005a70a7220 */ /* 0x000fe20000410000 */
[----:B------:R-:W-:Y:S01]  /*41c0*/  F2FP.F16.F32.PACK_AB R5, R14, R15 ;  /* 0x0000000f0e05723e */ /* 0x000fe200000000ff */
[----:B------:R-:W-:Y:S01]  /*41d0*/  STS [R205+-0x2c00], R6 ;  /* 0xffd40006cd007388 */ /* 0x000fe20000000800 */
[----:B------:R-:W-:Y:S02]  /*41e0*/  F2FP.F16.F32.PACK_AB R8, R8, R24 ;  /* 0x000000180808723e */ /* 0x000fe400000000ff */
[----:B--2---:R-:W-:Y:S02]  /*41f0*/  F2FP.F16.F32.PACK_AB R4, R11, R13 ;  /* 0x0000000d0b04723e */ /* 0x004fe400000000ff */
[----:B------:R-:W-:Y:S01]  /*4200*/  STS [R201+-0x3000], R9 ;  /* 0xffd00009c9007388 */ /* 0x000fe20000000800 */
[----:B------:R-:W-:Y:S01]  /*4210*/  @P1 FADD.FTZ R2, -R2, R31 ;  /* 0x0000001f02021221 */ /* 0x000fe20000010100 */
[----:B------:R-:W-:Y:S03]  /*4220*/  F2FP.F16.F32.PACK_AB R7, R7, R28 ;  /* 0x0000001c0707723e */ /* 0x000fe600000000ff */
[----:B------:R-:W-:Y:S01]  /*4230*/  STS [R201+-0x2c00], R5 ;  /* 0xffd40005c9007388 */ /* 0x000fe20000000800 */
[----:B------:R-:W-:Y:S04]  /*4240*/  FMUL.FTZ R2, R163, R2 ;  /* 0x00000002a3027220 */ /* 0x000fe80000410000 */
[----:B------:R-:W-:Y:S01]  /*4250*/  STS [R204+-0x4000], R132 ;  /* 0xffc00084cc007388 */ /* 0x000fe20000000800 */
[----:B------:R-:W-:Y:S04]  /*4260*/  F2FP.F16.F32.PACK_AB R2, R2, R10 ;  /* 0x0000000a0202723e */ /* 0x000fe800000000ff */
        /* <DEDUP_REMOVED lines=8> */
[----:B--2---:R-:W-:Y:S05]  /*42f0*/  IMAD.U32 R2, R183, -0x40, RZ ;  /* 0xffffffc0b7027824 */ /* 0x004fea00078e00ff */
        /* <DEDUP_REMOVED lines=60> */
[----:B------:R-:W-:Y:S02]  /*46c0*/  IMAD.MOV.U32 R202, RZ, RZ, R4 ;  /* 0x000000ffffca7224 */ /* 0x000fe400078e0004 */
        /* <DEDUP_REMOVED lines=13> */
[----:B------:R-:W-:Y:S11]  /*47a0*/  @!P0 BRA `(.L_x_1355) ;  /* 0x0000000000388947 */ /* 0x000ff60003800000 */
[----:B------:R-:W-:Y:S05]  /*47b0*/  IADD3 R4, P1, PT, RZ, -UR27, RZ ;  /* 0x8000001bff047c10 */ /* 0x000fea000ff3e0ff */
[----:B------:R-:W-:Y:S05]  /*47c0*/  IMAD.X R2, RZ, RZ, ~UR6, P1 ;  /* 0x80000006ff027e24 */ /* 0x000fea00088e06ff */
        /* <DEDUP_REMOVED lines=12> */
.L_x_1355:
[----:B------:R-:W-:Y:S01]  /*4890*/  LDSM.16.M88.4 R24, [R178+0x15000] ;  /* 0x01500000b218783b */ /* 0x000fe20000000200 */
[----:B------:R-:W-:Y:S01]  /*48a0*/  LEA R166, P1, R227, R202, 0x2 ;  /* 0x000000cae3a67211 */ /* 0x000fe200078210ff */
[----:B------:R-:W-:Y:S01]  /*48b0*/  VIADD R213, R213, 0xfffffffc ;  /* 0xfffffffcd5d57836 */ /* 0x000fe20000000000 */
[C---:B------:R-:W-:Y:S01]  /*48c0*/  LOP3.LUT R2, R210.reuse, 0x1, RZ, 0xc0, !PT ;  /* 0x00000001d2027812 */ /* 0x040fe200078ec0ff */
[----:B------:R-:W2:Y:S01]  /*48d0*/  LDSM.16.MT88.4 R8, [R0+0x9000] ;  /* 0x009000000008783b */ /* 0x000ea20000004200 */
[----:B------:R-:W-:Y:S02]  /*48e0*/  LEA.HI.X.SX32 R167, R227, R203, 0x2, P1 ;  /* 0x000000cbe3a77211 */ /* 0x000fe400008f16ff */
[C---:B------:R-:W-:Y:S01]  /*48f0*/  LEA R164, P1, R183.reuse, R166, 0x5 ;  /* 0x000000a6b7a47211 */ /* 0x040fe200078228ff */
[----:B------:R-:W3:Y:S01]  /*4900*/  LDSM.16.MT88.4 R16, [R0+0xb000] ;  /* 0x00b000000010783b */ /* 0x000ee20000004200 */
[----:B------:R-:W-:Y:S02]  /*4910*/  ISETP.GT.AND P3, PT, R210, RZ, PT ;  /* 0x000000ffd200720c */ /* 0x000fe40003f64270 */
[C---:B------:R-:W-:Y:S01]  /*4920*/  LEA.HI.X.SX32 R165, R183.reuse, R167, 0x5, P1 ;  /* 0x000000a7b7a57211 */ /* 0x040fe200008f2eff */
[----:B------:R-:W4:Y:S04]  /*4930*/  LDSM.16.MT88.4 R28, [R0+0xd000] ;  /* 0x00d00000001c783b */ /* 0x000f280000004200 */
[----:B------:R-:W-:Y:S04]  /*4940*/  LDSM.16.M88.4 R32, [R181+0x15000] ;  /* 0x01500000b520783b */ /* 0x000fe80000000200 */
[----:B------:R-:W1:Y:S04]  /*4950*/  LDSM.16.MT88.4 R132, [R0+0x9400] ;  /* 0x009400000084783b */ /* 0x000e680000004200 */
[----:B------:R-:W1:Y:S04]  /*4960*/  LDSM.16.MT88.4 R136, [R0+0xb400] ;  /* 0x00b400000088783b */ /* 0x000e680000004200 */
[----:B------:R-:W1:Y:S04]  /*4970*/  LDSM.16.MT88.4 R140, [R0+0xd400] ;  /* 0x00d40000008c783b */ /* 0x000e680000004200 */
[----:B------:R-:W-:Y:S04]  /*4980*/  LDSM.16.M88.4 R144, [R179] ;  /* 0x00000000b390783b */ /* 0x000fe80000000200 */
[----:B------:R-:W1:Y:S04]  /*4990*/  LDSM.16.MT88.4 R148, [R0+0x9800] ;  /* 0x009800000094783b */ /* 0x000e680000004200 */
[----:B------:R-:W-:Y:S01]  /*49a0*/  LDSM.16.MT88.4 R152, [R0+0xdc00] ;  /* 0x00dc00000098783b */ /* 0x000fe20000004200 */
[C---:B--2---:R-:W-:Y:S03]  /*49b0*/  HMMA.16816.F32 R4, R24.reuse, R8, RZ ;  /* 0x000000081804723c */ /* 0x044fe600000018ff */
[----:B------:R-:W-:Y:S04]  /*49c0*/  LDSM.16.MT88.4 R156, [R0+0xa000] ;  /* 0x00a00000009c783b */ /* 0x000fe80000004200 */
[----:B------:R-:W-:Y:S01]  /*49d0*/  LDSM.16.MT88.4 R160, [R0+0xe000] ;  /* 0x00e0000000a0783b */ /* 0x000fe20000004200 */
[C---:B------:R-:W-:Y:S08]  /*49e0*/  HMMA.16816.F32 R8, R24.reuse, R10, RZ ;  /* 0x0000000a1808723c */ /* 0x040ff000000018ff */
[C---:B---3--:R-:W-:Y:S08]  /*49f0*/  HMMA.16816.F32 R12, R24.reuse, R16, RZ ;  /* 0x00000010180c723c */ /* 0x048ff000000018ff */
[C---:B------:R-:W-:Y:S08]  /*4a00*/  HMMA.16816.F32 R16, R24.reuse, R18, RZ ;  /* 0x000000121810723c */ /* 0x040ff000000018ff */
[C---:B----4-:R-:W-:Y:S08]  /*4a10*/  HMMA.16816.F32 R20, R24.reuse, R28, RZ ;  /* 0x0000001c1814723c */ /* 0x050ff000000018ff */
[----:B------:R-:W-:Y:S01]  /*4a20*/  HMMA.16816.F32 R24, R24, R30, RZ ;  /* 0x0000001e1818723c */ /* 0x000fe200000018ff */
[----:B------:R-:W2:Y:S07]  /*4a30*/  LDSM.16.MT88.4 R28, [R0+0xb800] ;  /* 0x00b80000001c783b */ /* 0x000eae0000004200 */
        /* <DEDUP_REMOVED lines=8> */
[----:B------:R-:W3:Y:S04]  /*4ac0*/  LDSM.16.M88.4 R32, [R180] ;  /* 0x00000000b420783b */ /* 0x000ee80000000200 */
[----:B------:R-:W4:Y:S03]  /*4ad0*/  LDSM.16.MT88.4 R140, [R0+0xbc00] ;  /* 0x00bc0000008c783b */ /* 0x000f260000004200 */
[C---:B------:R-:W-:Y:S08]  /*4ae0*/  HMMA.16816.F32 R4, R144.reuse, R148, R4 ;  /* 0x000000949004723c */ /* 0x040ff00000001804 */
[C---:B------:R-:W-:Y:S01]  /*4af0*/  HMMA.16816.F32 R8, R144.reuse, R150, R8 ;  /* 0x000000969008723c */ /* 0x040fe20000001808 */
[----:B------:R-:W4:Y:S07]  /*4b00*/  LDSM.16.M88.4 R148, [R178+0x17000] ;  /* 0x01700000b294783b */ /* 0x000f2e0000000200 */
[C---:B--2---:R-:W-:Y:S08]  /*4b10*/  HMMA.16816.F32 R12, R144.reuse, R28, R12 ;  /* 0x0000001c900c723c */ /* 0x044ff0000000180c */
[C---:B------:R-:W-:Y:S01]  /*4b20*/  HMMA.16816.F32 R16, R144.reuse, R30, R16 ;  /* 0x0000001e9010723c */ /* 0x040fe20000001810 */
[----:B------:R-:W2:Y:S07]  /*4b30*/  LDSM.16.MT88.4 R28, [R0+0xc000] ;  /* 0x00c00000001c783b */ /* 0x000eae0000004200 */
[C---:B-1----:R-:W-:Y:S08]  /*4b40*/  HMMA.16816.F32 R20, R144.reuse, R132, R20 ;  /* 0x000000849014723c */ /* 0x042ff00000001814 */
[----:B------:R-:W-:Y:S01]  /*4b50*/  HMMA.16816.F32 R24, R144, R134, R24 ;  /* 0x000000869018723c */ /* 0x000fe20000001818 */
[----:B------:R-:W-:Y:S07]  /*4b60*/  LDSM.16.M88.4 R132, [R181+0x17000] ;  /* 0x01700000b584783b */ /* 0x000fee0000000200 */
[C---:B---3--:R-:W-:Y:S08]  /*4b70*/  HMMA.16816.F32 R4, R32.reuse, R136, R4 ;  /* 0x000000882004723c */ /* 0x048ff00000001804 */
[C---:B------:R-:W-:Y:S01]  /*4b80*/  HMMA.16816.F32 R8, R32.reuse, R138, R8 ;  /* 0x0000008a2008723c */ /* 0x040fe20000001808 */
[----:B------:R-:W1:Y:S07]  /*4b90*/  LDSM.16.MT88.4 R136, [R0+0xa400] ;  /* 0x00a400000088783b */ /* 0x000e6e0000004200 */
[C---:B----4-:R-:W-:Y:S08]  /*4ba0*/  HMMA.16816.F32 R12, R32.reuse, R140, R12 ;  /* 0x0000008c200c723c */ /* 0x050ff0000000180c */
[C---:B------:R-:W-:Y:S01]  /*4bb0*/  HMMA.16816.F32 R16, R32.reuse, R142, R16 ;  /* 0x0000008e2010723c */ /* 0x040fe20000001810 */
[----:B------:R-:W-:Y:S07]  /*4bc0*/  LDSM.16.MT88.4 R140, [R0+0xa800] ;  /* 0x00a80000008c783b */ /* 0x000fee0000004200 */
[C---:B------:R-:W-:Y:S08]  /*4bd0*/  HMMA.16816.F32 R20, R32.reuse, R152, R20 ;  /* 0x000000982014723c */ /* 0x040ff00000001814 */
[----:B------:R-:W-:Y:S01]  /*4be0*/  HMMA.16816.F32 R24, R32, R154, R24 ;  /* 0x0000009a2018723c */ /* 0x000fe20000001818 */
[----:B------:R-:W-:Y:S07]  /*4bf0*/  LDSM.16.MT88.4 R32, [R0+0xe400] ;  /* 0x00e400000020783b */ /* 0x000fee0000004200 */
[C---:B------:R-:W-:Y:S08]  /*4c00*/  HMMA.16816.F32 R4, R148.reuse, R156, R4 ;  /* 0x0000009c9404723c */ /* 0x040ff00000001804 */
[C---:B------:R-:W-:Y:S08]  /*4c10*/  HMMA.16816.F32 R8, R148.reuse, R158, R8 ;  /* 0x0000009e9408723c */ /* 0x040ff00000001808 */
[C---:B--2---:R-:W-:Y:S08]  /*4c20*/  HMMA.16816.F32 R12, R148.reuse, R28, R12 ;  /* 0x0000001c940c723c */ /* 0x044ff0000000180c */
        /* <DEDUP_REMOVED lines=49> */
[----:B------:R-:W-:Y:S02]  /*4f40*/  LEA R140, P1, R183, R168, 0x5 ;  /* 0x000000a8b78c7211 */ /* 0x000fe400078228ff */
[C---:B--2---:R-:W-:Y:S03]  /*4f50*/  HMMA.16816.F32 R12, R132.reuse, R28, R12 ;  /* 0x0000001c840c723c */ /* 0x044fe6000000180c */
[----:B------:R-:W-:Y:S01]  /*4f60*/  @P0 IMAD.WIDE.U32 R28, R211, 0x4, R214 ;  /* 0x00000004d31c0825 */ /* 0x000fe200078e00d6 */
[C---:B------:R-:W-:Y:S02]  /*4f70*/  LEA.HI.X.SX32 R141, R183.reuse, R169, 0x5, P1 ;  /* 0x000000a9b78d7211 */ /* 0x040fe400008f2eff */
[C---:B------:R-:W-:Y:S02]  /*4f80*/  LEA R138, P1, R183.reuse, R140, 0x5 ;  /* 0x0000008cb78a7211 */ /* 0x040fe400078228ff */
[C---:B------:R-:W-:Y:S01]  /*4f90*/  HMMA.16816.F32 R16, R132.reuse, R30, R16 ;  /* 0x0000001e8410723c */ /* 0x040fe20000001810 */
[----:B------:R-:W5:Y:S02]  /*4fa0*/  @P0 LDG.E R221, desc[UR28][R28.64+-0x100] ;  /* 0xffff001c1cdd0981 */ /* 0x000f64000c1e1900 */
[C---:B------:R-:W-:Y:S02]  /*4fb0*/  LEA.HI.X.SX32 R139, R183.reuse, R141, 0x5, P1 ;  /* 0x0000008db78b7211 */ /* 0x040fe400008f2eff */
[----:B------:R-:W5:Y:S01]  /*4fc0*/  @P0 LDG.E R220, desc[UR28][R28.64+-0xe0] ;  /* 0xffff201c1cdc0981 */ /* 0x000f62000c1e1900 */
[C---:B------:R-:W-:Y:S02]  /*4fd0*/  LEA R136, P1, R183.reuse, R138, 0x5 ;  /* 0x0000008ab7887211 */ /* 0x040fe400078228ff */
[C---:B---3--:R-:W-:Y:S01]  /*4fe0*/  HMMA.16816.F32 R20, R132.reuse, R32, R20 ;  /* 0x000000208414723c */ /* 0x048fe20000001814 */
[----:B------:R-:W5:Y:S02]  /*4ff0*/  @P0 LDG.E R219, desc[UR28][R28.64+-0x80] ;  /* 0xffff801c1cdb0981 */ /* 0x000f64000c1e1900 */
[C---:B------:R-:W-:Y:S02]  /*5000*/  LEA.HI.X.SX32 R137, R183.reuse, R139, 0x5, P1 ;  /* 0x0000008bb7897211 */ /* 0x040fe400008f2eff */
[----:B------:R1:W5:Y:S01]  /*5010*/  @P0 LDG.E R218, desc[UR28][R28.64+-0x60] ;  /* 0xffffa01c1cda0981 */ /* 0x000362000c1e1900 */
[C---:B------:R-:W-:Y:S02]  /*5020*/  LEA R30, P1, R183.reuse, R136, 0x5 ;  /* 0x00000088b71e7211 */ /* 0x040fe400078228ff */
[----:B------:R-:W-:Y:S01]  /*5030*/  HMMA.16816.F32 R24, R132, R34, R24 ;  /* 0x000000228418723c */ /* 0x000fe20000001818 */
[----:B------:R2:W-:Y:S02]  /*5040*/  REDG.E.ADD.F32.FTZ.RN.STRONG.GPU desc[UR28][R202.64], R4 ;  /* 0x00000004ca0079a6 */ /* 0x0005e4000c12f31c */
[C---:B------:R-:W-:Y:S02]  /*5050*/  LEA.HI.X.SX32 R31, R183.reuse, R137, 0x5, P1 ;  /* 0x00000089b71f7211 */ /* 0x040fe400008f2eff */
[----:B------:R3:W-:Y:S04]  /*5060*/  REDG.E.ADD.F32.FTZ.RN.STRONG.GPU desc[UR28][R166.64], R5 ;  /* 0x00000005a60079a6 */ /* 0x0007e8000c12f31c */
[----:B------:R4:W-:Y:S04]  /*5070*/  REDG.E.ADD.F32.FTZ.RN.STRONG.GPU desc[UR28][R164.64], R6 ;  /* 0x00000006a40079a6 */ /* 0x0009e8000c12f31c */
[----:B------:R1:W-:Y:S04]  /*5080*/  REDG.E.ADD.F32.FTZ.RN.STRONG.GPU desc[UR28][R162.64], R7 ;  /* 0x00000007a20079a6 */ /* 0x0003e8000c12f31c */
[----:B------:R-:W-:Y:S04]  /*5090*/  REDG.E.ADD.F32.FTZ.RN.STRONG.GPU desc[UR28][R160.64], R8 ;  /* 0x00000008a00079a6 */ /* 0x000fe8000c12f31c */
        /* <DEDUP_REMOVED lines=9> */
[----:B------:R-:W-:Y:S01]  /*5130*/  REDG.E.ADD.F32.FTZ.RN.STRONG.GPU desc[UR28][R152.64+0x80], R14 ;  /* 0x0000800e980079a6 */ /* 0x000fe2000c12f31c */
[----:B------:R-:W-:Y:S01]  /*5140*/  ISETP.NE.U32.AND P1, PT, R2, 0x1, PT ;  /* 0x000000010200780c */ /* 0x000fe20003f25070 */
[C---:B------:R-:W-:Y:S02]  /*5150*/  VIADD R2, R172.reuse, 0xffffd000 ;  /* 0xffffd000ac027836 */ /* 0x040fe40000000000 */
[----:B------:R-:W-:Y:S04]  /*5160*/  REDG.E.ADD.F32.FTZ.RN.STRONG.GPU desc[UR28][R150.64+0x80], R15 ;  /* 0x0000800f960079a6 */ /* 0x000fe8000c12f31c */
[----:B------:R-:W-:Y:S04]  /*5170*/  REDG.E.ADD.F32.FTZ.RN.STRONG.GPU desc[UR28][R148.64+0x80], R16 ;  /* 0x00008010940079a6 */ /* 0x000fe8000c12f31c */
[----:B------:R-:W-:Y:S02]  /*5180*/  REDG.E.ADD.F32.FTZ.RN.STRONG.GPU desc[UR28][R146.64+0x80], R17 ;  /* 0x00008011920079a6 */ /* 0x000fe4000c12f31c */
[----:B------:R-:W-:Y:S01]  /*5190*/  @P1 VIADD R2, R172, 0x3000 ;  /* 0x00003000ac021836 */ /* 0x000fe20000000000 */
[----:B------:R-:W-:Y:S01]  /*51a0*/  @P0 IADD3 R223, P1, PT, R223, -0x100, RZ ;  /* 0xffffff00dfdf0810 */ /* 0x000fe20007f3e0ff */
[----:B------:R-:W-:Y:S03]  /*51b0*/  REDG.E.ADD.F32.FTZ.RN.STRONG.GPU desc[UR28][R144.64+0x80], R18 ;  /* 0x00008012900079a6 */ /* 0x000fe6000c12f31c */
[----:B------:R-:W-:Y:S01]  /*51c0*/  @P0 IADD3.X R222, PT, PT, R222, -0x1, RZ, P1, !PT ;  /* 0xffffffffdede0810 */ /* 0x000fe20000ffe4ff */
        /* <DEDUP_REMOVED lines=17> */
[----:B------:R-:W-:Y:S04]  /*52e0*/  LDSM.16.MT88.4 R24, [R3+UR5+0x18000] ;  /* 0x018000050318783b */ /* 0x000fe80008004200 */
[----:B------:R-:W-:Y:S04]  /*52f0*/  LDSM.16.MT88.4 R136, [R172+0xc00] ;  /* 0x000c0000ac88783b */ /* 0x000fe80000004200 */
[----:B------:R-:W-:Y:S01]  /*5300*/  LDSM.16.MT88.4 R140, [R3+UR5+0x18800] ;  /* 0x01880005038c783b */ /* 0x000fe20008004200 */
        /* <DEDUP_REMOVED lines=12> */
[-C--:B----4-:R-:W-:Y:S08]  /*53d0*/  HMMA.16816.F32 R116, R4, R28.reuse, R116 ;  /* 0x0000001c0474723c */ /* 0x090ff00000001874 */
[C---:B------:R-:W-:Y:S08]  /*53e0*/  HMMA.16816.F32 R120, R12.reuse, R28, R120 ;  /* 0x0000001c0c78723c */ /* 0x040ff00000001878 */
[-C--:B------:R-:W-:Y:S01]  /*53f0*/  HMMA.16816.F32 R124, R12, R30.reuse, R124 ;  /* 0x0000001e0c7c723c */ /* 0x080fe2000000187c */
[----:B------:R-:W2:Y:S07]  /*5400*/  LDSM.16.MT88.4 R12, [R172+0x2400] ;  /* 0x00240000ac0c783b */ /* 0x000eae0000004200 */
[----:B------:R-:W-:Y:S01]  /*5410*/  HMMA.16816.F32 R128, R4, R30, R128 ;  /* 0x0000001e0480723c */ /* 0x000fe20000001880 */
[----:B------:R-:W3:Y:S04]  /*5420*/  LDSM.16.MT88.4 R4, [R3+UR5+0x16000] ;  /* 0x016000050304783b */ /* 0x000ee80008004200 */
[----:B------:R-:W4:Y:S03]  /*5430*/  LDSM.16.MT88.4 R28, [R172+0x1800] ;  /* 0x00180000ac1c783b */ /* 0x000f260000004200 */
[-C--:B------:R-:W-:Y:S08]  /*5440*/  HMMA.16816.F32 R84, R32, R20.reuse, R84 ;  /* 0x000000142054723c */ /* 0x080ff00000001854 */
        /* <DEDUP_REMOVED lines=9> */
[----:B------:R-:W1:Y:S07]  /*54e0*/  LDSM.16.MT88.4 R8, [R3+UR5+0x16800] ;  /* 0x016800050308783b */ /* 0x000e6e0008004200 */
        /* <DEDUP_REMOVED lines=16> */
[----:B------:R-:W-:Y:S01]  /*55f0*/  @P0 IADD3 R6, P2, PT, R214, -0x100, RZ ;  /* 0xffffff00d6060810 */ /* 0x000fe20007f5e0ff */
[----:B------:R-:W-:Y:S03]  /*5600*/  VIADD R4, R210, 0xffffffff ;  /* 0xffffffffd2047836 */ /* 0x000fe60000000000 */
[-C--:B-1----:R-:W-:Y:S05]  /*5610*/  HMMA.16816.F32 R84, R8, R136.reuse, R84 ;  /* 0x000000880854723c */ /* 0x082fea0000001854 */
[----:B------:R-:W-:Y:S01]  /*5620*/  @P0 IADD3.X R5, PT, PT, R215, -0x1, RZ, P2, !PT ;  /* 0xffffffffd7050810 */ /* 0x000fe200017fe4ff */
[----:B------:R-:W-:Y:S02]  /*5630*/  IMAD.MOV.U32 R210, RZ, RZ, R4 ;  /* 0x000000ffffd27224 */ /* 0x000fe400078e0004 */
[C---:B------:R-:W-:Y:S04]  /*5640*/  HMMA.16816.F32 R88, R140.reuse, R136, R88 ;  /* 0x000000888c58723c */ /* 0x040fe80000001858 */
[----:B------:R-:W-:Y:S02]  /*5650*/  @P0 IMAD.MOV.U32 R214, RZ, RZ, R6 ;  /* 0x000000ffffd60224 */ /* 0x000fe400078e0006 */
[----:B------:R-:W-:Y:S02]  /*5660*/  @P0 IMAD.MOV.U32 R215, RZ, RZ, R5 ;  /* 0x000000ffffd70224 */ /* 0x000fe400078e0005 */
        /* <DEDUP_REMOVED lines=12> */
.L_x_1353:
[----:B------:R-:W2:Y:S01]  /*5730*/  LDCU UR6, c[0x0][0x4fc] ;  /* 0x00009f80ff0677ac */ /* 0x000ea20008000800 */
[----:B------:R-:W3:Y:S01]  /*5740*/  LDCU UR4, c[0x0][0x500] ;  /* 0x0000a000ff0477ac */ /* 0x000ee20008000800 */
[----:B------:R-:W4:Y:S01]  /*5750*/  LDCU.64 UR14, c[0x0][0x5d8] ;  /* 0x0000bb00ff0e77ac */ /* 0x000f220008000a00 */
[----:B------:R-:W4:Y:S01]  /*5760*/  LDCU.64 UR12, c[0x0][0x5b0] ;  /* 0x0000b600ff0c77ac */ /* 0x000f220008000a00 */
[----:B------:R-:W4:Y:S01]  /*5770*/  LDCU.128 UR8, c[0x0][0x560] ;  /* 0x0000ac00ff0877ac */ /* 0x000f220008000c00 */
[----:B--2---:R-:W-:Y:S01]  /*5780*/  FMUL.FTZ R2, R46, UR6 ;  /* 0x000000062e027c20 */ /* 0x004fe20008410000 */
[----:B------:R-:W-:Y:S01]  /*5790*/  FMUL.FTZ R32, R47, UR6 ;  /* 0x000000062f207c20 */ /* 0x000fe20008410000 */
[----:B------:R-:W-:Y:S01]  /*57a0*/  FMUL.FTZ R138, R36, UR6 ;  /* 0x00000006248a7c20 */ /* 0x000fe20008410000 */
[----:B------:R-:W-:Y:S01]  /*57b0*/  FMUL.FTZ R20, R37, UR6 ;  /* 0x0000000625147c20 */ /* 0x000fe20008410000 */
[----:B---3--:R-:W-:Y:S01]  /*57c0*/  FMUL.FTZ R84, R84, UR4 ;  /* 0x0000000454547c20 */ /* 0x008fe20008410000 */
[----:B-1----:R-:W-:Y:S01]  /*57d0*/  FMUL.FTZ R18, R85, UR4 ;  /* 0x0000000455127c20 */ /* 0x002fe20008410000 */
[----:B------:R-:W-:Y:S01]  /*57e0*/  F2FP.F16.F32.PACK_AB R32, R32, R2 ;  /* 0x000000022020723e */ /* 0x000fe200000000ff */
[----:B------:R-:W-:Y:S01]  /*57f0*/  FMUL.FTZ R86, R86, UR4 ;  /* 0x0000000456567c20 */ /* 0x000fe20008410000 */
[----:B------:R-:W-:Y:S01]  /*5800*/  SHF.L.U32 R2, R252, 0x2, RZ ;  /* 0x00000002fc027819 */ /* 0x000fe200000006ff */
        /* <DEDUP_REMOVED lines=33> */
[----:B------:R-:W-:Y:S01]  /*5a20*/  IADD3 R2, PT, PT, R231, -R2, RZ ;  /* 0x80000002e7027210 */ /* 0x000fe20007ffe0ff */
        /* <DEDUP_REMOVED lines=21> */
[----:B------:R-:W-:Y:S01]  /*5b80*/  STS [R231], R18 ;  /* 0x00000012e7007388 */ /* 0x000fe20000000800 */
        /* <DEDUP_REMOVED lines=12> */
[----:B------:R-:W-:Y:S01]  /*5c50*/  F2FP.F16.F32.PACK_AB R4, R4, R108 ;  /* 0x0000006c0404723e */ /* 0x000fe200000000ff */
[----:B------:R-:W-:Y:S01]  /*5c60*/  FMUL.FTZ R134, R48, UR6 ;  /* 0x0000000630867c20 */ /* 0x000fe20008410000 */
[----:B------:R-:W-:Y:S01]  /*5c70*/  F2FP.F16.F32.PACK_AB R29, R29, R110 ;  /* 0x0000006e1d1d723e */ /* 0x000fe200000000ff */
[----:B------:R-:W-:Y:S01]  /*5c80*/  STS [R231+0x1000], R16 ;  /* 0x00100010e7007388 */ /* 0x000fe20000000800 */
[----:B------:R-:W-:Y:S01]  /*5c90*/  FMUL.FTZ R35, R49, UR6 ;  /* 0x0000000631237c20 */ /* 0x000fe20008410000 */
[----:B------:R-:W-:Y:S01]  /*5ca0*/  FMUL.FTZ R133, R50, UR6 ;  /* 0x0000000632857c20 */ /* 0x000fe20008410000 */
[----:B------:R-:W-:Y:S01]  /*5cb0*/  FMUL.FTZ R34, R51, UR6 ;  /* 0x0000000633227c20 */ /* 0x000fe20008410000 */
[----:B------:R-:W-:Y:S01]  /*5cc0*/  STS [R231+0x1200], R15 ;  /* 0x0012000fe7007388 */ /* 0x000fe20000000800 */
[----:B------:R-:W-:Y:S01]  /*5cd0*/  F2FP.F16.F32.PACK_AB R28, R28, R116 ;  /* 0x000000741c1c723e */ /* 0x000fe200000000ff */
[----:B------:R-:W-:Y:S01]  /*5ce0*/  FMUL.FTZ R136, R40, UR6 ;  /* 0x0000000628887c20 */ /* 0x000fe20008410000 */
[----:B------:R-:W-:Y:S01]  /*5cf0*/  F2FP.F16.F32.PACK_AB R27, R27, R118 ;  /* 0x000000761b1b723e */ /* 0x000fe200000000ff */
[----:B------:R1:W-:Y:S01]  /*5d00*/  STS [R2+0x1020], R12 ;  /* 0x0010200c02007388 */ /* 0x0003e20000000800 */
[----:B------:R-:W-:Y:S01]  /*5d10*/  FMUL.FTZ R37, R41, UR6 ;  /* 0x0000000629257c20 */ /* 0x000fe20008410000 */
        /* <DEDUP_REMOVED lines=14> */
[----:B------:R2:W-:Y:S01]  /*5e00*/  STS [R2+0x2020], R6 ;  /* 0x0020200602007388 */ /* 0x0005e20000000800 */
        /* <DEDUP_REMOVED lines=26> */
[----:B-1----:R-:W2:Y:S01]  /*5fb0*/  LDC.64 R12, c[0x0][0x5c0] ;  /* 0x00017000ff0c7b82 */ /* 0x002ea20000000a00 */
        /* <DEDUP_REMOVED lines=9> */
[----:B------:R-:W-:Y:S01]  /*6050*/  FMUL.FTZ R80, R80, UR6 ;  /* 0x0000000650507c20 */ /* 0x000fe20008410000 */
        /* <DEDUP_REMOVED lines=21> */
[----:B------:R-:W1:Y:S01]  /*61b0*/  LDC.64 R14, c[0x0][0x5c8] ;  /* 0x00017200ff0e7b82 */ /* 0x000e620000000a00 */
[----:B------:R-:W-:Y:S01]  /*61c0*/  STS [R231+0x6200], R19 ;  /* 0x00620013e7007388 */ /* 0x000fe20000000800 */
[----:B------:R-:W-:Y:S01]  /*61d0*/  F2FP.F16.F32.PACK_AB R42, R42, R58 ;  /* 0x0000003a2a2a723e */ /* 0x000fe200000000ff */
[----:B------:R-:W1:Y:S01]  /*61e0*/  LDCU.64 UR6, c[0x0][0x5a8] ;  /* 0x0000b500ff0677ac */ /* 0x000e620008000a00 */
[----:B------:R-:W-:Y:S01]  /*61f0*/  F2FP.F16.F32.PACK_AB R41, R41, R60 ;  /* 0x0000003c2929723e */ /* 0x000fe200000000ff */
[----:B------:R-:W-:Y:S01]  /*6200*/  STS [R2+0x6020], R35 ;  /* 0x0060202302007388 */ /* 0x000fe20000000800 */
[----:B------:R-:W-:Y:S01]  /*6210*/  F2FP.F16.F32.PACK_AB R40, R40, R62 ;  /* 0x0000003e2828723e */ /* 0x000fe200000000ff */
[----:B--2---:R-:W-:Y:S01]  /*6220*/  IMAD R6, R235, R12, RZ ;  /* 0x0000000ceb067224 */ /* 0x004fe200078e02ff */
[----:B------:R-:W-:Y:S01]  /*6230*/  F2FP.F16.F32.PACK_AB R44, R44, R68 ;  /* 0x000000442c2c723e */ /* 0x000fe200000000ff */
[----:B------:R-:W-:Y:S01]  /*6240*/  STS [R2+0x6220], R34 ;  /* 0x0062202202007388 */ /* 0x000fe20000000800 */
[----:B------:R-:W-:Y:S01]  /*6250*/  F2FP.F16.F32.PACK_AB R45, R45, R70 ;  /* 0x000000462d2d723e */ /* 0x000fe200000000ff */
[----:B---3--:R-:W-:Y:S01]  /*6260*/  IMAD R8, R234, R13, R6 ;  /* 0x0000000dea087224 */ /* 0x008fe200078e0206 */
        /* <DEDUP_REMOVED lines=9> */
[----:B----4-:R-:W-:Y:S01]  /*6300*/  SHF.L.U32 R4, R252, 0x3, RZ ;  /* 0x00000003fc047819 */ /* 0x010fe200000006ff */
[----:B------:R-:W-:Y:S01]  /*6310*/  STS [R2+0x7220], R32 ;  /* 0x0072202002007388 */ /* 0x000fe20000000800 */
[----:B------:R-:W-:-:S02]  /*6320*/  MOV R5, RZ ;  /* 0x000000ff00057202 */ /* 0x000fc40000000f00 */
[----:B------:R-:W-:Y:S01]  /*6330*/  LOP3.LUT R4, R4, 0x18, RZ, 0xc0, !PT ;  /* 0x0000001804047812 */ /* 0x000fe200078ec0ff */
[----:B------:R-:W-:Y:S04]  /*6340*/  STS [R231+0x8000], R31 ;  /* 0x0080001fe7007388 */ /* 0x000fe80000000800 */
[----:B------:R-:W-:Y:S01]  /*6350*/  STS [R231+0x8200], R30 ;  /* 0x0082001ee7007388 */ /* 0x000fe20000000800 */
[----:B------:R-:W-:-:S03]  /*6360*/  IMAD.WIDE.U32 R6, R234, R12, R4 ;  /* 0x0000000cea067225 */ /* 0x000fc600078e0004 */
[----:B------:R-:W-:Y:S01]  /*6370*/  STS [R2+0x8020], R38 ;  /* 0x0080202602007388 */ /* 0x000fe20000000800 */
[C---:B-1----:R-:W-:Y:S01]  /*6380*/  IMAD.WIDE.U32 R4, R234.reuse, R14, R4 ;  /* 0x0000000eea047225 */ /* 0x042fe200078e0004 */
[----:B------:R-:W-:Y:S02]  /*6390*/  IADD3 R7, PT, PT, R7, R8, RZ ;  /* 0x0000000807077210 */ /* 0x000fe40007ffe0ff */
[----:B------:R-:W-:Y:S01]  /*63a0*/  STS [R2+0x8220], R39 ;  /* 0x0082202702007388 */ /* 0x000fe20000000800 */
[----:B------:R-:W-:Y:S02]  /*63b0*/  IMAD R8, R235, R14, RZ ;  /* 0x0000000eeb087224 */ /* 0x000fe400078e02ff */
[C---:B------:R-:W-:Y:S01]  /*63c0*/  IMAD.WIDE.U32 R6, R249.reuse, UR6, R6 ;  /* 0x00000006f9067c25 */ /* 0x040fe2000f8e0006 */
[----:B------:R-:W-:Y:S03]  /*63d0*/  STS [R231+0x9000], R43 ;  /* 0x0090002be7007388 */ /* 0x000fe60000000800 */
[----:B------:R-:W-:Y:S01]  /*63e0*/  IMAD R7, R249, UR7, R7 ;  /* 0x00000007f9077c24 */ /* 0x000fe2000f8e0207 */
[----:B------:R-:W-:Y:S01]  /*63f0*/  STS [R231+0x9200], R42 ;  /* 0x0092002ae7007388 */ /* 0x000fe20000000800 */
[----:B------:R-:W-:Y:S01]  /*6400*/  IMAD R8, R234, R15, R8 ;  /* 0x0000000fea087224 */ /* 0x000fe200078e0208 */
[----:B------:R-:W1:Y:S01]  /*6410*/  LDCU.64 UR6, c[0x0][0x5e0] ;  /* 0x0000bc00ff0677ac */ /* 0x000e620008000a00 */
[----:B------:R-:W-:Y:S01]  /*6420*/  IMAD.WIDE.U32 R6, R251, UR14, R6 ;  /* 0x0000000efb067c25 */ /* 0x000fe2000f8e0006 */
[----:B------:R-:W-:Y:S02]  /*6430*/  STS [R2+0x9020], R41 ;  /* 0x0090202902007388 */ /* 0x000fe40000000800 */
[----:B------:R-:W-:Y:S01]  /*6440*/  IADD3 R5, PT, PT, R5, R8, RZ ;  /* 0x0000000805057210 */ /* 0x000fe20007ffe0ff */
[----:B------:R-:W-:Y:S01]  /*6450*/  IMAD R7, R251, UR15, R7 ;  /* 0x0000000ffb077c24 */ /* 0x000fe2000f8e0207 */
[----:B------:R-:W-:Y:S01]  /*6460*/  STS [R2+0x9220], R40 ;  /* 0x0092202802007388 */ /* 0x000fe20000000800 */
[----:B------:R-:W-:-:S03]  /*6470*/  IMAD.WIDE.U32 R4, R249, UR12, R4 ;  /* 0x0000000cf9047c25 */ /* 0x000fc6000f8e0004 */
[----:B------:R-:W-:Y:S01]  /*6480*/  STS [R231+0xa000], R44 ;  /* 0x00a0002ce7007388 */ /* 0x000fe20000000800 */
[----:B------:R-:W-:-:S03]  /*6490*/  IMAD R5, R249, UR13, R5 ;  /* 0x0000000df9057c24 */ /* 0x000fc6000f8e0205 */
[----:B------:R-:W-:Y:S01]  /*64a0*/  STS [R231+0xa200], R45 ;  /* 0x00a2002de7007388 */ /* 0x000fe20000000800 */
[----:B------:R-:W-:-:S03]  /*64b0*/  IMAD.WIDE.U32 R8, R226, R12, R6 ;  /* 0x0000000ce2087225 */ /* 0x000fc600078e0006 */
[----:B------:R-:W-:Y:S01]  /*64c0*/  STS [R2+0xa020], R47 ;  /* 0x00a0202f02007388 */ /* 0x000fe20000000800 */
[C---:B-1----:R-:W-:Y:S01]  /*64d0*/  IMAD.WIDE.U32 R4, R251.reuse, UR6, R4 ;  /* 0x00000006fb047c25 */ /* 0x042fe2000f8e0004 */
[----:B------:R-:W-:Y:S02]  /*64e0*/  LEA R6, P0, R8, UR8, 0x1 ;  /* 0x0000000808067c11 */ /* 0x000fe4000f8008ff */
[----:B------:R-:W-:Y:S01]  /*64f0*/  STS [R2+0xa220], R46 ;  /* 0x00a2202e02007388 */ /* 0x000fe20000000800 */
[----:B------:R-:W-:-:S03]  /*6500*/  IMAD R5, R251, UR7, R5 ;  /* 0x00000007fb057c24 */ /* 0x000fc6000f8e0205 */
[----:B------:R-:W-:Y:S01]  /*6510*/  STS [R231+0xb000], R48 ;  /* 0x00b00030e7007388 */ /* 0x000fe20000000800 */
[----:B------:R-:W-:-:S03]  /*6520*/  IMAD.WIDE.U32 R10, R226, R14, R4 ;  /* 0x0000000ee20a7225 */ /* 0x000fc600078e0004 */
[----:B------:R-:W-:Y:S04]  /*6530*/  STS [R231+0xb200], R51 ;  /* 0x00b20033e7007388 */ /* 0x000fe80000000800 */
[----:B------:R-:W-:Y:S04]  /*6540*/  STS [R2+0xb020], R50 ;  /* 0x00b0203202007388 */ /* 0x000fe80000000800 */
[----:B------:R1:W-:Y:S01]  /*6550*/  STS [R2+0xb220], R49 ;  /* 0x00b2203102007388 */ /* 0x0003e20000000800 */
[----:B------:R-:W-:Y:S01]  /*6560*/  BAR.SYNC.DEFER_BLOCKING 0x0 ;  /* 0x0000000000007b1d */ /* 0x000fe20000010000 */
[----:B-1----:R-:W-:-:S05]  /*6570*/  IMAD R2, R226, R13, R9 ;  /* 0x0000000de2027224 */ /* 0x002fca00078e0209 */
[----:B------:R-:W1:Y:S01]  /*6580*/  LDS.128 R60, [R216+0x9000] ;  /* 0x00900000d83c7984 */ /* 0x000e620000000c00 */
[----:B------:R-:W-:Y:S01]  /*6590*/  LEA.HI.X R7, R8, UR9, R2, 0x1, P0 ;  /* 0x0000000908077c11 */ /* 0x000fe200080f0c02 */
[----:B------:R-:W-:Y:S02]  /*65a0*/  IMAD R2, R226, R15, R11 ;  /* 0x0000000fe2027224 */ /* 0x000fe400078e020b */
[----:B------:R-:W2:Y:S01]  /*65b0*/  LDS.128 R56, [R216+0xb000] ;  /* 0x00b00000d8387984 */ /* 0x000ea20000000c00 */
[----:B------:R-:W-:-:S03]  /*65c0*/  LEA R8, P0, R12, R6, 0x7 ;  /* 0x000000060c087211 */ /* 0x000fc600078038ff */
[----:B------:R-:W3:Y:S01]  /*65d0*/  LDS.128 R52, [R216+0xd000] ;  /* 0x00d00000d8347984 */ /* 0x000ee20000000c00 */
[----:B------:R-:W-:Y:S02]  /*65e0*/  LEA.HI.X R9, R12, R7, R13, 0x7, P0 ;  /* 0x000000070c097211 */ /* 0x000fe400000f3c0d */
[C---:B------:R-:W-:Y:S01]  /*65f0*/  LEA R4, P0, R10.reuse, UR10, 0x1 ;  /* 0x0000000a0a047c11 */ /* 0x040fe2000f8008ff */
[----:B------:R-:W4:Y:S03]  /*6600*/  LDS.128 R48, [R216+0xa000] ;  /* 0x00a00000d8307984 */ /* 0x000f260000000c00 */
[----:B------:R-:W-:Y:S01]  /*6610*/  LEA.HI.X R5, R10, UR11, R2, 0x1, P0 ;  /* 0x0000000b0a057c11 */ /* 0x000fe200080f0c02 */
        /* <DEDUP_REMOVED lines=8> */
[----:B-1----:R-:W-:Y:S04]  /*66a0*/  STG.E.128 desc[UR28][R6.64], R60 ;  /* 0x0000003c06007986 */ /* 0x002fe8000c101d1c */
[----:B--2---:R-:W-:Y:S04]  /*66b0*/  STG.E.128 desc[UR28][R6.64+0x40], R56 ;  /* 0x0000403806007986 */ /* 0x004fe8000c101d1c */
        /* <DEDUP_REMOVED lines=12> */
.L_x_1350:
[----:B------:R-:W1:Y:S01]  /*6780*/  LDCU UR6, c[0x0][0x438] ;  /* 0x00008700ff0677ac */ /* 0x000e620008000800 */
[----:B------:R-:W3:Y:S01]  /*6790*/  LDC R2, c[0x0][0x370] ;  /* 0x0000dc00ff027b82 */ /* 0x000ee20000000800 */
[----:B-1----:R-:W-:-:S04]  /*67a0*/  UIADD3 UR6, UPT, UPT, UR6, 0x7f, URZ ;  /* 0x0000007f06067890 */ /* 0x002fc8000fffe0ff */
[----:B------:R-:W-:Y:S01]  /*67b0*/  USHF.R.S32.HI UR4, URZ, 0x1f, UR6 ;  /* 0x0000001fff047899 */ /* 0x000fe20008011406 */
[----:B---3--:R-:W-:-:S03]  /*67c0*/  IADD3 R232, PT, PT, R2, R232, RZ ;  /* 0x000000e802e87210 */ /* 0x008fc60007ffe0ff */
[----:B------:R-:W-:-:S04]  /*67d0*/  ULEA.HI UR4, UR4, UR6, URZ, 0x7 ;  /* 0x0000000604047291 */ /* 0x000fc8000f8f38ff */
[----:B------:R-:W-:-:S06]  /*67e0*/  USHF.R.S32.HI UR4, URZ, 0x7, UR4 ;  /* 0x00000007ff047899 */ /* 0x000fcc0008011404 */
[----:B------:R-:W-:-:S13]  /*67f0*/  ISETP.GE.AND P0, PT, R232, UR4, PT ;  /* 0x00000004e8007c0c */ /* 0x000fda000bf06270 */
[----:B------:R-:W-:Y:S05]  /*6800*/  @!P0 BRA `(.L_x_1357) ;  /* 0xffffff9c006c8947 */ /* 0x000fea000383ffff */
[----:B------:R-:W-:Y:S05]  /*6810*/  EXIT ;  /* 0x000000000000794d */ /* 0x000fea0003800000 */
.L_x_1358:
        /* <DEDUP_REMOVED lines=14> */
.L_x_1739:


//--------------------- .text._ZN5flash44flash_bwd_dq_dk_dv_loop_seqk_parallel_kernelI23Flash_bwd_kernel_traitsILi96ELi64ELi128ELi8ELi2ELi4ELi4ELb0ELb0EN7cutlass6half_tE19Flash_kernel_traitsILi96ELi64ELi128ELi8ES3_EELb0ELb0ELb0ELb0ELb1ELb1ELb1EEEvNS_16Flash_bwd_paramsE --------------------------
	.section	.text._ZN5flash44flash_bwd_dq_dk_dv_loop_seqk_parallel_kernelI23Flash_bwd_kernel_traitsILi96ELi64ELi128ELi8ELi2ELi4ELi4ELb0ELb0EN7cutlass6half_tE19Flash_kernel_traitsILi96ELi64ELi128ELi8ES3_EELb0ELb0ELb0ELb0ELb1ELb1ELb1EEEvNS_16Flash_bwd_paramsE,"ax",@progbits
	.align	128
        .global         _ZN5flash44flash_bwd_dq_dk_dv_loop_seqk_parallel_kernelI23Flash_bwd_kernel_traitsILi96ELi64ELi128ELi8ELi2ELi4ELi4ELb0ELb0EN7cutlass6half_tE19Flash_kernel_traitsILi96ELi64ELi128ELi8ES3_EELb0ELb0ELb0ELb0ELb1ELb1ELb1EEEvNS_16Flash_bwd_paramsE
        .type           _ZN5flash44flash_bwd_dq_dk_dv_loop_seqk_parallel_kernelI23Flash_bwd_kernel_traitsILi96ELi64ELi128ELi8ELi2ELi4ELi4ELb0ELb0EN7cutlass6half_tE19Flash_kernel_traitsILi96ELi64ELi128ELi8ES3_EELb0ELb0ELb0ELb0ELb1ELb1ELb1EEEvNS_16Flash_bwd_paramsE,@function
        .size           _ZN5flash44flash_bwd_dq_dk_dv_loop_seqk_parallel_kernelI23Flash_bwd_kernel_traitsILi96ELi64ELi128ELi8ELi2ELi4ELi4ELb0ELb0EN7cutlass6half_tE19Flash_kernel_traitsILi96ELi64ELi128ELi8ES3_EELb0ELb0ELb0ELb0ELb1ELb1ELb1EEEvNS_16Flash_bwd_paramsE,(.L_x_1740 - _ZN5flash44flash_bwd_dq_dk_dv_loop_seqk_parallel_kernelI23Flash_bwd_kernel_traitsILi96ELi64ELi128ELi8ELi2ELi4ELi4ELb0ELb0EN7cutlass6half_tE19Flash_kernel_traitsILi96ELi64ELi128ELi8ES3_EELb0ELb0ELb0ELb0ELb1ELb1ELb1EEEvNS_16Flash_bwd_paramsE)
        .other          _ZN5flash44flash_bwd_dq_dk_dv_loop_seqk_parallel_kernelI23Flash_bwd_kernel_traitsILi96ELi64ELi128ELi8ELi2ELi4ELi4ELb0ELb0EN7cutlass6half_tE19Flash_kernel_traitsILi96ELi64ELi128ELi8ES3_EELb0ELb0ELb0ELb0ELb1ELb1ELb1EEEvNS_16Flash_bwd_paramsE,@"STO_CUDA_ENTRY STV_DEFAULT"
_ZN5flash44flash_bwd_dq_dk_dv_loop_seqk_parallel_kernelI23Flash_bwd_kernel_traitsILi96ELi64ELi128ELi8ELi2ELi4ELi4ELb0ELb0EN7cutlass6half_tE19Flash_kernel_traitsILi96ELi64ELi128ELi8ES3_EELb0ELb0ELb0ELb0ELb1ELb1ELb1EEEvNS_16Flash_bwd_paramsE:
.text._ZN5flash44flash_bwd_dq_dk_dv_loop_seqk_parallel_kernelI23Flash_bwd_kernel_traitsILi96ELi64ELi128ELi8ELi2ELi4ELi4ELb0ELb0EN7cutlass6half_tE19Flash_kernel_traitsILi96ELi64ELi128ELi8ES3_EELb0ELb0ELb0ELb0ELb1ELb1ELb1EEEvNS_16Flash_bwd_paramsE:
        /* <DEDUP_REMOVED lines=34> */
.L_x_1366:
[----:B------:R-:W-:Y:S01]  /*0220*/  @UP4 ULEA UR10, UP1, UR33, UR8, 0x2 ;  /* 0x00000008210a4291 */ /* 0x000fe2000f8210ff */
[----:B------:R-:W-:Y:S01]  /*0230*/  PLOP3.LUT P1, PT, PT, PT, UP4, 0x80, 0x8 ;  /* 0x000000000008781c */ /* 0x000fe20003f2f048 */
[----:B------:R-:W-:Y:S01]  /*0240*/  @UP3 ULEA UR4, UP0, UR33, UR6, 0x2 ;  /* 0x0000000621043291 */ /* 0x000fe2000f8010ff */
[----:B------:R-:W-:Y:S01]  /*0250*/  PLOP3.LUT P0, PT, PT, PT, UP3, 0x80, 0x8 ;  /* 0x000000000008781c */ /* 0x000fe20003f0f038 */
[----:B------:R-:W-:Y:S02]  /*0260*/  @UP4 ULEA.HI.X UR11, UR33, UR9, URZ, 0x2, UP1 ;  /* 0x00000009210b4291 */ /* 0x000fe400088f14ff */
[----:B------:R-:W-:Y:S01]  /*0270*/  @UP3 ULEA.HI.X UR5, UR33, UR7, URZ, 0x2, UP0 ;  /* 0x0000000721053291 */ /* 0x000fe200080f14ff */
[----:B----4-:R-:W-:Y:S02]  /*0280*/  IMAD.U32 R2, RZ, RZ, UR10 ;  /* 0x0000000aff027e24 */ /* 0x010fe4000f8e00ff */
        /* <DEDUP_REMOVED lines=12> */
[----:B-----5:R-:W-:Y:S05]  /*0350*/  BRA.U UP0, `(.L_x_1359) ;  /* 0x0000005d00f87547 */ /* 0x020fea000b800000 */
        /* <DEDUP_REMOVED lines=8> */
[----:B-----5:R-:W-:-:S03]  /*03e0*/  UIADD3 UR5, UPT, UPT, UR41, 0x3f, URZ ;  /* 0x0000003f29057890 */ /* 0x020fc6000fffe0ff */
[----:B------:R-:W2:Y:S01]  /*03f0*/  I2F.RP R6, R4 ;  /* 0x0000000400067306 */ /* 0x000ea20000209400 */
[----:B------:R-:W-:-:S05]  /*0400*/  USHF.R.S32.HI UR43, URZ, 0x1f, UR5 ;  /* 0x0000001fff2b7899 */ /* 0x000fca0008011405 */
[----:B------:R-:W1:Y:S01]  /*0410*/  @UP0 LDCU UR49, c[0x0][0x454] ;  /* 0x00008a80ff3107ac */ /* 0x000e620008000800 */
[----:B---3--:R-:W-:Y:S01]  /*0420*/  IABS R2, R2 ;  /* 0x0000000200027213 */ /* 0x008fe20000000000 */
[----:B------:R-:W3:Y:S01]  /*0430*/  @!UP0 LDCU UR4, c[0x0][0x3e0] ;  /* 0x00007c00ff0487ac */ /* 0x000ee20008000800 */
[----:B------:R-:W-:Y:S01]  /*0440*/  ULEA.HI UR43, UR43, UR5, URZ, 0x6 ;  /* 0x000000052b2b7291 */ /* 0x000fe2000f8f30ff */
[----:B--2---:R-:W2:Y:S03]  /*0450*/  MUFU.RCP R6, R6 ;  /* 0x0000000600067308 */ /* 0x004ea60000001000 */
[----:B------:R-:W-:-:S04]  /*0460*/  USHF.R.S32.HI UR43, URZ, 0x6, UR43 ;  /* 0x00000006ff2b7899 */ /* 0x000fc8000801142b */
[----:B------:R-:W-:Y:S02]  /*0470*/  UIADD3 UR45, UPT, UPT, UR43, -0x1, URZ ;  /* 0xffffffff2b2d7890 */ /* 0x000fe4000fffe0ff */
[----:B-1----:R-:W-:Y:S02]  /*0480*/  @UP0 UIMAD UR49, UR32, UR49, URZ ;  /* 0x00000031203102a4 */ /* 0x002fe4000f8e02ff */
[----:B---3--:R-:W-:Y:S02]  /*0490*/  @!UP0 UIMAD UR4, UR33, UR4, UR32 ;  /* 0x00000004210482a4 */ /* 0x008fe4000f8e0220 */
[----:B------:R-:W-:Y:S02]  /*04a0*/  @UP0 UIMAD UR49, UR33, UR41, UR49 ;  /* 0x00000029213102a4 */ /* 0x000fe4000f8e0231 */
[----:B------:R-:W-:Y:S01]  /*04b0*/  @!UP0 UIMAD UR49, UR4, UR41, URZ ;  /* 0x00000029043182a4 */ /* 0x000fe2000f8e02ff */
[----:B--2---:R-:W-:-:S04]  /*04c0*/  VIADD R6, R6, 0xffffffe ;  /* 0x0ffffffe06067836 */ /* 0x004fc80000000000 */
        /* <DEDUP_REMOVED lines=12> */
[----:B------:R-:W-:Y:S02]  /*0590*/  ISETP.NE.AND P1, PT, R0, RZ, PT ;  /* 0x000000ff0000720c */ /* 0x000fe40003f25270 */
        /* <DEDUP_REMOVED lines=15> */
.L_x_1360:
[----:B------:R-:W1:Y:S01]  /*0690*/  LDCU UR44, c[0x0][0x3e0] ;  /* 0x00007c00ff2c77ac */ /* 0x000e620008000800 */
[----:B------:R-:W2:Y:S01]  /*06a0*/  LDCU UR48, c[0x0][0x444] ;  /* 0x00008880ff3077ac */ /* 0x000ea20008000800 */
[----:B-1----:R-:W-:-:S04]  /*06b0*/  UIMAD UR44, UR33, UR44, UR32 ;  /* 0x0000002c212c72a4 */ /* 0x002fc8000f8e0220 */
[----:B--2---:R-:W-:-:S12]  /*06c0*/  UIMAD UR44, UR44, UR48, URZ ;  /* 0x000000302c2c72a4 */ /* 0x004fd8000f8e02ff */
.L_x_1361:
[----:B------:R-:W1:Y:S01]  /*06d0*/  S2R R173, SR_TID.X ;  /* 0x0000000000ad7919 */ /* 0x000e620000002100 */
[----:B------:R-:W2:Y:S01]  /*06e0*/  LDCU.64 UR20, c[0x0][0x3b0] ;  /* 0x00007600ff1477ac */ /* 0x000ea20008000a00 */
[----:B------:R-:W-:Y:S01]  /*06f0*/  IMAD.MOV.U32 R15, RZ, RZ, RZ ;  /* 0x000000ffff0f7224 */ /* 0x000fe200078e00ff */
[----:B------:R-:W-:Y:S02]  /*0700*/  CS2R R126, SRZ ;  /* 0x00000000007e7805 */ /* 0x000fe4000001ff00 */
[----:B------:R-:W-:Y:S01]  /*0710*/  CS2R R124, SRZ ;  /* 0x00000000007c7805 */ /* 0x000fe2000001ff00 */
[----:B------:R-:W-:Y:S01]  /*0720*/  ULEA UR43, UR43, 0xffffffc0, 0x6 ;  /* 0xffffffc02b2b7891 */ /* 0x000fe2000f8e30ff */
[----:B------:R-:W-:Y:S01]  /*0730*/  CS2R R130, SRZ ;  /* 0x0000000000827805 */ /* 0x000fe2000001ff00 */
[----:B------:R-:W3:Y:S01]  /*0740*/  LDCU.64 UR12, c[0x0][0x3b8] ;  /* 0x00007700ff0c77ac */ /* 0x000ee20008000a00 */
[----:B------:R-:W-:Y:S02]  /*0750*/  CS2R R128, SRZ ;  /* 0x0000000000807805 */ /* 0x000fe4000001ff00 */
[----:B------:R-:W-:-:S02]  /*0760*/  CS2R R122, SRZ ;  /* 0x00000000007a7805 */ /* 0x000fc4000001ff00 */
[----:B------:R-:W-:Y:S01]  /*0770*/  CS2R R120, SRZ ;  /* 0x0000000000787805 */ /* 0x000fe2000001ff00 */
[----:B------:R-:W4:Y:S01]  /*0780*/  LDCU.64 UR10, c[0x0][0x3c0] ;  /* 0x00007800ff0a77ac */ /* 0x000f220008000a00 */
[----:B------:R-:W-:Y:S02]  /*0790*/  CS2R R118, SRZ ;  /* 0x0000000000767805 */ /* 0x000fe4000001ff00 */
[----:B------:R-:W-:Y:S02]  /*07a0*/  CS2R R116, SRZ ;  /* 0x0000000000747805 */ /* 0x000fe4000001ff00 */
[----:B------:R-:W-:Y:S01]  /*07b0*/  CS2R R110, SRZ ;  /* 0x00000000006e7805 */ /* 0x000fe2000001ff00 */
[----:B------:R-:W5:Y:S01]  /*07c0*/  LDCU.64 UR22, c[0x0][0x588] ;  /* 0x0000b100ff1677ac */ /* 0x000f620008000a00 */
[----:B------:R-:W-:Y:S02]  /*07d0*/  CS2R R108, SRZ ;  /* 0x00000000006c7805 */ /* 0x000fe4000001ff00 */
[----:B------:R-:W-:-:S02]  /*07e0*/  CS2R R114, SRZ ;  /* 0x0000000000727805 */ /* 0x000fc4000001ff00 */
[----:B------:R-:W-:Y:S01]  /*07f0*/  CS2R R112, SRZ ;  /* 0x0000000000707805 */ /* 0x000fe2000001ff00 */
[----:B------:R-:W-:Y:S01]  /*0800*/  USHF.R.S32.HI UR42, URZ, 0x1f, UR43 ;  /* 0x0000001fff2a7899 */ /* 0x000fe2000801142b */
[----:B------:R-:W-:Y:S01]  /*0810*/  CS2R R106, SRZ ;  /* 0x00000000006a7805 */ /* 0x000fe2000001ff00 */
[----:B--2---:R-:W-:Y:S01]  /*0820*/  UIMAD.WIDE.U32 UR50, UR43, UR20, URZ ;  /* 0x000000142b3272a5 */ /* 0x004fe2000f8e00ff */
[----:B------:R-:W-:Y:S01]  /*0830*/  CS2R R104, SRZ ;  /* 0x0000000000687805 */ /* 0x000fe2000001ff00 */
[----:B------:R-:W-:Y:S01]  /*0840*/  UIMAD UR24, UR42, UR20, URZ ;  /* 0x000000142a1872a4 */ /* 0x000fe2000f8e02ff */
[----:B------:R-:W-:Y:S01]  /*0850*/  CS2R R102, SRZ ;  /* 0x0000000000667805 */ /* 0x000fe2000001ff00 */
[----:B------:R-:W-:Y:S01]  /*0860*/  USHF.R.S32.HI UR17, URZ, 0x1f, UR47 ;  /* 0x0000001fff117899 */ /* 0x000fe2000801142f */
[----:B---3--:R-:W-:Y:S01]  /*0870*/  IMAD.U32 R4, RZ, RZ, UR12 ;  /* 0x0000000cff047e24 */ /* 0x008fe2000f8e00ff */
[----:B------:R-:W-:Y:S01]  /*0880*/  UIMAD UR24, UR43, UR21, UR24 ;  /* 0x000000152b1872a4 */ /* 0x000fe2000f8e0218 */
[----:B------:R-:W-:Y:S01]  /*0890*/  CS2R R100, SRZ ;  /* 0x0000000000647805 */ /* 0x000fe2000001ff00 */
[----:B------:R-:W-:Y:S01]  /*08a0*/  UIADD3 UR25, UP0, UPT, UR16, UR47, URZ ;  /* 0x0000002f10197290 */ /* 0x000fe2000ff1e0ff */
[----:B----4-:R-:W-:Y:S01]  /*08b0*/  IMAD.U32 R2, RZ, RZ, UR10 ;  /* 0x0000000aff027e24 */ /* 0x010fe2000f8e00ff */
[----:B------:R-:W2:Y:S01]  /*08c0*/  LDCU.64 UR18, c[0x0][0x398] ;  /* 0x00007300ff1277ac */ /* 0x000ea20008000a00 */
[----:B-1----:R-:W-:Y:S01]  /*08d0*/  IMAD.SHL.U32 R160, R173, 0x8, RZ ;  /* 0x00000008ada07824 */ /* 0x002fe200078e00ff */
[----:B------:R-:W-:Y:S01]  /*08e0*/  SHF.R.U32.HI R167, RZ, 0x2, R173 ;  /* 0x00000002ffa77819 */ /* 0x000fe200000116ad */
[----:B-----5:R-:W-:Y:S01]  /*08f0*/  IMAD.U32 R12, RZ, RZ, UR22 ;  /* 0x00000016ff0c7e24 */ /* 0x020fe2000f8e00ff */
[----:B------:R-:W1:Y:S01]  /*0900*/  LDCU.64 UR14, c[0x0][0x3a0] ;  /* 0x00007400ff0e77ac */ /* 0x000e620008000a00 */
[----:B------:R-:W-:-:S02]  /*0910*/  CS2R R94, SRZ ;  /* 0x00000000005e7805 */ /* 0x000fc4000001ff00 */
[----:B------:R-:W-:Y:S02]  /*0920*/  LOP3.LUT R14, R160, 0x18, RZ, 0xc0, !PT ;  /* 0x00000018a00e7812 */ /* 0x000fe400078ec0ff */
[----:B------:R-:W-:Y:S01]  /*0930*/  CS2R R92, SRZ ;  /* 0x00000000005c7805 */ /* 0x000fe2000001ff00 */
[----:B------:R-:W-:Y:S01]  /*0940*/  UIADD3 UR24, UPT, UPT, UR51, UR24, URZ ;  /* 0x0000001833187290 */ /* 0x000fe2000fffe0ff */
[----:B------:R-:W-:Y:S01]  /*0950*/  CS2R R98, SRZ ;  /* 0x0000000000627805 */ /* 0x000fe2000001ff00 */
[----:B------:R-:W-:Y:S01]  /*0960*/  ULEA.HI.X.SX32 UR16, UR16, UR17, 0x1, UP0 ;  /* 0x0000001110107291 */ /* 0x000fe200080f0eff */
[--C-:B------:R-:W-:Y:S01]  /*0970*/  IMAD.WIDE.U32 R4, R4, UR25, R14.reuse ;  /* 0x0000001904047c25 */ /* 0x100fe2000f8e000e */
[----:B------:R-:W3:Y:S01]  /*0980*/  LDCU.64 UR4, c[0x0][0x3a8] ;  /* 0x00007500ff0477ac */ /* 0x000ee20008000a00 */
[----:B------:R-:W-:Y:S02]  /*0990*/  CS2R R96, SRZ ;  /* 0x0000000000607805 */ /* 0x000fe4000001ff00 */
[----:B------:R-:W-:Y:S01]  /*09a0*/  CS2R R90, SRZ ;  /* 0x00000000005a7805 */ /* 0x000fe2000001ff00 */
[--C-:B------:R-:W-:Y:S01]  /*09b0*/  IMAD.WIDE.U32 R2, R2, UR25, R14.reuse ;  /* 0x0000001902027c25 */ /* 0x100fe2000f8e000e */
[----:B------:R-:W-:Y:S01]  /*09c0*/  UIMAD UR17, UR16, UR12, URZ ;  /* 0x0000000c101172a4 */ /* 0x000fe2000f8e02ff */
[----:B------:R-:W-:Y:S01]  /*09d0*/  CS2R R88, SRZ ;  /* 0x0000000000587805 */ /* 0x000fe2000001ff00 */
[----:B------:R-:W-:Y:S01]  /*09e0*/  UIMAD UR16, UR16, UR10, URZ ;  /* 0x0000000a101072a4 */ /* 0x000fe2000f8e02ff */
[----:B------:R-:W-:Y:S01]  /*09f0*/  IMAD.WIDE.U32 R12, R12, UR33, R14 ;  /* 0x000000210c0c7c25 */ /* 0x000fe2000f8e000e */
[----:B------:R-:W-:Y:S01]  /*0a00*/  UIMAD UR17, UR25, UR13, UR17 ;  /* 0x0000000d191172a4 */ /* 0x000fe2000f8e0211 */
[----:B------:R-:W-:Y:S01]  /*0a10*/  LOP3.LUT R14, R14, UR50, RZ, 0xfc, !PT ;  /* 0x000000320e0e7c12 */ /* 0x000fe2000f8efcff */
[----:B------:R-:W-:Y:S01]  /*0a20*/  UIMAD UR16, UR25, UR11, UR16 ;  /* 0x0000000b191072a4 */ /* 0x000fe2000f8e0210 */
[----:B------:R-:W-:Y:S01]  /*0a30*/  IMAD.U32 R15, RZ, RZ, UR24 ;  /* 0x00000018ff0f7e24 */ /* 0x000fe2000f8e00ff */
[----:B------:R-:W4:Y:S01]  /*0a40*/  LDCU.64 UR24, c[0x0][0x3c8] ;  /* 0x00007900ff1877ac */ /* 0x000f220008000a00 */
[----:B--2---:R-:W-:Y:S01]  /*0a50*/  IMAD.U32 R10, RZ, RZ, UR18 ;  /* 0x00000012ff0a7e24 */ /* 0x004fe2000f8e00ff */
[----:B------:R-:W-:Y:S01]  /*0a60*/  CS2R R86, SRZ ;  /* 0x0000000000567805 */ /* 0x000fe2000001ff00 */
[----:B------:R-:W-:Y:S01]  /*0a70*/  VIADD R5, R5, UR17 ;  /* 0x0000001105057c36 */ /* 0x000fe20008000000 */
[----:B------:R-:W-:Y:S01]  /*0a80*/  CS2R R84, SRZ ;  /* 0x0000000000547805 */ /* 0x000fe2000001ff00 */
[----:B-1----:R-:W-:Y:S01]  /*0a90*/  IMAD.U32 R8, RZ, RZ, UR14 ;  /* 0x0000000eff087e24 */ /* 0x002fe2000f8e00ff */
[----:B------:R-:W-:Y:S01]  /*0aa0*/  CS2R R78, SRZ ;  /* 0x00000000004e7805 */ /* 0x000fe2000001ff00 */
[----:B------:R-:W-:Y:S01]  /*0ab0*/  IMAD.WIDE.U32 R10, R10, UR33, R14 ;  /* 0x000000210a0a7c25 */ /* 0x000fe2000f8e000e */
[----:B------:R-:W-:-:S02]  /*0ac0*/  CS2R R76, SRZ ;  /* 0x00000000004c7805 */ /* 0x000fc4000001ff00 */
[----:B------:R-:W-:Y:S02]  /*0ad0*/  CS2R R82, SRZ ;  /* 0x0000000000527805 */ /* 0x000fe4000001ff00 */
[----:B------:R-:W-:Y:S01]  /*0ae0*/  CS2R R80, SRZ ;  /* 0x0000000000507805 */ /* 0x000fe2000001ff00 */
[----:B------:R-:W-:Y:S01]  /*0af0*/  IMAD.U32 R14, RZ, RZ, UR23 ;  /* 0x00000017ff0e7e24 */ /* 0x000fe2000f8e00ff */
[----:B------:R-:W1:Y:S01]  /*0b00*/  LDCU.64 UR22, c[0x0][0x3d0] ;  /* 0x00007a00ff1677ac */ /* 0x000e620008000a00 */
[----:B------:R-:W-:Y:S01]  /*0b10*/  IMAD.U32 R18, RZ, RZ, UR15 ;  /* 0x0000000fff127e24 */ /* 0x000fe2000f8e00ff */
[----:B------:R-:W-:Y:S01]  /*0b20*/  CS2R R74, SRZ ;  /* 0x00000000004a7805 */ /* 0x000fe2000001ff00 */
[----:B------:R-:W-:Y:S01]  /*0b30*/  IMAD.WIDE.U32 R8, R8, UR33, R4 ;  /* 0x0000002108087c25 */ /* 0x000fe2000f8e0004 */
[----:B------:R-:W2:Y:S01]  /*0b40*/  LDCU.64 UR14, c[0x0][0x3d8] ;  /* 0x00007b00ff0e77ac */ /* 0x000ea20008000a00 */
[----:B------:R-:W-:Y:S02]  /*0b50*/  CS2R R72, SRZ ;  /* 0x0000000000487805 */ /* 0x000fe4000001ff00 */
[----:B------:R-:W-:Y:S01]  /*0b60*/  CS2R R70, SRZ ;  /* 0x0000000000467805 */ /* 0x000fe2000001ff00 */
[----:B------:R-:W-:Y:S01]  /*0b70*/  IMAD.U32 R4, RZ, RZ, UR19 ;  /* 0x00000013ff047e24 */ /* 0x000fe2000f8e00ff */
[----:B------:R-:W5:Y:S01]  /*0b80*/  LDCU.64 UR18, c[0x0][0x388] ;  /* 0x00007100ff1277ac */ /* 0x000f620008000a00 */
[----:B------:R-:W-:Y:S01]  /*0b90*/  VIADD R3, R3, UR16 ;  /* 0x0000001003037c36 */ /* 0x000fe20008000000 */
[----:B------:R-:W-:Y:S01]  /*0ba0*/  CS2R R68, SRZ ;  /* 0x0000000000447805 */ /* 0x000fe2000001ff00 */
[----:B------:R-:W-:Y:S01]  /*0bb0*/  IMAD R5, R4, UR33, R11 ;  /* 0x0000002104057c24 */ /* 0x000fe2000f8e020b */
[----:B------:R-:W1:Y:S01]  /*0bc0*/  LDCU.64 UR16, c[0x0][0x460] ;  /* 0x00008c00ff1077ac */ /* 0x000e620008000a00 */
[----:B------:R-:W-:Y:S01]  /*0bd0*/  IMAD.MOV.U32 R4, RZ, RZ, R10 ;  /* 0x000000ffff047224 */ /* 0x000fe200078e000a */
[----:B------:R-:W-:Y:S01]  /*0be0*/  CS2R R62, SRZ ;  /* 0x00000000003e7805 */ /* 0x000fe2000001ff00 */
[----:B----4-:R-:W-:Y:S01]  /*0bf0*/  IMAD.U32 R24, RZ, RZ, UR24 ;  /* 0x00000018ff187e24 */ /* 0x010fe2000f8e00ff */
[----:B------:R-:W-:Y:S01]  /*0c00*/  ULEA UR24, UR45, UR49, 0x6 ;  /* 0x000000312d187291 */ /* 0x000fe2000f8e30ff */
[----:B---3--:R-:W-:Y:S01]  /*0c10*/  IMAD.U32 R6, RZ, RZ, UR4 ;  /* 0x00000004ff067e24 */ /* 0x008fe2000f8e00ff */
[----:B------:R-:W-:Y:S01]  /*0c20*/  USHF.L.U64.HI UR4, UR12, 0x6, UR13 ;  /* 0x000000060c047899 */ /* 0x000fe2000801020d */
[----:B------:R-:W-:Y:S01]  /*0c30*/  IMAD.WIDE.U32 R24, R24, UR32, R4 ;  /* 0x0000002018187c25 */ /* 0x000fe2000f8e0004 */
[----:B------:R-:W-:Y:S01]  /*0c40*/  CS2R R60, SRZ ;  /* 0x00000000003c7805 */ /* 0x000fe2000001ff00 */
[----:B------:R-:W3:Y:S01]  /*0c50*/  LDC.64 R4, c[0x0][0x590] ;  /* 0x00016400ff047b82 */ /* 0x000ee20000000a00 */
[----:B------:R-:W-:Y:S01]  /*0c60*/  CS2R R66, SRZ ;  /* 0x0000000000427805 */ /* 0x000fe2000001ff00 */
[----:B------:R-:W-:Y:S01]  /*0c70*/  IMAD.WIDE.U32 R6, R6, UR33, R2 ;  /* 0x0000002106067c25 */ /* 0x000fe2000f8e0002 */
[----:B------:R-:W-:-:S02]  /*0c80*/  CS2R R64, SRZ ;  /* 0x0000000000407805 */ /* 0x000fc4000001ff00 */
[----:B------:R-:W-:Y:S02]  /*0c90*/  CS2R R58, SRZ ;  /* 0x00000000003a7805 */ /* 0x000fe4000001ff00 */
[----:B------:R-:W-:Y:S01]  /*0ca0*/  CS2R R56, SRZ ;  /* 0x0000000000387805 */ /* 0x000fe2000001ff00 */
[----:B------:R-:W-:Y:S01]  /*0cb0*/  IMAD.U32 R2, RZ, RZ, UR5 ;  /* 0x00000005ff027e24 */ /* 0x000fe2000f8e00ff */
[----:B------:R-:W-:Y:S01]  /*0cc0*/  USHF.R.S32.HI UR5, URZ, 0x1f, UR48 ;  /* 0x0000001fff057899 */ /* 0x000fe20008011430 */
[----:B------:R-:W-:Y:S01]  /*0cd0*/  IMAD R19, R18, UR33, R9 ;  /* 0x0000002112137c24 */ /* 0x000fe2000f8e0209 */
[----:B-1----:R-:W-:Y:S01]  /*0ce0*/  UISETP.NE.U32.AND UP1, UPT, UR16, URZ, UPT ;  /* 0x000000ff1000728c */ /* 0x002fe2000bf25070 */
[----:B------:R-:W-:Y:S01]  /*0cf0*/  IMAD R3, R2, UR33, R7 ;  /* 0x0000002102037c24 */ /* 0x000fe2000f8e0207 */
[----:B------:R-:W-:Y:S01]  /*0d00*/  USHF.L.U32 UR16, UR12, 0x6, URZ ;  /* 0x000000060c107899 */ /* 0x000fe200080006ff */
[C---:B------:R-:W-:Y:S01]  /*0d10*/  IMAD R0, R16.reuse, UR22, RZ ;  /* 0x0000001610007c24 */ /* 0x040fe2000f8e02ff */
[----:B------:R-:W-:Y:S01]  /*0d20*/  UISETP.NE.AND.EX UP1, UPT, UR17, URZ, UPT, UP1 ;  /* 0x000000ff1100728c */ /* 0x000fe2000bf25310 */
[----:B------:R-:W-:Y:S01]  /*0d30*/  IMAD.MOV.U32 R18, RZ, RZ, R8 ;  /* 0x000000ffff127224 */ /* 0x000fe200078e0008 */
[----:B------:R-:W-:Y:S01]  /*0d40*/  UIMAD.WIDE.U32 UR48, UR33, UR48, URZ ;  /* 0x00000030213072a5 */ /* 0x000fe2000f8e00ff */
[----:B------:R-:W-:Y:S01]  /*0d50*/  IMAD.MOV.U32 R2, RZ, RZ, R6 ;  /* 0x000000ffff027224 */ /* 0x000fe200078e0006 */
[----:B------:R-:W-:Y:S01]  /*0d60*/  UIMAD UR5, UR5, UR33, URZ ;  /* 0x00000021050572a4 */ /* 0x000fe2000f8e02ff */
[----:B--2---:R-:W-:Y:S01]  /*0d70*/  IMAD R16, R16, UR14, RZ ;  /* 0x0000000e10107c24 */ /* 0x004fe2000f8e02ff */
[----:B------:R-:W-:Y:S01]  /*0d80*/  USEL UR46, UR46, URZ, UP1 ;  /* 0x000000ff2e2e7287 */ /* 0x000fe20008800000 */
[C---:B------:R-:W-:Y:S01]  /*0d90*/  IMAD R0, R22.reuse, UR23, R0 ;  /* 0x0000001716007c24 */ /* 0x040fe2000f8e0200 */
[----:B------:R-:W-:Y:S01]  /*0da0*/  UIADD3 UR5, UPT, UPT, UR49, UR5, URZ ;  /* 0x0000000531057290 */ /* 0x000fe2000fffe0ff */
[----:B------:R-:W-:Y:S01]  /*0db0*/  IMAD.WIDE.U32 R18, R22, UR22, R18 ;  /* 0x0000001616127c25 */ /* 0x000fe2000f8e0012 */
[----:B------:R-:W-:Y:S01]  /*0dc0*/  ULOP3.LUT UR22, UR45, 0x80000001, URZ, 0xc0, !UPT ;  /* 0x800000012d167892 */ /* 0x000fe2000f8ec0ff */
[----:B------:R-:W-:-:S02]  /*0dd0*/  CS2R R54, SRZ ;  /* 0x0000000000367805 */ /* 0x000fc4000001ff00 */
[----:B------:R-:W-:Y:S01]  /*0de0*/  CS2R R52, SRZ ;  /* 0x0000000000347805 */ /* 0x000fe2000001ff00 */
[C---:B------:R-:W-:Y:S01]  /*0df0*/  IMAD R16, R22.reuse, UR15, R16 ;  /* 0x0000000f16107c24 */ /* 0x040fe2000f8e0210 */
[----:B------:R-:W-:Y:S01]  /*0e00*/  UISETP.NE.AND UP0, UPT, UR22, 0x1, UPT ;  /* 0x000000011600788c */ /* 0x000fe2000bf05270 */
[----:B------:R-:W-:Y:S01]  /*0e10*/  IMAD.WIDE.U32 R22, R22, UR14, R2 ;  /* 0x0000000e16167c25 */ /* 0x000fe2000f8e0002 */
[----:B------:R-:W1:Y:S01]  /*0e20*/  LDCU.64 UR14, c[0x0][0x380] ;  /* 0x00007000ff0e77ac */ /* 0x000e620008000a00 */
[----:B------:R-:W2:Y:S01]  /*0e30*/  LDC.64 R2, c[0x0][0x598] ;  /* 0x00016600ff027b82 */ /* 0x000ea20000000a00 */
[----:B------:R-:W-:Y:S01]  /*0e40*/  CS2R R46, SRZ ;  /* 0x00000000002e7805 */ /* 0x000fe2000001ff00 */
[----:B------:R-:W-:Y:S01]  /*0e50*/  IMAD.U32 R9, RZ, RZ, UR4 ;  /* 0x00000004ff097e24 */ /* 0x000fe2000f8e00ff */
[----:B------:R-:W-:Y:S01]  /*0e60*/  USHF.L.U64.HI UR4, UR10, 0x6, UR11 ;  /* 0x000000060a047899 */ /* 0x000fe2000801020b */
[----:B------:R-:W-:Y:S01]  /*0e70*/  IMAD.U32 R8, RZ, RZ, UR16 ;  /* 0x00000010ff087e24 */ /* 0x000fe2000f8e00ff */
[----:B------:R-:W-:Y:S01]  /*0e80*/  USHF.L.U32 UR16, UR10, 0x6, URZ ;  /* 0x000000060a107899 */ /* 0x000fe200080006ff */
[----:B------:R-:W-:Y:S01]  /*0e90*/  IMAD R15, R14, UR33, R13 ;  /* 0x000000210e0f7c24 */ /* 0x000fe2000f8e020d */
[----:B------:R-:W-:Y:S01]  /*0ea0*/  CS2R R44, SRZ ;  /* 0x00000000002c7805 */ /* 0x000fe2000001ff00 */
[----:B------:R-:W-:Y:S01]  /*0eb0*/  IMAD.IADD R19, R19, 0x1, R0 ;  /* 0x0000000113137824 */ /* 0x000fe200078e0200 */
[----:B------:R-:W-:Y:S01]  /*0ec0*/  CS2R R50, SRZ ;  /* 0x0000000000327805 */ /* 0x000fe2000001ff00 */
[----:B------:R-:W-:Y:S01]  /*0ed0*/  IMAD.MOV.U32 R14, RZ, RZ, R12 ;  /* 0x000000ffff0e7224 */ /* 0x000fe200078e000c */
[----:B------:R-:W-:Y:S01]  /*0ee0*/  CS2R R48, SRZ ;  /* 0x0000000000307805 */ /* 0x000fe2000001ff00 */
[----:B---3--:R-:W-:Y:S01]  /*0ef0*/  IMAD R0, R4, UR42, RZ ;  /* 0x0000002a04007c24 */ /* 0x008fe2000f8e02ff */
[----:B------:R-:W-:Y:S01]  /*0f00*/  CS2R R42, SRZ ;  /* 0x00000000002a7805 */ /* 0x000fe2000001ff00 */
[----:B------:R-:W-:Y:S01]  /*0f10*/  IMAD.WIDE.U32 R8, R167, UR12, R8 ;  /* 0x0000000ca7087c25 */ /* 0x000fe2000f8e0008 */
[----:B------:R-:W-:-:S02]  /*0f20*/  CS2R R40, SRZ ;  /* 0x0000000000287805 */ /* 0x000fc4000001ff00 */
[----:B------:R-:W-:Y:S02]  /*0f30*/  CS2R R38, SRZ ;  /* 0x0000000000267805 */ /* 0x000fe4000001ff00 */
[----:B------:R-:W-:Y:S01]  /*0f40*/  CS2R R36, SRZ ;  /* 0x0000000000247805 */ /* 0x000fe2000001ff00 */
[----:B------:R-:W-:Y:S01]  /*0f50*/  IMAD.U32 R13, RZ, RZ, UR4 ;  /* 0x00000004ff0d7e24 */ /* 0x000fe2000f8e00ff */
[----:B------:R-:W-:Y:S01]  /*0f60*/  IADD3 R10, P0, PT, R18, R8, RZ ;  /* 0x00000008120a7210 */ /* 0x000fe20007f1e0ff */
[----:B------:R-:W-:Y:S01]  /*0f70*/  IMAD.U32 R12, RZ, RZ, UR16 ;  /* 0x00000010ff0c7e24 */ /* 0x000fe2000f8e00ff */
[----:B------:R-:W3:Y:S01]  /*0f80*/  LDCU.64 UR16, c[0x0][0x390] ;  /* 0x00007200ff1077ac */ /* 0x000ee20008000a00 */
[----:B------:R-:W-:Y:S02]  /*0f90*/  IMAD.U32 R20, RZ, RZ, UR25 ;  /* 0x00000019ff147e24 */ /* 0x000fe4000f8e00ff */
[----:B------:R-:W-:Y:S01]  /*0fa0*/  IMAD R0, R5, UR43, R0 ;  /* 0x0000002b05007c24 */ /* 0x000fe2000f8e0200 */
[----:B------:R-:W-:Y:S01]  /*0fb0*/  UMOV UR4, UR30 ;  /* 0x0000001e00047c82 */ /* 0x000fe20008000000 */
[----:B------:R-:W-:-:S04]  /*0fc0*/  IMAD.WIDE.U32 R14, R4, UR43, R14 ;  /* 0x0000002b040e7c25 */ /* 0x000fc8000f8e000e */
[C---:B------:R-:W-:Y:S01]  /*0fd0*/  IMAD R7, R167.reuse, UR13, RZ ;  /* 0x0000000da7077c24 */ /* 0x040fe2000f8e02ff */
[----:B------:R-:W4:Y:S01]  /*0fe0*/  LDCU UR13, c[0x0][0x44c] ;  /* 0x00008980ff0d77ac */ /* 0x000f220008000800 */
[----:B------:R-:W-:-:S03]  /*0ff0*/  IMAD.WIDE.U32 R12, R167, UR10, R12 ;  /* 0x0000000aa70c7c25 */ /* 0x000fc6000f8e000c */
[----:B------:R-:W-:Y:S01]  /*1000*/  IADD3.X R9, PT, PT, R19, R7, R9, P0, !PT ;  /* 0x0000000713097210 */ /* 0x000fe200007fe409 */
[----:B------:R-:W-:Y:S01]  /*1010*/  IMAD R21, R20, UR32, R25 ;  /* 0x0000002014157c24 */ /* 0x000fe2000f8e0219 */
[----:B------:R-:W-:Y:S01]  /*1020*/  IADD3 R12, P0, PT, R22, R12, RZ ;  /* 0x0000000c160c7210 */ /* 0x000fe20007f1e0ff */
[----:B------:R-:W-:Y:S02]  /*1030*/  IMAD.IADD R15, R15, 0x1, R0 ;  /* 0x000000010f0f7824 */ /* 0x000fe400078e0200 */
[----:B------:R-:W-:Y:S01]  /*1040*/  IMAD.MOV.U32 R20, RZ, RZ, R24 ;  /* 0x000000ffff147224 */ /* 0x000fe200078e0018 */
[----:B------:R-:W3:Y:S01]  /*1050*/  S2R R0, SR_CTAID.X ;  /* 0x0000000000007919 */ /* 0x000ee20000002500 */
[----:B------:R-:W-:Y:S02]  /*1060*/  IMAD.IADD R17, R23, 0x1, R16 ;  /* 0x0000000117117824 */ /* 0x000fe400078e0210 */
[----:B------:R-:W-:Y:S02]  /*1070*/  IMAD.MOV.U32 R16, RZ, RZ, R22 ;  /* 0x000000ffff107224 */ /* 0x000fe400078e0016 */
[----:B--2---:R-:W-:Y:S01]  /*1080*/  IMAD.WIDE.U32 R22, R2, UR32, R14 ;  /* 0x0000002002167c25 */ /* 0x004fe2000f8e000e */
[----:B-----5:R-:W-:Y:S01]  /*1090*/  LEA R14, P1, R10, UR18, 0x1 ;  /* 0x000000120a0e7c11 */ /* 0x020fe2000f8208ff */
[----:B----4-:R-:W-:-:S02]  /*10a0*/  UIMAD UR52, UR32, UR13, URZ ;  /* 0x0000000d203472a4 */ /* 0x010fc4000f8e02ff */
[C---:B------:R-:W-:Y:S01]  /*10b0*/  IMAD R2, R167.reuse, UR21, RZ ;  /* 0x00000015a7027c24 */ /* 0x040fe2000f8e02ff */
[----:B------:R-:W-:Y:S01]  /*10c0*/  LEA.HI.X R15, R10, UR19, R9, 0x1, P1 ;  /* 0x000000130a0f7c11 */ /* 0x000fe200088f0c09 */
[C---:B------:R-:W-:Y:S01]  /*10d0*/  IMAD.WIDE.U32 R20, R167.reuse, UR20, R20 ;  /* 0x00000014a7147c25 */ /* 0x040fe2000f8e0014 */
[----:B------:R-:W2:Y:S03]  /*10e0*/  LDCU.64 UR20, c[0x0][0x550] ;  /* 0x0000aa00ff1477ac */ /* 0x000ea60008000a00 */
[----:B------:R-:W-:Y:S01]  /*10f0*/  IMAD R6, R167, UR11, RZ ;  /* 0x0000000ba7067c24 */ /* 0x000fe2000f8e02ff */
[----:B-1----:R-:W-:Y:S01]  /*1100*/  LEA R190, P2, R20, UR14, 0x1 ;  /* 0x0000000e14be7c11 */ /* 0x002fe2000f8408ff */
[----:B------:R-:W-:Y:S01]  /*1110*/  IMAD.IADD R2, R21, 0x1, R2 ;  /* 0x0000000115027824 */ /* 0x000fe200078e0202 */
[----:B------:R-:W1:Y:S01]  /*1120*/  LDCU UR11, c[0x0][0x3e0] ;  /* 0x00007c00ff0b77ac */ /* 0x000e620008000800 */
[----:B------:R-:W-:Y:S01]  /*1130*/  IMAD.WIDE.U32 R18, R167, UR12, R18 ;  /* 0x0000000ca7127c25 */ /* 0x000fe2000f8e0012 */
[----:B------:R-:W-:-:S02]  /*1140*/  IADD3.X R11, PT, PT, R17, R6, R13, P0, !PT ;  /* 0x00000006110b7210 */ /* 0x000fc400007fe40d */
[----:B------:R-:W-:Y:S01]  /*1150*/  LEA.HI.X R191, R20, UR15, R2, 0x1, P2 ;  /* 0x0000000f14bf7c11 */ /* 0x000fe200090f0c02 */
[----:B------:R-:W-:Y:S01]  /*1160*/  IMAD R13, R3, UR32, R23 ;  /* 0x00000020030d7c24 */ /* 0x000fe2000f8e0217 */
[C---:B---3--:R-:W-:Y:S01]  /*1170*/  LEA R8, P0, R12.reuse, UR16, 0x1 ;  /* 0x000000100c087c11 */ /* 0x048fe2000f8008ff */
[----:B------:R-:W3:Y:S01]  /*1180*/  LDC.64 R2, c[0x0][0x5f8] ;  /* 0x00017e00ff027b82 */ /* 0x000ee20000000a00 */
[----:B------:R-:W-:Y:S01]  /*1190*/  ISETP.NE.AND P2, PT, RZ, UR40, PT ;  /* 0x00000028ff007c0c */ /* 0x000fe2000bf45270 */
[----:B------:R-:W-:Y:S01]  /*11a0*/  IMAD.WIDE.U32 R16, R167, UR10, R16 ;  /* 0x0000000aa7107c25 */ /* 0x000fe2000f8e0010 */
[----:B------:R-:W-:Y:S01]  /*11b0*/  LEA.HI.X R9, R12, UR17, R11, 0x1, P0 ;  /* 0x000000110c097c11 */ /* 0x000fe200080f0c0b */
[----:B------:R-:W-:Y:S01]  /*11c0*/  USHF.R.S32.HI UR10, URZ, 0x1f, UR13 ;  /* 0x0000001fff0a7899 */ /* 0x000fe2000801140d */
[----:B------:R-:W-:Y:S01]  /*11d0*/  LEA R10, P0, R18, UR18, 0x1 ;  /* 0x00000012120a7c11 */ /* 0x000fe2000f8008ff */
[----:B------:R-:W-:Y:S01]  /*11e0*/  IMAD.MOV.U32 R12, RZ, RZ, R22 ;  /* 0x000000ffff0c7224 */ /* 0x000fe200078e0016 */
[----:B------:R-:W-:Y:S01]  /*11f0*/  USHF.R.S32.HI UR53, URZ, 0x1f, UR52 ;  /* 0x0000001fff357899 */ /* 0x000fe20008011434 */
[----:B------:R-:W-:Y:S01]  /*1200*/  IMAD.IADD R7, R19, 0x1, R7 ;  /* 0x0000000113077824 */ /* 0x000fe200078e0207 */
[----:B------:R-:W4:Y:S01]  /*1210*/  LDCU.64 UR14, c[0x0][0x570] ;  /* 0x0000ae00ff0e77ac */ /* 0x000f220008000a00 */
[----:B------:R-:W-:Y:S01]  /*1220*/  IMAD.WIDE.U32 R12, R167, R4, R12 ;  /* 0x00000004a70c7225 */ /* 0x000fe200078e000c */
[----:B-1----:R-:W-:-:S03]  /*1230*/  USHF.R.S32.HI UR12, URZ, 0x1f, UR11 ;  /* 0x0000001fff0c7899 */ /* 0x002fc6000801140b */
[----:B------:R-:W-:Y:S01]  /*1240*/  IMAD R4, R167, R5, RZ ;  /* 0x00000005a7047224 */ /* 0x000fe200078e02ff */
[----:B--2---:R-:W-:Y:S01]  /*1250*/  LEA R188, P1, R12, UR20, 0x1 ;  /* 0x000000140cbc7c11 */ /* 0x004fe2000f8208ff */
[----:B------:R-:W-:Y:S01]  /*1260*/  UIMAD UR5, UR5, UR11, URZ ;  /* 0x0000000b050572a4 */ /* 0x000fe2000f8e02ff */
[----:B------:R-:W-:Y:S01]  /*1270*/  LEA.HI.X R11, R18, UR19, R7, 0x1, P0 ;  /* 0x00000013120b7c11 */ /* 0x000fe200080f0c07 */
[----:B------:R-:W-:Y:S01]  /*1280*/  IMAD.IADD R4, R13, 0x1, R4 ;  /* 0x000000010d047824 */ /* 0x000fe200078e0204 */
[----:B------:R-:W-:Y:S01]  /*1290*/  UIMAD.WIDE.U32 UR50, UR48, UR11, URZ ;  /* 0x0000000b303272a5 */ /* 0x000fe2000f8e00ff */
[----:B------:R-:W-:Y:S01]  /*12a0*/  IMAD.IADD R6, R17, 0x1, R6 ;  /* 0x0000000111067824 */ /* 0x000fe200078e0206 */
[----:B------:R-:W-:Y:S01]  /*12b0*/  UIMAD UR5, UR12, UR48, UR5 ;  /* 0x000000300c0572a4 */ /* 0x000fe2000f8e0205 */
[----:B------:R-:W-:Y:S01]  /*12c0*/  @P2 BAR.SYNC.DEFER_BLOCKING 0x0 ;  /* 0x0000000000002b1d */ /* 0x000fe20000010000 */
[----:B------:R-:W-:Y:S01]  /*12d0*/  LEA.HI.X R189, R12, UR21, R4, 0x1, P1 ;  /* 0x000000150cbd7c11 */ /* 0x000fe200088f0c04 */
[----:B---3--:R-:W-:Y:S01]  /*12e0*/  IMAD.WIDE.U32 R4, R0, R2, RZ ;  /* 0x0000000200047225 */ /* 0x008fe200078e00ff */
[----:B------:R-:W-:Y:S01]  /*12f0*/  UIADD3 UR5, UPT, UPT, UR51, UR5, URZ ;  /* 0x0000000533057290 */ /* 0x000fe2000fffe0ff */
[----:B------:R-:W-:Y:S01]  /*1300*/  LEA R18, P0, R16, UR16, 0x1 ;  /* 0x0000001010127c11 */ /* 0x000fe2000f8008ff */
[----:B------:R-:W-:Y:S01]  /*1310*/  UIMAD UR18, UR11, UR13, URZ ;  /* 0x0000000d0b1272a4 */ /* 0x000fe2000f8e02ff */
[----:B------:R-:W-:Y:S01]  /*1320*/  IMAD R2, R0, R3, R5 ;  /* 0x0000000300027224 */ /* 0x000fe200078e0205 */
[----:B------:R-:W-:Y:S01]  /*1330*/  LOP3.LUT R3, R160, 0xd8, RZ, 0xc0, !PT ;  /* 0x000000d8a0037812 */ /* 0x000fe200078ec0ff */
[----:B------:R-:W-:Y:S01]  /*1340*/  UIMAD UR5, UR5, UR13, URZ ;  /* 0x0000000d050572a4 */ /* 0x000fe2000f8e02ff */
[--C-:B------:R-:W-:Y:S01]  /*1350*/  SHF.R.U32.HI R0, RZ, 0x5, R173.reuse ;  /* 0x00000005ff007819 */ /* 0x100fe200000116ad */
[----:B------:R-:W-:Y:S01]  /*1360*/  UIMAD.WIDE UR54, UR11, UR13, URZ ;  /* 0x0000000d0b3672a5 */ /* 0x000fe2000f8e02ff */
[----:B------:R-:W-:Y:S01]  /*1370*/  LOP3.LUT R3, R3, 0x18, R173, 0x78, !PT ;  /* 0x0000001803037812 */ /* 0x000fe200078e78ad */
[----:B------:R-:W-:Y:S01]  /*1380*/  USEL UR11, URZ, 0x3000, UP0 ;  /* 0x00003000ff0b7887 */ /* 0x000fe20008000000 */
[----:B------:R-:W-:Y:S01]  /*1390*/  LOP3.LUT R5, R173, 0x1f, RZ, 0xc0, !PT ;  /* 0x0000001fad057812 */ /* 0x000fe200078ec0ff */
[----:B------:R-:W-:Y:S01]  /*13a0*/  UIMAD.WIDE.U32 UR52, UR50, UR13, UR52 ;  /* 0x0000000d323472a5 */ /* 0x000fe2000f8e0034 */
[----:B------:R-:W-:Y:S01]  /*13b0*/  LOP3.LUT R3, R3, 0x1f20, R160, 0xf8, !PT ;  /* 0x00001f2003037812 */ /* 0x000fe200078ef8a0 */
[----:B------:R-:W-:Y:S01]  /*13c0*/  UIMAD UR5, UR10, UR50, UR5 ;  /* 0x000000320a0572a4 */ /* 0x000fe2000f8e0205 */
[----:B------:R-:W-:Y:S01]  /*13d0*/  SEL R4, R4, RZ, P2 ;  /* 0x000000ff04047207 */ /* 0x000fe20001000000 */
[----:B------:R-:W-:Y:S01]  /*13e0*/  UIADD3 UR46, UP0, UPT, UR43, UR46, URZ ;  /* 0x0000002e2b2e7290 */ /* 0x000fe2000ff1e0ff */
[----:B------:R-:W-:Y:S01]  /*13f0*/  LEA R3, R3, UR4, 0x1 ;  /* 0x0000000403037c11 */ /* 0x000fe2000f8e08ff */
[----:B------:R-:W-:Y:S01]  /*1400*/  UIADD3 UR53, UPT, UPT, UR53, UR5, URZ ;  /* 0x0000000535357290 */ /* 0x000fe2000fffe0ff */
[----:B------:R-:W-:Y:S01]  /*1410*/  IMAD R5, R0, UR18, R5 ;  /* 0x0000001200057c24 */ /* 0x000fe2000f8e0205 */
[----:B------:R-:W-:Y:S01]  /*1420*/  UIADD3.X UR42, UPT, UPT, URZ, UR42, URZ, UP0, !UPT ;  /* 0x0000002aff2a7290 */ /* 0x000fe200087fe4ff */
[----:B------:R-:W-:Y:S01]  /*1430*/  LEA.HI.X R19, R16, UR17, R6, 0x1, P0 ;  /* 0x0000001110137c11 */ /* 0x000fe200080f0c06 */
[----:B------:R-:W-:Y:S01]  /*1440*/  UIMAD UR5, UR55, UR46, URZ ;  /* 0x0000002e370572a4 */ /* 0x000fe2000f8e02ff */
[----:B------:R-:W-:Y:S01]  /*1450*/  VIADD R195, R3, UR11 ;  /* 0x0000000b03c37c36 */ /* 0x000fe20008000000 */
[----:B------:R-:W-:Y:S01]  /*1460*/  UIMAD.WIDE.U32 UR52, UR54, UR46, UR52 ;  /* 0x0000002e363472a5 */ /* 0x000fe2000f8e0034 */
[----:B------:R-:W-:Y:S01]  /*1470*/  @!PT LDS RZ, [RZ] ;  /* 0x00000000fffff984 */ /* 0x000fe20000000800 */
[----:B------:R-:W-:Y:S01]  /*1480*/  @!PT LDS RZ, [RZ] ;  /* 0x00000000fffff984 */ /* 0x000fe20000000800 */
[----:B------:R-:W-:Y:S01]  /*1490*/  @!PT LDS RZ, [RZ] ;  /* 0x00000000fffff984 */ /* 0x000fe20000000800 */
[----:B------:R1:W-:Y:S01]  /*14a0*/  LDGSTS.E.BYPASS.LTC128B.128 [R3+0x6000], desc[UR36][R188.64] ;  /* 0x06000000bc037fae */ /* 0x0003e2000b981a24 */
[----:B------:R-:W-:Y:S01]  /*14b0*/  UIMAD UR5, UR54, UR42, UR5 ;  /* 0x0000002a360572a4 */ /* 0x000fe2000f8e0205 */
[----:B------:R-:W-:Y:S01]  /*14c0*/  SEL R2, R2, RZ, P2 ;  /* 0x000000ff02027207 */ /* 0x000fe20001000000 */
[----:B------:R-:W-:Y:S01]  /*14d0*/  USHF.L.U32 UR12, UR18, 0x6, URZ ;  /* 0x00000006120c7899 */ /* 0x000fe200080006ff */
[----:B------:R1:W-:Y:S01]  /*14e0*/  LDGSTS.E.BYPASS.LTC128B.128 [R3+0x7000], desc[UR36][R188.64+0x40] ;  /* 0x07000040bc037fae */ /* 0x0003e2000b981a24 */
[----:B------:R-:W-:Y:S01]  /*14f0*/  UIADD3 UR5, UPT, UPT, UR53, UR5, URZ ;  /* 0x0000000535057290 */ /* 0x000fe2000fffe0ff */
[----:B------:R-:W-:Y:S01]  /*1500*/  IADD3 R4, P1, P0, R5, UR52, R4 ;  /* 0x0000003405047c10 */ /* 0x000fe2000f83e004 */
[----:B------:R-:W-:Y:S01]  /*1510*/  UISETP.GE.AND UP0, UPT, UR41, 0x1, UPT ;  /* 0x000000012900788c */ /* 0x000fe2000bf06270 */
[----:B------:R1:W-:Y:S01]  /*1520*/  LDGSTS.E.BYPASS.LTC128B.128 [R3+0x8000], desc[UR36][R188.64+0x80] ;  /* 0x08000080bc037fae */ /* 0x0003e2000b981a24 */
[----:B------:R-:W-:Y:S01]  /*1530*/  SHF.R.S32.HI R5, RZ, 0x1f, R5 ;  /* 0x0000001fff057819 */ /* 0x000fe20000011405 */
[----:B------:R-:W-:Y:S01]  /*1540*/  IMAD.SHL.U32 R0, R0, 0x10, RZ ;  /* 0x0000001000007824 */ /* 0x000fe200078e00ff */
[----:B------:R-:W-:Y:S01]  /*1550*/  ULEA UR16, UR45, UR44, 0x6 ;  /* 0x0000002c2d107291 */ /* 0x000fe2000f8e30ff */
[----:B------:R1:W-:Y:S01]  /*1560*/  LDGSTS.E.BYPASS.LTC128B.128 [R195], desc[UR36][R190.64] ;  /* 0x00000000bec37fae */ /* 0x0003e2000b981a24 */
[----:B------:R-:W-:Y:S01]  /*1570*/  IADD3.X R5, PT, PT, R5, UR5, R2, P1, P0 ;  /* 0x0000000505057c10 */ /* 0x000fe20008fe0402 */
[----:B------:R-:W-:Y:S01]  /*1580*/  IMAD.U32 R2, RZ, RZ, UR12 ;  /* 0x0000000cff027e24 */ /* 0x000fe2000f8e00ff */
[----:B------:R-:W-:Y:S01]  /*1590*/  IADD3 R4, P0, PT, R4, UR12, RZ ;  /* 0x0000000c04047c10 */ /* 0x000fe2000ff1e0ff */
[----:B------:R1:W-:Y:S01]  /*15a0*/  LDGSTS.E.BYPASS.LTC128B.128 [R195+0x1000], desc[UR36][R190.64+0x40] ;  /* 0x01000040bec37fae */ /* 0x0003e2000b981a24 */
[----:B------:R-:W2:Y:S01]  /*15b0*/  LDCU.64 UR12, c[0x0][0x420] ;  /* 0x00008400ff0c77ac */ /* 0x000ea20008000a00 */
[----:B------:R-:W-:-:S02]  /*15c0*/  LOP3.LUT R0, R0, 0x10, RZ, 0xc0, !PT ;  /* 0x0000001000007812 */ /* 0x000fc400078ec0ff */
[----:B------:R1:W-:Y:S01]  /*15d0*/  LDGSTS.E.BYPASS.LTC128B.128 [R195+0x2000], desc[UR36][R190.64+0x80] ;  /* 0x02000080bec37fae */ /* 0x0003e2000b981a24 */
[----:B------:R-:W-:Y:S02]  /*15e0*/  LEA.HI.X.SX32 R2, R2, R5, 0x1, P0 ;  /* 0x0000000502027211 */ /* 0x000fe400000f0eff */
[----:B----4-:R-:W-:Y:S01]  /*15f0*/  LEA R196, P0, R4, UR14, 0x2 ;  /* 0x0000000e04c47c11 */ /* 0x010fe2000f8010ff */
[----:B------:R1:W-:Y:S01]  /*1600*/  LDGSTS.E.BYPASS.LTC128B.128 [R3+0x9000], desc[UR36][R10.64] ;  /* 0x090000000a037fae */ /* 0x0003e2000b981a24 */
[----:B------:R-:W-:Y:S02]  /*1610*/  LOP3.LUT R0, R0, 0x7, R167, 0xf8, !PT ;  /* 0x0000000700007812 */ /* 0x000fe400078ef8a7 */
[----:B------:R-:W-:Y:S01]  /*1620*/  LEA.HI.X R197, R4, UR15, R2, 0x2, P0 ;  /* 0x0000000f04c57c11 */ /* 0x000fe200080f1402 */
[----:B------:R1:W-:Y:S01]  /*1630*/  LDGSTS.E.BYPASS.LTC128B.128 [R3+0xb000], desc[UR36][R10.64+0x40] ;  /* 0x0b0000400a037fae */ /* 0x0003e2000b981a24 */
[----:B------:R-:W3:Y:S03]  /*1640*/  LDCU.64 UR14, c[0x0][0x5e8] ;  /* 0x0000bd00ff0e77ac */ /* 0x000ee60008000a00 */
[----:B------:R1:W-:Y:S01]  /*1650*/  LDGSTS.E.BYPASS.LTC128B.128 [R3+0xd000], desc[UR36][R10.64+0x80] ;  /* 0x0d0000800a037fae */ /* 0x0003e2000b981a24 */
[----:B--2---:R-:W-:-:S03]  /*1660*/  UIMAD.WIDE UR20, UR24, 0x4, UR12 ;  /* 0x00000004181478a5 */ /* 0x004fc6000f8e020c */
[----:B------:R1:W-:Y:S04]  /*1670*/  LDGSTS.E.BYPASS.LTC128B.128 [R3+0xa000], desc[UR36][R14.64] ;  /* 0x0a0000000e037fae */ /* 0x0003e8000b981a24 */
[----:B------:R1:W-:Y:S04]  /*1680*/  LDGSTS.E.BYPASS.LTC128B.128 [R3+0xc000], desc[UR36][R14.64+0x40] ;  /* 0x0c0000400e037fae */ /* 0x0003e8000b981a24 */
[----:B------:R1:W-:Y:S01]  /*1690*/  LDGSTS.E.BYPASS.LTC128B.128 [R3+0xe000], desc[UR36][R14.64+0x80] ;  /* 0x0e0000800e037fae */ /* 0x0003e2000b981a24 */
[----:B---3--:R-:W-:-:S03]  /*16a0*/  UIMAD.WIDE UR16, UR16, 0x4, UR14 ;  /* 0x00000004101078a5 */ /* 0x008fc6000f8e020e */
[----:B------:R1:W-:Y:S04]  /*16b0*/  LDGSTS.E.BYPASS.LTC128B.128 [R3+0xf000], desc[UR36][R18.64] ;  /* 0x0f00000012037fae */ /* 0x0003e8000b981a24 */
[----:B------:R1:W-:Y:S04]  /*16c0*/  LDGSTS.E.BYPASS.LTC128B.128 [R3+0x11000], desc[UR36][R18.64+0x40] ;  /* 0x1100004012037fae */ /* 0x0003e8000b981a24 */
[----:B------:R1:W-:Y:S04]  /*16d0*/  LDGSTS.E.BYPASS.LTC128B.128 [R3+0x13000], desc[UR36][R18.64+0x80] ;  /* 0x1300008012037fae */ /* 0x0003e8000b981a24 */
[----:B------:R1:W-:Y:S04]  /*16e0*/  LDGSTS.E.BYPASS.LTC128B.128 [R3+0x10000], desc[UR36][R8.64] ;  /* 0x1000000008037fae */ /* 0x0003e8000b981a24 */
[----:B------:R1:W-:Y:S04]  /*16f0*/  LDGSTS.E.BYPASS.LTC128B.128 [R3+0x12000], desc[UR36][R8.64+0x40] ;  /* 0x1200004008037fae */ /* 0x0003e8000b981a24 */
[----:B------:R1:W-:Y:S04]  /*1700*/  LDGSTS.E.BYPASS.LTC128B.128 [R3+0x14000], desc[UR36][R8.64+0x80] ;  /* 0x1400008008037fae */ /* 0x0003e8000b981a24 */
[----:B------:R-:W0:Y:S01]  /*1710*/  LDGDEPBAR ;  /* 0x00000000000079af */ /* 0x000e220000000000 */
[----:B------:R-:W-:Y:S05]  /*1720*/  BRA.U !UP0, `(.L_x_1362) ;  /* 0x0000003d08547547 */ /* 0x000fea000b800000 */
[--C-:B------:R-:W-:Y:S01]  /*1730*/  SHF.R.U32.HI R6, RZ, 0x4, R173.reuse ;  /* 0x00000004ff067819 */ /* 0x100fe200000116ad */
[----:B------:R-:W-:Y:S01]  /*1740*/  IMAD.MOV.U32 R2, RZ, RZ, 0x4 ;  /* 0x00000004ff027424 */ /* 0x000fe200078e00ff */
[--C-:B-1----:R-:W-:Y:S01]  /*1750*/  SHF.R.U32.HI R3, RZ, 0x1, R173.reuse ;  /* 0x00000001ff037819 */ /* 0x102fe200000116ad */
[C---:B------:R-:W-:Y:S01]  /*1760*/  IMAD.SHL.U32 R7, R173.reuse, 0x10, RZ ;  /* 0x00000010ad077824 */ /* 0x040fe200078e00ff */
[----:B------:R-:W-:Y:S01]  /*1770*/  LOP3.LUT R6, R6, 0x8, RZ, 0xc0, !PT ;  /* 0x0000000806067812 */ /* 0x000fe200078ec0ff */
[----:B------:R-:W-:Y:S01]  /*1780*/  IMAD.WIDE.U32 R8, R0, R2, UR20 ;  /* 0x0000001400087e25 */ /* 0x000fe2000f8e0002 */
[----:B------:R-:W1:Y:S01]  /*1790*/  LDC R193, c[0x0][0x44c] ;  /* 0x00011300ffc17b82 */ /* 0x000e620000000800 */
[----:B------:R-:W2:Y:S01]  /*17a0*/  LDCU UR13, c[0x0][0x3b0] ;  /* 0x00007600ff0d77ac */ /* 0x000ea20008000800 */
[----:B------:R-:W-:Y:S01]  /*17b0*/  LOP3.LUT R6, R6, 0x10, R173, 0xf8, !PT ;  /* 0x0000001006067812 */ /* 0x000fe200078ef8ad */
[C---:B------:R-:W-:Y:S01]  /*17c0*/  IMAD.SHL.U32 R2, R173.reuse, 0x20, RZ ;  /* 0x00000020ad027824 */ /* 0x040fe200078e00ff */
[----:B------:R-:W5:Y:S01]  /*17d0*/  LDG.E R186, desc[UR36][R8.64] ;  /* 0x0000002408ba7981 */ /* 0x000f62000c1e1900 */
[----:B------:R-:W-:Y:S01]  /*17e0*/  IMAD.SHL.U32 R0, R173, 0x4, RZ ;  /* 0x00000004ad007824 */ /* 0x000fe200078e00ff */
[----:B------:R-:W3:Y:S01]  /*17f0*/  LDCU UR14, c[0x0][0x590] ;  /* 0x0000b200ff0e77ac */ /* 0x000ee20008000800 */
[----:B------:R-:W4:Y:S03]  /*1800*/  S2R R173, SR_TID.X ;  /* 0x0000000000ad7919 */ /* 0x000f260000002100 */
[----:B------:R-:W-:Y:S01]  /*1810*/  LOP3.LUT R0, R0, 0x18, RZ, 0xc0, !PT ;  /* 0x0000001800007812 */ /* 0x000fe200078ec0ff */
[----:B------:R-:W-:Y:S01]  /*1820*/  USHF.L.U32 UR18, UR18, 0x3, URZ ;  /* 0x0000000312127899 */ /* 0x000fe200080006ff */
[----:B------:R-:W-:Y:S01]  /*1830*/  LOP3.LUT R5, R2, 0x120, RZ, 0xc0, !PT ;  /* 0x0000012002057812 */ /* 0x000fe200078ec0ff */
[----:B------:R-:W5:Y:S01]  /*1840*/  LDG.E R185, desc[UR36][R8.64+0x20] ;  /* 0x0000202408b97981 */ /* 0x000f62000c1e1900 */
[--C-:B------:R-:W-:Y:S01]  /*1850*/  LOP3.LUT R4, R0, 0xc0, R2.reuse, 0xf8, !PT ;  /* 0x000000c000047812 */ /* 0x100fe200078ef802 */
[----:B------:R-:W1:Y:S01]  /*1860*/  LDCU UR5, c[0x0][0x3e0] ;  /* 0x00007c00ff0577ac */ /* 0x000e620008000800 */
[----:B------:R-:W-:Y:S01]  /*1870*/  LOP3.LUT R7, R5, 0x200, R7, 0xf8, !PT ;  /* 0x0000020005077812 */ /* 0x000fe200078ef807 */
[----:B------:R-:W5:Y:S01]  /*1880*/  LDG.E R184, desc[UR36][R8.64+0x80] ;  /* 0x0000802408b87981 */ /* 0x000f62000c1e1900 */
[--C-:B------:R-:W-:Y:S01]  /*1890*/  LOP3.LUT R6, R6, 0xc0, R2.reuse, 0xf8, !PT ;  /* 0x000000c006067812 */ /* 0x100fe200078ef802 */
[----:B------:R-:W1:Y:S01]  /*18a0*/  LDCU UR12, c[0x0][0x50c] ;  /* 0x0000a180ff0c77ac */ /* 0x000e620008000800 */
[----:B------:R-:W-:Y:S01]  /*18b0*/  LOP3.LUT R3, R4, 0x8, R3, 0x78, !PT ;  /* 0x0000000804037812 */ /* 0x000fe200078e7803 */
[----:B------:R1:W5:Y:S01]  /*18c0*/  LDG.E R183, desc[UR36][R8.64+0xa0] ;  /* 0x0000a02408b77981 */ /* 0x000362000c1e1900 */
[----:B------:R-:W-:Y:S01]  /*18d0*/  LOP3.LUT R6, R6, R0, RZ, 0x3c, !PT ;  /* 0x0000000006067212 */ /* 0x000fe200078e3cff */
[----:B------:R-:W-:Y:S01]  /*18e0*/  IMAD.MOV.U32 R194, RZ, RZ, 0x10 ;  /* 0x00000010ffc27424 */ /* 0x000fe200078e00ff */
[----:B------:R-:W-:Y:S01]  /*18f0*/  LOP3.LUT R7, R7, R3, RZ, 0xfc, !PT ;  /* 0x0000000307077212 */ /* 0x000fe200078efcff */
[----:B------:R-:W-:Y:S01]  /*1900*/  IMAD.MOV.U32 R177, RZ, RZ, 0x20 ;  /* 0x00000020ffb17424 */ /* 0x000fe200078e00ff */
[----:B------:R-:W-:Y:S01]  /*1910*/  LOP3.LUT R6, R6, 0x120, R2, 0xf8, !PT ;  /* 0x0000012006067812 */ /* 0x000fe200078ef802 */
[----:B------:R-:W-:Y:S01]  /*1920*/  IMAD.MOV.U32 R174, RZ, RZ, 0x20 ;  /* 0x00000020ffae7424 */ /* 0x000fe200078e00ff */
[----:B------:R-:W1:Y:S01]  /*1930*/  LDCU UR10, c[0x0][0x45c] ;  /* 0x00008b80ff0a77ac */ /* 0x000e620008000800 */
[----:B------:R-:W-:-:S02]  /*1940*/  IMAD.MOV.U32 R192, RZ, RZ, 0x4 ;  /* 0x00000004ffc07424 */ /* 0x000fc400078e00ff */
[----:B------:R-:W-:Y:S01]  /*1950*/  IMAD.MOV.U32 R127, RZ, RZ, RZ ;  /* 0x000000ffff7f7224 */ /* 0x000fe200078e00ff */
[----:B--2---:R-:W-:Y:S02]  /*1960*/  USHF.L.U32 UR13, UR13, 0x6, URZ ;  /* 0x000000060d0d7899 */ /* 0x004fe400080006ff */
[----:B---3--:R-:W-:Y:S01]  /*1970*/  USHF.L.U32 UR14, UR14, 0x6, URZ ;  /* 0x000000060e0e7899 */ /* 0x008fe200080006ff */
[C---:B----4-:R-:W-:Y:S01]  /*1980*/  IMAD.SHL.U32 R172, R173.reuse, 0x20, RZ ;  /* 0x00000020adac7824 */ /* 0x050fe200078e00ff */
[----:B------:R-:W-:Y:S01]  /*1990*/  SHF.R.U32.HI R2, RZ, 0x1, R173 ;  /* 0x00000001ff027819 */ /* 0x000fe200000116ad */
[C---:B------:R-:W-:Y:S01]  /*19a0*/  IMAD.SHL.U32 R5, R173.reuse, 0x10, RZ ;  /* 0x00000010ad057824 */ /* 0x040fe200078e00ff */
[C---:B------:R-:W-:Y:S01]  /*19b0*/  LOP3.LUT R176, R173.reuse, 0x8, RZ, 0xc0, !PT ;  /* 0x00000008adb07812 */ /* 0x040fe200078ec0ff */
[C---:B------:R-:W-:Y:S01]  /*19c0*/  IMAD.SHL.U32 R0, R173.reuse, 0x2, RZ ;  /* 0x00000002ad007824 */ /* 0x040fe200078e00ff */
[----:B------:R-:W-:Y:S01]  /*19d0*/  LOP3.LUT R187, R172, 0x7400, RZ, 0xc0, !PT ;  /* 0x00007400acbb7812 */ /* 0x000fe200078ec0ff */
[----:B------:R-:W-:Y:S01]  /*19e0*/  IMAD.SHL.U32 R3, R173, 0x4, RZ ;  /* 0x00000004ad037824 */ /* 0x000fe200078e00ff */
[----:B-1----:R-:W-:-:S02]  /*19f0*/  LOP3.LUT R8, R5, 0x1c0, RZ, 0xc0, !PT ;  /* 0x000001c005087812 */ /* 0x002fc400078ec0ff */
[--C-:B------:R-:W-:Y:S02]  /*1a00*/  LOP3.LUT R187, R187, 0x6, R0.reuse, 0xf8, !PT ;  /* 0x00000006bbbb7812 */ /* 0x100fe400078ef800 */
[----:B------:R-:W-:Y:S02]  /*1a10*/  LOP3.LUT R8, R8, 0x38, R0, 0xf8, !PT ;  /* 0x0000003808087812 */ /* 0x000fe400078ef800 */
[C---:B------:R-:W-:Y:S02]  /*1a20*/  LOP3.LUT R0, R172.reuse, 0x20, RZ, 0xc0, !PT ;  /* 0x00000020ac007812 */ /* 0x040fe400078ec0ff */
[----:B------:R-:W-:Y:S02]  /*1a30*/  LOP3.LUT R3, R3, 0x18, RZ, 0xc0, !PT ;  /* 0x0000001803037812 */ /* 0x000fe400078ec0ff */
[----:B------:R-:W-:Y:S02]  /*1a40*/  LOP3.LUT R4, R172, 0x120, RZ, 0xc0, !PT ;  /* 0x00000120ac047812 */ /* 0x000fe400078ec0ff */
[----:B------:R-:W-:-:S02]  /*1a50*/  LOP3.LUT R0, R0, 0x3c00, R5, 0xf8, !PT ;  /* 0x00003c0000007812 */ /* 0x000fc400078ef805 */
[----:B------:R-:W-:Y:S02]  /*1a60*/  LOP3.LUT R175, R3, 0xc0, R172, 0xf8, !PT ;  /* 0x000000c003af7812 */ /* 0x000fe400078ef8ac */
[--C-:B------:R-:W-:Y:S02]  /*1a70*/  LOP3.LUT R4, R4, 0x200, R5.reuse, 0xf8, !PT ;  /* 0x0000020004047812 */ /* 0x100fe400078ef805 */
[----:B------:R-:W-:Y:S02]  /*1a80*/  LOP3.LUT R5, R0, 0x100, R5, 0xf8, !PT ;  /* 0x0000010000057812 */ /* 0x000fe400078ef805 */
[--C-:B------:R-:W-:Y:S02]  /*1a90*/  LOP3.LUT R8, R8, 0x20, R2.reuse, 0x78, !PT ;  /* 0x0000002008087812 */ /* 0x100fe400078e7802 */
[----:B------:R-:W-:Y:S02]  /*1aa0*/  LOP3.LUT R0, R175, 0x8, R2, 0x78, !PT ;  /* 0x00000008af007812 */ /* 0x000fe400078e7802 */
[----:B------:R-:W-:-:S02]  /*1ab0*/  LOP3.LUT R187, R187, R8, RZ, 0xfc, !PT ;  /* 0x00000008bbbb7212 */ /* 0x000fc400078efcff */
[----:B------:R-:W-:Y:S02]  /*1ac0*/  LOP3.LUT R175, R5, R175, R176, 0xf6, !PT ;  /* 0x000000af05af7212 */ /* 0x000fe400078ef6b0 */
[----:B------:R-:W-:Y:S02]  /*1ad0*/  LOP3.LUT R0, R4, R0, RZ, 0xfc, !PT ;  /* 0x0000000004007212 */ /* 0x000fe400078efcff */
[C---:B------:R-:W-:Y:S02]  /*1ae0*/  LOP3.LUT P1, RZ, R173.reuse, 0x4, RZ, 0xc0, !PT ;  /* 0x00000004adff7812 */ /* 0x040fe4000782c0ff */
[----:B------:R-:W-:Y:S02]  /*1af0*/  LOP3.LUT P0, RZ, R173, 0x2, RZ, 0xc0, !PT ;  /* 0x00000002adff7812 */ /* 0x000fe4000780c0ff */
[----:B------:R-:W-:Y:S02]  /*1b00*/  LEA R7, R7, UR4, 0x1 ;  /* 0x0000000407077c11 */ /* 0x000fe4000f8e08ff */
[----:B------:R-:W-:-:S02]  /*1b10*/  LEA R6, R6, UR4, 0x1 ;  /* 0x0000000406067c11 */ /* 0x000fc4000f8e08ff */
[----:B------:R-:W-:Y:S01]  /*1b20*/  LOP3.LUT P2, RZ, R173, 0x8, RZ, 0xc0, !PT ;  /* 0x00000008adff7812 */ /* 0x000fe2000784c0ff */
[----:B------:R-:W-:Y:S01]  /*1b30*/  VIADD R179, R7, UR11 ;  /* 0x0000000b07b37c36 */ /* 0x000fe20008000000 */
[----:B------:R-:W-:Y:S01]  /*1b40*/  SEL R194, R194, 0xfffffff0, !P1 ;  /* 0xfffffff0c2c27807 */ /* 0x000fe20004800000 */
[----:B------:R-:W-:Y:S01]  /*1b50*/  VIADD R178, R6, UR11 ;  /* 0x0000000b06b27c36 */ /* 0x000fe20008000000 */
[----:B------:R-:W-:Y:S01]  /*1b60*/  SEL R177, R177, 0xffffffe0, !P1 ;  /* 0xffffffe0b1b17807 */ /* 0x000fe20004800000 */
[----:B------:R-:W-:Y:S01]  /*1b70*/  UMOV UR11, UR17 ;  /* 0x00000011000b7c82 */ /* 0x000fe20008000000 */
[----:B------:R-:W-:-:S07]  /*1b80*/  SEL R174, R174, 0xffffffe0, !P0 ;  /* 0xffffffe0aeae7807 */ /* 0x000fce0004000000 */
.L_x_1365:
[----:B------:R-:W0:Y:S01]  /*1b90*/  LDGDEPBAR ;  /* 0x00000000000079af */ /* 0x000e220000000000 */
[----:B------:R-:W-:Y:S01]  /*1ba0*/  UMOV UR4, UR29 ;  /* 0x0000001d00047c82 */ /* 0x000fe20008000000 */
[----:B------:R-:W-:Y:S01]  /*1bb0*/  IADD3 R182, PT, PT, R179, R177, RZ ;  /* 0x000000b1b3b67210 */ /* 0x000fe20007ffe0ff */
[----:B------:R-:W-:Y:S01]  /*1bc0*/  UIADD3 UR15, UPT, UPT, UR45, 0x1, URZ ;  /* 0x000000012d0f7890 */ /* 0x000fe2000fffe0ff */
[----:B------:R-:W-:Y:S02]  /*1bd0*/  LEA R181, R175, UR4, 0x1 ;  /* 0x00000004afb57c11 */ /* 0x000fe4000f8e08ff */
[----:B-----5:R-:W-:Y:S01]  /*1be0*/  FSETP.NEU.FTZ.AND P0, PT, R186, -INF , PT ;  /* 0xff800000ba00780b */ /* 0x020fe20003f1d000 */
[----:B------:R-:W-:Y:S01]  /*1bf0*/  UISETP.NE.AND UP0, UPT, UR15, 0x1, UPT ;  /* 0x000000010f00788c */ /* 0x000fe2000bf05270 */
[----:B------:R-:W-:Y:S01]  /*1c00*/  IADD3 R180, PT, PT, R177, R181, RZ ;  /* 0x000000b5b1b47210 */ /* 0x000fe20007ffe0ff */
        /* <DEDUP_REMOVED lines=51> */
[C---:B------:R-:W-:Y:S04]  /*1f40*/  HMMA.16816.F32 R16, R140.reuse, R166, R16 ;  /* 0x000000a68c10723c */ /* 0x040fe80000001810 */
[----:B------:R-:W-:Y:S04]  /*1f50*/  SHF.R.U32.HI R167, RZ, 0x2, R173 ;  /* 0x00000002ffa77819 */ /* 0x000fe800000116ad */
[-C--:B------:R-:W-:Y:S08]  /*1f60*/  HMMA.16816.F32 R20, R140, R144.reuse, R20 ;  /* 0x000000908c14723c */ /* 0x080ff00000001814 */
[C---:B------:R-:W-:Y:S08]  /*1f70*/  HMMA.16816.F32 R24, R136.reuse, R144, R24 ;  /* 0x000000908818723c */ /* 0x040ff00000001818 */
[-C--:B------:R-:W-:Y:S01]  /*1f80*/  HMMA.16816.F32 R28, R136, R146.reuse, R28 ;  /* 0x00000092881c723c */ /* 0x080fe2000000181c */
[----:B------:R-:W2:Y:S07]  /*1f90*/  LDSM.16.M88.4 R136, [R182+0x2800] ;  /* 0x00280000b688783b */ /* 0x000eae0000000200 */
[----:B------:R-:W-:Y:S08]  /*1fa0*/  HMMA.16816.F32 R32, R140, R146, R32 ;  /* 0x000000928c20723c */ /* 0x000ff00000001820 */
[-C--:B----4-:R-:W-:Y:S08]  /*1fb0*/  HMMA.16816.F32 R4, R148, R168.reuse, R4 ;  /* 0x000000a89404723c */ /* 0x090ff00000001804 */
[C---:B---3--:R-:W-:Y:S04]  /*1fc0*/  HMMA.16816.F32 R8, R132.reuse, R168, R8 ;  /* 0x000000a88408723c */ /* 0x048fe80000001808 */
[----:B------:R-:W-:Y:S04]  /*1fd0*/  LOP3.LUT R168, R167, 0x7, RZ, 0xc0, !PT ;  /* 0x00000007a7a87812 */ /* 0x000fe800078ec0ff */
[-C--:B------:R-:W-:Y:S03]  /*1fe0*/  HMMA.16816.F32 R12, R132, R170.reuse, R12 ;  /* 0x000000aa840c723c */ /* 0x080fe6000000180c */
[----:B------:R-:W-:Y:S05]  /*1ff0*/  LOP3.LUT R168, R168, 0x10, R2, 0xf8, !PT ;  /* 0x00000010a8a87812 */ /* 0x000fea00078ef802 */
[C---:B------:R-:W-:Y:S08]  /*2000*/  HMMA.16816.F32 R16, R148.reuse, R170, R16 ;  /* 0x000000aa9410723c */ /* 0x040ff00000001810 */
[-C--:B-1----:R-:W-:Y:S08]  /*2010*/  HMMA.16816.F32 R20, R148, R152.reuse, R20 ;  /* 0x000000989414723c */ /* 0x082ff00000001814 */
[C---:B------:R-:W-:Y:S08]  /*2020*/  HMMA.16816.F32 R24, R132.reuse, R152, R24 ;  /* 0x000000988418723c */ /* 0x040ff00000001818 */
[-C--:B------:R-:W-:Y:S08]  /*2030*/  HMMA.16816.F32 R28, R132, R154.reuse, R28 ;  /* 0x0000009a841c723c */ /* 0x080ff0000000181c */
[----:B------:R-:W-:Y:S04]  /*2040*/  HMMA.16816.F32 R32, R148, R154, R32 ;  /* 0x0000009a9420723c */ /* 0x000fe80000001820 */
[----:B------:R-:W-:Y:S04]  /*2050*/  LEA R148, R0, UR4, 0x1 ;  /* 0x0000000400947c11 */ /* 0x000fe8000f8e08ff */
[-C--:B------:R-:W-:Y:S05]  /*2060*/  HMMA.16816.F32 R4, R156, R160.reuse, R4 ;  /* 0x000000a09c04723c */ /* 0x080fea0000001804 */
[----:B------:R-:W-:Y:S03]  /*2070*/  IADD3 R152, PT, PT, R148, R177, RZ ;  /* 0x000000b194987210 */ /* 0x000fe60007ffe0ff */
        /* <DEDUP_REMOVED lines=22> */
[----:B------:R-:W-:Y:S10]  /*21e0*/  MUFU.TANH R153, R6 ;  /* 0x0000000600997308 */ /* 0x000ff40000002400 */
[----:B------:R4:W-:Y:S01]  /*21f0*/  MUFU.TANH R164, R10 ;  /* 0x0000000a00a47308 */ /* 0x0009e20000002400 */
[----:B---3--:R-:W-:Y:S09]  /*2200*/  FMUL.FTZ R11, R184, 1.4426950216293334961 ;  /* 0x3fb8aa3bb80b7820 */ /* 0x008ff20000410000 */
[----:B------:R3:W-:Y:S10]  /*2210*/  MUFU.TANH R154, R7 ;  /* 0x00000007009a7308 */ /* 0x0007f40000002400 */
[----:B------:R1:W-:Y:S01]  /*2220*/  MUFU.TANH R161, R9 ;  /* 0x0000000900a17308 */ /* 0x0003e20000002400 */
[----:B----4-:R-:W-:Y:S09]  /*2230*/  FMUL.FTZ R10, R183, 1.4426950216293334961 ;  /* 0x3fb8aa3bb70a7820 */ /* 0x010ff20000410000 */
[----:B------:R4:W-:Y:S01]  /*2240*/  MUFU.TANH R155, R8 ;  /* 0x00000008009b7308 */ /* 0x0009e20000002400 */
[----:B---3--:R-:W3:Y:S09]  /*2250*/  LDSM.16.M88.4 R4, [R180+0xd400] ;  /* 0x00d40000b404783b */ /* 0x008ef20000000200 */
[----:B------:R-:W2:Y:S01]  /*2260*/  MUFU.TANH R199, R16 ;  /* 0x0000001000c77308 */ /* 0x000ea20000002400 */
[----:B-1----:R-:W-:Y:S05]  /*2270*/  FMUL.FTZ R9, R186, 1.4426950216293334961 ;  /* 0x3fb8aa3bba097820 */ /* 0x002fea0000410000 */
[----:B------:R-:W-:Y:S04]  /*2280*/  FSEL R9, R9, RZ, P0 ;  /* 0x000000ff09097208 */ /* 0x000fe80000000000 */
[----:B------:R-:W1:Y:S01]  /*2290*/  MUFU.TANH R200, R17 ;  /* 0x0000001100c87308 */ /* 0x000e620000002400 */
[C---:B----4-:R-:W-:Y:S01]  /*22a0*/  FMUL.FTZ R8, R185.reuse, 1.4426950216293334961 ;  /* 0x3fb8aa3bb9087820 */ /* 0x050fe20000410000 */
[----:B------:R-:W-:Y:S01]  /*22b0*/  FSETP.NEU.FTZ.AND P0, PT, R185, -INF , PT ;  /* 0xff800000b900780b */ /* 0x000fe20003f1d000 */
[--C-:B------:R-:W-:Y:S01]  /*22c0*/  FFMA.FTZ R210, R160, UR10, -R9.reuse ;  /* 0x0000000aa0d27c23 */ /* 0x100fe20008010809 */
[--C-:B--2---:R-:W-:Y:S02]  /*22d0*/  FFMA.FTZ R162, R165, UR10, -R9.reuse ;  /* 0x0000000aa5a27c23 */ /* 0x104fe40008010809 */
[----:B------:R-:W-:Y:S04]  /*22e0*/  FSEL R8, R8, RZ, P0 ;  /* 0x000000ff08087208 */ /* 0x000fe80000000000 */
[----:B------:R-:W2:Y:S01]  /*22f0*/  MUFU.TANH R201, R18 ;  /* 0x0000001200c97308 */ /* 0x000ea20000002400 */
[--C-:B------:R-:W-:Y:S01]  /*2300*/  FFMA.FTZ R223, R199, UR10, -R9.reuse ;  /* 0x0000000ac7df7c23 */ /* 0x100fe20008010809 */
[----:B------:R-:W-:Y:S01]  /*2310*/  FSETP.NEU.FTZ.AND P0, PT, R184, -INF , PT ;  /* 0xff800000b800780b */ /* 0x000fe20003f1d000 */
[--C-:B------:R-:W-:Y:S01]  /*2320*/  FFMA.FTZ R198, R153, UR10, -R8.reuse ;  /* 0x0000000a99c67c23 */ /* 0x100fe20008010808 */
[--C-:B------:R-:W-:Y:S01]  /*2330*/  FFMA.FTZ R163, R154, UR10, -R8.reuse ;  /* 0x0000000a9aa37c23 */ /* 0x100fe20008010808 */
[----:B------:R-:W-:Y:S01]  /*2340*/  FFMA.FTZ R199, -R199, R199, 1 ;  /* 0x3f800000c7c77423 */ /* 0x000fe200000101c7 */
[----:B------:R-:W-:Y:S01]  /*2350*/  FSEL R11, R11, RZ, P0 ;  /* 0x000000ff0b0b7208 */ /* 0x000fe20000000000 */
[----:B------:R-:W-:Y:S03]  /*2360*/  FFMA.FTZ R153, -R153, R153, 1 ;  /* 0x3f80000099997423 */ /* 0x000fe60000010199 */
[----:B------:R-:W-:Y:S01]  /*2370*/  MUFU.EX2 R210, R210 ;  /* 0x000000d200d27308 */ /* 0x000fe20000000800 */
[C---:B-1----:R-:W-:Y:S01]  /*2380*/  FFMA.FTZ R222, R200.reuse, UR10, -R9 ;  /* 0x0000000ac8de7c23 */ /* 0x042fe20008010809 */
[----:B------:R-:W-:Y:S01]  /*2390*/  FSETP.NEU.FTZ.AND P0, PT, R183, -INF , PT ;  /* 0xff800000b700780b */ /* 0x000fe20003f1d000 */
[--C-:B------:R-:W-:Y:S01]  /*23a0*/  FFMA.FTZ R206, R155, UR10, -R11.reuse ;  /* 0x0000000a9bce7c23 */ /* 0x100fe2000801080b */
[--C-:B------:R-:W-:Y:S01]  /*23b0*/  FFMA.FTZ R205, R161, UR10, -R11.reuse ;  /* 0x0000000aa1cd7c23 */ /* 0x100fe2000801080b */
[----:B------:R-:W-:Y:S01]  /*23c0*/  FFMA.FTZ R200, -R200, R200, 1 ;  /* 0x3f800000c8c87423 */ /* 0x000fe200000101c8 */
[----:B------:R-:W-:Y:S01]  /*23d0*/  FSEL R10, R10, RZ, P0 ;  /* 0x000000ff0a0a7208 */ /* 0x000fe20000000000 */
[----:B------:R-:W-:Y:S03]  /*23e0*/  FMUL.FTZ R199, R199, UR12 ;  /* 0x0000000cc7c77c20 */ /* 0x000fe60008410000 */
[----:B------:R-:W1:Y:S01]  /*23f0*/  MUFU.EX2 R162, R162 ;  /* 0x000000a200a27308 */ /* 0x000e620000000800 */
[-C--:B---3--:R-:W-:Y:S03]  /*2400*/  HMMA.16816.F32 R20, R156, R4.reuse, R20 ;  /* 0x000000049c14723c */ /* 0x088fe60000001814 */
[----:B--2---:R-:W-:Y:S01]  /*2410*/  FFMA.FTZ R221, R201, UR10, -R8 ;  /* 0x0000000ac9dd7c23 */ /* 0x004fe20008010808 */
[--C-:B------:R-:W-:Y:S01]  /*2420*/  FFMA.FTZ R204, R164, UR10, -R10.reuse ;  /* 0x0000000aa4cc7c23 */ /* 0x100fe2000801080a */
[----:B------:R-:W-:Y:S01]  /*2430*/  FFMA.FTZ R203, R166, UR10, -R10 ;  /* 0x0000000aa6cb7c23 */ /* 0x000fe2000801080a */
[----:B------:R-:W-:Y:S03]  /*2440*/  FMUL.FTZ R200, R200, UR12 ;  /* 0x0000000cc8c87c20 */ /* 0x000fe60008410000 */
[----:B------:R-:W-:Y:S01]  /*2450*/  MUFU.EX2 R198, R198 ;  /* 0x000000c600c67308 */ /* 0x000fe20000000800 */
[C---:B------:R-:W-:Y:S04]  /*2460*/  HMMA.16816.F32 R24, R136.reuse, R4, R24 ;  /* 0x000000048818723c */ /* 0x040fe80000001818 */
[----:B------:R-:W-:Y:S01]  /*2470*/  FFMA.FTZ R154, -R154, R154, 1 ;  /* 0x3f8000009a9a7423 */ /* 0x000fe2000001019a */
[----:B------:R-:W-:Y:S04]  /*2480*/  FMUL.FTZ R153, R153, UR12 ;  /* 0x0000000c99997c20 */ /* 0x000fe80008410000 */
[----:B------:R-:W2:Y:S01]  /*2490*/  MUFU.EX2 R163, R163 ;  /* 0x000000a300a37308 */ /* 0x000ea20000000800 */
[-C--:B------:R-:W-:Y:S03]  /*24a0*/  HMMA.16816.F32 R28, R136, R6.reuse, R28 ;  /* 0x00000006881c723c */ /* 0x080fe6000000181c */
[----:B------:R-:W-:Y:S01]  /*24b0*/  FMUL.FTZ R22, R22, UR12 ;  /* 0x0000000c16167c20 */ /* 0x000fe20008410000 */
[----:B------:R-:W-:Y:S01]  /*24c0*/  FMUL.FTZ R23, R23, UR12 ;  /* 0x0000000c17177c20 */ /* 0x000fe20008410000 */
[----:B------:R-:W-:Y:S01]  /*24d0*/  FMUL.FTZ R20, R20, UR12 ;  /* 0x0000000c14147c20 */ /* 0x000fe20008410000 */
[----:B------:R-:W-:Y:S03]  /*24e0*/  FMUL.FTZ R21, R21, UR12 ;  /* 0x0000000c15157c20 */ /* 0x000fe60008410000 */
[----:B------:R-:W-:Y:S01]  /*24f0*/  MUFU.EX2 R223, R223 ;  /* 0x000000df00df7308 */ /* 0x000fe20000000800 */
[----:B------:R-:W-:Y:S01]  /*2500*/  HMMA.16816.F32 R32, R156, R6, R32 ;  /* 0x000000069c20723c */ /* 0x000fe20000001820 */
[----:B------:R-:W-:Y:S02]  /*2510*/  MOV R6, UR16 ;  /* 0x0000001000067c02 */ /* 0x000fe40008000f00 */
[----:B------:R-:W-:Y:S01]  /*2520*/  MOV R7, UR11 ;  /* 0x0000000b00077c02 */ /* 0x000fe20008000f00 */
[----:B------:R-:W-:Y:S01]  /*2530*/  FMUL.FTZ R24, R24, UR12 ;  /* 0x0000000c18187c20 */ /* 0x000fe20008410000 */
[----:B------:R-:W-:Y:S01]  /*2540*/  LEA R159, R187, UR4, 0x1 ;  /* 0x00000004bb9f7c11 */ /* 0x000fe2000f8e08ff */
[----:B------:R-:W-:Y:S03]  /*2550*/  FMUL.FTZ R25, R25, UR12 ;  /* 0x0000000c19197c20 */ /* 0x000fe60008410000 */
[----:B------:R-:W3:Y:S01]  /*2560*/  MUFU.EX2 R222, R222 ;  /* 0x000000de00de7308 */ /* 0x000ee20000000800 */
[----:B------:R-:W-:Y:S01]  /*2570*/  LEA R150, P0, R168, R6, 0x2 ;  /* 0x00000006a8967211 */ /* 0x000fe200078010ff */
[----:B------:R-:W-:Y:S01]  /*2580*/  FMUL.FTZ R26, R26, UR12 ;  /* 0x0000000c1a1a7c20 */ /* 0x000fe20008410000 */
[----:B------:R-:W-:Y:S01]  /*2590*/  IADD3 R4, PT, PT, R159, 0x19000, RZ ;  /* 0x000190009f047810 */ /* 0x000fe20007ffe0ff */
[----:B------:R-:W-:Y:S01]  /*25a0*/  FMUL.FTZ R27, R27, UR12 ;  /* 0x0000000c1b1b7c20 */ /* 0x000fe20008410000 */
[----:B-1----:R-:W-:Y:S01]  /*25b0*/  F2FP.F16.F32.PACK_AB R6, R162, R210 ;  /* 0x000000d2a206723e */ /* 0x002fe200000000ff */
[----:B------:R-:W-:Y:S01]  /*25c0*/  FMUL.FTZ R28, R28, UR12 ;  /* 0x0000000c1c1c7c20 */ /* 0x000fe20008410000 */
[----:B--2---:R-:W-:Y:S03]  /*25d0*/  F2FP.F16.F32.PACK_AB R5, R163, R198 ;  /* 0x000000c6a305723e */ /* 0x004fe600000000ff */
[----:B------:R-:W1:Y:S01]  /*25e0*/  MUFU.TANH R202, R19 ;  /* 0x0000001300ca7308 */ /* 0x000e620000002400 */
[----:B------:R-:W-:Y:S01]  /*25f0*/  IADD3 R157, PT, PT, R159, 0x19020, RZ ;  /* 0x000190209f9d7810 */ /* 0x000fe20007ffe0ff */
[----:B------:R2:W-:Y:S01]  /*2600*/  STS [R159+0x19000], R6 ;  /* 0x019000069f007388 */ /* 0x0005e20000000800 */
[----:B------:R-:W-:Y:S01]  /*2610*/  @P2 IADD3 R157, PT, PT, R4, -0x20, RZ ;  /* 0xffffffe0049d2810 */ /* 0x000fe20007ffe0ff */
[----:B------:R-:W-:Y:S01]  /*2620*/  FMUL.FTZ R34, R34, UR12 ;  /* 0x0000000c22227c20 */ /* 0x000fe20008410000 */
[----:B------:R-:W-:Y:S01]  /*2630*/  IADD3 R158, PT, PT, R194, R159, RZ ;  /* 0x0000009fc29e7210 */ /* 0x000fe20007ffe0ff */
[----:B------:R-:W-:Y:S01]  /*2640*/  STS [R159+0x19400], R5 ;  /* 0x019400059f007388 */ /* 0x000fe20000000800 */
[----:B------:R-:W-:Y:S03]  /*2650*/  FMUL.FTZ R35, R35, UR12 ;  /* 0x0000000c23237c20 */ /* 0x000fe60008410000 */
[----:B------:R-:W4:Y:S01]  /*2660*/  MUFU.TANH R169, R12 ;  /* 0x0000000c00a97308 */ /* 0x000f220000002400 */
[----:B---3--:R-:W-:Y:S01]  /*2670*/  F2FP.F16.F32.PACK_AB R4, R222, R223 ;  /* 0x000000dfde04723e */ /* 0x008fe200000000ff */
[----:B------:R-:W-:Y:S01]  /*2680*/  FMUL.FTZ R32, R32, UR12 ;  /* 0x0000000c20207c20 */ /* 0x000fe20008410000 */
[----:B------:R-:W-:Y:S01]  /*2690*/  FMUL.FTZ R33, R33, UR12 ;  /* 0x0000000c21217c20 */ /* 0x000fe20008410000 */
[----:B------:R-:W-:Y:S01]  /*26a0*/  LEA.HI.X R151, R168, R7, RZ, 0x2, P0 ;  /* 0x00000007a8977211 */ /* 0x000fe200000f14ff */
[----:B------:R-:W-:Y:S01]  /*26b0*/  FMUL.FTZ R30, R30, UR12 ;  /* 0x0000000c1e1e7c20 */ /* 0x000fe20008410000 */
[----:B------:R3:W-:Y:S01]  /*26c0*/  STS [R158+0x19000], R4 ;  /* 0x019000049e007388 */ /* 0x0007e20000000800 */
[----:B------:R-:W-:Y:S03]  /*26d0*/  FMUL.FTZ R29, R29, UR12 ;  /* 0x0000000c1d1d7c20 */ /* 0x000fe60008410000 */
[----:B------:R-:W2:Y:S01]  /*26e0*/  MUFU.TANH R170, R13 ;  /* 0x0000000d00aa7308 */ /* 0x000ea20000002400 */
[----:B-1----:R-:W-:Y:S01]  /*26f0*/  FFMA.FTZ R220, R202, UR10, -R8 ;  /* 0x0000000acadc7c23 */ /* 0x002fe20008010808 */
[----:B------:R-:W-:Y:S01]  /*2700*/  FMUL.FTZ R31, R31, UR12 ;  /* 0x0000000c1f1f7c20 */ /* 0x000fe20008410000 */
[----:B------:R-:W-:Y:S01]  /*2710*/  IADD3 R156, PT, PT, R194, R157, RZ ;  /* 0x0000009dc29c7210 */ /* 0x000fe20007ffe0ff */
[----:B------:R-:W3:Y:S01]  /*2720*/  LDG.E R248, desc[UR36][R150.64] ;  /* 0x0000002496f87981 */ /* 0x000ee2000c1e1900 */
[----:B------:R-:W-:Y:S05]  /*2730*/  FMUL.FTZ R154, R154, UR12 ;  /* 0x0000000c9a9a7c20 */ /* 0x000fea0008410000 */
[----:B------:R-:W-:Y:S01]  /*2740*/  MUFU.EX2 R221, R221 ;  /* 0x000000dd00dd7308 */ /* 0x000fe20000000800 */
[--C-:B----4-:R-:W-:Y:S01]  /*2750*/  FFMA.FTZ R215, R169, UR10, -R11.reuse ;  /* 0x0000000aa9d77c23 */ /* 0x110fe2000801080b */
[----:B------:R-:W4:Y:S04]  /*2760*/  LDG.E R251, desc[UR36][R150.64+0x20] ;  /* 0x0000202496fb7981 */ /* 0x000f28000c1e1900 */
[----:B------:R-:W5:Y:S04]  /*2770*/  LDG.E R250, desc[UR36][R150.64+0x80] ;  /* 0x0000802496fa7981 */ /* 0x000f68000c1e1900 */
[----:B------:R-:W1:Y:S01]  /*2780*/  MUFU.EX2 R220, R220 ;  /* 0x000000dc00dc7308 */ /* 0x000e620000000800 */
[----:B--2---:R-:W-:Y:S01]  /*2790*/  FFMA.FTZ R214, R170, UR10, -R11 ;  /* 0x0000000aaad67c23 */ /* 0x004fe2000801080b */
[----:B------:R2:W5:Y:S08]  /*27a0*/  LDG.E R249, desc[UR36][R150.64+0xa0] ;  /* 0x0000a02496f97981 */ /* 0x000570000c1e1900 */
[----:B------:R-:W-:Y:S10]  /*27b0*/  MUFU.EX2 R206, R206 ;  /* 0x000000ce00ce7308 */ /* 0x000ff40000000800 */
[----:B------:R-:W2:Y:S01]  /*27c0*/  MUFU.EX2 R205, R205 ;  /* 0x000000cd00cd7308 */ /* 0x000ea20000000800 */
[----:B-1----:R-:W-:Y:S05]  /*27d0*/  F2FP.F16.F32.PACK_AB R6, R220, R221 ;  /* 0x000000dddc06723e */ /* 0x002fea00000000ff */
[----:B------:R-:W-:Y:S04]  /*27e0*/  STS [R158+0x19400], R6 ;  /* 0x019400069e007388 */ /* 0x000fe80000000800 */
[----:B------:R-:W-:Y:S10]  /*27f0*/  MUFU.EX2 R204, R204 ;  /* 0x000000cc00cc7308 */ /* 0x000ff40000000800 */
[----:B------:R-:W3:Y:S01]  /*2800*/  MUFU.EX2 R203, R203 ;  /* 0x000000cb00cb7308 */ /* 0x000ee20000000800 */
[----:B--2---:R-:W-:Y:S05]  /*2810*/  F2FP.F16.F32.PACK_AB R7, R205, R206 ;  /* 0x000000cecd07723e */ /* 0x004fea00000000ff */
[----:B------:R1:W-:Y:S04]  /*2820*/  STS [R159+0x1a000], R7 ;  /* 0x01a000079f007388 */ /* 0x0003e80000000800 */
[----:B------:R-:W2:Y:S10]  /*2830*/  MUFU.TANH R171, R14 ;  /* 0x0000000e00ab7308 */ /* 0x000eb40000002400 */
[----:B------:R-:W1:Y:S01]  /*2840*/  MUFU.TANH R182, R15 ;  /* 0x0000000f00b67308 */ /* 0x000e620000002400 */
[----:B---3--:R-:W-:Y:S05]  /*2850*/  F2FP.F16.F32.PACK_AB R4, R203, R204 ;  /* 0x000000cccb04723e */ /* 0x008fea00000000ff */
[----:B------:R-:W-:Y:S04]  /*2860*/  STS [R159+0x1a400], R4 ;  /* 0x01a400049f007388 */ /* 0x000fe80000000800 */
[----:B------:R-:W3:Y:S01]  /*2870*/  MUFU.TANH R234, R34 ;  /* 0x0000002200ea7308 */ /* 0x000ee20000002400 */
[--C-:B--2---:R-:W-:Y:S09]  /*2880*/  FFMA.FTZ R213, R171, UR10, -R10.reuse ;  /* 0x0000000aabd57c23 */ /* 0x104ff2000801080a */
[----:B------:R-:W2:Y:S01]  /*2890*/  MUFU.TANH R209, R22 ;  /* 0x0000001600d17308 */ /* 0x000ea20000002400 */
[----:B-1----:R-:W-:Y:S09]  /*28a0*/  FFMA.FTZ R212, R182, UR10, -R10 ;  /* 0x0000000ab6d47c23 */ /* 0x002ff2000801080a */
[----:B------:R-:W1:Y:S01]  /*28b0*/  MUFU.TANH R211, R23 ;  /* 0x0000001700d37308 */ /* 0x000e620000002400 */
[--C-:B---3--:R-:W-:Y:S09]  /*28c0*/  FFMA.FTZ R244, R234, UR10, -R8.reuse ;  /* 0x0000000aeaf47c23 */ /* 0x108ff20008010808 */
[----:B------:R-:W-:Y:S01]  /*28d0*/  MUFU.EX2 R215, R215 ;  /* 0x000000d700d77308 */ /* 0x000fe20000000800 */
[--C-:B--2---:R-:W-:Y:S09]  /*28e0*/  FFMA.FTZ R229, R209, UR10, -R8.reuse ;  /* 0x0000000ad1e57c23 */ /* 0x104ff20008010808 */
[----:B------:R-:W2:Y:S01]  /*28f0*/  MUFU.EX2 R214, R214 ;  /* 0x000000d600d67308 */ /* 0x000ea20000000800 */
[--C-:B-1----:R-:W-:Y:S09]  /*2900*/  FFMA.FTZ R228, R211, UR10, -R8.reuse ;  /* 0x0000000ad3e47c23 */ /* 0x102ff20008010808 */
[----:B------:R-:W1:Y:S10]  /*2910*/  MUFU.TANH R247, R35 ;  /* 0x0000002300f77308 */ /* 0x000e740000002400 */
[----:B------:R-:W3:Y:S01]  /*2920*/  MUFU.TANH R207, R20 ;  /* 0x0000001400cf7308 */ /* 0x000ee20000002400 */
[----:B--2---:R-:W-:Y:S05]  /*2930*/  F2FP.F16.F32.PACK_AB R5, R214, R215 ;  /* 0x000000d7d605723e */ /* 0x004fea00000000ff */
[----:B------:R2:W-:Y:S04]  /*2940*/  STS [R158+0x1a000], R5 ;  /* 0x01a000059e007388 */ /* 0x0005e80000000800 */
[----:B------:R-:W2:Y:S01]  /*2950*/  MUFU.TANH R208, R21 ;  /* 0x0000001500d07308 */ /* 0x000ea20000002400 */
[----:B-1----:R-:W-:Y:S09]  /*2960*/  FFMA.FTZ R8, R247, UR10, -R8 ;  /* 0x0000000af7087c23 */ /* 0x002ff20008010808 */
[----:B------:R-:W1:Y:S01]  /*2970*/  MUFU.TANH R232, R32 ;  /* 0x0000002000e87308 */ /* 0x000e620000002400 */
[C-C-:B---3--:R-:W-:Y:S01]  /*2980*/  FFMA.FTZ R231, R207.reuse, UR10, -R9.reuse ;  /* 0x0000000acfe77c23 */ /* 0x148fe20008010809 */
[----:B------:R-:W-:Y:S04]  /*2990*/  FFMA.FTZ R207, -R207, R207, 1 ;  /* 0x3f800000cfcf7423 */ /* 0x000fe800000101cf */
[----:B------:R-:W-:Y:S04]  /*29a0*/  FMUL.FTZ R207, R207, UR12 ;  /* 0x0000000ccfcf7c20 */ /* 0x000fe80008410000 */
[----:B------:R-:W3:Y:S01]  /*29b0*/  MUFU.TANH R233, R33 ;  /* 0x0000002100e97308 */ /* 0x000ee20000002400 */
[C-C-:B--2---:R-:W-:Y:S01]  /*29c0*/  FFMA.FTZ R230, R208.reuse, UR10, -R9.reuse ;  /* 0x0000000ad0e67c23 */ /* 0x144fe20008010809 */
[----:B------:R-:W-:Y:S04]  /*29d0*/  FFMA.FTZ R208, -R208, R208, 1 ;  /* 0x3f800000d0d07423 */ /* 0x000fe800000101d0 */
[----:B------:R-:W-:Y:S04]  /*29e0*/  FMUL.FTZ R208, R208, UR12 ;  /* 0x0000000cd0d07c20 */ /* 0x000fe80008410000 */
[----:B------:R-:W-:Y:S01]  /*29f0*/  MUFU.EX2 R213, R213 ;  /* 0x000000d500d57308 */ /* 0x000fe20000000800 */
[C-C-:B-1----:R-:W-:Y:S01]  /*2a00*/  FFMA.FTZ R246, R232.reuse, UR10, -R9.reuse ;  /* 0x0000000ae8f67c23 */ /* 0x142fe20008010809 */
[----:B------:R-:W-:Y:S04]  /*2a10*/  FFMA.FTZ R232, -R232, R232, 1 ;  /* 0x3f800000e8e87423 */ /* 0x000fe800000101e8 */
[----:B------:R-:W-:Y:S04]  /*2a20*/  FMUL.FTZ R232, R232, UR12 ;  /* 0x0000000ce8e87c20 */ /* 0x000fe80008410000 */
[----:B------:R-:W1:Y:S01]  /*2a30*/  MUFU.EX2 R212, R212 ;  /* 0x000000d400d47308 */ /* 0x000e620000000800 */
[C---:B---3--:R-:W-:Y:S01]  /*2a40*/  FFMA.FTZ R9, R233.reuse, UR10, -R9 ;  /* 0x0000000ae9097c23 */ /* 0x048fe20008010809 */
[----:B------:R-:W-:Y:S04]  /*2a50*/  FFMA.FTZ R233, -R233, R233, 1 ;  /* 0x3f800000e9e97423 */ /* 0x000fe800000101e9 */
[----:B------:R-:W-:Y:S04]  /*2a60*/  FMUL.FTZ R233, R233, UR12 ;  /* 0x0000000ce9e97c20 */ /* 0x000fe80008410000 */
[----:B------:R1:W-:Y:S10]  /*2a70*/  MUFU.EX2 R243, R8 ;  /* 0x0000000800f37308 */ /* 0x0003f40000000800 */
[----:B------:R-:W-:Y:S10]  /*2a80*/  MUFU.EX2 R231, R231 ;  /* 0x000000e700e77308 */ /* 0x000ff40000000800 */
[----:B------:R-:W2:Y:S01]  /*2a90*/  MUFU.EX2 R230, R230 ;  /* 0x000000e600e67308 */ /* 0x000ea20000000800 */
[----:B-1----:R-:W-:Y:S05]  /*2aa0*/  F2FP.F16.F32.PACK_AB R8, R212, R213 ;  /* 0x000000d5d408723e */ /* 0x002fea00000000ff */
[----:B------:R-:W-:Y:S04]  /*2ab0*/  STS [R158+0x1a400], R8 ;  /* 0x01a400089e007388 */ /* 0x000fe80000000800 */
[----:B------:R-:W-:Y:S10]  /*2ac0*/  MUFU.EX2 R229, R229 ;  /* 0x000000e500e57308 */ /* 0x000ff40000000800 */
[----:B------:R-:W1:Y:S01]  /*2ad0*/  MUFU.EX2 R228, R228 ;  /* 0x000000e400e47308 */ /* 0x000e620000000800 */
[----:B--2---:R-:W-:Y:S05]  /*2ae0*/  F2FP.F16.F32.PACK_AB R7, R230, R231 ;  /* 0x000000e7e607723e */ /* 0x004fea00000000ff */
[----:B------:R2:W-:Y:S04]  /*2af0*/  STS [R157], R7 ;  /* 0x000000079d007388 */ /* 0x0005e80000000800 */
[----:B------:R-:W-:Y:S10]  /*2b00*/  MUFU.EX2 R246, R246 ;  /* 0x000000f600f67308 */ /* 0x000ff40000000800 */
[----:B------:R-:W3:Y:S01]  /*2b10*/  MUFU.EX2 R245, R9 ;  /* 0x0000000900f57308 */ /* 0x000ee20000000800 */
[----:B-1----:R-:W-:Y:S05]  /*2b20*/  F2FP.F16.F32.PACK_AB R6, R228, R229 ;  /* 0x000000e5e406723e */ /* 0x002fea00000000ff */
[----:B------:R1:W-:Y:S04]  /*2b30*/  STS [R157+0x400], R6 ;  /* 0x000400069d007388 */ /* 0x0003e80000000800 */
[----:B------:R-:W2:Y:S10]  /*2b40*/  MUFU.EX2 R244, R244 ;  /* 0x000000f400f47308 */ /* 0x000eb40000000800 */
[----:B------:R-:W1:Y:S01]  /*2b50*/  MUFU.TANH R216, R24 ;  /* 0x0000001800d87308 */ /* 0x000e620000002400 */
[----:B---3--:R-:W-:Y:S05]  /*2b60*/  F2FP.F16.F32.PACK_AB R5, R245, R246 ;  /* 0x000000f6f505723e */ /* 0x008fea00000000ff */
[----:B------:R3:W-:Y:S04]  /*2b70*/  STS [R156], R5 ;  /* 0x000000059c007388 */ /* 0x0007e80000000800 */
[----:B------:R-:W4:Y:S01]  /*2b80*/  MUFU.TANH R217, R25 ;  /* 0x0000001900d97308 */ /* 0x000f220000002400 */
[----:B--2---:R-:W-:Y:S05]  /*2b90*/  F2FP.F16.F32.PACK_AB R4, R243, R244 ;  /* 0x000000f4f304723e */ /* 0x004fea00000000ff */
[----:B------:R2:W-:Y:S04]  /*2ba0*/  STS [R156+0x400], R4 ;  /* 0x000400049c007388 */ /* 0x0005e80000000800 */
[----:B------:R-:W3:Y:S01]  /*2bb0*/  MUFU.TANH R218, R26 ;  /* 0x0000001a00da7308 */ /* 0x000ee20000002400 */
[--C-:B-1----:R-:W-:Y:S09]  /*2bc0*/  FFMA.FTZ R242, R216, UR10, -R11.reuse ;  /* 0x0000000ad8f27c23 */ /* 0x102ff2000801080b */
[----:B------:R-:W1:Y:S01]  /*2bd0*/  MUFU.TANH R219, R27 ;  /* 0x0000001b00db7308 */ /* 0x000e620000002400 */
[--C-:B----4-:R-:W-:Y:S09]  /*2be0*/  FFMA.FTZ R241, R217, UR10, -R11.reuse ;  /* 0x0000000ad9f17c23 */ /* 0x110ff2000801080b */
[----:B------:R-:W4:Y:S01]  /*2bf0*/  MUFU.TANH R224, R28 ;  /* 0x0000001c00e07308 */ /* 0x000f220000002400 */
[--C-:B---3--:R-:W-:Y:S09]  /*2c00*/  FFMA.FTZ R238, R218, UR10, -R10.reuse ;  /* 0x0000000adaee7c23 */ /* 0x108ff2000801080a */
[----:B------:R-:W3:Y:S01]  /*2c10*/  MUFU.TANH R226, R30 ;  /* 0x0000001e00e27308 */ /* 0x000ee20000002400 */
[--C-:B-1----:R-:W-:Y:S09]  /*2c20*/  FFMA.FTZ R237, R219, UR10, -R10.reuse ;  /* 0x0000000adbed7c23 */ /* 0x102ff2000801080a */
[----:B------:R-:W1:Y:S01]  /*2c30*/  MUFU.TANH R225, R29 ;  /* 0x0000001d00e17308 */ /* 0x000e620000002400 */
[--C-:B----4-:R-:W-:Y:S09]  /*2c40*/  FFMA.FTZ R240, R224, UR10, -R11.reuse ;  /* 0x0000000ae0f07c23 */ /* 0x110ff2000801080b */
[----:B------:R-:W4:Y:S01]  /*2c50*/  MUFU.TANH R227, R31 ;  /* 0x0000001f00e37308 */ /* 0x000f220000002400 */
[--C-:B---3--:R-:W-:Y:S09]  /*2c60*/  FFMA.FTZ R236, R226, UR10, -R10.reuse ;  /* 0x0000000ae2ec7c23 */ /* 0x108ff2000801080a */
[----:B------:R-:W-:Y:S01]  /*2c70*/  MUFU.EX2 R242, R242 ;  /* 0x000000f200f27308 */ /* 0x000fe20000000800 */
[----:B-1----:R-:W-:Y:S09]  /*2c80*/  FFMA.FTZ R11, R225, UR10, -R11 ;  /* 0x0000000ae10b7c23 */ /* 0x002ff2000801080b */
[----:B------:R-:W1:Y:S01]  /*2c90*/  MUFU.EX2 R241, R241 ;  /* 0x000000f100f17308 */ /* 0x000e620000000800 */
[----:B----4-:R-:W-:Y:S09]  /*2ca0*/  FFMA.FTZ R10, R227, UR10, -R10 ;  /* 0x0000000ae30a7c23 */ /* 0x010ff2000801080a */
[----:B------:R-:W-:Y:S10]  /*2cb0*/  MUFU.EX2 R238, R238 ;  /* 0x000000ee00ee7308 */ /* 0x000ff40000000800 */
[----:B------:R-:W3:Y:S01]  /*2cc0*/  MUFU.EX2 R237, R237 ;  /* 0x000000ed00ed7308 */ /* 0x000ee20000000800 */
[----:B-1----:R-:W-:Y:S05]  /*2cd0*/  F2FP.F16.F32.PACK_AB R7, R241, R242 ;  /* 0x000000f2f107723e */ /* 0x002fea00000000ff */
[----:B------:R-:W-:Y:S04]  /*2ce0*/  STS [R157+0x1000], R7 ;  /* 0x001000079d007388 */ /* 0x000fe80000000800 */
[----:B------:R-:W-:Y:S10]  /*2cf0*/  MUFU.EX2 R240, R240 ;  /* 0x000000f000f07308 */ /* 0x000ff40000000800 */
[----:B------:R-:W1:Y:S01]  /*2d00*/  MUFU.EX2 R239, R11 ;  /* 0x0000000b00ef7308 */ /* 0x000e620000000800 */
[----:B---3--:R-:W-:Y:S05]  /*2d10*/  F2FP.F16.F32.PACK_AB R6, R237, R238 ;  /* 0x000000eeed06723e */ /* 0x008fea00000000ff */
[----:B------:R-:W-:Y:S04]  /*2d20*/  STS [R157+0x1400], R6 ;  /* 0x001400069d007388 */ /* 0x000fe80000000800 */
[----:B------:R-:W-:Y:S10]  /*2d30*/  MUFU.EX2 R236, R236 ;  /* 0x000000ec00ec7308 */ /* 0x000ff40000000800 */
[----:B------:R-:W2:Y:S01]  /*2d40*/  MUFU.EX2 R235, R10 ;  /* 0x0000000a00eb7308 */ /* 0x000ea20000000800 */
[----:B-1----:R-:W-:Y:S05]  /*2d50*/  F2FP.F16.F32.PACK_AB R5, R239, R240 ;  /* 0x000000f0ef05723e */ /* 0x002fea00000000ff */
[----:B------:R-:W-:Y:S01]  /*2d60*/  STS [R156+0x1000], R5 ;  /* 0x001000059c007388 */ /* 0x000fe20000000800 */
[----:B--2---:R-:W-:Y:S05]  /*2d70*/  F2FP.F16.F32.PACK_AB R4, R235, R236 ;  /* 0x000000eceb04723e */ /* 0x004fea00000000ff */
        /* <DEDUP_REMOVED lines=9> */
[C---:B--2---:R-:W-:Y:S08]  /*2e10*/  HMMA.16816.F32 R8, R28.reuse, R16, RZ ;  /* 0x000000101c08723c */ /* 0x044ff000000018ff */
[-C--:B------:R-:W-:Y:S08]  /*2e20*/  HMMA.16816.F32 R12, R28, R18.reuse, RZ ;  /* 0x000000121c0c723c */ /* 0x080ff000000018ff */
[C---:B------:R-:W-:Y:S08]  /*2e30*/  HMMA.16816.F32 R16, R32.reuse, R18, RZ ;  /* 0x000000122010723c */ /* 0x040ff000000018ff */
[-C--:B---3--:R-:W-:Y:S08]  /*2e40*/  HMMA.16816.F32 R20, R32, R132.reuse, RZ ;  /* 0x000000842014723c */ /* 0x088ff000000018ff */
[C---:B------:R-:W-:Y:S08]  /*2e50*/  HMMA.16816.F32 R24, R28.reuse, R132, RZ ;  /* 0x000000841c18723c */ /* 0x040ff000000018ff */
[-C--:B------:R-:W-:Y:S08]  /*2e60*/  HMMA.16816.F32 R28, R28, R134.reuse, RZ ;  /* 0x000000861c1c723c */ /* 0x080ff000000018ff */
[----:B------:R-:W-:Y:S01]  /*2e70*/  HMMA.16816.F32 R32, R32, R134, RZ ;  /* 0x000000862020723c */ /* 0x000fe200000018ff */
[----:B------:R-:W2:Y:S07]  /*2e80*/  LDSM.16.M88.4 R132, [R180+0xf400] ;  /* 0x00f40000b484783b */ /* 0x000eae0000000200 */
        /* <DEDUP_REMOVED lines=35> */
[----:B------:R-:W2:Y:S08]  /*30c0*/  LDSM.16.M88.4 R144, [R181+0x13400] ;  /* 0x01340000b590783b */ /* 0x000eb00000000200 */
[----:B------:R-:W-:Y:S01]  /*30d0*/  LDSM.16.M88.4 R148, [R180+0x13000] ;  /* 0x01300000b494783b */ /* 0x000fe20000000200 */
        /* <DEDUP_REMOVED lines=10> */
[----:B------:R-:W3:Y:S07]  /*3180*/  LDSM.16.M88.4 R132, [R180+0x13400] ;  /* 0x01340000b484783b */ /* 0x000eee0000000200 */
[-C--:B-1----:R-:W-:Y:S11]  /*3190*/  HMMA.16816.F32 R4, R136, R148.reuse, R4 ;  /* 0x000000948804723c */ /* 0x082ff60000001804 */
[----:B------:R-:W-:Y:S08]  /*31a0*/  @!UPT UIADD3 URZ, UPT, UPT, URZ, URZ, URZ ;  /* 0x000000fffffff290 */ /* 0x000ff0000fffe0ff */
[C---:B------:R-:W-:Y:S01]  /*31b0*/  FADD.FTZ R5, -R248.reuse, R5 ;  /* 0x00000005f8057221 */ /* 0x040fe20000010100 */
[----:B------:R-:W-:Y:S01]  /*31c0*/  FADD.FTZ R4, -R248, R4 ;  /* 0x00000004f8047221 */ /* 0x000fe20000010100 */
[C---:B------:R-:W-:Y:S01]  /*31d0*/  FADD.FTZ R6, -R251.reuse, R6 ;  /* 0x00000006fb067221 */ /* 0x040fe20000010100 */
[----:B------:R-:W-:Y:S01]  /*31e0*/  FADD.FTZ R7, -R251, R7 ;  /* 0x00000007fb077221 */ /* 0x000fe20000010100 */
[C---:B--2---:R-:W-:Y:S04]  /*31f0*/  HMMA.16816.F32 R8, R140.reuse, R148, R8 ;  /* 0x000000948c08723c */ /* 0x044fe80000001808 */
[----:B------:R-:W-:Y:S01]  /*3200*/  SHF.L.U32 R149, R173, 0x6, RZ ;  /* 0x00000006ad957819 */ /* 0x000fe200000006ff */
[----:B------:R-:W-:Y:S01]  /*3210*/  FMUL.FTZ R210, R210, R4 ;  /* 0x00000004d2d27220 */ /* 0x000fe20000410000 */
[----:B------:R-:W-:Y:S01]  /*3220*/  LOP3.LUT R4, R176, 0x30, R2, 0xf8, !PT ;  /* 0x00000030b0047812 */ /* 0x000fe200078ef802 */
[----:B------:R-:W-:Y:S01]  /*3230*/  FMUL.FTZ R6, R198, R6 ;  /* 0x00000006c6067220 */ /* 0x000fe20000410000 */
[-C--:B------:R-:W-:Y:S03]  /*3240*/  HMMA.16816.F32 R12, R140, R150.reuse, R12 ;  /* 0x000000968c0c723c */ /* 0x080fe6000000180c */
[----:B------:R-:W-:Y:S01]  /*3250*/  LOP3.LUT R4, R4, 0x1c0, R149, 0xf8, !PT ;  /* 0x000001c004047812 */ /* 0x000fe200078ef895 */
[----:B------:R-:W-:Y:S01]  /*3260*/  FMUL.FTZ R7, R163, R7 ;  /* 0x00000007a3077220 */ /* 0x000fe20000410000 */
[----:B------:R-:W-:Y:S03]  /*3270*/  FMUL.FTZ R6, R153, R6 ;  /* 0x0000000699067220 */ /* 0x000fe60000410000 */
[C---:B------:R-:W-:Y:S04]  /*3280*/  HMMA.16816.F32 R16, R136.reuse, R150, R16 ;  /* 0x000000968810723c */ /* 0x040fe80000001810 */
[----:B------:R-:W-:Y:S04]  /*3290*/  FMUL.FTZ R7, R154, R7 ;  /* 0x000000079a077220 */ /* 0x000fe80000410000 */
[-C--:B---3--:R-:W-:Y:S08]  /*32a0*/  HMMA.16816.F32 R20, R136, R132.reuse, R20 ;  /* 0x000000848814723c */ /* 0x088ff00000001814 */
        /* <DEDUP_REMOVED lines=9> */
[----:B------:R-:W-:Y:S01]  /*3340*/  SHF.L.U32 R160, R173, 0x3, RZ ;  /* 0x00000003ada07819 */ /* 0x000fe200000006ff */
[----:B------:R-:W-:Y:S01]  /*3350*/  FMUL.FTZ R5, R5, UR12 ;  /* 0x0000000c05057c20 */ /* 0x000fe20008410000 */
[----:B------:R-:W-:Y:S04]  /*3360*/  HMMA.16816.F32 R32, R136, R134, R32 ;  /* 0x000000868820723c */ /* 0x000fe80000001820 */
[----:B------:R-:W-:Y:S01]  /*3370*/  FMUL.FTZ R133, R133, UR12 ;  /* 0x0000000c85857c20 */ /* 0x000fe20008410000 */
[----:B------:R-:W-:Y:S01]  /*3380*/  FMUL.FTZ R16, R223, R16 ;  /* 0x00000010df107220 */ /* 0x000fe20000410000 */
[----:B------:R-:W-:Y:S01]  /*3390*/  FMUL.FTZ R17, R222, R17 ;  /* 0x00000011de117220 */ /* 0x000fe20000410000 */
[----:B------:R-:W-:Y:S01]  /*33a0*/  FMUL.FTZ R20, R231, R20 ;  /* 0x00000014e7147220 */ /* 0x000fe20000410000 */
[----:B------:R-:W-:Y:S01]  /*33b0*/  FMUL.FTZ R21, R230, R21 ;  /* 0x00000015e6157220 */ /* 0x000fe20000410000 */
[----:B------:R-:W-:Y:S01]  /*33c0*/  LOP3.LUT R148, R160, 0x38, RZ, 0xc0, !PT ;  /* 0x00000038a0947812 */ /* 0x000fe200078ec0ff */
[----:B------:R-:W-:Y:S01]  /*33d0*/  FMUL.FTZ R5, R5, R210 ;  /* 0x000000d205057220 */ /* 0x000fe20000410000 */
[----:B------:R-:W-:Y:S01]  /*33e0*/  FMUL.FTZ R132, R133, R132 ;  /* 0x0000008485847220 */ /* 0x000fe20000410000 */
[----:B------:R-:W-:Y:S01]  /*33f0*/  FMUL.FTZ R16, R199, R16 ;  /* 0x00000010c7107220 */ /* 0x000fe20000410000 */
[----:B------:R-:W-:Y:S01]  /*3400*/  LOP3.LUT R162, R149, 0x400, RZ, 0xc0, !PT ;  /* 0x0000040095a27812 */ /* 0x000fe200078ec0ff */
[----:B------:R-:W-:Y:S01]  /*3410*/  FMUL.FTZ R17, R200, R17 ;  /* 0x00000011c8117220 */ /* 0x000fe20000410000 */
[----:B------:R-:W-:Y:S01]  /*3420*/  FMUL.FTZ R20, R207, R20 ;  /* 0x00000014cf147220 */ /* 0x000fe20000410000 */
[----:B------:R-:W-:Y:S01]  /*3430*/  LOP3.LUT R4, R4, R148, RZ, 0x3c, !PT ;  /* 0x0000009404047212 */ /* 0x000fe200078e3cff */
[----:B------:R-:W-:Y:S01]  /*3440*/  FMUL.FTZ R21, R208, R21 ;  /* 0x00000015d0157220 */ /* 0x000fe20000410000 */
[----:B------:R-:W-:Y:S01]  /*3450*/  F2FP.F16.F32.PACK_AB R5, R132, R5 ;  /* 0x000000058405723e */ /* 0x000fe200000000ff */
[C---:B------:R-:W-:Y:S01]  /*3460*/  FADD.FTZ R32, -R248.reuse, R32 ;  /* 0x00000020f8207221 */ /* 0x040fe20000010100 */
[----:B------:R-:W-:Y:S01]  /*3470*/  FADD.FTZ R33, -R248, R33 ;  /* 0x00000021f8217221 */ /* 0x000fe20000010100 */
[----:B------:R-:W-:Y:S01]  /*3480*/  LEA R162, R4, R162, 0x1 ;  /* 0x000000a204a27211 */ /* 0x000fe200078e08ff */
[----:B------:R-:W-:Y:S01]  /*3490*/  FADD.FTZ R18, -R251, R18 ;  /* 0x00000012fb127221 */ /* 0x000fe20000010100 */
[----:B------:R-:W-:Y:S01]  /*34a0*/  FMUL.FTZ R32, R246, R32 ;  /* 0x00000020f6207220 */ /* 0x000fe20000410000 */
[----:B------:R-:W-:Y:S01]  /*34b0*/  FMUL.FTZ R33, R245, R33 ;  /* 0x00000021f5217220 */ /* 0x000fe20000410000 */
[----:B------:R-:W-:Y:S01]  /*34c0*/  F2FP.F16.F32.PACK_AB R16, R17, R16 ;  /* 0x000000101110723e */ /* 0x000fe200000000ff */
[----:B------:R-:W-:Y:S01]  /*34d0*/  FADD.FTZ R19, -R251, R19 ;  /* 0x00000013fb137221 */ /* 0x000fe20000010100 */
        /* <DEDUP_REMOVED lines=21> */
.L_x_1363:
[----:B------:R-:W-:Y:S01]  /*3630*/  FFMA.FTZ R202, -R202, R202, 1 ;  /* 0x3f800000caca7423 */ /* 0x000fe200000101ca */
[----:B------:R-:W-:Y:S01]  /*3640*/  FFMA.FTZ R201, -R201, R201, 1 ;  /* 0x3f800000c9c97423 */ /* 0x000fe200000101c9 */
[----:B------:R-:W-:Y:S01]  /*3650*/  FMUL.FTZ R19, R220, R19 ;  /* 0x00000013dc137220 */ /* 0x000fe20000410000 */
[----:B------:R-:W-:Y:S01]  /*3660*/  FMUL.FTZ R18, R221, R18 ;  /* 0x00000012dd127220 */ /* 0x000fe20000410000 */
[----:B------:R-:W-:Y:S01]  /*3670*/  FMUL.FTZ R202, R202, UR12 ;  /* 0x0000000ccaca7c20 */ /* 0x000fe20008410000 */
[----:B------:R-:W-:Y:S01]  /*3680*/  FMUL.FTZ R201, R201, UR12 ;  /* 0x0000000cc9c97c20 */ /* 0x000fe20008410000 */
[----:B-----5:R-:W-:Y:S01]  /*3690*/  FADD.FTZ R9, -R250, R9 ;  /* 0x00000009fa097221 */ /* 0x020fe20000010100 */
        /* <DEDUP_REMOVED lines=17> */
[----:B------:R-:W-:Y:S01]  /*37b0*/  FADD.FTZ R15, -R249, R15 ;  /* 0x0000000ff90f7221 */ /* 0x000fe20000010100 */
[----:B------:R-:W-:Y:S01]  /*37c0*/  FMUL.FTZ R10, R204, R10 ;  /* 0x0000000acc0a7220 */ /* 0x000fe20000410000 */
[----:B------:R-:W-:Y:S01]  /*37d0*/  FFMA.FTZ R182, -R182, R182, 1 ;  /* 0x3f800000b6b67423 */ /* 0x000fe200000101b6 */
[----:B------:R-:W-:Y:S01]  /*37e0*/  FMUL.FTZ R164, R164, UR12 ;  /* 0x0000000ca4a47c20 */ /* 0x000fe20008410000 */
        /* <DEDUP_REMOVED lines=11> */
[----:B------:R-:W-:Y:S01]  /*38a0*/  FMUL.FTZ R182, R182, UR12 ;  /* 0x0000000cb6b67c20 */ /* 0x000fe20008410000 */
[----:B------:R-:W-:Y:S01]  /*38b0*/  FMUL.FTZ R10, R164, R10 ;  /* 0x0000000aa40a7220 */ /* 0x000fe20000410000 */
        /* <DEDUP_REMOVED lines=18> */
[----:B------:R-:W-:Y:S01]  /*39e0*/  FADD.FTZ R35, -R251, R35 ;  /* 0x00000023fb237221 */ /* 0x000fe20000010100 */
[----:B------:R-:W-:Y:S01]  /*39f0*/  FFMA.FTZ R247, -R247, R247, 1 ;  /* 0x3f800000f7f77423 */ /* 0x000fe200000101f7 */
[----:B------:R-:W-:Y:S01]  /*3a00*/  FMUL.FTZ R209, R209, UR12 ;  /* 0x0000000cd1d17c20 */ /* 0x000fe20008410000 */
        /* <DEDUP_REMOVED lines=8> */
[----:B------:R-:W-:Y:S01]  /*3a90*/  FMUL.FTZ R247, R247, UR12 ;  /* 0x0000000cf7f77c20 */ /* 0x000fe20008410000 */
[----:B------:R-:W-:Y:S01]  /*3aa0*/  FMUL.FTZ R22, R209, R22 ;  /* 0x00000016d1167220 */ /* 0x000fe20000410000 */
        /* <DEDUP_REMOVED lines=26> */
[----:B------:R-:W-:Y:S01]  /*3c50*/  FMUL.FTZ R218, R218, UR12 ;  /* 0x0000000cdada7c20 */ /* 0x000fe20008410000 */
[----:B------:R-:W-:Y:S01]  /*3c60*/  FFMA.FTZ R227, -R227, R227, 1 ;  /* 0x3f800000e3e37423 */ /* 0x000fe200000101e3 */
[----:B------:R-:W-:Y:S01]  /*3c70*/  FADD.FTZ R28, -R250, R28 ;  /* 0x0000001cfa1c7221 */ /* 0x000fe20000010100 */
        /* <DEDUP_REMOVED lines=14> */
[----:B------:R-:W-:Y:S01]  /*3d60*/  FMUL.FTZ R28, R240, R28 ;  /* 0x0000001cf01c7220 */ /* 0x000fe20000410000 */
        /* <DEDUP_REMOVED lines=19> */
[----:B------:R-:W-:Y:S02]  /*3ea0*/  STS [R157+-0x3000], R24 ;  /* 0xffd000189d007388 */ /* 0x000fe40000000800 */
[----:B------:R-:W-:Y:S03]  /*3eb0*/  LOP3.LUT R161, R161, 0x8, RZ, 0xc0, !PT ;  /* 0x00000008a1a17812 */ /* 0x000fe600078ec0ff */
[----:B------:R-:W-:Y:S01]  /*3ec0*/  STS [R157+-0x2c00], R26 ;  /* 0xffd4001a9d007388 */ /* 0x000fe20000000800 */
[----:B------:R-:W-:Y:S04]  /*3ed0*/  LOP3.LUT R161, R161, 0x10, R173, 0xf8, !PT ;  /* 0x00000010a1a17812 */ /* 0x000fe800078ef8ad */
[----:B------:R-:W-:Y:S01]  /*3ee0*/  STS [R156+-0x3000], R28 ;  /* 0xffd0001c9c007388 */ /* 0x000fe20000000800 */
[--C-:B------:R-:W-:Y:S04]  /*3ef0*/  LOP3.LUT R161, R161, 0xc0, R172.reuse, 0xf8, !PT ;  /* 0x000000c0a1a17812 */ /* 0x100fe800078ef8ac */
[----:B------:R-:W-:Y:S01]  /*3f00*/  STS [R156+-0x2c00], R30 ;  /* 0xffd4001e9c007388 */ /* 0x000fe20000000800 */
[----:B------:R-:W-:Y:S01]  /*3f10*/  LOP3.LUT R161, R161, R3, RZ, 0x3c, !PT ;  /* 0x00000003a1a17212 */ /* 0x000fe200078e3cff */
[----:B------:R-:W-:Y:S03]  /*3f20*/  BAR.SYNC.DEFER_BLOCKING 0x0 ;  /* 0x0000000000007b1d */ /* 0x000fe60000010000 */
[----:B------:R-:W-:Y:S04]  /*3f30*/  LOP3.LUT R161, R161, 0x120, R172, 0xf8, !PT ;  /* 0x00000120a1a17812 */ /* 0x000fe800078ef8ac */
        /* <DEDUP_REMOVED lines=39> */
[----:B------:R1:W4:Y:S07]  /*41b0*/  LDSM.16.MT88.4 R132, [R162+UR4+0x1a800] ;  /* 0x01a80004a284783b */ /* 0x00032e0008004200 */
[-C--:B--2---:R-:W-:Y:S08]  /*41c0*/  HMMA.16816.F32 R68, R24, R8.reuse, R68 ;  /* 0x000000081844723c */ /* 0x084ff00000001844 */
[C---:B------:R-:W-:Y:S08]  /*41d0*/  HMMA.16816.F32 R72, R32.reuse, R8, R72 ;  /* 0x000000082048723c */ /* 0x040ff00000001848 */
[-C--:B------:R-:W-:Y:S01]  /*41e0*/  HMMA.16816.F32 R76, R32, R10.reuse, R76 ;  /* 0x0000000a204c723c */ /* 0x080fe2000000184c */
[----:B------:R-:W2:Y:S02]  /*41f0*/  LDSM.16.MT88.4 R32, [R161+0x8c00] ;  /* 0x008c0000a120783b */ /* 0x000ea40000004200 */
[----:B-1----:R-:W-:Y:S01]  /*4200*/  IADD3 R162, PT, PT, R162, UR4, RZ ;  /* 0x00000004a2a27c10 */ /* 0x002fe2000fffe0ff */
[----:B------:R-:W-:Y:S04]  /*4210*/  BAR.SYNC.DEFER_BLOCKING 0x0 ;  /* 0x0000000000007b1d */ /* 0x000fe80000010000 */
[----:B------:R-:W-:Y:S08]  /*4220*/  HMMA.16816.F32 R80, R24, R10, R80 ;  /* 0x0000000a1850723c */ /* 0x000ff00000001850 */
[-C--:B------:R-:W-:Y:S08]  /*4230*/  HMMA.16816.F32 R36, R4, R12.reuse, R36 ;  /* 0x0000000c0424723c */ /* 0x080ff00000001824 */
        /* <DEDUP_REMOVED lines=34> */
[----:B------:R-:W-:Y:S02]  /*4460*/  IADD3 R188, P0, PT, R188, R6, RZ ;  /* 0x00000006bcbc7210 */ /* 0x000fe40007f1e0ff */
[----:B------:R-:W-:Y:S02]  /*4470*/  LEA R7, R4, UR4, 0x1 ;  /* 0x0000000404077c11 */ /* 0x000fe4000f8e08ff */
        /* <DEDUP_REMOVED lines=8> */
.L_x_1364:
[----:B------:R-:W-:Y:S01]  /*4500*/  LOP3.LUT R4, R149, 0x200, RZ, 0xc0, !PT ;  /* 0x0000020095047812 */ /* 0x000fe200078ec0ff */
[----:B------:R-:W-:Y:S01]  /*4510*/  LDSM.16.MT88.4 R8, [R161+0x9000] ;  /* 0x00900000a108783b */ /* 0x000fe20000004200 */
[----:B------:R-:W-:Y:S01]  /*4520*/  LOP3.LUT R148, R148, 0x1c0, R149, 0xf8, !PT ;  /* 0x000001c094947812 */ /* 0x000fe200078ef895 */
[----:B------:R-:W-:Y:S01]  /*4530*/  ULOP3.LUT UR15, UR45, 0x1, URZ, 0xc0, !UPT ;  /* 0x000000012d0f7892 */ /* 0x000fe2000f8ec0ff */
[----:B------:R-:W-:Y:S01]  /*4540*/  LOP3.LUT R4, R4, 0xc00, R172, 0xf8, !PT ;  /* 0x00000c0004047812 */ /* 0x000fe200078ef8ac */
[----:B------:R-:W-:Y:S01]  /*4550*/  LDSM.16.MT88.4 R16, [R161+0xb000] ;  /* 0x00b00000a110783b */ /* 0x000fe20000004200 */
[----:B------:R-:W-:Y:S01]  /*4560*/  LOP3.LUT R148, R148, 0x8, R2, 0x78, !PT ;  /* 0x0000000894947812 */ /* 0x000fe200078e7802 */
[----:B------:R-:W-:Y:S01]  /*4570*/  UISETP.NE.U32.AND UP1, UPT, UR15, 0x1, UPT ;  /* 0x000000010f00788c */ /* 0x000fe2000bf25070 */
[----:B------:R-:W-:Y:S01]  /*4580*/  PLOP3.LUT P3, PT, PT, PT, UP0, 0x80, 0x8 ;  /* 0x000000000008781c */ /* 0x000fe20003f6f008 */
[----:B------:R-:W-:Y:S01]  /*4590*/  LDSM.16.MT88.4 R28, [R161+0xd000] ;  /* 0x00d00000a11c783b */ /* 0x000fe20000004200 */
[----:B------:R-:W-:Y:S01]  /*45a0*/  LOP3.LUT R4, R4, R148, RZ, 0xfc, !PT ;  /* 0x0000009404047212 */ /* 0x000fe200078efcff */
[----:B------:R-:W-:Y:S02]  /*45b0*/  @UP0 UIADD3 UR17, UP2, UPT, UR20, -0x100, URZ ;  /* 0xffffff0014110890 */ /* 0x000fe4000ff5e0ff */
[----:B------:R-:W-:Y:S01]  /*45c0*/  LDSM.16.MT88.4 R132, [R161+0x9400] ;  /* 0x00940000a184783b */ /* 0x000fe20000004200 */
[----:B------:R-:W-:Y:S01]  /*45d0*/  LEA R166, R4, UR4, 0x1 ;  /* 0x0000000404a67c11 */ /* 0x000fe2000f8e08ff */
[----:B------:R-:W-:Y:S02]  /*45e0*/  UIADD3 UR19, UPT, UPT, UR45, -0x1, URZ ;  /* 0xffffffff2d137890 */ /* 0x000fe4000fffe0ff */
[----:B------:R-:W-:Y:S01]  /*45f0*/  LDSM.16.MT88.4 R136, [R161+0xb400] ;  /* 0x00b40000a188783b */ /* 0x000fe20000004200 */
[----:B------:R-:W-:Y:S01]  /*4600*/  @UP0 UIADD3.X UR15, UPT, UPT, UR21, -0x1, URZ, UP2, !UPT ;  /* 0xffffffff150f0890 */ /* 0x000fe200097fe4ff */
[C---:B------:R-:W-:Y:S02]  /*4610*/  IMAD.IADD R165, R166.reuse, 0x1, R174 ;  /* 0x00000001a6a57824 */ /* 0x040fe400078e02ae */
[----:B------:R-:W1:Y:S01]  /*4620*/  LDSM.16.M88.4 R24, [R166+0x15000] ;  /* 0x01500000a618783b */ /* 0x000e620000000200 */
[C---:B------:R-:W-:Y:S02]  /*4630*/  VIADD R12, R166.reuse, 0x15000 ;  /* 0x00015000a60c7836 */ /* 0x040fe40000000000 */
[----:B------:R-:W-:Y:S01]  /*4640*/  VIADD R164, R166, 0x15040 ;  /* 0x00015040a6a47836 */ /* 0x000fe20000000000 */
[----:B------:R-:W2:Y:S01]  /*4650*/  LDSM.16.M88.4 R32, [R165+0x15000] ;  /* 0x01500000a520783b */ /* 0x000ea20000000200 */
[----:B------:R-:W-:Y:S03]  /*4660*/  @P1 VIADD R164, R12, 0xffffffc0 ;  /* 0xffffffc00ca41836 */ /* 0x000fe60000000000 */
[----:B------:R-:W3:Y:S01]  /*4670*/  LDSM.16.MT88.4 R140, [R161+0xd400] ;  /* 0x00d40000a18c783b */ /* 0x000ee20000004200 */
[----:B------:R-:W-:Y:S03]  /*4680*/  IMAD.IADD R163, R174, 0x1, R164 ;  /* 0x00000001aea37824 */ /* 0x000fe600078e02a4 */
[----:B------:R-:W-:Y:S04]  /*4690*/  LDSM.16.MT88.4 R148, [R161+0x9800] ;  /* 0x00980000a194783b */ /* 0x000fe80000004200 */
[----:B------:R-:W4:Y:S04]  /*46a0*/  LDSM.16.M88.4 R144, [R164] ;  /* 0x00000000a490783b */ /* 0x000f280000000200 */
        /* <DEDUP_REMOVED lines=14> */
[----:B------:R-:W2:Y:S07]  /*4790*/  LDSM.16.M88.4 R136, [R163] ;  /* 0x00000000a388783b */ /* 0x000eae0000000200 */
[C---:B---3--:R-:W-:Y:S08]  /*47a0*/  HMMA.16816.F32 R20, R32.reuse, R140, R20 ;  /* 0x0000008c2014723c */ /* 0x048ff00000001814 */
[----:B------:R-:W-:Y:S01]  /*47b0*/  HMMA.16816.F32 R24, R32, R142, R24 ;  /* 0x0000008e2018723c */ /* 0x000fe20000001818 */
[----:B------:R-:W3:Y:S04]  /*47c0*/  LDSM.16.MT88.4 R32, [R161+0xbc00] ;  /* 0x00bc0000a120783b */ /* 0x000ee80000004200 */
[----:B------:R-:W3:Y:S03]  /*47d0*/  LDSM.16.MT88.4 R140, [R161+0xdc00] ;  /* 0x00dc0000a18c783b */ /* 0x000ee60000004200 */
[C---:B----4-:R-:W-:Y:S08]  /*47e0*/  HMMA.16816.F32 R4, R144.reuse, R148, R4 ;  /* 0x000000949004723c */ /* 0x050ff00000001804 */
[C---:B------:R-:W-:Y:S01]  /*47f0*/  HMMA.16816.F32 R8, R144.reuse, R150, R8 ;  /* 0x000000969008723c */ /* 0x040fe20000001808 */
[----:B------:R-:W4:Y:S07]  /*4800*/  LDSM.16.M88.4 R148, [R166+0x17000] ;  /* 0x01700000a694783b */ /* 0x000f2e0000000200 */
[C---:B-1----:R-:W-:Y:S08]  /*4810*/  HMMA.16816.F32 R12, R144.reuse, R28, R12 ;  /* 0x0000001c900c723c */ /* 0x042ff0000000180c */
[C---:B------:R-:W-:Y:S01]  /*4820*/  HMMA.16816.F32 R16, R144.reuse, R30, R16 ;  /* 0x0000001e9010723c */ /* 0x040fe20000001810 */
[----:B------:R-:W1:Y:S07]  /*4830*/  LDSM.16.MT88.4 R28, [R161+0xc000] ;  /* 0x00c00000a11c783b */ /* 0x000e6e0000004200 */
[C---:B--2---:R-:W-:Y:S08]  /*4840*/  HMMA.16816.F32 R20, R144.reuse, R132, R20 ;  /* 0x000000849014723c */ /* 0x044ff00000001814 */
[----:B------:R-:W-:Y:S01]  /*4850*/  HMMA.16816.F32 R24, R144, R134, R24 ;  /* 0x000000869018723c */ /* 0x000fe20000001818 */
[----:B------:R-:W2:Y:S01]  /*4860*/  LDSM.16.MT88.4 R132, [R161+0xe000] ;  /* 0x00e00000a184783b */ /* 0x000ea20000004200 */
[----:B------:R-:W-:Y:S05]  /*4870*/  IMAD.U32 R144, RZ, RZ, UR18 ;  /* 0x00000012ff907e24 */ /* 0x000fea000f8e00ff */
[----:B------:R-:W-:Y:S01]  /*4880*/  LEA R144, P0, R144, R196, 0x2 ;  /* 0x000000c490907211 */ /* 0x000fe200078010ff */
[C---:B------:R-:W-:Y:S08]  /*4890*/  HMMA.16816.F32 R4, R136.reuse, R152, R4 ;  /* 0x000000988804723c */ /* 0x040ff00000001804 */
[C---:B------:R-:W-:Y:S08]  /*48a0*/  HMMA.16816.F32 R8, R136.reuse, R154, R8 ;  /* 0x0000009a8808723c */ /* 0x040ff00000001808 */
[C---:B---3--:R-:W-:Y:S08]  /*48b0*/  HMMA.16816.F32 R12, R136.reuse, R32, R12 ;  /* 0x00000020880c723c */ /* 0x048ff0000000180c */
[C---:B------:R-:W-:Y:S01]  /*48c0*/  HMMA.16816.F32 R16, R136.reuse, R34, R16 ;  /* 0x000000228810723c */ /* 0x040fe20000001810 */
[----:B------:R-:W-:Y:S07]  /*48d0*/  LDSM.16.M88.4 R32, [R165+0x17000] ;  /* 0x01700000a520783b */ /* 0x000fee0000000200 */
[C---:B------:R-:W-:Y:S08]  /*48e0*/  HMMA.16816.F32 R20, R136.reuse, R140, R20 ;  /* 0x0000008c8814723c */ /* 0x040ff00000001814 */
[----:B------:R-:W-:Y:S01]  /*48f0*/  HMMA.16816.F32 R24, R136, R142, R24 ;  /* 0x0000008e8818723c */ /* 0x000fe20000001818 */
[----:B------:R-:W3:Y:S04]  /*4900*/  LDSM.16.MT88.4 R136, [R161+0xa400] ;  /* 0x00a40000a188783b */ /* 0x000ee80000004200 */
[----:B------:R-:W-:Y:S03]  /*4910*/  LDSM.16.MT88.4 R140, [R161+0xa800] ;  /* 0x00a80000a18c783b */ /* 0x000fe60000004200 */
[C---:B----4-:R-:W-:Y:S08]  /*4920*/  HMMA.16816.F32 R4, R148.reuse, R156, R4 ;  /* 0x0000009c9404723c */ /* 0x050ff00000001804 */
[C---:B------:R-:W-:Y:S08]  /*4930*/  HMMA.16816.F32 R8, R148.reuse, R158, R8 ;  /* 0x0000009e9408723c */ /* 0x040ff00000001808 */
[C---:B-1----:R-:W-:Y:S01]  /*4940*/  HMMA.16816.F32 R12, R148.reuse, R28, R12 ;  /* 0x0000001c940c723c */ /* 0x042fe2000000180c */
[----:B------:R-:W-:Y:S05]  /*4950*/  IMAD.U32 R28, RZ, RZ, UR18 ;  /* 0x00000012ff1c7e24 */ /* 0x000fea000f8e00ff */
[----:B------:R-:W-:Y:S02]  /*4960*/  LEA.HI.X.SX32 R145, R28, R197, 0x2, P0 ;  /* 0x000000c51c917211 */ /* 0x000fe400000f16ff */
[C---:B------:R-:W-:Y:S01]  /*4970*/  HMMA.16816.F32 R16, R148.reuse, R30, R16 ;  /* 0x0000001e9410723c */ /* 0x040fe20000001810 */
[----:B------:R-:W1:Y:S02]  /*4980*/  LDSM.16.MT88.4 R28, [R161+0xc400] ;  /* 0x00c40000a11c783b */ /* 0x000e640000004200 */
[C---:B------:R-:W-:Y:S04]  /*4990*/  LEA R146, P0, R169.reuse, R144, 0x5 ;  /* 0x00000090a9927211 */ /* 0x040fe800078028ff */
[C---:B------:R-:W-:Y:S01]  /*49a0*/  LEA.HI.X.SX32 R147, R169.reuse, R145, 0x5, P0 ;  /* 0x00000091a9937211 */ /* 0x040fe200000f2eff */
[C---:B--2---:R-:W-:Y:S08]  /*49b0*/  HMMA.16816.F32 R20, R148.reuse, R132, R20 ;  /* 0x000000849414723c */ /* 0x044ff00000001814 */
[----:B------:R-:W-:Y:S01]  /*49c0*/  HMMA.16816.F32 R24, R148, R134, R24 ;  /* 0x000000869418723c */ /* 0x000fe20000001818 */
[----:B------:R-:W2:Y:S02]  /*49d0*/  LDSM.16.MT88.4 R132, [R161+0xe400] ;  /* 0x00e40000a184783b */ /* 0x000ea40000004200 */
[C---:B------:R-:W-:Y:S04]  /*49e0*/  LEA R148, P0, R169.reuse, R146, 0x5 ;  /* 0x00000092a9947211 */ /* 0x040fe800078028ff */
[C---:B------:R-:W-:Y:S01]  /*49f0*/  LEA.HI.X.SX32 R149, R169.reuse, R147, 0x5, P0 ;  /* 0x00000093a9957211 */ /* 0x040fe200000f2eff */
[C---:B---3--:R-:W-:Y:S05]  /*4a00*/  HMMA.16816.F32 R4, R32.reuse, R136, R4 ;  /* 0x000000882004723c */ /* 0x048fea0000001804 */
[C---:B------:R-:W-:Y:S03]  /*4a10*/  LEA R150, P0, R169.reuse, R148, 0x5 ;  /* 0x00000094a9967211 */ /* 0x040fe600078028ff */
[C---:B------:R-:W-:Y:S01]  /*4a20*/  HMMA.16816.F32 R8, R32.reuse, R138, R8 ;  /* 0x0000008a2008723c */ /* 0x040fe20000001808 */
[----:B------:R-:W3:Y:S02]  /*4a30*/  LDSM.16.M88.4 R136, [R164+0x2000] ;  /* 0x00200000a488783b */ /* 0x000ee40000000200 */
        /* <DEDUP_REMOVED lines=10> */
[C---:B------:R-:W-:Y:S05]  /*4ae0*/  LEA.HI.X.SX32 R157, R169.reuse, R155, 0x5, P0 ;  /* 0x0000009ba99d7211 */ /* 0x040fea00000f2eff */
[----:B------:R-:W-:Y:S01]  /*4af0*/  HMMA.16816.F32 R24, R32, R134, R24 ;  /* 0x000000862018723c */ /* 0x000fe20000001818 */
[----:B------:R-:W2:Y:S02]  /*4b00*/  LDSM.16.MT88.4 R32, [R161+0xe800] ;  /* 0x00e80000a120783b */ /* 0x000ea40000004200 */
[C---:B------:R-:W-:Y:S02]  /*4b10*/  IMAD.WIDE R158, R169.reuse, -0xc0, R156 ;  /* 0xffffff40a99e7825 */ /* 0x040fe400078e029c */
[----:B------:R-:W-:Y:S03]  /*4b20*/  LDSM.16.M88.4 R132, [R163+0x2000] ;  /* 0x00200000a384783b */ /* 0x000fe60000000200 */
[C---:B---3--:R-:W-:Y:S05]  /*4b30*/  HMMA.16816.F32 R4, R136.reuse, R140, R4 ;  /* 0x0000008c8804723c */ /* 0x048fea0000001804 */
        /* <DEDUP_REMOVED lines=15> */
[----:B------:R-:W-:Y:S01]  /*4c30*/  HMMA.16816.F32 R24, R136, R34, R24 ;  /* 0x000000228818723c */ /* 0x000fe20000001818 */
[----:B------:R-:W2:Y:S02]  /*4c40*/  LDSM.16.MT88.4 R32, [R161+0xec00] ;  /* 0x00ec0000a120783b */ /* 0x000ea40000004200 */
[C---:B------:R-:W-:Y:S02]  /*4c50*/  LEA.HI.X.SX32 R201, R169.reuse, R199, 0x5, P0 ;  /* 0x000000c7a9c97211 */ /* 0x040fe400000f2eff */
[C---:B------:R-:W-:Y:S03]  /*4c60*/  LEA R202, P0, R169.reuse, R200, 0x5 ;  /* 0x000000c8a9ca7211 */ /* 0x040fe600078028ff */
[C---:B---3--:R-:W-:Y:S05]  /*4c70*/  HMMA.16816.F32 R4, R132.reuse, R140, R4 ;  /* 0x0000008c8404723c */ /* 0x048fea0000001804 */
[C---:B------:R-:W-:Y:S03]  /*4c80*/  LEA.HI.X.SX32 R203, R169.reuse, R201, 0x5, P0 ;  /* 0x000000c9a9cb7211 */ /* 0x040fe600000f2eff */
[C---:B------:R-:W-:Y:S03]  /*4c90*/  HMMA.16816.F32 R8, R132.reuse, R142, R8 ;  /* 0x0000008e8408723c */ /* 0x040fe60000001808 */
[----:B------:R-:W-:Y:S01]  /*4ca0*/  @P3 IMAD.WIDE.U32 R142, R168, R192, UR20 ;  /* 0x00000014a88e3e25 */ /* 0x000fe2000f8e00c0 */
[----:B------:R-:W-:Y:S01]  /*4cb0*/  @UP0 UMOV UR20, UR17 ;  /* 0x0000001100140c82 */ /* 0x000fe20008000000 */
[----:B------:R-:W-:Y:S02]  /*4cc0*/  @UP0 UMOV UR21, UR15 ;  /* 0x0000000f00150c82 */ /* 0x000fe40008000000 */
[C---:B------:R-:W-:Y:S01]  /*4cd0*/  IMAD.WIDE R136, R169.reuse, -0xc0, R202 ;  /* 0xffffff40a9887825 */ /* 0x040fe200078e02ca */
[----:B------:R-:W5:Y:S01]  /*4ce0*/  @P3 LDG.E R186, desc[UR36][R142.64+-0x100] ;  /* 0xffff00248eba3981 */ /* 0x000f62000c1e1900 */
[C---:B-1----:R-:W-:Y:S03]  /*4cf0*/  HMMA.16816.F32 R12, R132.reuse, R28, R12 ;  /* 0x0000001c840c723c */ /* 0x042fe6000000180c */
[----:B------:R-:W5:Y:S01]  /*4d00*/  @P3 LDG.E R185, desc[UR36][R142.64+-0xe0] ;  /* 0xffff20248eb93981 */ /* 0x000f62000c1e1900 */
[C---:B------:R-:W-:Y:S03]  /*4d10*/  LEA R138, P0, R169.reuse, R136, 0x5 ;  /* 0x00000088a98a7211 */ /* 0x040fe600078028ff */
[----:B------:R-:W5:Y:S01]  /*4d20*/  @P3 LDG.E R184, desc[UR36][R142.64+-0x80] ;  /* 0xffff80248eb83981 */ /* 0x000f62000c1e1900 */
[C---:B------:R-:W-:Y:S03]  /*4d30*/  HMMA.16816.F32 R16, R132.reuse, R30, R16 ;  /* 0x0000001e8410723c */ /* 0x040fe60000001810 */
[----:B------:R1:W5:Y:S01]  /*4d40*/  @P3 LDG.E R183, desc[UR36][R142.64+-0x60] ;  /* 0xffffa0248eb73981 */ /* 0x000362000c1e1900 */
[C---:B------:R-:W-:Y:S02]  /*4d50*/  LEA.HI.X.SX32 R139, R169.reuse, R137, 0x5, P0 ;  /* 0x00000089a98b7211 */ /* 0x040fe400000f2eff */
[C---:B------:R-:W-:Y:S01]  /*4d60*/  LEA R140, P0, R169.reuse, R138, 0x5 ;  /* 0x0000008aa98c7211 */ /* 0x040fe200078028ff */
[----:B------:R3:W-:Y:S01]  /*4d70*/  REDG.E.ADD.F32.FTZ.RN.STRONG.GPU desc[UR36][R196.64], R4 ;  /* 0x00000004c40079a6 */ /* 0x0007e2000c12f324 */
[C---:B--2---:R-:W-:Y:S03]  /*4d80*/  HMMA.16816.F32 R20, R132.reuse, R32, R20 ;  /* 0x000000208414723c */ /* 0x044fe60000001814 */
[----:B------:R2:W-:Y:S01]  /*4d90*/  REDG.E.ADD.F32.FTZ.RN.STRONG.GPU desc[UR36][R144.64], R5 ;  /* 0x00000005900079a6 */ /* 0x0005e2000c12f324 */
        /* <DEDUP_REMOVED lines=13> */
[C---:B---3--:R-:W-:Y:S01]  /*4e70*/  LEA R4, P0, R169.reuse, R32, 0x5 ;  /* 0x00000020a9047211 */ /* 0x048fe200078028ff */
[----:B------:R-:W-:Y:S03]  /*4e80*/  REDG.E.ADD.F32.FTZ.RN.STRONG.GPU desc[UR36][R156.64], R11 ;  /* 0x0000000b9c0079a6 */ /* 0x000fe6000c12f324 */
[----:B--2---:R-:W-:Y:S01]  /*4e90*/  LEA.HI.X.SX32 R5, R169, R33, 0x5, P0 ;  /* 0x00000021a9057211 */ /* 0x004fe200000f2eff */
        /* <DEDUP_REMOVED lines=8> */
[----:B------:R-:W-:Y:S03]  /*4f20*/  UMOV UR45, UR19 ;  /* 0x00000013002d7c82 */ /* 0x000fe60008000000 */
        /* <DEDUP_REMOVED lines=13> */
[----:B------:R-:W2:Y:S04]  /*5000*/  LDSM.16.MT88.4 R8, [R178] ;  /* 0x00000000b208783b */ /* 0x000ea80000004200 */
[----:B------:R-:W3:Y:S04]  /*5010*/  LDSM.16.MT88.4 R12, [R162+0x17000] ;  /* 0x01700000a20c783b */ /* 0x000ee80000004200 */
[----:B------:R-:W4:Y:S04]  /*5020*/  LDSM.16.MT88.4 R16, [R178+0x1000] ;  /* 0x00100000b210783b */ /* 0x000f280000004200 */
[----:B------:R-:W4:Y:S04]  /*5030*/  LDSM.16.MT88.4 R28, [R178+0x2000] ;  /* 0x00200000b21c783b */ /* 0x000f280000004200 */
[----:B------:R-:W-:Y:S04]  /*5040*/  LDSM.16.MT88.4 R32, [R162+0x15800] ;  /* 0x01580000a220783b */ /* 0x000fe80000004200 */
[----:B------:R-:W4:Y:S04]  /*5050*/  LDSM.16.MT88.4 R20, [R178+0x400] ;  /* 0x00040000b214783b */ /* 0x000f280000004200 */
[----:B------:R-:W4:Y:S04]  /*5060*/  LDSM.16.MT88.4 R132, [R162+0x17800] ;  /* 0x01780000a284783b */ /* 0x000f280000004200 */
[----:B------:R-:W-:Y:S04]  /*5070*/  LDSM.16.MT88.4 R24, [R162+0x18000] ;  /* 0x01800000a218783b */ /* 0x000fe80000004200 */
[----:B------:R-:W-:Y:S04]  /*5080*/  LDSM.16.MT88.4 R136, [R178+0xc00] ;  /* 0x000c0000b288783b */ /* 0x000fe80000004200 */
[----:B-1----:R-:W-:Y:S01]  /*5090*/  LDSM.16.MT88.4 R140, [R162+0x18800] ;  /* 0x01880000a28c783b */ /* 0x002fe20000004200 */
[-C--:B--2---:R-:W-:Y:S03]  /*50a0*/  HMMA.16816.F32 R84, R4, R8.reuse, R84 ;  /* 0x000000080454723c */ /* 0x084fe60000001854 */
[----:B------:R-:W-:Y:S04]  /*50b0*/  LDSM.16.MT88.4 R144, [R178+0x1c00] ;  /* 0x001c0000b290783b */ /* 0x000fe80000004200 */
[----:B------:R-:W-:Y:S01]  /*50c0*/  LDSM.16.MT88.4 R148, [R178+0x2c00] ;  /* 0x002c0000b294783b */ /* 0x000fe20000004200 */
[C---:B---3--:R-:W-:Y:S08]  /*50d0*/  HMMA.16816.F32 R88, R12.reuse, R8, R88 ;  /* 0x000000080c58723c */ /* 0x048ff00000001858 */
[-C--:B------:R-:W-:Y:S08]  /*50e0*/  HMMA.16816.F32 R92, R12, R10.reuse, R92 ;  /* 0x0000000a0c5c723c */ /* 0x080ff0000000185c */
[C---:B------:R-:W-:Y:S01]  /*50f0*/  HMMA.16816.F32 R96, R4.reuse, R10, R96 ;  /* 0x0000000a0460723c */ /* 0x040fe20000001860 */
[----:B------:R-:W1:Y:S07]  /*5100*/  LDSM.16.MT88.4 R8, [R178+0x1400] ;  /* 0x00140000b208783b */ /* 0x000e6e0000004200 */
[-C--:B----4-:R-:W-:Y:S08]  /*5110*/  HMMA.16816.F32 R100, R4, R16.reuse, R100 ;  /* 0x000000100464723c */ /* 0x090ff00000001864 */
        /* <DEDUP_REMOVED lines=10> */
[----:B------:R-:W4:Y:S03]  /*51c0*/  LDSM.16.MT88.4 R28, [R178+0x1800] ;  /* 0x00180000b21c783b */ /* 0x000f260000004200 */
[-C--:B------:R-:W-:Y:S08]  /*51d0*/  HMMA.16816.F32 R84, R32, R20.reuse, R84 ;  /* 0x000000142054723c */ /* 0x080ff00000001854 */
[C---:B------:R-:W-:Y:S08]  /*51e0*/  HMMA.16816.F32 R88, R132.reuse, R20, R88 ;  /* 0x000000148458723c */ /* 0x040ff00000001858 */
[-C--:B------:R-:W-:Y:S08]  /*51f0*/  HMMA.16816.F32 R92, R132, R22.reuse, R92 ;  /* 0x00000016845c723c */ /* 0x080ff0000000185c */
[C---:B------:R-:W-:Y:S01]  /*5200*/  HMMA.16816.F32 R96, R32.reuse, R22, R96 ;  /* 0x000000162060723c */ /* 0x040fe20000001860 */
[----:B------:R-:W4:Y:S07]  /*5210*/  LDSM.16.MT88.4 R20, [R178+0x2800] ;  /* 0x00280000b214783b */ /* 0x000f2e0000004200 */
        /* <DEDUP_REMOVED lines=23> */
[-C--:B-1----:R-:W-:Y:S05]  /*5390*/  HMMA.16816.F32 R84, R8, R136.reuse, R84 ;  /* 0x000000880854723c */ /* 0x082fea0000001854 */
        /* <DEDUP_REMOVED lines=14> */
.L_x_1362:
[C---:B------:R-:W-:Y:S01]  /*5480*/  IMAD.SHL.U32 R0, R173.reuse, 0x10, RZ ;  /* 0x00000010ad007824 */ /* 0x040fe200078e00ff */
[----:B------:R-:W2:Y:S01]  /*5490*/  LDCU UR5, c[0x0][0x500] ;  /* 0x0000a000ff0577ac */ /* 0x000ea20008000800 */
[----:B------:R-:W-:Y:S01]  /*54a0*/  IMAD.SHL.U32 R2, R173, 0x2, RZ ;  /* 0x00000002ad027824 */ /* 0x000fe200078e00ff */
[----:B-1----:R-:W-:Y:S01]  /*54b0*/  LOP3.LUT R3, R160, 0xc0, RZ, 0xc0, !PT ;  /* 0x000000c0a0037812 */ /* 0x002fe200078ec0ff */
[----:B------:R-:W1:Y:S01]  /*54c0*/  LDC.64 R6, c[0x0][0x5d8] ;  /* 0x00017600ff067b82 */ /* 0x000e620000000a00 */
[----:B------:R-:W-:Y:S01]  /*54d0*/  LOP3.LUT R0, R0, 0x600, RZ, 0xc0, !PT ;  /* 0x0000060000007812 */ /* 0x000fe200078ec0ff */
[----:B------:R-:W3:Y:S01]  /*54e0*/  LDCU.64 UR10, c[0x0][0x5a8] ;  /* 0x0000b500ff0a77ac */ /* 0x000ee20008000a00 */
[--C-:B------:R-:W-:Y:S02]  /*54f0*/  SHF.R.U32.HI R4, RZ, 0x4, R173.reuse ;  /* 0x00000004ff047819 */ /* 0x100fe400000116ad */
[----:B------:R-:W-:Y:S01]  /*5500*/  LOP3.LUT R3, R3, 0x18, R173, 0xf8, !PT ;  /* 0x0000001803037812 */ /* 0x000fe200078ef8ad */
[----:B------:R-:W-:Y:S01]  /*5510*/  UMOV UR33, UR28 ;  /* 0x0000001c00217c82 */ /* 0x000fe20008000000 */
[----:B------:R-:W-:-:S02]  /*5520*/  LOP3.LUT R0, R0, 0x6, R2, 0xf8, !PT ;  /* 0x0000000600007812 */ /* 0x000fc400078ef802 */
[----:B------:R-:W-:Y:S02]  /*5530*/  LOP3.LUT R2, R160, 0xd8, RZ, 0xc0, !PT ;  /* 0x000000d8a0027812 */ /* 0x000fe400078ec0ff */
[----:B------:R-:W-:Y:S02]  /*5540*/  LOP3.LUT R3, R3, 0x8, R4, 0x78, !PT ;  /* 0x0000000803037812 */ /* 0x000fe400078e7804 */
[----:B------:R-:W-:Y:S02]  /*5550*/  LOP3.LUT R0, R0, 0x20, R160, 0xf8, !PT ;  /* 0x0000002000007812 */ /* 0x000fe400078ef8a0 */
[----:B------:R-:W-:Y:S01]  /*5560*/  LOP3.LUT R4, R2, 0x18, R173, 0x78, !PT ;  /* 0x0000001802047812 */ /* 0x000fe200078e78ad */
[----:B------:R-:W-:Y:S01]  /*5570*/  IMAD.SHL.U32 R173, R173, 0x4, RZ ;  /* 0x00000004adad7824 */ /* 0x000fe200078e00ff */
[----:B------:R-:W-:Y:S01]  /*5580*/  LOP3.LUT R0, R0, R3, RZ, 0xfc, !PT ;  /* 0x0000000300007212 */ /* 0x000fe200078efcff */
[----:B--2---:R-:W-:Y:S01]  /*5590*/  FMUL.FTZ R84, R84, UR5 ;  /* 0x0000000554547c20 */ /* 0x004fe20008410000 */
        /* <DEDUP_REMOVED lines=52> */
[----:B------:R-:W2:Y:S01]  /*58e0*/  LDC.64 R2, c[0x0][0x5c0] ;  /* 0x00017000ff027b82 */ /* 0x000ea20000000a00 */
[----:B------:R-:W-:Y:S01]  /*58f0*/  F2FP.F16.F32.PACK_AB R102, R103, R102 ;  /* 0x000000666766723e */ /* 0x000fe200000000ff */
[----:B------:R-:W-:Y:S01]  /*5900*/  FMUL.FTZ R120, R120, UR5 ;  /* 0x0000000578787c20 */ /* 0x000fe20008410000 */
        /* <DEDUP_REMOVED lines=34> */
[----:B--2---:R-:W-:Y:S01]  /*5b30*/  IMAD R8, R2, UR47, RZ ;  /* 0x0000002f02087c24 */ /* 0x004fe2000f8e02ff */
[----:B------:R-:W-:Y:S01]  /*5b40*/  F2FP.F16.F32.PACK_AB R36, R37, R36 ;  /* 0x000000242524723e */ /* 0x000fe200000000ff */
[----:B------:R-:W-:Y:S01]  /*5b50*/  STS [R0+0xb000], R100 ;  /* 0x00b0006400007388 */ /* 0x000fe20000000800 */
[----:B------:R-:W-:Y:S01]  /*5b60*/  F2FP.F16.F32.PACK_AB R38, R39, R38 ;  /* 0x000000262726723e */ /* 0x000fe200000000ff */
[----:B------:R-:W-:Y:S01]  /*5b70*/  IMAD R8, R3, UR5, R8 ;  /* 0x0000000503087c24 */ /* 0x000fe2000f8e0208 */
[----:B------:R-:W-:Y:S01]  /*5b80*/  F2FP.F16.F32.PACK_AB R48, R49, R48 ;  /* 0x000000303130723e */ /* 0x000fe200000000ff */
[----:B------:R-:W-:Y:S01]  /*5b90*/  STS [R0+0xb200], R102 ;  /* 0x00b2006600007388 */ /* 0x000fe20000000800 */
[----:B------:R-:W-:Y:S01]  /*5ba0*/  F2FP.F16.F32.PACK_AB R50, R51, R50 ;  /* 0x000000323332723e */ /* 0x000fe200000000ff */
[----:B------:R-:W2:Y:S01]  /*5bb0*/  LDCU.64 UR12, c[0x0][0x5b0] ;  /* 0x0000b600ff0c77ac */ /* 0x000ea20008000a00 */
        /* <DEDUP_REMOVED lines=30> */
[----:B------:R-:W-:Y:S01]  /*5da0*/  MOV R161, RZ ;  /* 0x000000ff00a17202 */ /* 0x000fe20000000f00 */
[----:B------:R-:W-:Y:S04]  /*5db0*/  STS [R0+0xe000], R120 ;  /* 0x00e0007800007388 */ /* 0x000fe80000000800 */
[----:B------:R-:W-:Y:S04]  /*5dc0*/  STS [R0+0xe200], R122 ;  /* 0x00e2007a00007388 */ /* 0x000fe80000000800 */
[----:B------:R-:W-:Y:S04]  /*5dd0*/  STS [R173+0x5020], R124 ;  /* 0x0050207cad007388 */ /* 0x000fe80000000800 */
[----:B------:R-:W-:Y:S04]  /*5de0*/  STS [R173+0x5220], R126 ;  /* 0x0052207ead007388 */ /* 0x000fe80000000800 */
[----:B------:R3:W-:Y:S04]  /*5df0*/  STS [R0+0xf000], R36 ;  /* 0x00f0002400007388 */ /* 0x0007e80000000800 */
[----:B------:R1:W-:Y:S04]  /*5e00*/  STS [R0+0xf200], R38 ;  /* 0x00f2002600007388 */ /* 0x0003e80000000800 */
[----:B------:R-:W-:Y:S04]  /*5e10*/  STS [R173+0x6020], R48 ;  /* 0x00602030ad007388 */ /* 0x000fe80000000800 */
[----:B------:R-:W-:Y:S04]  /*5e20*/  STS [R173+0x6220], R50 ;  /* 0x00622032ad007388 */ /* 0x000fe80000000800 */
[----:B------:R-:W-:Y:S04]  /*5e30*/  STS [R0+0x10000], R40 ;  /* 0x0100002800007388 */ /* 0x000fe80000000800 */
[----:B------:R-:W-:Y:S04]  /*5e40*/  STS [R0+0x10200], R42 ;  /* 0x0102002a00007388 */ /* 0x000fe80000000800 */
[----:B------:R-:W-:Y:S01]  /*5e50*/  STS [R173+0x7020], R44 ;  /* 0x0070202cad007388 */ /* 0x000fe20000000800 */
[----:B---3--:R-:W-:-:S02]  /*5e60*/  LOP3.LUT R36, R4, 0x1f20, R160, 0xf8, !PT ;  /* 0x00001f2004247812 */ /* 0x008fc400078ef8a0 */
[----:B------:R-:W-:Y:S01]  /*5e70*/  LOP3.LUT R160, R160, 0x18, RZ, 0xc0, !PT ;  /* 0x00000018a0a07812 */ /* 0x000fe200078ec0ff */
[----:B------:R-:W-:Y:S01]  /*5e80*/  STS [R173+0x7220], R46 ;  /* 0x0072202ead007388 */ /* 0x000fe20000000800 */
[----:B------:R-:W3:Y:S01]  /*5e90*/  LDC.64 R4, c[0x0][0x5c8] ;  /* 0x00017200ff047b82 */ /* 0x000ee20000000a00 */
[----:B------:R-:W-:Y:S01]  /*5ea0*/  LEA R36, R36, UR4, 0x1 ;  /* 0x0000000424247c11 */ /* 0x000fe2000f8e08ff */
[----:B--2---:R-:W-:Y:S01]  /*5eb0*/  UIMAD UR4, UR33, UR13, URZ ;  /* 0x0000000d210472a4 */ /* 0x004fe2000f8e02ff */
[----:B------:R-:W-:Y:S01]  /*5ec0*/  STS [R0+0x11000], R52 ;  /* 0x0110003400007388 */ /* 0x000fe20000000800 */
[----:B------:R-:W-:-:S03]  /*5ed0*/  IMAD.WIDE.U32 R10, R2, UR5, R160 ;  /* 0x00000005020a7c25 */ /* 0x000fc6000f8e00a0 */
[----:B------:R-:W-:Y:S01]  /*5ee0*/  STS [R0+0x11200], R54 ;  /* 0x0112003600007388 */ /* 0x000fe20000000800 */
[----:B------:R-:W-:Y:S02]  /*5ef0*/  IMAD.IADD R11, R11, 0x1, R8 ;  /* 0x000000010b0b7824 */ /* 0x000fe400078e0208 */
[----:B------:R-:W-:Y:S01]  /*5f00*/  IMAD.U32 R8, RZ, RZ, UR10 ;  /* 0x0000000aff087e24 */ /* 0x000fe2000f8e00ff */
[----:B------:R-:W-:Y:S03]  /*5f10*/  STS [R173+0x8020], R64 ;  /* 0x00802040ad007388 */ /* 0x000fe60000000800 */
[----:B------:R-:W-:Y:S01]  /*5f20*/  IMAD.WIDE.U32 R8, R8, UR33, R10 ;  /* 0x0000002108087c25 */ /* 0x000fe2000f8e000a */
[----:B------:R-:W-:Y:S03]  /*5f30*/  STS [R173+0x8220], R66 ;  /* 0x00822042ad007388 */ /* 0x000fe60000000800 */
[----:B------:R-:W-:Y:S01]  /*5f40*/  IMAD.U32 R10, RZ, RZ, UR12 ;  /* 0x0000000cff0a7e24 */ /* 0x000fe2000f8e00ff */
[----:B------:R-:W-:Y:S01]  /*5f50*/  STS [R0+0x12000], R56 ;  /* 0x0120003800007388 */ /* 0x000fe20000000800 */
[----:B------:R-:W-:Y:S01]  /*5f60*/  IADD3 R9, PT, PT, R9, UR11, RZ ;  /* 0x0000000b09097c10 */ /* 0x000fe2000fffe0ff */
[----:B------:R-:W2:Y:S02]  /*5f70*/  LDCU.128 UR12, c[0x0][0x560] ;  /* 0x0000ac00ff0c77ac */ /* 0x000ea40008000c00 */
[----:B------:R-:W-:Y:S01]  /*5f80*/  STS [R0+0x12200], R58 ;  /* 0x0122003a00007388 */ /* 0x000fe20000000800 */
[----:B---3--:R-:W-:-:S03]  /*5f90*/  IMAD.WIDE.U32 R160, R4, UR5, R160 ;  /* 0x0000000504a07c25 */ /* 0x008fc6000f8e00a0 */
[----:B------:R-:W-:Y:S01]  /*5fa0*/  STS [R173+0x9020], R60 ;  /* 0x0090203cad007388 */ /* 0x000fe20000000800 */
[----:B-1----:R-:W-:Y:S02]  /*5fb0*/  IMAD.WIDE.U32 R38, R6, UR31, R8 ;  /* 0x0000001f06267c25 */ /* 0x002fe4000f8e0008 */
[----:B------:R-:W1:Y:S01]  /*5fc0*/  LDC.64 R8, c[0x0][0x5e0] ;  /* 0x00017800ff087b82 */ /* 0x000e620000000a00 */
[----:B------:R-:W-:Y:S01]  /*5fd0*/  STS [R173+0x9220], R62 ;  /* 0x0092203ead007388 */ /* 0x000fe20000000800 */
[----:B------:R-:W-:Y:S02]  /*5fe0*/  IMAD R7, R7, UR31, R39 ;  /* 0x0000001f07077c24 */ /* 0x000fe4000f8e0227 */
[----:B------:R-:W-:Y:S01]  /*5ff0*/  IMAD.MOV.U32 R6, RZ, RZ, R38 ;  /* 0x000000ffff067224 */ /* 0x000fe200078e0026 */
[----:B------:R-:W-:Y:S03]  /*6000*/  STS [R0+0x13000], R68 ;  /* 0x0130004400007388 */ /* 0x000fe60000000800 */
[----:B------:R-:W-:Y:S01]  /*6010*/  IMAD.WIDE.U32 R6, R167, R2, R6 ;  /* 0x00000002a7067225 */ /* 0x000fe200078e0006 */
[----:B------:R-:W-:Y:S04]  /*6020*/  STS [R0+0x13200], R70 ;  /* 0x0132004600007388 */ /* 0x000fe80000000800 */
[----:B------:R-:W-:Y:S04]  /*6030*/  STS [R173+0xa020], R80 ;  /* 0x00a02050ad007388 */ /* 0x000fe80000000800 */
[----:B------:R-:W-:Y:S04]  /*6040*/  STS [R173+0xa220], R82 ;  /* 0x00a22052ad007388 */ /* 0x000fe80000000800 */
[----:B------:R-:W-:Y:S04]  /*6050*/  STS [R0+0x14000], R72 ;  /* 0x0140004800007388 */ /* 0x000fe80000000800 */
[----:B------:R3:W-:Y:S04]  /*6060*/  STS [R0+0x14200], R74 ;  /* 0x0142004a00007388 */ /* 0x0007e80000000800 */
[----:B------:R-:W-:Y:S04]  /*6070*/  STS [R173+0xb020], R76 ;  /* 0x00b0204cad007388 */ /* 0x000fe80000000800 */
[----:B------:R-:W-:Y:S01]  /*6080*/  STS [R173+0xb220], R78 ;  /* 0x00b2204ead007388 */ /* 0x000fe20000000800 */
[----:B------:R-:W-:Y:S01]  /*6090*/  BAR.SYNC.DEFER_BLOCKING 0x0 ;  /* 0x0000000000007b1d */ /* 0x000fe20000010000 */
[----:B---3--:R-:W-:-:S04]  /*60a0*/  IMAD R0, R4, UR47, RZ ;  /* 0x0000002f04007c24 */ /* 0x008fc8000f8e02ff */
[----:B------:R-:W-:-:S04]  /*60b0*/  IMAD R0, R5, UR5, R0 ;  /* 0x0000000505007c24 */ /* 0x000fc8000f8e0200 */
[----:B------:R-:W-:Y:S02]  /*60c0*/  IMAD.IADD R161, R161, 0x1, R0 ;  /* 0x00000001a1a17824 */ /* 0x000fe400078e0200 */
[----:B------:R-:W-:Y:S01]  /*60d0*/  IMAD R0, R167, R3, R7 ;  /* 0x00000003a7007224 */ /* 0x000fe200078e0207 */
[----:B------:R-:W3:Y:S01]  /*60e0*/  LDS.128 R32, [R36+0x9000] ;  /* 0x0090000024207984 */ /* 0x000ee20000000c00 */
[----:B------:R-:W-:-:S03]  /*60f0*/  IMAD.WIDE.U32 R10, R10, UR33, R160 ;  /* 0x000000210a0a7c25 */ /* 0x000fc6000f8e00a0 */
[----:B------:R-:W4:Y:S02]  /*6100*/  LDS.128 R24, [R36+0xb000] ;  /* 0x00b0000024187984 */ /* 0x000f240000000c00 */
[----:B------:R-:W-:Y:S02]  /*6110*/  IADD3 R11, PT, PT, R11, UR4, RZ ;  /* 0x000000040b0b7c10 */ /* 0x000fe4000fffe0ff */
[----:B------:R-:W4:Y:S01]  /*6120*/  LDS.128 R16, [R36+0xd000] ;  /* 0x00d0000024107984 */ /* 0x000f220000000c00 */
[----:B-1----:R-:W-:-:S03]  /*6130*/  IMAD.WIDE.U32 R10, R8, UR31, R10 ;  /* 0x0000001f080a7c25 */ /* 0x002fc6000f8e000a */
[----:B------:R-:W1:Y:S01]  /*6140*/  LDS.128 R28, [R36+0xa000] ;  /* 0x00a00000241c7984 */ /* 0x000e620000000c00 */
[C---:B--2---:R-:W-:Y:S01]  /*6150*/  LEA R8, P0, R6.reuse, UR12, 0x1 ;  /* 0x0000000c06087c11 */ /* 0x044fe2000f8008ff */
[----:B------:R-:W-:Y:S02]  /*6160*/  IMAD R11, R9, UR31, R11 ;  /* 0x0000001f090b7c24 */ /* 0x000fe4000f8e020b */
[----:B------:R-:W2:Y:S01]  /*6170*/  LDS.128 R20, [R36+0xc000] ;  /* 0x00c0000024147984 */ /* 0x000ea20000000c00 */
[----:B------:R-:W-:Y:S01]  /*6180*/  LEA.HI.X R9, R6, UR13, R0, 0x1, P0 ;  /* 0x0000000d06097c11 */ /* 0x000fe200080f0c00 */
[C---:B------:R-:W-:Y:S02]  /*6190*/  IMAD.WIDE.U32 R10, R167.reuse, R4, R10 ;  /* 0x00000004a70a7225 */ /* 0x040fe400078e000a */
[----:B------:R-:W2:Y:S01]  /*61a0*/  LDS.128 R12, [R36+0xe000] ;  /* 0x00e00000240c7984 */ /* 0x000ea20000000c00 */
[----:B------:R-:W-:Y:S01]  /*61b0*/  LEA R6, P0, R2, R8, 0x7 ;  /* 0x0000000802067211 */ /* 0x000fe200078038ff */
[----:B------:R-:W-:-:S02]  /*61c0*/  IMAD R167, R167, R5, R11 ;  /* 0x00000005a7a77224 */ /* 0x000fc400078e020b */
[----:B------:R-:W2:Y:S01]  /*61d0*/  LDS.128 R56, [R36+0xf000] ;  /* 0x00f0000024387984 */ /* 0x000ea20000000c00 */
[----:B------:R-:W-:Y:S02]  /*61e0*/  LEA.HI.X R7, R2, R9, R3, 0x7, P0 ;  /* 0x0000000902077211 */ /* 0x000fe400000f3c03 */
[C---:B------:R-:W-:Y:S01]  /*61f0*/  LEA R2, P0, R10.reuse, UR14, 0x1 ;  /* 0x0000000e0a027c11 */ /* 0x040fe2000f8008ff */
[----:B------:R-:W2:Y:S03]  /*6200*/  LDS.128 R48, [R36+0x11000] ;  /* 0x0110000024307984 */ /* 0x000ea60000000c00 */
[----:B------:R-:W-:Y:S01]  /*6210*/  LEA.HI.X R3, R10, UR15, R167, 0x1, P0 ;  /* 0x0000000f0a037c11 */ /* 0x000fe200080f0ca7 */
[----:B------:R-:W2:Y:S04]  /*6220*/  LDS.128 R40, [R36+0x13000] ;  /* 0x0130000024287984 */ /* 0x000ea80000000c00 */
[----:B------:R-:W2:Y:S04]  /*6230*/  LDS.128 R52, [R36+0x10000] ;  /* 0x0100000024347984 */ /* 0x000ea80000000c00 */
[----:B------:R-:W2:Y:S04]  /*6240*/  LDS.128 R44, [R36+0x12000] ;  /* 0x01200000242c7984 */ /* 0x000ea80000000c00 */
[----:B------:R-:W2:Y:S04]  /*6250*/  LDS.128 R36, [R36+0x14000] ;  /* 0x0140000024247984 */ /* 0x000ea80000000c00 */
[----:B---3--:R-:W-:Y:S04]  /*6260*/  STG.E.128 desc[UR36][R8.64], R32 ;  /* 0x0000002008007986 */ /* 0x008fe8000c101d24 */
[----:B----4-:R-:W-:Y:S04]  /*6270*/  STG.E.128 desc[UR36][R8.64+0x40], R24 ;  /* 0x0000401808007986 */ /* 0x010fe8000c101d24 */
[----:B------:R3:W-:Y:S04]  /*6280*/  STG.E.128 desc[UR36][R8.64+0x80], R16 ;  /* 0x0000801008007986 */ /* 0x0007e8000c101d24 */
[----:B-1----:R4:W-:Y:S04]  /*6290*/  STG.E.128 desc[UR36][R6.64], R28 ;  /* 0x0000001c06007986 */ /* 0x0029e8000c101d24 */
[----:B--2---:R4:W-:Y:S04]  /*62a0*/  STG.E.128 desc[UR36][R6.64+0x40], R20 ;  /* 0x0000401406007986 */ /* 0x0049e8000c101d24 */
[----:B------:R4:W-:Y:S04]  /*62b0*/  STG.E.128 desc[UR36][R6.64+0x80], R12 ;  /* 0x0000800c06007986 */ /* 0x0009e8000c101d24 */
[----:B------:R4:W-:Y:S04]  /*62c0*/  STG.E.128 desc[UR36][R2.64], R56 ;  /* 0x0000003802007986 */ /* 0x0009e8000c101d24 */
[----:B------:R4:W-:Y:S04]  /*62d0*/  STG.E.128 desc[UR36][R2.64+0x40], R48 ;  /* 0x0000403002007986 */ /* 0x0009e8000c101d24 */
[----:B------:R4:W-:Y:S01]  /*62e0*/  STG.E.128 desc[UR36][R2.64+0x80], R40 ;  /* 0x0000802802007986 */ /* 0x0009e2000c101d24 */
[----:B---3--:R-:W-:-:S04]  /*62f0*/  LEA R8, P0, R4, R2, 0x7 ;  /* 0x0000000204087211 */ /* 0x008fc800078038ff */
[----:B------:R-:W-:-:S05]  /*6300*/  LEA.HI.X R9, R4, R3, R5, 0x7, P0 ;  /* 0x0000000304097211 */ /* 0x000fca00000f3c05 */
[----:B------:R4:W-:Y:S04]  /*6310*/  STG.E.128 desc[UR36][R8.64], R52 ;  /* 0x0000003408007986 */ /* 0x0009e8000c101d24 */
[----:B------:R4:W-:Y:S04]  /*6320*/  STG.E.128 desc[UR36][R8.64+0x40], R44 ;  /* 0x0000402c08007986 */ /* 0x0009e8000c101d24 */
[----:B------:R4:W-:Y:S02]  /*6330*/  STG.E.128 desc[UR36][R8.64+0x80], R36 ;  /* 0x0000802408007986 */ /* 0x0009e4000c101d24 */
.L_x_1359:
[----:B------:R-:W2:Y:S01]  /*6340*/  LDCU UR5, c[0x0][0x438] ;  /* 0x00008700ff0577ac */ /* 0x000ea20008000800 */
        /* <DEDUP_REMOVED lines=8> */
[----:B-1----:R-:W-:Y:S05]  /*63d0*/  EXIT ;  /* 0x000000000000794d */ /* 0x002fea0003800000 */
.L_x_1367:
        /* <DEDUP_REMOVED lines=10> */
.L_x_1740:


//--------------------- .text._ZN5flash44flash_bwd_dq_dk_dv_loop_seqk_parallel_kernelI23Flash_bwd_kernel_traitsILi96ELi64ELi128ELi8ELi2ELi4ELi4ELb0ELb0EN7cutlass6half_tE19Flash_kernel_traitsILi96ELi64ELi128ELi8ES3_EELb1ELb0ELb0ELb1ELb0ELb0ELb0EEEvNS_16Flash_bwd_paramsE --------------------------
	.section	.text._ZN5flash44flash_bwd_dq_dk_dv_loop_seqk_parallel_kernelI23Flash_bwd_kernel_traitsILi96ELi64ELi128ELi8ELi2ELi4ELi4ELb0ELb0EN7cutlass6half_tE19Flash_kernel_traitsILi96ELi64ELi128ELi8ES3_EELb1ELb0ELb0ELb1ELb0ELb0ELb0EEEvNS_16Flash_bwd_paramsE,"ax",@progbits
	.align	128
        .global         _ZN5flash44flash_bwd_dq_dk_dv_loop_seqk_parallel_kernelI23Flash_bwd_kernel_traitsILi96ELi64ELi128ELi8ELi2ELi4ELi4ELb0ELb0EN7cutlass6half_tE19Flash_kernel_traitsILi96ELi64ELi128ELi8ES3_EELb1ELb0ELb0ELb1ELb0ELb0ELb0EEEvNS_16Flash_bwd_paramsE
        .type           _ZN5flash44flash_bwd_dq_dk_dv_loop_seqk_parallel_kernelI23Flash_bwd_kernel_traitsILi96ELi64ELi128ELi8ELi2ELi4ELi4ELb0ELb0EN7cutlass6half_tE19Flash_kernel_traitsILi96ELi64ELi128ELi8ES3_EELb1ELb0ELb0ELb1ELb0ELb0ELb0EEEvNS_16Flash_bwd_paramsE,@function
        .size           _ZN5flash44flash_bwd_dq_dk_dv_loop_seqk_parallel_kernelI23Flash_bwd_kernel_traitsILi96ELi64ELi128ELi8ELi2ELi4ELi4ELb0ELb0EN7cutlass6half_tE19Flash_kernel_traitsILi96ELi64ELi128ELi8ES3_EELb1ELb0ELb0ELb1ELb0ELb0ELb0EEEvNS_16Flash_bwd_paramsE,(.L_x_1741 - _ZN5flash44flash_bwd_dq_dk_dv_loop_seqk_parallel_kernelI23Flash_bwd_kernel_traitsILi96ELi64ELi128ELi8ELi2ELi4ELi4ELb0ELb0EN7cutlass6half_tE19Flash_kernel_traitsILi96ELi64ELi128ELi8ES3_EELb1ELb0ELb0ELb1ELb0ELb0ELb0EEEvNS_16Flash_bwd_paramsE)
        .other          _ZN5flash44flash_bwd_dq_dk_dv_loop_seqk_parallel_kernelI23Flash_bwd_kernel_traitsILi96ELi64ELi128ELi8ELi2ELi4ELi4ELb0ELb0EN7cutlass6half_tE19Flash_kernel_traitsILi96ELi64ELi128ELi8ES3_EELb1ELb0ELb0ELb1ELb0ELb0ELb0EEEvNS_16Flash_bwd_paramsE,@"STO_CUDA_ENTRY STV_DEFAULT"
_ZN5flash44flash_bwd_dq_dk_dv_loop_seqk_parallel_kernelI23Flash_bwd_kernel_traitsILi96ELi64ELi128ELi8ELi2ELi4ELi4ELb0ELb0EN7cutlass6half_tE19Flash_kernel_traitsILi96ELi64ELi128ELi8ES3_EELb1ELb0ELb0ELb1ELb0ELb0ELb0EEEvNS_16Flash_bwd_paramsE:
.text._ZN5flash44flash_bwd_dq_dk_dv_loop_seqk_parallel_kernelI23Flash_bwd_kernel_traitsILi96ELi64ELi128ELi8ELi2ELi4ELi4ELb0ELb0EN7cutlass6half_tE19Flash_kernel_traitsILi96ELi64ELi128ELi8ES3_EELb1ELb0ELb0ELb1ELb0ELb0ELb0EEEvNS_16Flash_bwd_paramsE:
        /* <DEDUP_REMOVED lines=12> */
[----:B------:R-:W3:Y:S01]  /*00c0*/  LDCU UR7, c[0x0][0x438] ;  /* 0x00008700ff0777ac */ /* 0x000ee20008000800 */
[----:B------:R-:W-:Y:S01]  /*00d0*/  IMAD.U32 R189, RZ, RZ, UR8 ;  /* 0x00000008ffbd7e24 */ /* 0x000fe2000f8e00ff */
[----:B------:R-:W-:Y:S01]  /*00e0*/  UMOV UR5, 0x400 ;  /* 0x0000040000057882 */ /* 0x000fe20000000000 */
[----:B------:R-:W-:-:S03]  /*00f0*/  UMOV UR9, 0x400 ;  /* 0x0000040000097882 */ /* 0x000fc60000000000 */
[----:B------:R-:W4:Y:S01]  /*0100*/  S2UR UR26, SR_CgaCtaId ;  /* 0x00000000001a79c3 */ /* 0x000f220000008800 */
[----:B------:R-:W1:Y:S01]  /*0110*/  LDCU.64 UR28, c[0x0][0x358] ;  /* 0x00006b00ff1c77ac */ /* 0x000e620008000a00 */
[----:B------:R-:W1:Y:S06]  /*0120*/  LDCU.64 UR14, c[0x0][0x460] ;  /* 0x00008c00ff0e77ac */ /* 0x000e6c0008000a00 */
[----:B------:R-:W-:Y:S01]  /*0130*/  S2UR UR27, SR_CTAID.X ;  /* 0x00000000001b79c3 */ /* 0x000fe20000002500 */
[----:B------:R-:W3:Y:S01]  /*0140*/  LDCU.64 UR12, c[0x0][0x470] ;  /* 0x00008e00ff0c77ac */ /* 0x000ee20008000a00 */
[----:B------:R-:W-:Y:S01]  /*0150*/  UMOV UR30, URZ ;  /* 0x000000ff001e7c82 */ /* 0x000fe20008000000 */
[----:B--2---:R-:W-:-:S05]  /*0160*/  ULEA UR6, UR6, UR4, 0x18 ;  /* 0x0000000406067291 */ /* 0x004fca000f8ec0ff */
[----:B------:R-:W2:Y:S01]  /*0170*/  S2UR UR4, SR_CgaCtaId ;  /* 0x00000000000479c3 */ /* 0x000ea20000008800 */
[C---:B-1----:R-:W-:Y:S01]  /*0180*/  IMAD.SHL.U32 R0, R188.reuse, 0x10, RZ ;  /* 0x00000010bc007824 */ /* 0x042fe200078e00ff */
[C---:B------:R-:W-:Y:S01]  /*0190*/  LOP3.LUT P0, RZ, R188.reuse, 0x8, RZ, 0xc0, !PT ;  /* 0x00000008bcff7812 */ /* 0x040fe2000780c0ff */
[----:B------:R-:W-:-:S05]  /*01a0*/  IMAD.SHL.U32 R177, R188, 0x20, RZ ;  /* 0x00000020bcb17824 */ /* 0x000fca00078e00ff */
[----:B------:R-:W1:Y:S01]  /*01b0*/  S2UR UR25, SR_CTAID.Y ;  /* 0x00000000001979c3 */ /* 0x000e620000002600 */
[----:B------:R-:W-:Y:S01]  /*01c0*/  IMAD.SHL.U32 R2, R188, 0x2, RZ ;  /* 0x00000002bc027824 */ /* 0x000fe200078e00ff */
[----:B------:R-:W-:Y:S01]  /*01d0*/  LOP3.LUT R7, R0, 0x1c0, RZ, 0xc0, !PT ;  /* 0x000001c000077812 */ /* 0x000fe200078ec0ff */
[C---:B------:R-:W-:Y:S01]  /*01e0*/  IMAD.SHL.U32 R187, R188.reuse, 0x8, RZ ;  /* 0x00000008bcbb7824 */ /* 0x040fe200078e00ff */
[----:B------:R-:W-:Y:S01]  /*01f0*/  LOP3.LUT R185, R177, 0x7400, RZ, 0xc0, !PT ;  /* 0x00007400b1b97812 */ /* 0x000fe200078ec0ff */
[----:B------:R-:W-:Y:S01]  /*0200*/  IMAD.SHL.U32 R3, R188, 0x4, RZ ;  /* 0x00000004bc037824 */ /* 0x000fe200078e00ff */
[----:B------:R-:W-:Y:S01]  /*0210*/  LOP3.LUT R190, R0, 0x600, RZ, 0xc0, !PT ;  /* 0x0000060000be7812 */ /* 0x000fe200078ec0ff */
[----:B----4-:R-:W-:Y:S01]  /*0220*/  ULEA UR26, UR26, UR9, 0x18 ;  /* 0x000000091a1a7291 */ /* 0x010fe2000f8ec0ff */
[--C-:B------:R-:W-:Y:S01]  /*0230*/  LOP3.LUT R7, R7, 0x38, R2.reuse, 0xf8, !PT ;  /* 0x0000003807077812 */ /* 0x100fe200078ef802 */
[----:B------:R-:W4:Y:S01]  /*0240*/  S2UR UR24, SR_CTAID.Z ;  /* 0x00000000001879c3 */ /* 0x000f220000002700 */
[----:B------:R-:W-:-:S02]  /*0250*/  LOP3.LUT R185, R185, 0x6, R2, 0xf8, !PT ;  /* 0x00000006b9b97812 */ /* 0x000fc400078ef802 */
[----:B------:R-:W-:Y:S02]  /*0260*/  LOP3.LUT R190, R190, 0x6, R2, 0xf8, !PT ;  /* 0x00000006bebe7812 */ /* 0x000fe400078ef802 */
[--C-:B------:R-:W-:Y:S01]  /*0270*/  SHF.R.U32.HI R2, RZ, 0x4, R188.reuse ;  /* 0x00000004ff027819 */ /* 0x100fe200000116bc */
[----:B--2---:R-:W-:Y:S01]  /*0280*/  ULEA UR4, UR4, UR5, 0x18 ;  /* 0x0000000504047291 */ /* 0x004fe2000f8ec0ff */
[----:B------:R-:W-:Y:S01]  /*0290*/  LOP3.LUT R4, R187, 0xc0, RZ, 0xc0, !PT ;  /* 0x000000c0bb047812 */ /* 0x000fe200078ec0ff */
[----:B------:R-:W-:Y:S01]  /*02a0*/  UIADD3 UR5, UPT, UPT, UR6, 0x9000, URZ ;  /* 0x0000900006057890 */ /* 0x000fe2000fffe0ff */
[----:B------:R-:W-:Y:S02]  /*02b0*/  LOP3.LUT R2, R2, 0x8, RZ, 0xc0, !PT ;  /* 0x0000000802027812 */ /* 0x000fe400078ec0ff */
[----:B------:R-:W-:Y:S02]  /*02c0*/  LOP3.LUT R4, R4, 0x18, R188, 0xf8, !PT ;  /* 0x0000001804047812 */ /* 0x000fe400078ef8bc */
[----:B------:R-:W-:-:S02]  /*02d0*/  LOP3.LUT R190, R190, 0x20, R187, 0xf8, !PT ;  /* 0x00000020bebe7812 */ /* 0x000fc400078ef8bb */
[C---:B------:R-:W-:Y:S02]  /*02e0*/  LOP3.LUT R175, R177.reuse, 0x20, RZ, 0xc0, !PT ;  /* 0x00000020b1af7812 */ /* 0x040fe400078ec0ff */
[----:B------:R-:W-:Y:S01]  /*02f0*/  LOP3.LUT R190, R190, R4, R2, 0xf6, !PT ;  /* 0x00000004bebe7212 */ /* 0x000fe200078ef602 */
[----:B------:R-:W-:Y:S01]  /*0300*/  IMAD.SHL.U32 R4, R188, 0x40, RZ ;  /* 0x00000040bc047824 */ /* 0x000fe200078e00ff */
[----:B------:R-:W-:Y:S02]  /*0310*/  LOP3.LUT R6, R177, 0x120, RZ, 0xc0, !PT ;  /* 0x00000120b1067812 */ /* 0x000fe400078ec0ff */
[--C-:B------:R-:W-:Y:S02]  /*0320*/  LOP3.LUT R175, R175, 0x3c00, R0.reuse, 0xf8, !PT ;  /* 0x00003c00afaf7812 */ /* 0x100fe400078ef800 */
[--C-:B------:R-:W-:Y:S02]  /*0330*/  LOP3.LUT R6, R6, 0x200, R0.reuse, 0xf8, !PT ;  /* 0x0000020006067812 */ /* 0x100fe400078ef800 */
[----:B------:R-:W-:-:S02]  /*0340*/  LOP3.LUT R175, R175, 0x100, R0, 0xf8, !PT ;  /* 0x00000100afaf7812 */ /* 0x000fc400078ef800 */
[----:B------:R-:W-:Y:S02]  /*0350*/  SHF.R.U32.HI R0, RZ, 0x1, R188 ;  /* 0x00000001ff007819 */ /* 0x000fe400000116bc */
[C---:B------:R-:W-:Y:S02]  /*0360*/  LOP3.LUT R176, R4.reuse, 0x1c0, RZ, 0xc0, !PT ;  /* 0x000001c004b07812 */ /* 0x040fe400078ec0ff */
[----:B------:R-:W-:Y:S02]  /*0370*/  LOP3.LUT R7, R7, 0x20, R0, 0x78, !PT ;  /* 0x0000002007077812 */ /* 0x000fe400078e7800 */
[----:B------:R-:W-:Y:S02]  /*0380*/  LOP3.LUT R4, R4, 0x200, RZ, 0xc0, !PT ;  /* 0x0000020004047812 */ /* 0x000fe400078ec0ff */
[----:B------:R-:W-:Y:S02]  /*0390*/  LOP3.LUT R176, R176, 0x38, R187, 0xf8, !PT ;  /* 0x00000038b0b07812 */ /* 0x000fe400078ef8bb */
[----:B------:R-:W-:-:S02]  /*03a0*/  LOP3.LUT R3, R3, 0x18, RZ, 0xc0, !PT ;  /* 0x0000001803037812 */ /* 0x000fc400078ec0ff */
[----:B------:R-:W-:Y:S02]  /*03b0*/  LOP3.LUT R2, R2, 0x10, R188, 0xf8, !PT ;  /* 0x0000001002027812 */ /* 0x000fe400078ef8bc */
[----:B------:R-:W-:Y:S02]  /*03c0*/  LOP3.LUT R185, R185, R7, RZ, 0xfc, !PT ;  /* 0x00000007b9b97212 */ /* 0x000fe400078efcff */
[--C-:B------:R-:W-:Y:S02]  /*03d0*/  LOP3.LUT R4, R4, 0xc00, R177.reuse, 0xf8, !PT ;  /* 0x00000c0004047812 */ /* 0x100fe400078ef8b1 */
[----:B------:R-:W-:Y:S02]  /*03e0*/  LOP3.LUT R176, R176, 0x8, R0, 0x78, !PT ;  /* 0x00000008b0b07812 */ /* 0x000fe400078e7800 */
[--C-:B------:R-:W-:Y:S02]  /*03f0*/  LOP3.LUT R5, R3, 0xc0, R177.reuse, 0xf8, !PT ;  /* 0x000000c003057812 */ /* 0x100fe400078ef8b1 */
[----:B------:R-:W-:-:S02]  /*0400*/  LOP3.LUT R2, R2, 0xc0, R177, 0xf8, !PT ;  /* 0x000000c002027812 */ /* 0x000fc400078ef8b1 */
[----:B------:R-:W-:Y:S02]  /*0410*/  LEA R185, R185, UR6, 0x1 ;  /* 0x00000006b9b97c11 */ /* 0x000fe4000f8e08ff */
[----:B------:R-:W-:Y:S02]  /*0420*/  LOP3.LUT R176, R4, R176, RZ, 0xfc, !PT ;  /* 0x000000b004b07212 */ /* 0x000fe400078efcff */
[----:B------:R-:W-:Y:S01]  /*0430*/  LOP3.LUT R178, R5, 0x8, R0, 0x78, !PT ;  /* 0x0000000805b27812 */ /* 0x000fe200078e7800 */
[C---:B------:R-:W-:Y:S01]  /*0440*/  VIADD R181, R185.reuse, 0x19020 ;  /* 0x00019020b9b57836 */ /* 0x040fe20000000000 */
[----:B------:R-:W-:Y:S01]  /*0450*/  LOP3.LUT R3, R2, R3, RZ, 0x3c, !PT ;  /* 0x0000000302037212 */ /* 0x000fe200078e3cff */
[----:B------:R-:W-:Y:S01]  /*0460*/  VIADD R2, R185, 0x19000 ;  /* 0x00019000b9027836 */ /* 0x000fe20000000000 */
[----:B------:R-:W-:Y:S02]  /*0470*/  LOP3.LUT R5, R5, 0x8, R188, 0x78, !PT ;  /* 0x0000000805057812 */ /* 0x000fe400078e78bc */
[----:B------:R-:W-:Y:S01]  /*0480*/  LEA R176, R176, UR6, 0x1 ;  /* 0x00000006b0b07c11 */ /* 0x000fe2000f8e08ff */
[----:B------:R-:W-:Y:S01]  /*0490*/  @P0 VIADD R181, R2, 0xffffffe0 ;  /* 0xffffffe002b50836 */ /* 0x000fe20000000000 */
[----:B------:R-:W-:-:S02]  /*04a0*/  LOP3.LUT R178, R6, R178, RZ, 0xfc, !PT ;  /* 0x000000b206b27212 */ /* 0x000fc400078efcff */
[----:B------:R-:W-:Y:S01]  /*04b0*/  LOP3.LUT R177, R3, 0x120, R177, 0xf8, !PT ;  /* 0x0000012003b17812 */ /* 0x000fe200078ef8b1 */
[----:B------:R-:W-:Y:S01]  /*04c0*/  VIADD R226, R176, 0x15000 ;  /* 0x00015000b0e27836 */ /* 0x000fe20000000000 */
[----:B------:R-:W-:Y:S02]  /*04d0*/  SHF.R.U32.HI R188, RZ, 0x2, R188 ;  /* 0x00000002ffbc7819 */ /* 0x000fe400000116bc */
[----:B------:R-:W-:Y:S01]  /*04e0*/  LOP3.LUT R184, R0, 0x10, RZ, 0xc0, !PT ;  /* 0x0000001000b87812 */ /* 0x000fe200078ec0ff */
[----:B---3--:R-:W-:Y:S01]  /*04f0*/  IMAD.U32 R0, RZ, RZ, UR7 ;  /* 0x00000007ff007e24 */ /* 0x008fe2000f8e00ff */
[----:B------:R-:W-:Y:S02]  /*0500*/  LOP3.LUT R186, R187, 0x18, RZ, 0xc0, !PT ;  /* 0x00000018bbba7812 */ /* 0x000fe400078ec0ff */
[----:B------:R-:W-:Y:S02]  /*0510*/  LOP3.LUT R175, R175, R5, RZ, 0xfc, !PT ;  /* 0x00000005afaf7212 */ /* 0x000fe400078efcff */
[----:B------:R-:W-:-:S02]  /*0520*/  LOP3.LUT R184, R184, 0x7, R188, 0xf8, !PT ;  /* 0x00000007b8b87812 */ /* 0x000fc400078ef8bc */
[C---:B------:R-:W-:Y:S02]  /*0530*/  LOP3.LUT R183, R186.reuse, 0x20, RZ, 0xfc, !PT ;  /* 0x00000020bab77812 */ /* 0x040fe400078efcff */
[----:B------:R-:W-:Y:S02]  /*0540*/  LOP3.LUT R182, R186, 0x40, RZ, 0xfc, !PT ;  /* 0x00000040bab67812 */ /* 0x000fe400078efcff */
[----:B------:R-:W-:Y:S02]  /*0550*/  LEA R178, R178, UR6, 0x1 ;  /* 0x00000006b2b27c11 */ /* 0x000fe4000f8e08ff */
[----:B------:R-:W-:Y:S02]  /*0560*/  LEA R177, R177, UR6, 0x1 ;  /* 0x00000006b1b17c11 */ /* 0x000fe4000f8e08ff */
[----:B------:R-:W-:Y:S02]  /*0570*/  LEA R190, R190, UR5, 0x1 ;  /* 0x00000005bebe7c11 */ /* 0x000fe4000f8e08ff */
[----:B------:R-:W-:Y:S01]  /*0580*/  LEA R175, R175, UR5, 0x1 ;  /* 0x00000005afaf7c11 */ /* 0x000fe2000f8e08ff */
[----:B-1--4-:R-:W-:-:S06]  /*0590*/  UMOV UR5, URZ ;  /* 0x000000ff00057c82 */ /* 0x012fcc0008000000 */
.L_x_1426:
[----:B---3--:R-:W1:Y:S01]  /*05a0*/  S2R R8, SR_CTAID.Y ;  /* 0x0000000000087919 */ /* 0x008e620000002600 */
[----:B------:R-:W2:Y:S01]  /*05b0*/  LDCU.64 UR6, c[0x0][0x478] ;  /* 0x00008f00ff0677ac */ /* 0x000ea20008000a00 */
[----:B------:R-:W-:Y:S01]  /*05c0*/  ISETP.NE.U32.AND P0, PT, RZ, UR12, PT ;  /* 0x0000000cff007c0c */ /* 0x000fe2000bf05070 */
[----:B------:R-:W-:Y:S01]  /*05d0*/  IMAD.MOV.U32 R224, RZ, RZ, RZ ;  /* 0x000000ffffe07224 */ /* 0x000fe200078e00ff */
[----:B------:R-:W3:Y:S01]  /*05e0*/  LDC.64 R4, c[0x0][0x468] ;  /* 0x00011a00ff047b82 */ /* 0x000ee20000000a00 */
[----:B------:R-:W-:Y:S02]  /*05f0*/  ISETP.NE.U32.AND P5, PT, RZ, UR14, PT ;  /* 0x0000000eff007c0c */ /* 0x000fe4000bfa5070 */
[----:B------:R-:W-:Y:S02]  /*0600*/  ISETP.NE.AND.EX P0, PT, RZ, UR13, PT, P0 ;  /* 0x0000000dff007c0c */ /* 0x000fe4000bf05300 */
[----:B------:R-:W-:-:S03]  /*0610*/  ISETP.NE.AND.EX P5, PT, RZ, UR15, PT, P5 ;  /* 0x0000000fff007c0c */ /* 0x000fc6000bfa5350 */
[----:B------:R-:W4:Y:S01]  /*0620*/  LDC.U8 R3, c[0x0][0x532] ;  /* 0x00014c80ff037b82 */ /* 0x000f220000000000 */
[----:B--2---:R-:W-:-:S07]  /*0630*/  ISETP.NE.U32.AND P2, PT, RZ, UR6, PT ;  /* 0x00000006ff007c0c */ /* 0x004fce000bf45070 */
[----:B------:R-:W2:Y:S01]  /*0640*/  LDC.64 R6, c[0x0][0x460] ;  /* 0x00011800ff067b82 */ /* 0x000ea20000000a00 */
[----:B------:R-:W-:Y:S01]  /*0650*/  ISETP.NE.AND.EX P2, PT, RZ, UR7, PT, P2 ;  /* 0x00000007ff007c0c */ /* 0x000fe2000bf45320 */
[----:B-1----:R-:W-:Y:S01]  /*0660*/  IMAD.SHL.U32 R10, R8, 0x4, RZ ;  /* 0x00000004080a7824 */ /* 0x002fe200078e00ff */
[----:B------:R-:W-:-:S11]  /*0670*/  SHF.R.U32.HI R2, RZ, 0x1e, R8 ;  /* 0x0000001eff027819 */ /* 0x000fd60000011608 */
[C---:B------:R-:W-:Y:S02]  /*0680*/  @P2 IADD3 R12, P3, PT, R10.reuse, UR6, RZ ;  /* 0x000000060a0c2c10 */ /* 0x040fe4000ff7e0ff */
[----:B------:R-:W-:Y:S02]  /*0690*/  @P0 IADD3 R14, P1, PT, R10, UR12, RZ ;  /* 0x0000000c0a0e0c10 */ /* 0x000fe4000ff3e0ff */
[C---:B------:R-:W-:Y:S02]  /*06a0*/  @P2 IADD3.X R13, PT, PT, R2.reuse, UR7, RZ, P3, !PT ;  /* 0x00000007020d2c10 */ /* 0x040fe40009ffe4ff */
[----:B------:R-:W-:Y:S02]  /*06b0*/  @P0 IADD3.X R15, PT, PT, R2, UR13, RZ, P1, !PT ;  /* 0x0000000d020f0c10 */ /* 0x000fe40008ffe4ff */
[----:B------:R-:W-:Y:S01]  /*06c0*/  ISETP.NE.U32.AND P3, PT, RZ, UR14, PT ;  /* 0x0000000eff007c0c */ /* 0x000fe2000bf65070 */
[----:B------:R-:W2:Y:S01]  /*06d0*/  @P2 LDG.E R223, desc[UR28][R12.64] ;  /* 0x0000001c0cdf2981 */ /* 0x000ea2000c1e1900 */
[----:B----4-:R-:W-:-:S02]  /*06e0*/  ISETP.NE.AND P4, PT, R3, RZ, PT ;  /* 0x000000ff0300720c */ /* 0x010fc40003f85270 */
[----:B------:R-:W-:Y:S01]  /*06f0*/  ISETP.NE.AND.EX P3, PT, RZ, UR15, PT, P3 ;  /* 0x0000000fff007c0c */ /* 0x000fe2000bf65330 */
[----:B------:R-:W4:Y:S01]  /*0700*/  @P0 LDG.E R224, desc[UR28][R14.64] ;  /* 0x0000001c0ee00981 */ /* 0x000f22000c1e1900 */
[----:B---3--:R-:W-:Y:S02]  /*0710*/  IADD3 R10, P0, PT, R10, R4, RZ ;  /* 0x000000040a0a7210 */ /* 0x008fe40007f1e0ff */
[----:B------:R-:W-:Y:S01]  /*0720*/  ISETP.EQ.U32.AND P1, PT, R4, RZ, PT ;  /* 0x000000ff0400720c */ /* 0x000fe20003f22070 */
[----:B------:R-:W-:Y:S02]  /*0730*/  IMAD.MOV.U32 R20, RZ, RZ, -0x1 ;  /* 0xffffffffff147424 */ /* 0x000fe400078e00ff */
[----:B------:R-:W-:Y:S01]  /*0740*/  IMAD.X R11, R2, 0x1, R5, P0 ;  /* 0x00000001020b7824 */ /* 0x000fe200000e0605 */
[----:B------:R-:W-:Y:S01]  /*0750*/  ISETP.EQ.OR.EX P1, PT, R5, RZ, !P4, P1 ;  /* 0x000000ff0500720c */ /* 0x000fe20006722710 */
[----:B------:R-:W1:Y:S01]  /*0760*/  @!P2 LDC.64 R2, c[0x0][0x488] ;  /* 0x00012200ff02ab82 */ /* 0x000e620000000a00 */
[----:B--2---:R-:W-:-:S04]  /*0770*/  IMAD.WIDE.U32 R6, R8, 0x4, R6 ;  /* 0x0000000408067825 */ /* 0x004fc800078e0006 */
[----:B------:R-:W-:Y:S01]  /*0780*/  IMAD.MOV.U32 R225, RZ, RZ, -0x1 ;  /* 0xffffffffffe17424 */ /* 0x000fe200078e00ff */
[----:B-----5:R-:W5:Y:S02]  /*0790*/  @P5 LDG.E R20, desc[UR28][R6.64] ;  /* 0x0000001c06145981 */ /* 0x020f64000c1e1900 */
[----:B------:R-:W2:Y:S04]  /*07a0*/  @!P3 LDC R9, c[0x0][0x434] ;  /* 0x00010d00ff09bb82 */ /* 0x000ea80000000800 */
[----:B------:R-:W5:Y:S01]  /*07b0*/  @!P1 LDG.E R225, desc[UR28][R10.64] ;  /* 0x0000001c0ae19981 */ /* 0x000f62000c1e1900 */
[----:B------:R-:W-:-:S04]  /*07c0*/  ISETP.NE.U32.AND P1, PT, R4, RZ, PT ;  /* 0x000000ff0400720c */ /* 0x000fc80003f25070 */
[----:B------:R-:W-:Y:S01]  /*07d0*/  ISETP.NE.AND.EX P1, PT, R5, RZ, PT, P1 ;  /* 0x000000ff0500720c */ /* 0x000fe20003f25310 */
[----:B------:R3:W5:Y:S01]  /*07e0*/  @P3 LDG.E R6, desc[UR28][R6.64+0x4] ;  /* 0x0000041c06063981 */ /* 0x000762000c1e1900 */
[----:B-1----:R-:W-:-:S04]  /*07f0*/  @!P2 ISETP.NE.U32.AND P0, PT, R2, RZ, PT ;  /* 0x000000ff0200a20c */ /* 0x002fc80003f05070 */
[----:B------:R-:W-:Y:S01]  /*0800*/  @!P2 ISETP.NE.AND.EX P0, PT, R3, RZ, PT, P0 ;  /* 0x000000ff0300a20c */ /* 0x000fe20003f05300 */
[----:B---3--:R-:W1:Y:S03]  /*0810*/  @!P2 LDC R7, c[0x0][0x43c] ;  /* 0x00010f00ff07ab82 */ /* 0x008e660000000800 */
[----:B-1----:R-:W-:Y:S01]  /*0820*/  @!P2 SEL R7, R7, RZ, P0 ;  /* 0x000000ff0707a207 */ /* 0x002fe20000000000 */
[----:B----4-:R-:W-:Y:S02]  /*0830*/  @P2 IMAD.IADD R223, R223, 0x1, -R224 ;  /* 0x00000001dfdf2824 */ /* 0x010fe400078e0ae0 */
[----:B--2---:R-:W-:Y:S06]  /*0840*/  @!P1 BRA `(.L_x_1368) ;  /* 0x00000000000c9947 */ /* 0x004fec0003800000 */
[----:B------:R-:W2:Y:S02]  /*0850*/  @P4 LDG.E R0, desc[UR28][R10.64+0x4] ;  /* 0x0000041c0a004981 */ /* 0x000ea4000c1e1900 */
[----:B--2--5:R-:W-:-:S06]  /*0860*/  @P4 IADD3 R0, PT, PT, R0, -R225, RZ ;  /* 0x800000e100004210 */ /* 0x024fcc0007ffe0ff */
[----:B------:R1:W5:Y:S02]  /*0870*/  @!P4 LDG.E R0, desc[UR28][R10.64] ;  /* 0x0000001c0a00c981 */ /* 0x000364000c1e1900 */
.L_x_1368:
[----:B-----5:R-:W-:Y:S01]  /*0880*/  @!P2 IADD3 R223, PT, PT, R7, R0, -R224 ;  /* 0x0000000007dfa210 */ /* 0x020fe20007ffe8e0 */
[----:B------:R-:W-:Y:S02]  /*0890*/  IMAD.SHL.U32 R0, R189, 0x80, RZ ;  /* 0x00000080bd007824 */ /* 0x000fe400078e00ff */
[----:B------:R-:W-:-:S03]  /*08a0*/  @P3 IMAD.IADD R9, R6, 0x1, -R20 ;  /* 0x0000000106093824 */ /* 0x000fc600078e0a14 */
[----:B------:R-:W-:-:S13]  /*08b0*/  ISETP.GT.AND P0, PT, R223, R0, PT ;  /* 0x00000000df00720c */ /* 0x000fda0003f04270 */
[----:B------:R-:W-:Y:S05]  /*08c0*/  @!P0 BRA `(.L_x_1369) ;  /* 0x0000008400dc8947 */ /* 0x000fea0003800000 */
[----:B------:R-:W-:Y:S01]  /*08d0*/  ISETP.NE.AND P3, PT, R20, -0x1, PT ;  /* 0xffffffff1400780c */ /* 0x000fe20003f65270 */
[----:B-1----:R-:W-:Y:S01]  /*08e0*/  VIADD R11, R9, 0x3f ;  /* 0x0000003f090b7836 */ /* 0x002fe20000000000 */
[----:B------:R-:W-:-:S04]  /*08f0*/  ISETP.NE.AND P2, PT, R225, -0x1, PT ;  /* 0xffffffffe100780c */ /* 0x000fc80003f45270 */
[----:B------:R-:W-:-:S04]  /*0900*/  SHF.R.S32.HI R10, RZ, 0x1f, R11 ;  /* 0x0000001fff0a7819 */ /* 0x000fc8000001140b */
[----:B------:R-:W-:-:S03]  /*0910*/  LEA.HI R10, R10, R11, RZ, 0x6 ;  /* 0x0000000b0a0a7211 */ /* 0x000fc600078f30ff */
[----:B------:R-:W1:Y:S01]  /*0920*/  @!P3 LDC.64 R4, c[0x0][0x398] ;  /* 0x0000e600ff04bb82 */ /* 0x000e620000000a00 */
[----:B------:R-:W-:-:S04]  /*0930*/  SHF.R.S32.HI R214, RZ, 0x6, R10 ;  /* 0x00000006ffd67819 */ /* 0x000fc8000001140a */
[----:B------:R-:W-:-:S03]  /*0940*/  LEA R22, R214, 0xffffffc0, 0x6 ;  /* 0xffffffc0d6167811 */ /* 0x000fc600078e30ff */
[----:B------:R-:W2:Y:S01]  /*0950*/  @P3 LDC.64 R2, c[0x0][0x3b0] ;  /* 0x0000ec00ff023b82 */ /* 0x000ea20000000a00 */
[----:B------:R-:W-:Y:S01]  /*0960*/  SHF.R.S32.HI R19, RZ, 0x1f, R22 ;  /* 0x0000001fff137819 */ /* 0x000fe20000011416 */
[----:B-1----:R-:W-:-:S04]  /*0970*/  @!P3 IMAD.WIDE.U32 R6, R8, R4, RZ ;  /* 0x000000040806b225 */ /* 0x002fc800078e00ff */
[----:B------:R-:W-:Y:S02]  /*0980*/  @!P3 IMAD R24, R8, R5, R7 ;  /* 0x000000050818b224 */ /* 0x000fe400078e0207 */
[----:B------:R-:W-:Y:S02]  /*0990*/  @!P3 IMAD.MOV.U32 R25, RZ, RZ, R6 ;  /* 0x000000ffff19b224 */ /* 0x000fe400078e0006 */
[----:B--2---:R-:W-:-:S04]  /*09a0*/  @P3 IMAD.WIDE.U32 R4, R20, R2, RZ ;  /* 0x0000000214043225 */ /* 0x004fc800078e00ff */
[----:B------:R-:W-:Y:S02]  /*09b0*/  @P3 IMAD R24, R20, R3, R5 ;  /* 0x0000000314183224 */ /* 0x000fe400078e0205 */
[----:B------:R-:W-:Y:S01]  /*09c0*/  @P3 IMAD.MOV.U32 R25, RZ, RZ, R4 ;  /* 0x000000ffff193224 */ /* 0x000fe200078e0004 */
[----:B------:R-:W-:Y:S06]  /*09d0*/  @P2 BRA `(.L_x_1370) ;  /* 0x00000000002c2947 */ /* 0x000fec0003800000 */
[----:B------:R-:W1:Y:S01]  /*09e0*/  LDCU.64 UR20, c[0x0][0x3b8] ;  /* 0x00007700ff1477ac */ /* 0x000e620008000a00 */
[----:B------:R-:W-:Y:S01]  /*09f0*/  SHF.R.S32.HI R2, RZ, 0x1f, R224 ;  /* 0x0000001fff027819 */ /* 0x000fe200000114e0 */
[----:B------:R-:W2:Y:S04]  /*0a00*/  LDCU.64 UR6, c[0x0][0x3a0] ;  /* 0x00007400ff0677ac */ /* 0x000ea80008000a00 */
[----:B-1----:R-:W-:Y:S02]  /*0a10*/  IMAD R2, R2, UR20, RZ ;  /* 0x0000001402027c24 */ /* 0x002fe4000f8e02ff */
[----:B------:R-:W-:-:S04]  /*0a20*/  IMAD.WIDE.U32 R4, R224, UR20, RZ ;  /* 0x00000014e0047c25 */ /* 0x000fc8000f8e00ff */
[----:B------:R-:W-:-:S05]  /*0a30*/  IMAD R2, R224, UR21, R2 ;  /* 0x00000015e0027c24 */ /* 0x000fca000f8e0202 */
[----:B------:R-:W-:Y:S02]  /*0a40*/  IADD3 R3, PT, PT, R5, R2, RZ ;  /* 0x0000000205037210 */ /* 0x000fe40007ffe0ff */
[----:B------:R-:W-:-:S05]  /*0a50*/  MOV R2, R4 ;  /* 0x0000000400027202 */ /* 0x000fca0000000f00 */
[----:B--2---:R-:W-:-:S04]  /*0a60*/  IMAD.WIDE.U32 R14, R8, UR6, R2 ;  /* 0x00000006080e7c25 */ /* 0x004fc8000f8e0002 */
[----:B------:R-:W-:Y:S01]  /*0a70*/  IMAD R13, R8, UR7, R15 ;  /* 0x00000007080d7c24 */ /* 0x000fe2000f8e020f */
[----:B------:R-:W-:Y:S06]  /*0a80*/  BRA `(.L_x_1371) ;  /* 0x0000000000147947 */ /* 0x000fec0003800000 */
.L_x_1370:
[----:B------:R-:W1:Y:S01]  /*0a90*/  LDCU.64 UR20, c[0x0][0x3b8] ;  /* 0x00007700ff1477ac */ /* 0x000e620008000a00 */
[----:B------:R-:W-:-:S05]  /*0aa0*/  IADD3 R14, PT, PT, R224, R225, RZ ;  /* 0x000000e1e00e7210 */ /* 0x000fca0007ffe0ff */
[C---:B-1----:R-:W-:Y:S02]  /*0ab0*/  IMAD R13, R14.reuse, UR21, RZ ;  /* 0x000000150e0d7c24 */ /* 0x042fe4000f8e02ff */
[----:B------:R-:W-:-:S05]  /*0ac0*/  IMAD.WIDE.U32 R14, R14, UR20, RZ ;  /* 0x000000140e0e7c25 */ /* 0x000fca000f8e00ff */
[----:B------:R-:W-:Y:S02]  /*0ad0*/  IADD3 R13, PT, PT, R15, R13, RZ ;  /* 0x0000000d0f0d7210 */ /* 0x000fe40007ffe0ff */
.L_x_1371:
[----:B------:R-:W1:Y:S01]  /*0ae0*/  LDC R2, c[0x0][0x3e8] ;  /* 0x0000fa00ff027b82 */ /* 0x000e620000000800 */
[----:B------:R-:W2:Y:S01]  /*0af0*/  S2R R5, SR_CTAID.Z ;  /* 0x0000000000057919 */ /* 0x000ea20000002700 */
[----:B------:R-:W-:Y:S02]  /*0b00*/  SHF.R.S32.HI R12, RZ, 0x1f, R0 ;  /* 0x0000001fff0c7819 */ /* 0x000fe40000011400 */
[----:B-1----:R-:W-:-:S04]  /*0b10*/  IABS R6, R2 ;  /* 0x0000000200067213 */ /* 0x002fc80000000000 */
[----:B------:R-:W1:Y:S08]  /*0b20*/  I2F.RP R10, R6 ;  /* 0x00000006000a7306 */ /* 0x000e700000209400 */
[----:B-1----:R-:W1:Y:S02]  /*0b30*/  MUFU.RCP R10, R10 ;  /* 0x0000000a000a7308 */ /* 0x002e640000001000 */
[----:B-1----:R-:W-:-:S06]  /*0b40*/  VIADD R10, R10, 0xffffffe ;  /* 0x0ffffffe0a0a7836 */ /* 0x002fcc0000000000 */
[----:B------:R-:W1:Y:S02]  /*0b50*/  F2I.FTZ.U32.TRUNC.NTZ R11, R10 ;  /* 0x0000000a000b7305 */ /* 0x000e64000021f000 */
[----:B-1----:R-:W-:Y:S02]  /*0b60*/  IMAD.MOV R3, RZ, RZ, -R11 ;  /* 0x000000ffff037224 */ /* 0x002fe400078e0a0b */
[----:B------:R-:W-:Y:S02]  /*0b70*/  IMAD.MOV.U32 R10, RZ, RZ, RZ ;  /* 0x000000ffff0a7224 */ /* 0x000fe400078e00ff */
[----:B------:R-:W-:Y:S01]  /*0b80*/  IMAD R4, R3, R6, RZ ;  /* 0x0000000603047224 */ /* 0x000fe200078e02ff */
[----:B--2---:R-:W-:-:S03]  /*0b90*/  IABS R3, R5 ;  /* 0x0000000500037213 */ /* 0x004fc60000000000 */
        /* <DEDUP_REMOVED lines=10> */
[----:B------:R-:W-:-:S04]  /*0c40*/  LOP3.LUT R3, R5, R2, RZ, 0x3c, !PT ;  /* 0x0000000205037212 */ /* 0x000fc800078e3cff */
[----:B------:R-:W-:-:S07]  /*0c50*/  ISETP.GE.AND P0, PT, R3, RZ, PT ;  /* 0x000000ff0300720c */ /* 0x000fce0003f06270 */
[----:B------:R-:W-:-:S06]  /*0c60*/  @P4 VIADD R11, R11, 0x1 ;  /* 0x000000010b0b4836 */ /* 0x000fcc0000000000 */
        /* <DEDUP_REMOVED lines=15> */
.L_x_1372:
[----:B------:R-:W1:Y:S01]  /*0d60*/  LDCU.64 UR18, c[0x0][0x3c0] ;  /* 0x00007800ff1277ac */ /* 0x000e620008000a00 */
[----:B------:R-:W-:-:S05]  /*0d70*/  IADD3 R16, PT, PT, R224, R225, RZ ;  /* 0x000000e1e0107210 */ /* 0x000fca0007ffe0ff */
[C---:B-1----:R-:W-:Y:S02]  /*0d80*/  IMAD R15, R16.reuse, UR19, RZ ;  /* 0x00000013100f7c24 */ /* 0x042fe4000f8e02ff */
[----:B------:R-:W-:-:S05]  /*0d90*/  IMAD.WIDE.U32 R16, R16, UR18, RZ ;  /* 0x0000001210107c25 */ /* 0x000fca000f8e00ff */
[----:B------:R-:W-:Y:S02]  /*0da0*/  IADD3 R15, PT, PT, R17, R15, RZ ;  /* 0x0000000f110f7210 */ /* 0x000fe40007ffe0ff */
.L_x_1373:
        /* <DEDUP_REMOVED lines=20> */
[----:B------:R-:W-:-:S05]  /*0ef0*/  IMAD R2, R3, R28, R2 ;  /* 0x0000001c03027224 */ /* 0x000fca00078e0202 */
[----:B------:R-:W-:-:S05]  /*0f00*/  IADD3 R2, PT, PT, R31, R2, RZ ;  /* 0x000000021f027210 */ /* 0x000fca0007ffe0ff */
[----:B------:R-:W-:Y:S02]  /*0f10*/  IMAD R28, R2, UR23, RZ ;  /* 0x00000017021c7c24 */ /* 0x000fe4000f8e02ff */
[----:B------:R-:W-:-:S04]  /*0f20*/  IMAD.WIDE.U32 R2, R30, UR23, RZ ;  /* 0x000000171e027c25 */ /* 0x000fc8000f8e00ff */
[----:B------:R-:W-:Y:S01]  /*0f30*/  IMAD R28, R30, UR6, R28 ;  /* 0x000000061e1c7c24 */ /* 0x000fe2000f8e021c */
[----:B------:R-:W-:-:S04]  /*0f40*/  MOV R29, R2 ;  /* 0x00000002001d7202 */ /* 0x000fc80000000f00 */
[----:B------:R-:W-:Y:S01]  /*0f50*/  IADD3 R28, PT, PT, R3, R28, RZ ;  /* 0x0000001c031c7210 */ /* 0x000fe20007ffe0ff */
[----:B------:R-:W-:Y:S06]  /*0f60*/  BRA `(.L_x_1375) ;  /* 0x0000000000107947 */ /* 0x000fec0003800000 */
.L_x_1374:
[-C--:B------:R-:W-:Y:S02]  /*0f70*/  IMAD R28, R7, R20.reuse, RZ ;  /* 0x00000014071c7224 */ /* 0x080fe400078e02ff */
[----:B------:R-:W-:-:S05]  /*0f80*/  IMAD.WIDE.U32 R2, R6, R20, RZ ;  /* 0x0000001406027225 */ /* 0x000fca00078e00ff */
[----:B------:R-:W-:Y:S02]  /*0f90*/  IADD3 R28, PT, PT, R3, R28, RZ ;  /* 0x0000001c031c7210 */ /* 0x000fe40007ffe0ff */
[----:B------:R-:W-:-:S07]  /*0fa0*/  MOV R29, R2 ;  /* 0x00000002001d7202 */ /* 0x000fce0000000f00 */
.L_x_1375:
        /* <DEDUP_REMOVED lines=20> */
.L_x_1376:
[----:B------:R-:W1:Y:S01]  /*10f0*/  LDC R17, c[0x0][0x434] ;  /* 0x00010d00ff117b82 */ /* 0x000e620000000800 */
[----:B------:R-:W-:-:S04]  /*1100*/  IMAD R2, R8, R4, R5 ;  /* 0x0000000408027224 */ /* 0x000fc800078e0205 */
[----:B-1----:R-:W-:-:S03]  /*1110*/  IMAD R17, R2, R17, RZ ;  /* 0x0000001102117224 */ /* 0x002fc600078e02ff */
.L_x_1377:
[----:B------:R-:W-:-:S04]  /*1120*/  IADD3 R18, PT, PT, R214, -0x1, RZ ;  /* 0xffffffffd6127810 */ /* 0x000fc80007ffe0ff */
[----:B------:R-:W-:Y:S01]  /*1130*/  MOV R222, R18 ;  /* 0x0000001200de7202 */ /* 0x000fe20000000f00 */
        /* <DEDUP_REMOVED lines=10> */
.L_x_1378:
[----:B------:R-:W1:Y:S01]  /*11e0*/  LDC R23, c[0x0][0x444] ;  /* 0x00011100ff177b82 */ /* 0x000e620000000800 */
[----:B------:R-:W-:-:S04]  /*11f0*/  IMAD R2, R8, R4, R5 ;  /* 0x0000000408027224 */ /* 0x000fc800078e0205 */
[----:B-1----:R-:W-:-:S07]  /*1200*/  IMAD R23, R2, R23, RZ ;  /* 0x0000001702177224 */ /* 0x002fce00078e02ff */
.L_x_1379:
[----:B------:R-:W1:Y:S01]  /*1210*/  LDCU.64 UR6, c[0x0][0x3b0] ;  /* 0x00007600ff0677ac */ /* 0x000e620008000a00 */
[----:B------:R-:W2:Y:S01]  /*1220*/  S2R R6, SR_TID.X ;  /* 0x0000000000067919 */ /* 0x000ea20000002100 */
[----:B------:R-:W3:Y:S01]  /*1230*/  LDC.64 R2, c[0x0][0x5f8] ;  /* 0x00017e00ff027b82 */ /* 0x000ee20000000a00 */
[----:B------:R-:W-:Y:S01]  /*1240*/  IMAD.MOV.U32 R20, RZ, RZ, R186 ;  /* 0x000000ffff147224 */ /* 0x000fe200078e00ba */
[----:B------:R-:W4:Y:S01]  /*1250*/  LDCU.128 UR8, c[0x0][0x590] ;  /* 0x0000b200ff0877ac */ /* 0x000f220008000c00 */
[----:B------:R-:W-:Y:S01]  /*1260*/  IMAD.MOV.U32 R21, RZ, RZ, RZ ;  /* 0x000000ffff157224 */ /* 0x000fe200078e00ff */
[----:B------:R-:W-:Y:S01]  /*1270*/  IADD3 R34, P0, PT, R186, R34, RZ ;  /* 0x00000022ba227210 */ /* 0x000fe20007f1e0ff */
[----:B------:R-:W-:Y:S01]  /*1280*/  IMAD R198, R4, UR23, RZ ;  /* 0x0000001704c67c24 */ /* 0x000fe2000f8e02ff */
[----:B------:R-:W5:Y:S01]  /*1290*/  LDCU.64 UR16, c[0x0][0x3c8] ;  /* 0x00007900ff1077ac */ /* 0x000f620008000a00 */
[----:B------:R-:W-:Y:S01]  /*12a0*/  ISETP.NE.AND P4, PT, RZ, UR22, PT ;  /* 0x00000016ff007c0c */ /* 0x000fe2000bf85270 */
[----:B------:R-:W5:Y:S01]  /*12b0*/  LDC.64 R238, c[0x0][0x420] ;  /* 0x00010800ffee7b82 */ /* 0x000f620000000a00 */
[----:B------:R-:W-:Y:S01]  /*12c0*/  IADD3.X R35, PT, PT, RZ, R27, RZ, P0, !PT ;  /* 0x0000001bff237210 */ /* 0x000fe200007fe4ff */
[----:B------:R-:W5:Y:S01]  /*12d0*/  LDCU.64 UR22, c[0x0][0x550] ;  /* 0x0000aa00ff1677ac */ /* 0x000f620008000a00 */
[----:B------:R-:W-:Y:S01]  /*12e0*/  LEA R23, R18, R23, 0x6 ;  /* 0x0000001712177211 */ /* 0x000fe200078e30ff */
[----:B------:R-:W-:Y:S01]  /*12f0*/  BSSY.RECONVERGENT B1, `(.L_x_1369) ;  /* 0x00007d4000017945 */ /* 0x000fe20003800200 */
[----:B-1----:R-:W-:-:S02]  /*1300*/  IMAD R26, R19, UR6, RZ ;  /* 0x00000006131a7c24 */ /* 0x002fc4000f8e02ff */
[----:B------:R-:W-:-:S04]  /*1310*/  IMAD.WIDE.U32 R36, R22, UR6, R20 ;  /* 0x0000000616247c25 */ /* 0x000fc8000f8e0014 */
[C---:B------:R-:W-:Y:S01]  /*1320*/  IMAD R26, R22.reuse, UR7, R26 ;  /* 0x00000007161a7c24 */ /* 0x040fe2000f8e021a */
[----:B------:R-:W-:Y:S01]  /*1330*/  IADD3 R36, P1, PT, R25, R36, RZ ;  /* 0x0000002419247210 */ /* 0x000fe20007f3e0ff */
[----:B----4-:R-:W-:Y:S02]  /*1340*/  IMAD R19, R19, UR8, RZ ;  /* 0x0000000813137c24 */ /* 0x010fe4000f8e02ff */
[----:B------:R-:W-:Y:S01]  /*1350*/  IMAD.WIDE.U32 R34, R22, UR8, R34 ;  /* 0x0000000816227c25 */ /* 0x000fe2000f8e0022 */
[----:B------:R-:W-:Y:S02]  /*1360*/  IADD3.X R37, PT, PT, R24, R37, R26, P1, !PT ;  /* 0x0000002518257210 */ /* 0x000fe40000ffe41a */
[----:B------:R-:W1:Y:S01]  /*1370*/  LDC.64 R26, c[0x0][0x5e8] ;  /* 0x00017a00ff1a7b82 */ /* 0x000e620000000a00 */
[----:B------:R-:W-:Y:S01]  /*1380*/  IMAD R19, R22, UR9, R19 ;  /* 0x0000000916137c24 */ /* 0x000fe2000f8e0213 */
[--C-:B------:R-:W-:Y:S01]  /*1390*/  IADD3 R22, P1, P0, R32, R29, R30.reuse ;  /* 0x0000001d20167210 */ /* 0x100fe2000783e01e */
[----:B---3--:R-:W-:Y:S01]  /*13a0*/  IMAD.WIDE.U32 R32, R2, UR27, RZ ;  /* 0x0000001b02207c25 */ /* 0x008fe2000f8e00ff */
[----:B------:R-:W-:-:S02]  /*13b0*/  SHF.R.S32.HI R30, RZ, 0x1f, R30 ;  /* 0x0000001fff1e7819 */ /* 0x000fc4000001141e */
[----:B--2---:R-:W-:Y:S01]  /*13c0*/  LOP3.LUT R228, R6, 0x1f, RZ, 0xc0, !PT ;  /* 0x0000001f06e47812 */ /* 0x004fe200078ec0ff */
[----:B------:R-:W-:Y:S01]  /*13d0*/  IMAD.IADD R29, R35, 0x1, R19 ;  /* 0x00000001231d7824 */ /* 0x000fe200078e0213 */
[----:B------:R-:W-:Y:S01]  /*13e0*/  IADD3.X R19, PT, PT, R7, R28, R30, P1, P0 ;  /* 0x0000001c07137210 */ /* 0x000fe20000fe041e */
[----:B------:R-:W-:Y:S01]  /*13f0*/  IMAD.MOV.U32 R28, RZ, RZ, R34 ;  /* 0x000000ffff1c7224 */ /* 0x000fe200078e0022 */
[----:B------:R-:W-:Y:S01]  /*1400*/  SHF.R.U32.HI R7, RZ, 0x5, R6 ;  /* 0x00000005ff077819 */ /* 0x000fe20000011606 */
[----:B-----5:R-:W-:Y:S01]  /*1410*/  IMAD.WIDE.U32 R36, R5, UR16, R36 ;  /* 0x0000001005247c25 */ /* 0x020fe2000f8e0024 */
[----:B------:R-:W-:-:S03]  /*1420*/  SEL R24, R32, RZ, P4 ;  /* 0x000000ff20187207 */ /* 0x000fc60002000000 */
[----:B------:R-:W-:Y:S01]  /*1430*/  IMAD.WIDE.U32 R28, R5, UR10, R28 ;  /* 0x0000000a051c7c25 */ /* 0x000fe2000f8e001c */
[----:B------:R-:W-:-:S03]  /*1440*/  MOV R30, R36 ;  /* 0x00000024001e7202 */ /* 0x000fc60000000f00 */
[C---:B------:R-:W-:Y:S02]  /*1450*/  IMAD R25, R198.reuse, R7, R228 ;  /* 0x00000007c6197224 */ /* 0x040fe400078e02e4 */
[----:B------:R-:W-:Y:S02]  /*1460*/  IMAD R2, R3, UR27, R33 ;  /* 0x0000001b03027c24 */ /* 0x000fe4000f8e0221 */
[C---:B------:R-:W-:Y:S01]  /*1470*/  IMAD R31, R5.reuse, UR17, R37 ;  /* 0x00000011051f7c24 */ /* 0x040fe2000f8e0225 */
[----:B------:R-:W2:Y:S01]  /*1480*/  LDCU.64 UR16, c[0x0][0x380] ;  /* 0x00007000ff1077ac */ /* 0x000ea20008000a00 */
[----:B------:R-:W-:Y:S01]  /*1490*/  IMAD R29, R5, UR11, R29 ;  /* 0x0000000b051d7c24 */ /* 0x000fe2000f8e021d */
[----:B------:R-:W-:Y:S01]  /*14a0*/  IADD3 R22, P1, P0, R25, R22, R24 ;  /* 0x0000001619167210 */ /* 0x000fe2000783e018 */
[----:B------:R-:W-:Y:S01]  /*14b0*/  IMAD.SHL.U32 R24, R198, 0x40, RZ ;  /* 0x00000040c6187824 */ /* 0x000fe200078e00ff */
[----:B------:R-:W3:Y:S01]  /*14c0*/  LDCU.64 UR10, c[0x0][0x570] ;  /* 0x0000ae00ff0a77ac */ /* 0x000ee20008000a00 */
[----:B------:R-:W-:Y:S01]  /*14d0*/  SHF.R.S32.HI R25, RZ, 0x1f, R25 ;  /* 0x0000001fff197819 */ /* 0x000fe20000011419 */
[----:B------:R-:W-:Y:S01]  /*14e0*/  IMAD.WIDE.U32 R28, R188, UR8, R28 ;  /* 0x00000008bc1c7c25 */ /* 0x000fe2000f8e001c */
[----:B------:R-:W-:-:S03]  /*14f0*/  SEL R2, R2, RZ, P4 ;  /* 0x000000ff02027207 */ /* 0x000fc60002000000 */
[C---:B------:R-:W-:Y:S01]  /*1500*/  IMAD R3, R188.reuse, UR9, R29 ;  /* 0x00000009bc037c24 */ /* 0x040fe2000f8e021d */
[----:B------:R-:W-:Y:S01]  /*1510*/  IADD3.X R19, PT, PT, R25, R19, R2, P1, P0 ;  /* 0x0000001319137210 */ /* 0x000fe20000fe0402 */
[----:B------:R-:W-:Y:S01]  /*1520*/  IMAD.WIDE.U32 R30, R188, UR6, R30 ;  /* 0x00000006bc1e7c25 */ /* 0x000fe2000f8e001e */
[----:B------:R-:W-:Y:S02]  /*1530*/  LEA R234, P1, R28, UR22, 0x1 ;  /* 0x000000161cea7c11 */ /* 0x000fe4000f8208ff */
[----:B------:R-:W-:Y:S01]  /*1540*/  IADD3 R22, P0, PT, R24, R22, RZ ;  /* 0x0000001618167210 */ /* 0x000fe20007f1e0ff */
[----:B------:R-:W-:Y:S01]  /*1550*/  IMAD R2, R188, UR7, R31 ;  /* 0x00000007bc027c24 */ /* 0x000fe2000f8e021f */
[----:B------:R-:W-:Y:S01]  /*1560*/  LEA.HI.X R235, R28, UR23, R3, 0x1, P1 ;  /* 0x000000171ceb7c11 */ /* 0x000fe200088f0c03 */
[----:B-1----:R-:W-:Y:S01]  /*1570*/  IMAD.WIDE R26, R23, 0x4, R26 ;  /* 0x00000004171a7825 */ /* 0x002fe200078e021a */
[----:B------:R-:W-:Y:S02]  /*1580*/  ISETP.GT.AND P1, PT, R9, RZ, PT ;  /* 0x000000ff0900720c */ /* 0x000fe40003f24270 */
[----:B--2---:R-:W-:Y:S01]  /*1590*/  LEA R236, P3, R30, UR16, 0x1 ;  /* 0x000000101eec7c11 */ /* 0x004fe2000f8608ff */
[----:B------:R-:W-:Y:S01]  /*15a0*/  IMAD.MOV.U32 R194, RZ, RZ, R27 ;  /* 0x000000ffffc27224 */ /* 0x000fe200078e001b */
[----:B------:R-:W-:-:S02]  /*15b0*/  LEA.HI.X.SX32 R19, R24, R19, 0x1, P0 ;  /* 0x0000001318137211 */ /* 0x000fc400000f0eff */
[----:B---3--:R-:W-:Y:S02]  /*15c0*/  LEA R232, P0, R22, UR10, 0x2 ;  /* 0x0000000a16e87c11 */ /* 0x008fe4000f8010ff */
[----:B------:R-:W-:Y:S01]  /*15d0*/  LEA.HI.X R237, R30, UR17, R2, 0x1, P3 ;  /* 0x000000111eed7c11 */ /* 0x000fe200098f0c02 */
[----:B------:R-:W-:Y:S01]  /*15e0*/  IMAD R2, R18, 0x40, R17 ;  /* 0x0000004012027824 */ /* 0x000fe200078e0211 */
[----:B------:R-:W-:Y:S02]  /*15f0*/  LEA.HI.X R233, R22, UR11, R19, 0x2, P0 ;  /* 0x0000000b16e97c11 */ /* 0x000fe400080f1413 */
[----:B------:R-:W-:Y:S01]  /*1600*/  IADD3 R17, P0, PT, R188, 0x40, RZ ;  /* 0x00000040bc117810 */ /* 0x000fe20007f1e0ff */
[----:B------:R-:W-:Y:S01]  /*1610*/  IMAD.WIDE R238, R2, 0x4, R238 ;  /* 0x0000000402ee7825 */ /* 0x000fe200078e02ee */
[----:B------:R-:W-:Y:S02]  /*1620*/  MOV R195, R26 ;  /* 0x0000001a00c37202 */ /* 0x000fe40000000f00 */
[----:B------:R-:W-:-:S02]  /*1630*/  IADD3.X R3, PT, PT, RZ, RZ, RZ, P0, !PT ;  /* 0x000000ffff037210 */ /* 0x000fc400007fe4ff */
[----:B------:R-:W-:Y:S01]  /*1640*/  LEA.HI R19, R6, 0x40, RZ, 0x1e ;  /* 0x0000004006137811 */ /* 0x000fe200078ff0ff */
        /* <DEDUP_REMOVED lines=12> */
[----:B------:R-:W-:Y:S05]  /*1710*/  BRA `(.L_x_1382) ;  /* 0x0000000000187947 */ /* 0x000fea0003800000 */
.L_x_1381:
[----:B------:R-:W1:Y:S01]  /*1720*/  LDCU.64 UR10, c[0x0][0x5c0] ;  /* 0x0000b800ff0a77ac */ /* 0x000e620008000a00 */
[----:B------:R-:W-:-:S05]  /*1730*/  IADD3 R2, PT, PT, R224, R225, RZ ;  /* 0x000000e1e0027210 */ /* 0x000fca0007ffe0ff */
[C---:B-1----:R-:W-:Y:S02]  /*1740*/  IMAD R4, R2.reuse, UR11, RZ ;  /* 0x0000000b02047c24 */ /* 0x042fe4000f8e02ff */
[----:B------:R-:W-:-:S05]  /*1750*/  IMAD.WIDE.U32 R6, R2, UR10, RZ ;  /* 0x0000000a02067c25 */ /* 0x000fca000f8e00ff */
[----:B------:R-:W-:Y:S02]  /*1760*/  IADD3 R2, PT, PT, R7, R4, RZ ;  /* 0x0000000407027210 */ /* 0x000fe40007ffe0ff */
[----:B------:R-:W-:Y:S02]  /*1770*/  MOV R4, R6 ;  /* 0x0000000600047202 */ /* 0x000fe40000000f00 */
.L_x_1382:
[----:B------:R-:W-:Y:S05]  /*1780*/  @P2 BRA `(.L_x_1383) ;  /* 0x0000000000302947 */ /* 0x000fea0003800000 */
        /* <DEDUP_REMOVED lines=10> */
[----:B------:R-:W-:Y:S01]  /*1830*/  MOV R7, R6 ;  /* 0x0000000600077202 */ /* 0x000fe20000000f00 */
[----:B------:R-:W-:Y:S06]  /*1840*/  BRA `(.L_x_1384) ;  /* 0x0000000000187947 */ /* 0x000fec0003800000 */
.L_x_1383:
[----:B------:R-:W1:Y:S01]  /*1850*/  LDCU.64 UR8, c[0x0][0x5c8] ;  /* 0x0000b900ff0877ac */ /* 0x000e620008000a00 */
[----:B------:R-:W-:-:S05]  /*1860*/  IADD3 R224, PT, PT, R224, R225, RZ ;  /* 0x000000e1e0e07210 */ /* 0x000fca0007ffe0ff */
[C---:B-1----:R-:W-:Y:S02]  /*1870*/  IMAD R8, R224.reuse, UR9, RZ ;  /* 0x00000009e0087c24 */ /* 0x042fe4000f8e02ff */
[----:B------:R-:W-:-:S05]  /*1880*/  IMAD.WIDE.U32 R224, R224, UR8, RZ ;  /* 0x00000008e0e07c25 */ /* 0x000fca000f8e00ff */
[----:B------:R-:W-:Y:S02]  /*1890*/  IADD3 R8, PT, PT, R225, R8, RZ ;  /* 0x00000008e1087210 */ /* 0x000fe40007ffe0ff */
[----:B------:R-:W-:Y:S02]  /*18a0*/  MOV R7, R224 ;  /* 0x000000e000077202 */ /* 0x000fe40000000f00 */
.L_x_1384:
[----:B------:R-:W1:Y:S01]  /*18b0*/  LDCU.64 UR6, c[0x0][0x5d8] ;  /* 0x0000bb00ff0677ac */ /* 0x000e620008000a00 */
[----:B------:R-:W-:Y:S01]  /*18c0*/  IMAD R6, R12, UR10, RZ ;  /* 0x0000000a0c067c24 */ /* 0x000fe2000f8e02ff */
[C---:B------:R-:W-:Y:S01]  /*18d0*/  IADD3 R223, PT, PT, -R0.reuse, R223, RZ ;  /* 0x000000df00df7210 */ /* 0x040fe20007ffe1ff */
[----:B------:R-:W-:Y:S01]  /*18e0*/  IMAD.WIDE.U32 R10, R0, UR10, R20 ;  /* 0x0000000a000a7c25 */ /* 0x000fe2000f8e0014 */
[----:B------:R-:W-:Y:S02]  /*18f0*/  BSSY.RECONVERGENT B0, `(.L_x_1385) ;  /* 0x0000017000007945 */ /* 0x000fe40003800200 */
[-C--:B------:R-:W-:Y:S01]  /*1900*/  ISETP.GE.AND P5, PT, R188, R223.reuse, PT ;  /* 0x000000dfbc00720c */ /* 0x080fe20003fa6270 */
        /* <DEDUP_REMOVED lines=21> */
.L_x_1386:
[----:B------:R-:W-:Y:S05]  /*1a60*/  BSYNC.RECONVERGENT B0 ;  /* 0x0000000000007941 */ /* 0x000fea0003800200 */
.L_x_1385:
        /* <DEDUP_REMOVED lines=17> */
.L_x_1388:
[----:B------:R-:W-:Y:S05]  /*1b80*/  BSYNC.RECONVERGENT B0 ;  /* 0x0000000000007941 */ /* 0x000fea0003800200 */
.L_x_1387:
        /* <DEDUP_REMOVED lines=23> */
.L_x_1390:
[----:B------:R-:W-:Y:S05]  /*1d00*/  BSYNC.RECONVERGENT B0 ;  /* 0x0000000000007941 */ /* 0x000fea0003800200 */
.L_x_1389:
        /* <DEDUP_REMOVED lines=18> */
.L_x_1380:
[----:B------:R-:W-:Y:S01]  /*1e30*/  IMAD R2, R18, -0x40, R9 ;  /* 0xffffffc012027824 */ /* 0x000fe200078e0209 */
[----:B------:R-:W-:Y:S01]  /*1e40*/  LOP3.LUT R23, R222, 0x80000001, RZ, 0xc0, !PT ;  /* 0x80000001de177812 */ /* 0x000fe200078ec0ff */
[----:B------:R-:W-:Y:S01]  /*1e50*/  IMAD.SHL.U32 R22, R6, 0x8, RZ ;  /* 0x0000000806167824 */ /* 0x000fe200078e00ff */
[----:B------:R-:W-:Y:S02]  /*1e60*/  @P4 BAR.SYNC.DEFER_BLOCKING 0x0 ;  /* 0x0000000000004b1d */ /* 0x000fe40000010000 */
[----:B------:R-:W-:Y:S02]  /*1e70*/  ISETP.GE.AND P2, PT, R188, R2, PT ;  /* 0x00000002bc00720c */ /* 0x000fe40003f46270 */
[----:B------:R-:W-:Y:S02]  /*1e80*/  LOP3.LUT R18, R22, 0xd8, RZ, 0xc0, !PT ;  /* 0x000000d816127812 */ /* 0x000fe400078ec0ff */
[----:B------:R-:W-:Y:S01]  /*1e90*/  ISETP.NE.AND P0, PT, R23, 0x1, PT ;  /* 0x000000011700780c */ /* 0x000fe20003f05270 */
[----:B------:R-:W-:Y:S01]  /*1ea0*/  BSSY.RECONVERGENT B0, `(.L_x_1392) ;  /* 0x000001f000007945 */ /* 0x000fe20003800200 */
[----:B------:R-:W-:-:S02]  /*1eb0*/  LOP3.LUT R18, R18, 0x18, R6, 0x78, !PT ;  /* 0x0000001812127812 */ /* 0x000fc400078e7806 */
[----:B------:R-:W-:Y:S02]  /*1ec0*/  SEL R173, RZ, 0x3000, P0 ;  /* 0x00003000ffad7807 */ /* 0x000fe40000000000 */
        /* <DEDUP_REMOVED lines=23> */
.L_x_1394:
[----:B------:R2:W-:Y:S01]  /*2040*/  STS.128 [R18+0x8000], RZ ;  /* 0x008000ff12007388 */ /* 0x0005e20000000c00 */
[----:B------:R-:W-:Y:S05]  /*2050*/  BRA `(.L_x_1395) ;  /* 0x00000000000c7947 */ /* 0x000fea0003800000 */
.L_x_1393:
[----:B------:R1:W-:Y:S04]  /*2060*/  STS.128 [R18+0x6000], RZ ;  /* 0x006000ff12007388 */ /* 0x0003e80000000c00 */
[----:B------:R1:W-:Y:S04]  /*2070*/  STS.128 [R18+0x7000], RZ ;  /* 0x007000ff12007388 */ /* 0x0003e80000000c00 */
[----:B------:R1:W-:Y:S02]  /*2080*/  STS.128 [R18+0x8000], RZ ;  /* 0x008000ff12007388 */ /* 0x0003e40000000c00 */
.L_x_1395:
[----:B------:R-:W-:Y:S05]  /*2090*/  BSYNC.RECONVERGENT B0 ;  /* 0x0000000000007941 */ /* 0x000fea0003800200 */
.L_x_1392:
        /* <DEDUP_REMOVED lines=23> */
.L_x_1398:
[----:B------:R1:W-:Y:S01]  /*2210*/  STS.128 [R221+0x2000], RZ ;  /* 0x002000ffdd007388 */ /* 0x0003e20000000c00 */
[----:B------:R-:W-:Y:S05]  /*2220*/  BRA `(.L_x_1399) ;  /* 0x00000000000c7947 */ /* 0x000fea0003800000 */
.L_x_1397:
[----:B------:R4:W-:Y:S04]  /*2230*/  STS.128 [R221], RZ ;  /* 0x000000ffdd007388 */ /* 0x0009e80000000c00 */
[----:B------:R4:W-:Y:S04]  /*2240*/  STS.128 [R221+0x1000], RZ ;  /* 0x001000ffdd007388 */ /* 0x0009e80000000c00 */
[----:B------:R4:W-:Y:S02]  /*2250*/  STS.128 [R221+0x2000], RZ ;  /* 0x002000ffdd007388 */ /* 0x0009e40000000c00 */
.L_x_1399:
[----:B------:R-:W-:Y:S05]  /*2260*/  BSYNC.RECONVERGENT B0 ;  /* 0x0000000000007941 */ /* 0x000fea0003800200 */
.L_x_1396:
[C---:B------:R-:W-:Y:S01]  /*2270*/  VIADD R24, R184.reuse, 0x8 ;  /* 0x00000008b8187836 */ /* 0x040fe20000000000 */
[C---:B------:R-:W-:Y:S01]  /*2280*/  LOP3.LUT R23, R184.reuse, 0x20, RZ, 0xfc, !PT ;  /* 0x00000020b8177812 */ /* 0x040fe200078efcff */
[----:B------:R-:W-:Y:S01]  /*2290*/  IMAD.MOV.U32 R219, RZ, RZ, 0x7f800000 ;  /* 0x7f800000ffdb7424 */ /* 0x000fe200078e00ff */
[CC--:B------:R-:W-:Y:S01]  /*22a0*/  ISETP.GE.AND P3, PT, R184.reuse, R2.reuse, PT ;  /* 0x00000002b800720c */ /* 0x0c0fe20003f66270 */
[----:B------:R-:W-:Y:S01]  /*22b0*/  VIADD R22, R184, 0x28 ;  /* 0x00000028b8167836 */ /* 0x000fe20000000000 */
[-C--:B------:R-:W-:Y:S01]  /*22c0*/  ISETP.GE.AND P2, PT, R24, R2.reuse, PT ;  /* 0x000000021800720c */ /* 0x080fe20003f46270 */
[----:B------:R-:W-:Y:S01]  /*22d0*/  IMAD.WIDE.U32 R24, R184, 0x4, R238 ;  /* 0x00000004b8187825 */ /* 0x000fe200078e00ee */
[----:B------:R-:W-:Y:S01]  /*22e0*/  ISETP.GE.AND P1, PT, R23, R2, PT ;  /* 0x000000021700720c */ /* 0x000fe20003f26270 */
[----:B------:R-:W2:Y:S01]  /*22f0*/  LDCU.64 UR6, c[0x0][0x3d0] ;  /* 0x00007a00ff0677ac */ /* 0x000ea20008000a00 */
        /* <DEDUP_REMOVED lines=12> */
[----:B------:R-:W-:-:S04]  /*23c0*/  IADD3 R22, P0, PT, R14, R22, RZ ;  /* 0x000000160e167210 */ /* 0x000fc80007f1e0ff */
[----:B------:R-:W-:Y:S01]  /*23d0*/  IADD3.X R23, PT, PT, R13, R23, R2, P0, !PT ;  /* 0x000000170d177210 */ /* 0x000fe200007fe402 */
[----:B--2---:R-:W-:Y:S01]  /*23e0*/  IMAD R13, R10, UR6, RZ ;  /* 0x000000060a0d7c24 */ /* 0x004fe2000f8e02ff */
[----:B------:R-:W-:-:S03]  /*23f0*/  IADD3 R2, PT, PT, -R0, R223, RZ ;  /* 0x000000df00027210 */ /* 0x000fc60007ffe1ff */
[C---:B------:R-:W-:Y:S01]  /*2400*/  IMAD R13, R11.reuse, UR7, R13 ;  /* 0x000000070b0d7c24 */ /* 0x040fe2000f8e020d */
[----:B------:R-:W-:Y:S01]  /*2410*/  ISETP.GE.AND P4, PT, R188, R2, PT ;  /* 0x00000002bc00720c */ /* 0x000fe20003f86270 */
[----:B------:R-:W-:-:S05]  /*2420*/  IMAD.WIDE.U32 R22, R11, UR6, R22 ;  /* 0x000000060b167c25 */ /* 0x000fca000f8e0016 */
[----:B------:R-:W-:-:S07]  /*2430*/  IADD3 R13, PT, PT, R23, R13, RZ ;  /* 0x0000000d170d7210 */ /* 0x000fce0007ffe0ff */
[----:B-1----:R-:W-:Y:S05]  /*2440*/  @P4 BRA `(.L_x_1401) ;  /* 0x0000000000744947 */ /* 0x002fea0003800000 */
        /* <DEDUP_REMOVED lines=27> */
.L_x_1402:
[----:B------:R2:W-:Y:S01]  /*2600*/  STS.128 [R18+0xd000], RZ ;  /* 0x00d000ff12007388 */ /* 0x0005e20000000c00 */
[----:B------:R-:W-:Y:S05]  /*2610*/  BRA `(.L_x_1403) ;  /* 0x00000000000c7947 */ /* 0x000fea0003800000 */
.L_x_1401:
[----:B------:R1:W-:Y:S04]  /*2620*/  STS.128 [R18+0x9000], RZ ;  /* 0x009000ff12007388 */ /* 0x0003e80000000c00 */
[----:B------:R1:W-:Y:S04]  /*2630*/  STS.128 [R18+0xb000], RZ ;  /* 0x00b000ff12007388 */ /* 0x0003e80000000c00 */
[----:B------:R1:W-:Y:S02]  /*2640*/  STS.128 [R18+0xd000], RZ ;  /* 0x00d000ff12007388 */ /* 0x0003e40000000c00 */
.L_x_1403:
[----:B------:R-:W-:Y:S05]  /*2650*/  BSYNC.RECONVERGENT B0 ;  /* 0x0000000000007941 */ /* 0x000fea0003800200 */
.L_x_1400:
        /* <DEDUP_REMOVED lines=34> */
.L_x_1406:
[----:B------:R2:W-:Y:S02]  /*2880*/  STS.128 [R18+0xe000], RZ ;  /* 0x00e000ff12007388 */ /* 0x0005e40000000c00 */
.L_x_1405:
[----:B------:R-:W-:Y:S05]  /*2890*/  BSYNC.RECONVERGENT B0 ;  /* 0x0000000000007941 */ /* 0x000fea0003800200 */
.L_x_1404:
[----:B------:R-:W3:Y:S01]  /*28a0*/  LDCU.64 UR6, c[0x0][0x3d8] ;  /* 0x00007b00ff0677ac */ /* 0x000ee20008000a00 */
[----:B------:R-:W-:Y:S01]  /*28b0*/  IMAD.WIDE.U32 R20, R0, UR18, R20 ;  /* 0x0000001200147c25 */ /* 0x000fe2000f8e0014 */
[----:B------:R-:W-:Y:S03]  /*28c0*/  BSSY.RECONVERGENT B0, `(.L_x_1407) ;  /* 0x000002a000007945 */ /* 0x000fe60003800200 */
[----:B------:R-:W-:Y:S01]  /*28d0*/  IMAD R2, R12, UR18, RZ ;  /* 0x000000120c027c24 */ /* 0x000fe2000f8e02ff */
[----:B------:R-:W-:-:S03]  /*28e0*/  IADD3 R12, P0, PT, R16, R20, RZ ;  /* 0x00000014100c7210 */ /* 0x000fc60007f1e0ff */
[----:B------:R-:W-:-:S05]  /*28f0*/  IMAD R2, R0, UR19, R2 ;  /* 0x0000001300027c24 */ /* 0x000fca000f8e0202 */
[----:B------:R-:W-:Y:S01]  /*2900*/  IADD3.X R13, PT, PT, R15, R21, R2, P0, !PT ;  /* 0x000000150f0d7210 */ /* 0x000fe200007fe402 */
[----:B---3--:R-:W-:Y:S02]  /*2910*/  IMAD R10, R10, UR6, RZ ;  /* 0x000000060a0a7c24 */ /* 0x008fe4000f8e02ff */
[----:B------:R-:W-:-:S04]  /*2920*/  IMAD.WIDE.U32 R12, R11, UR6, R12 ;  /* 0x000000060b0c7c25 */ /* 0x000fc8000f8e000c */
[----:B------:R-:W-:-:S05]  /*2930*/  IMAD R10, R11, UR7, R10 ;  /* 0x000000070b0a7c24 */ /* 0x000fca000f8e020a */
[----:B------:R-:W-:Y:S01]  /*2940*/  IADD3 R10, PT, PT, R13, R10, RZ ;  /* 0x0000000a0d0a7210 */ /* 0x000fe20007ffe0ff */
        /* <DEDUP_REMOVED lines=28> */
.L_x_1409:
[----:B------:R3:W-:Y:S01]  /*2b10*/  STS.128 [R18+0x13000], RZ ;  /* 0x013000ff12007388 */ /* 0x0007e20000000c00 */
[----:B------:R-:W-:Y:S05]  /*2b20*/  BRA `(.L_x_1410) ;  /* 0x00000000000c7947 */ /* 0x000fea0003800000 */
.L_x_1408:
[----:B------:R3:W-:Y:S04]  /*2b30*/  STS.128 [R18+0xf000], RZ ;  /* 0x00f000ff12007388 */ /* 0x0007e80000000c00 */
[----:B------:R3:W-:Y:S04]  /*2b40*/  STS.128 [R18+0x11000], RZ ;  /* 0x011000ff12007388 */ /* 0x0007e80000000c00 */
[----:B------:R3:W-:Y:S02]  /*2b50*/  STS.128 [R18+0x13000], RZ ;  /* 0x013000ff12007388 */ /* 0x0007e40000000c00 */
.L_x_1410:
[----:B------:R-:W-:Y:S05]  /*2b60*/  BSYNC.RECONVERGENT B0 ;  /* 0x0000000000007941 */ /* 0x000fea0003800200 */
.L_x_1407:
[----:B------:R1:W-:Y:S01]  /*2b70*/  @P3 STS.128 [R18+0x10000], RZ ;  /* 0x010000ff12003388 */ /* 0x0003e20000000c00 */
[----:B------:R-:W-:Y:S03]  /*2b80*/  BSSY.RECONVERGENT B0, `(.L_x_1411) ;  /* 0x0000020000007945 */ /* 0x000fe60003800200 */
[----:B------:R1:W-:Y:S04]  /*2b90*/  @P3 STS.128 [R18+0x12000], RZ ;  /* 0x012000ff12003388 */ /* 0x0003e80000000c00 */
[----:B------:R1:W-:Y:S01]  /*2ba0*/  @P3 STS.128 [R18+0x14000], RZ ;  /* 0x014000ff12003388 */ /* 0x0003e20000000c00 */
[----:B------:R-:W-:Y:S05]  /*2bb0*/  @P3 BRA `(.L_x_1412) ;  /* 0x0000000000703947 */ /* 0x000fea0003800000 */
[----:B------:R-:W2:Y:S01]  /*2bc0*/  LDCU UR8, c[0x0][0x440] ;  /* 0x00008800ff0877ac */ /* 0x000ea20008000800 */
[----:B------:R-:W-:Y:S01]  /*2bd0*/  IMAD.MOV.U32 R11, RZ, RZ, R10 ;  /* 0x000000ffff0b7224 */ /* 0x000fe200078e000a */
[----:B------:R-:W-:Y:S01]  /*2be0*/  MOV R10, R12 ;  /* 0x0000000c000a7202 */ /* 0x000fe20000000f00 */
[----:B------:R-:W-:Y:S01]  /*2bf0*/  IMAD R3, R3, UR18, RZ ;  /* 0x0000001203037c24 */ /* 0x000fe2000f8e02ff */
[----:B------:R-:W4:Y:S03]  /*2c00*/  LDCU.64 UR6, c[0x0][0x390] ;  /* 0x00007200ff0677ac */ /* 0x000f260008000a00 */
[----:B------:R-:W-:-:S04]  /*2c10*/  IMAD.WIDE.U32 R10, R17, UR18, R10 ;  /* 0x00000012110a7c25 */ /* 0x000fc8000f8e000a */
[----:B------:R-:W-:-:S04]  /*2c20*/  IMAD R3, R17, UR19, R3 ;  /* 0x0000001311037c24 */ /* 0x000fc8000f8e0203 */
[----:B------:R-:W-:Y:S01]  /*2c30*/  IMAD.IADD R3, R11, 0x1, R3 ;  /* 0x000000010b037824 */ /* 0x000fe200078e0203 */
[----:B--2---:R-:W-:Y:S02]  /*2c40*/  ISETP.GE.AND P2, PT, R186, UR8, PT ;  /* 0x00000008ba007c0c */ /* 0x004fe4000bf46270 */
[----:B------:R-:W-:Y:S02]  /*2c50*/  ISETP.GE.AND P1, PT, R183, UR8, PT ;  /* 0x00000008b7007c0c */ /* 0x000fe4000bf26270 */
[----:B----4-:R-:W-:Y:S02]  /*2c60*/  LEA R2, P3, R10, UR6, 0x1 ;  /* 0x000000060a027c11 */ /* 0x010fe4000f8608ff */
        /* <DEDUP_REMOVED lines=17> */
.L_x_1412:
[----:B------:R-:W-:Y:S05]  /*2d80*/  BSYNC.RECONVERGENT B0 ;  /* 0x0000000000007941 */ /* 0x000fea0003800200 */
.L_x_1411:
[----:B------:R-:W3:Y:S01]  /*2d90*/  LDCU.64 UR6, c[0x0][0x538] ;  /* 0x0000a700ff0677ac */ /* 0x000ee20008000a00 */
[----:B------:R-:W4:Y:S01]  /*2da0*/  LDC.64 R230, c[0x0][0x528] ;  /* 0x00014a00ffe67b82 */ /* 0x000f220000000a00 */
[----:B------:R-:W-:Y:S01]  /*2db0*/  VIADD R13, R0, 0x80 ;  /* 0x00000080000d7836 */ /* 0x000fe20000000000 */
[----:B------:R-:W0:Y:S01]  /*2dc0*/  LDGDEPBAR ;  /* 0x00000000000079af */ /* 0x000e220000000000 */
[----:B------:R-:W-:Y:S01]  /*2dd0*/  IMAD R4, R8, R4, R5 ;  /* 0x0000000408047224 */ /* 0x000fe200078e0205 */
[----:B------:R-:W-:Y:S01]  /*2de0*/  LOP3.LUT R7, R7, 0x1, RZ, 0xc0, !PT ;  /* 0x0000000107077812 */ /* 0x000fe200078ec0ff */
[----:B------:R-:W1:Y:S03]  /*2df0*/  LDCU UR8, c[0x0][0x440] ;  /* 0x00008800ff0877ac */ /* 0x000e660008000800 */
[----:B------:R-:W1:Y:S01]  /*2e00*/  LDC R191, c[0x0][0x44c] ;  /* 0x00011300ffbf7b82 */ /* 0x000e620000000800 */
[----:B------:R-:W-:Y:S01]  /*2e10*/  LOP3.LUT P3, RZ, R6, 0x4, RZ, 0xc0, !PT ;  /* 0x0000000406ff7812 */ /* 0x000fe2000786c0ff */
[----:B------:R-:W1:Y:S01]  /*2e20*/  LDCU UR9, c[0x0][0x3e0] ;  /* 0x00007c00ff0977ac */ /* 0x000e620008000800 */
[----:B------:R-:W1:Y:S01]  /*2e30*/  LDCU UR11, c[0x0][0x45c] ;  /* 0x00008b80ff0b77ac */ /* 0x000e620008000800 */
[----:B---3--:R-:W-:Y:S01]  /*2e40*/  ISETP.NE.U32.AND P4, PT, RZ, UR6, PT ;  /* 0x00000006ff007c0c */ /* 0x008fe2000bf85070 */
[----:B------:R-:W3:Y:S03]  /*2e50*/  LDCU.U8 UR10, c[0x0][0x4f8] ;  /* 0x00009f00ff0a77ac */ /* 0x000ee60008000000 */
[----:B------:R-:W-:Y:S01]  /*2e60*/  ISETP.NE.AND.EX P4, PT, RZ, UR7, PT, P4 ;  /* 0x00000007ff007c0c */ /* 0x000fe2000bf85340 */
[----:B----4-:R-:W4:-:S12]  /*2e70*/  LDG.E.64 R196, desc[UR28][R230.64+0x8] ;  /* 0x0000081ce6c47981 */ /* 0x010f18000c1e1b00 */
[----:B--2---:R-:W2:Y:S01]  /*2e80*/  @P4 LDC.64 R2, c[0x0][0x540] ;  /* 0x00015000ff024b82 */ /* 0x004ea20000000a00 */
[----:B------:R-:W-:Y:S02]  /*2e90*/  @P4 IMAD.MOV.U32 R10, RZ, RZ, R5 ;  /* 0x000000ffff0a4224 */ /* 0x000fe400078e0005 */
[----:B------:R-:W-:-:S05]  /*2ea0*/  @P4 IMAD.MOV.U32 R11, RZ, RZ, RZ ;  /* 0x000000ffff0b4224 */ /* 0x000fca00078e00ff */
[----:B------:R-:W3:Y:S01]  /*2eb0*/  @P4 LDC R12, c[0x0][0x458] ;  /* 0x00011600ff0c4b82 */ /* 0x000ee20000000800 */
[----:B------:R-:W4:Y:S01]  /*2ec0*/  LDG.E.64 R230, desc[UR28][R230.64] ;  /* 0x0000001ce6e67981 */ /* 0x000f22000c1e1b00 */
[----:B--2---:R-:W-:-:S04]  /*2ed0*/  @P4 IMAD.WIDE.U32 R10, R8, R2, R10 ;  /* 0x00000002080a4225 */ /* 0x004fc800078e000a */
[----:B------:R-:W-:Y:S01]  /*2ee0*/  @P4 IMAD R3, R8, R3, R11 ;  /* 0x0000000308034224 */ /* 0x000fe200078e020b */
[----:B------:R-:W-:Y:S01]  /*2ef0*/  @P4 LEA R2, P0, R10, UR6, 0x2 ;  /* 0x000000060a024c11 */ /* 0x000fe2000f8010ff */
[----:B------:R-:W-:Y:S01]  /*2f00*/  IMAD.SHL.U32 R11, R6, 0x2, RZ ;  /* 0x00000002060b7824 */ /* 0x000fe200078e00ff */
[----:B------:R-:W-:Y:S01]  /*2f10*/  ISETP.GE.AND P2, PT, R13, R223, PT ;  /* 0x000000df0d00720c */ /* 0x000fe20003f46270 */
[----:B------:R-:W-:Y:S01]  /*2f20*/  IMAD.SHL.U32 R4, R4, 0x20, RZ ;  /* 0x0000002004047824 */ /* 0x000fe200078e00ff */
[----:B------:R-:W-:Y:S01]  /*2f30*/  @P4 LEA.HI.X R3, R10, UR7, R3, 0x2, P0 ;  /* 0x000000070a034c11 */ /* 0x000fe200080f1403 */
[----:B---3--:R-:W2:Y:S01]  /*2f40*/  @P4 MUFU.RCP R12, R12 ;  /* 0x0000000c000c4308 */ /* 0x008ea20000001000 */
[----:B------:R-:W-:Y:S01]  /*2f50*/  SHF.R.U32.HI R10, RZ, 0x1, R6 ;  /* 0x00000001ff0a7819 */ /* 0x000fe20000011606 */
[----:B------:R-:W3:Y:S03]  /*2f60*/  LDCU UR7, c[0x0][0x3b0] ;  /* 0x00007600ff0777ac */ /* 0x000ee60008000800 */
[----:B------:R1:W2:Y:S01]  /*2f70*/  @P4 LDG.E R3, desc[UR28][R2.64] ;  /* 0x0000001c02034981 */ /* 0x0002a2000c1e1900 */
[----:B------:R-:W-:Y:S01]  /*2f80*/  LOP3.LUT R11, R11, 0x6, RZ, 0xc0, !PT ;  /* 0x000000060b0b7812 */ /* 0x000fe200078ec0ff */
[----:B------:R-:W3:Y:S03]  /*2f90*/  LDCU UR6, c[0x0][0x590] ;  /* 0x0000b200ff0677ac */ /* 0x000ee60008000800 */
[----:B------:R-:W-:Y:S01]  /*2fa0*/  LOP3.LUT R10, R11, 0x1e0, R10, 0xf8, !PT ;  /* 0x000001e00b0a7812 */ /* 0x000fe200078ef80a */
[----:B-1----:R-:W1:Y:S03]  /*2fb0*/  S2R R2, SR_TID.X ;  /* 0x0000000000027919 */ /* 0x002e660000002100 */
[----:B------:R-:W-:Y:S01]  /*2fc0*/  IADD3 R10, PT, PT, R9, R10, R0 ;  /* 0x0000000a090a7210 */ /* 0x000fe20007ffe000 */
[----:B------:R-:W-:-:S04]  /*2fd0*/  IMAD.IADD R0, R184, 0x1, R223 ;  /* 0x00000001b8007824 */ /* 0x000fc800078e02df */
[----:B------:R-:W-:-:S05]  /*2fe0*/  IMAD R0, R214, 0x40, R0 ;  /* 0x00000040d6007824 */ /* 0x000fca00078e0200 */
[----:B------:R-:W-:Y:S01]  /*2ff0*/  IADD3 R215, PT, PT, R0, -0x29, -R10 ;  /* 0xffffffd700d77810 */ /* 0x000fe20007ffe80a */
[----:B------:R-:W-:Y:S02]  /*3000*/  IMAD.MOV.U32 R164, RZ, RZ, 0x20 ;  /* 0x00000020ffa47424 */ /* 0x000fe400078e00ff */
[----:B------:R-:W-:Y:S02]  /*3010*/  IMAD.MOV.U32 R212, RZ, RZ, 0x10 ;  /* 0x00000010ffd47424 */ /* 0x000fe400078e00ff */
[----:B------:R-:W-:Y:S01]  /*3020*/  IMAD R214, R214, 0x4, R7 ;  /* 0x00000004d6d67824 */ /* 0x000fe200078e0207 */
[----:B------:R-:W-:Y:S01]  /*3030*/  SEL R164, R164, 0xffffffe0, !P3 ;  /* 0xffffffe0a4a47807 */ /* 0x000fe20005800000 */
[----:B-1----:R-:W-:Y:S01]  /*3040*/  @P2 IMAD.SHL.U32 R0, R2, 0x2, RZ ;  /* 0x0000000202002824 */ /* 0x002fe200078e00ff */
[----:B------:R-:W-:-:S04]  /*3050*/  @P2 SHF.R.U32.HI R192, RZ, 0x1, R2 ;  /* 0x00000001ffc02819 */ /* 0x000fc80000011602 */
[----:B------:R-:W-:-:S04]  /*3060*/  @P2 LOP3.LUT R0, R0, 0x6, RZ, 0xc0, !PT ;  /* 0x0000000600002812 */ /* 0x000fc800078ec0ff */
[----:B------:R-:W-:Y:S01]  /*3070*/  @P2 LOP3.LUT R192, R0, 0x1e0, R192, 0xf8, !PT ;  /* 0x000001e000c02812 */ /* 0x000fe200078ef8c0 */
[----:B------:R-:W-:Y:S02]  /*3080*/  IMAD.MOV.U32 R0, RZ, RZ, 0x20 ;  /* 0x00000020ff007424 */ /* 0x000fe400078e00ff */
[----:B------:R-:W-:Y:S01]  /*3090*/  IMAD.MOV.U32 R216, RZ, RZ, RZ ;  /* 0x000000ffffd87224 */ /* 0x000fe200078e00ff */
[----:B------:R-:W-:Y:S01]  /*30a0*/  CS2R R126, SRZ ;  /* 0x00000000007e7805 */ /* 0x000fe2000001ff00 */
[--C-:B------:R-:W-:Y:S01]  /*30b0*/  IMAD.IADD R174, R178, 0x1, R173.reuse ;  /* 0x00000001b2ae7824 */ /* 0x100fe200078e02ad */
[----:B------:R-:W-:Y:S01]  /*30c0*/  CS2R R124, SRZ ;  /* 0x00000000007c7805 */ /* 0x000fe2000001ff00 */
[----:B------:R-:W-:Y:S01]  /*30d0*/  IMAD.SHL.U32 R198, R198, 0x8, RZ ;  /* 0x00000008c6c67824 */ /* 0x000fe200078e00ff */
[----:B------:R-:W-:Y:S01]  /*30e0*/  CS2R R130, SRZ ;  /* 0x0000000000827805 */ /* 0x000fe2000001ff00 */
[----:B------:R-:W-:Y:S01]  /*30f0*/  IMAD.IADD R173, R177, 0x1, R173 ;  /* 0x00000001b1ad7824 */ /* 0x000fe200078e02ad */
[----:B------:R-:W-:Y:S01]  /*3100*/  CS2R R128, SRZ ;  /* 0x0000000000807805 */ /* 0x000fe2000001ff00 */
[----:B------:R-:W-:Y:S01]  /*3110*/  IMAD.MOV.U32 R213, RZ, RZ, R221 ;  /* 0x000000ffffd57224 */ /* 0x000fe200078e00dd */
        /* <DEDUP_REMOVED lines=45> */
[----:B------:R-:W-:Y:S01]  /*33f0*/  SHF.R.U32.HI R211, RZ, 0x6, R2 ;  /* 0x00000006ffd37819 */ /* 0x000fe20000011602 */
[----:B------:R-:W-:Y:S02]  /*3400*/  VIADD R214, R214, 0xfffffffc ;  /* 0xfffffffcd6d67836 */ /* 0x000fe40000000000 */
[----:B------:R-:W-:Y:S01]  /*3410*/  IMAD.IADD R179, R175, 0x1, R164 ;  /* 0x00000001afb37824 */ /* 0x000fe200078e02a4 */
[----:B---3--:R-:W-:Y:S02]  /*3420*/  USHF.L.U32 UR7, UR7, 0x6, URZ ;  /* 0x0000000607077899 */ /* 0x008fe400080006ff */
[----:B------:R-:W-:Y:S01]  /*3430*/  USHF.L.U32 UR6, UR6, 0x6, URZ ;  /* 0x0000000606067899 */ /* 0x000fe200080006ff */
[----:B----4-:R-:W-:Y:S02]  /*3440*/  IADD3 R228, P1, P0, R4, R196, R228 ;  /* 0x000000c404e47210 */ /* 0x010fe4000783e0e4 */
[----:B------:R-:W-:-:S04]  /*3450*/  SHF.R.S32.HI R196, RZ, 0x1f, R4 ;  /* 0x0000001fffc47819 */ /* 0x000fc80000011404 */
[----:B------:R-:W-:Y:S02]  /*3460*/  IADD3.X R196, PT, PT, R196, R197, RZ, P1, P0 ;  /* 0x000000c5c4c47210 */ /* 0x000fe40000fe04ff */
[C---:B------:R-:W-:Y:S02]  /*3470*/  LOP3.LUT P1, RZ, R2.reuse, 0x4, RZ, 0xc0, !PT ;  /* 0x0000000402ff7812 */ /* 0x040fe4000782c0ff */
[----:B------:R-:W-:Y:S02]  /*3480*/  LOP3.LUT P0, RZ, R2, 0x2, RZ, 0xc0, !PT ;  /* 0x0000000202ff7812 */ /* 0x000fe4000780c0ff */
[----:B------:R-:W-:Y:S02]  /*3490*/  SEL R212, R212, 0xfffffff0, !P1 ;  /* 0xfffffff0d4d47807 */ /* 0x000fe40004800000 */
[----:B------:R-:W-:Y:S01]  /*34a0*/  SEL R172, R0, 0xffffffe0, !P0 ;  /* 0xffffffe000ac7807 */ /* 0x000fe20004000000 */
[----:B------:R-:W-:-:S04]  /*34b0*/  IMAD.WIDE.U32 R228, R228, -0x2daee0ad, RZ ;  /* 0xd2511f53e4e47825 */ /* 0x000fc800078e00ff */
[----:B------:R-:W-:Y:S02]  /*34c0*/  IMAD.IADD R197, R185, 0x1, R212 ;  /* 0x00000001b9c57824 */ /* 0x000fe400078e02d4 */
[C---:B------:R-:W-:Y:S02]  /*34d0*/  VIADD R210, R230.reuse, 0x9e3779b9 ;  /* 0x9e3779b9e6d27836 */ /* 0x040fe40000000000 */
[C---:B------:R-:W-:Y:S02]  /*34e0*/  VIADD R209, R231.reuse, 0xbb67ae85 ;  /* 0xbb67ae85e7d17836 */ /* 0x040fe40000000000 */
[C---:B------:R-:W-:Y:S02]  /*34f0*/  VIADD R208, R230.reuse, 0x3c6ef372 ;  /* 0x3c6ef372e6d07836 */ /* 0x040fe40000000000 */
[----:B------:R-:W-:Y:S02]  /*3500*/  VIADD R207, R231, 0x76cf5d0a ;  /* 0x76cf5d0ae7cf7836 */ /* 0x000fe40000000000 */
[----:B------:R-:W-:-:S02]  /*3510*/  VIADD R206, R230, 0xdaa66d2b ;  /* 0xdaa66d2be6ce7836 */ /* 0x000fc40000000000 */
[C---:B------:R-:W-:Y:S02]  /*3520*/  VIADD R205, R231.reuse, 0x32370b8f ;  /* 0x32370b8fe7cd7836 */ /* 0x040fe40000000000 */
[C---:B------:R-:W-:Y:S02]  /*3530*/  VIADD R204, R230.reuse, 0x78dde6e4 ;  /* 0x78dde6e4e6cc7836 */ /* 0x040fe40000000000 */
[C---:B------:R-:W-:Y:S02]  /*3540*/  VIADD R203, R231.reuse, 0xed9eba14 ;  /* 0xed9eba14e7cb7836 */ /* 0x040fe40000000000 */
[C---:B------:R-:W-:Y:S02]  /*3550*/  VIADD R202, R230.reuse, 0x1715609d ;  /* 0x1715609de6ca7836 */ /* 0x040fe40000000000 */
[----:B------:R-:W-:Y:S02]  /*3560*/  VIADD R201, R231, 0xa9066899 ;  /* 0xa9066899e7c97836 */ /* 0x000fe40000000000 */
[----:B------:R-:W-:-:S02]  /*3570*/  VIADD R200, R230, 0xb54cda56 ;  /* 0xb54cda56e6c87836 */ /* 0x000fc40000000000 */
[----:B------:R-:W-:Y:S02]  /*3580*/  VIADD R199, R231, 0x646e171e ;  /* 0x646e171ee7c77836 */ /* 0x000fe40000000000 */
[----:B--2---:R-:W-:Y:S01]  /*3590*/  @P4 FMUL.FTZ R216, R3, R12 ;  /* 0x0000000c03d84220 */ /* 0x004fe20000410000 */
[----:B------:R-:W-:-:S07]  /*35a0*/  IMAD.IADD R3, R176, 0x1, R172 ;  /* 0x00000001b0037824 */ /* 0x000fce00078e02ac */
.L_x_1415:
[----:B------:R-:W0:Y:S01]  /*35b0*/  LDGDEPBAR ;  /* 0x00000000000079af */ /* 0x000e220000000000 */
[----:B------:R-:W-:Y:S02]  /*35c0*/  IMAD.IADD R180, R174, 0x1, R164 ;  /* 0x00000001aeb47824 */ /* 0x000fe400078e02a4 */
[C---:B-----5:R-:W-:Y:S01]  /*35d0*/  FMUL.FTZ R227, R220.reuse, 1.4426950216293334961 ;  /* 0x3fb8aa3bdce37820 */ /* 0x060fe20000410000 */
[----:B------:R-:W-:Y:S02]  /*35e0*/  FSETP.NEU.FTZ.AND P0, PT, R220, -INF , PT ;  /* 0xff800000dc00780b */ /* 0x000fe40003f1d000 */
[----:B------:R-:W-:Y:S02]  /*35f0*/  FSETP.NEU.FTZ.AND P6, PT, R219, -INF , PT ;  /* 0xff800000db00780b */ /* 0x000fe40003fdd000 */
[----:B------:R-:W-:Y:S02]  /*3600*/  FSEL R227, R227, RZ, P0 ;  /* 0x000000ffe3e37208 */ /* 0x000fe40000000000 */
        /* <DEDUP_REMOVED lines=41> */
[----:B------:R-:W3:Y:S07]  /*38a0*/  LDSM.16.M88.4 R156, [R174+0x2000] ;  /* 0x00200000ae9c783b */ /* 0x000eee0000000200 */
[-C--:B------:R-:W-:Y:S08]  /*38b0*/  HMMA.16816.F32 R20, R152, R132.reuse, R20 ;  /* 0x000000849814723c */ /* 0x080ff00000001814 */
[C---:B------:R-:W-:Y:S08]  /*38c0*/  HMMA.16816.F32 R24, R160.reuse, R132, R24 ;  /* 0x00000084a018723c */ /* 0x040ff00000001818 */
[-C--:B------:R-:W-:Y:S03]  /*38d0*/  HMMA.16816.F32 R28, R160, R134.reuse, R28 ;  /* 0x00000086a01c723c */ /* 0x080fe6000000181c */
[----:B------:R-:W-:Y:S04]  /*38e0*/  VIADD R160, R214, 0x2 ;  /* 0x00000002d6a07836 */ /* 0x000fe80000000000 */
[----:B------:R-:W-:Y:S01]  /*38f0*/  IMAD.WIDE.U32 R160, R160, -0x326172a9, RZ ;  /* 0xcd9e8d57a0a07825 */ /* 0x000fe200078e00ff */
[----:B------:R-:W-:Y:S01]  /*3900*/  HMMA.16816.F32 R32, R152, R134, R32 ;  /* 0x000000869820723c */ /* 0x000fe20000001820 */
[----:B------:R-:W4:Y:S03]  /*3910*/  LDSM.16.M88.4 R132, [R175+0x4400] ;  /* 0x00440000af84783b */ /* 0x000f260000000200 */
[----:B------:R-:W-:Y:S04]  /*3920*/  LOP3.LUT R162, R196, R230, R161, 0x96, !PT ;  /* 0x000000e6c4a27212 */ /* 0x000fe800078e96a1 */
[-C--:B-1----:R-:W-:Y:S05]  /*3930*/  HMMA.16816.F32 R4, R136, R140.reuse, R4 ;  /* 0x0000008c8804723c */ /* 0x082fea0000001804 */
[----:B------:R-:W-:Y:S03]  /*3940*/  IMAD.WIDE.U32 R162, R162, -0x2daee0ad, RZ ;  /* 0xd2511f53a2a27825 */ /* 0x000fe600078e00ff */
[C---:B------:R-:W-:Y:S04]  /*3950*/  HMMA.16816.F32 R8, R144.reuse, R140, R8 ;  /* 0x0000008c9008723c */ /* 0x040fe80000001808 */
[----:B------:R-:W-:Y:S04]  /*3960*/  LOP3.LUT R154, R209, R228, R163, 0x96, !PT ;  /* 0x000000e4d19a7212 */ /* 0x000fe800078e96a3 */
[-C--:B------:R-:W-:Y:S03]  /*3970*/  HMMA.16816.F32 R12, R144, R142.reuse, R12 ;  /* 0x0000008e900c723c */ /* 0x080fe6000000180c */
[----:B------:R-:W-:Y:S05]  /*3980*/  IMAD.WIDE.U32 R154, R154, -0x326172a9, RZ ;  /* 0xcd9e8d579a9a7825 */ /* 0x000fea00078e00ff */
[C---:B------:R-:W-:Y:S01]  /*3990*/  HMMA.16816.F32 R16, R136.reuse, R142, R16 ;  /* 0x0000008e8810723c */ /* 0x040fe20000001810 */
[----:B------:R-:W-:Y:S07]  /*39a0*/  LDSM.16.M88.4 R140, [R179+0x4000] ;  /* 0x00400000b38c783b */ /* 0x000fee0000000200 */
[-C--:B--2---:R-:W-:Y:S08]  /*39b0*/  HMMA.16816.F32 R20, R136, R148.reuse, R20 ;  /* 0x000000948814723c */ /* 0x084ff00000001814 */
[C---:B------:R-:W-:Y:S04]  /*39c0*/  HMMA.16816.F32 R24, R144.reuse, R148, R24 ;  /* 0x000000949018723c */ /* 0x040fe80000001818 */
[C---:B------:R-:W-:Y:S04]  /*39d0*/  @P2 IMAD R148, R189.reuse, 0x80, R192 ;  /* 0x00000080bd942824 */ /* 0x040fe800078e02c0 */
[-C--:B------:R-:W-:Y:S03]  /*39e0*/  HMMA.16816.F32 R28, R144, R150.reuse, R28 ;  /* 0x00000096901c723c */ /* 0x080fe6000000181c */
[----:B------:R-:W-:Y:S05]  /*39f0*/  @P2 VIADD R144, R148, 0x1 ;  /* 0x0000000194902836 */ /* 0x000fea0000000000 */
[----:B------:R-:W-:Y:S01]  /*3a00*/  @P2 ISETP.GE.AND P5, PT, R144, R223, PT ;  /* 0x000000df9000220c */ /* 0x000fe20003fa6270 */
[----:B------:R-:W-:Y:S04]  /*3a10*/  HMMA.16816.F32 R32, R136, R150, R32 ;  /* 0x000000968820723c */ /* 0x000fe80000001820 */
[----:B------:R-:W-:Y:S04]  /*3a20*/  IMAD.WIDE.U32 R138, R214, -0x326172a9, RZ ;  /* 0xcd9e8d57d68a7825 */ /* 0x000fe800078e00ff */
[-C--:B---3--:R-:W-:Y:S05]  /*3a30*/  HMMA.16816.F32 R4, R156, R164.reuse, R4 ;  /* 0x000000a49c04723c */ /* 0x088fea0000001804 */
[----:B------:R-:W-:Y:S01]  /*3a40*/  LOP3.LUT R146, R196, R230, R139, 0x96, !PT ;  /* 0x000000e6c4927212 */ /* 0x000fe200078e968b */
[----:B------:R-:W-:Y:S02]  /*3a50*/  IMAD R136, R189, 0x4, R211 ;  /* 0x00000004bd887824 */ /* 0x000fe400078e02d3 */
[C---:B------:R-:W-:Y:S04]  /*3a60*/  HMMA.16816.F32 R8, R168.reuse, R164, R8 ;  /* 0x000000a4a808723c */ /* 0x040fe80000001808 */
[----:B------:R-:W-:Y:S01]  /*3a70*/  LOP3.LUT R136, R231, R136, R229, 0x96, !PT ;  /* 0x00000088e7887212 */ /* 0x000fe200078e96e5 */
[----:B------:R-:W-:Y:S03]  /*3a80*/  IMAD.WIDE.U32 R146, R146, -0x2daee0ad, RZ ;  /* 0xd2511f5392927825 */ /* 0x000fe600078e00ff */
[-C--:B------:R-:W-:Y:S03]  /*3a90*/  HMMA.16816.F32 R12, R168, R166.reuse, R12 ;  /* 0x000000a6a80c723c */ /* 0x080fe6000000180c */
[----:B------:R-:W-:Y:S01]  /*3aa0*/  LOP3.LUT R164, R209, R228, R147, 0x96, !PT ;  /* 0x000000e4d1a47212 */ /* 0x000fe200078e9693 */
[----:B------:R-:W-:Y:S04]  /*3ab0*/  IMAD.WIDE.U32 R150, R136, -0x326172a9, RZ ;  /* 0xcd9e8d5788967825 */ /* 0x000fe800078e00ff */
[C---:B------:R-:W-:Y:S04]  /*3ac0*/  HMMA.16816.F32 R16, R156.reuse, R166, R16 ;  /* 0x000000a69c10723c */ /* 0x040fe80000001810 */
[--C-:B------:R-:W-:Y:S01]  /*3ad0*/  LOP3.LUT R145, R210, R138, R151.reuse, 0x96, !PT ;  /* 0x0000008ad2917212 */ /* 0x100fe200078e9697 */
[----:B------:R-:W-:Y:S01]  /*3ae0*/  IMAD.WIDE.U32 R164, R164, -0x326172a9, RZ ;  /* 0xcd9e8d57a4a47825 */ /* 0x000fe200078e00ff */
[----:B------:R-:W-:Y:S01]  /*3af0*/  LOP3.LUT R160, R210, R160, R151, 0x96, !PT ;  /* 0x000000a0d2a07212 */ /* 0x000fe200078e9697 */
[----:B------:R-:W1:Y:S01]  /*3b00*/  LDSM.16.M88.4 R136, [R180+0x2000] ;  /* 0x00200000b488783b */ /* 0x000e620000000200 */
[-C--:B----4-:R-:W-:Y:S03]  /*3b10*/  HMMA.16816.F32 R20, R156, R132.reuse, R20 ;  /* 0x000000849c14723c */ /* 0x090fe60000001814 */
[CC--:B------:R-:W-:Y:S01]  /*3b20*/  LOP3.LUT R152, R208.reuse, R150.reuse, R165, 0x96, !PT ;  /* 0x00000096d0987212 */ /* 0x0c0fe200078e96a5 */
[----:B------:R-:W-:Y:S01]  /*3b30*/  IMAD.WIDE.U32 R166, R145, -0x2daee0ad, RZ ;  /* 0xd2511f5391a67825 */ /* 0x000fe200078e00ff */
[----:B------:R-:W-:Y:S03]  /*3b40*/  LOP3.LUT R150, R208, R150, R155, 0x96, !PT ;  /* 0x00000096d0967212 */ /* 0x000fe600078e969b */
[C---:B------:R-:W-:Y:S04]  /*3b50*/  HMMA.16816.F32 R24, R168.reuse, R132, R24 ;  /* 0x00000084a818723c */ /* 0x040fe80000001818 */
[C---:B------:R-:W-:Y:S01]  /*3b60*/  LOP3.LUT R151, R207.reuse, R146, R167, 0x96, !PT ;  /* 0x00000092cf977212 */ /* 0x040fe200078e96a7 */
[----:B------:R-:W-:Y:S01]  /*3b70*/  IMAD.WIDE.U32 R160, R160, -0x2daee0ad, RZ ;  /* 0xd2511f53a0a07825 */ /* 0x000fe200078e00ff */
[----:B------:R-:W2:Y:S02]  /*3b80*/  LDSM.16.M88.4 R144, [R180+0x2800] ;  /* 0x00280000b490783b */ /* 0x000ea40000000200 */
[-C--:B------:R-:W-:Y:S03]  /*3b90*/  HMMA.16816.F32 R28, R168, R134.reuse, R28 ;  /* 0x00000086a81c723c */ /* 0x080fe6000000181c */
[----:B------:R-:W-:Y:S01]  /*3ba0*/  LOP3.LUT R149, R207, R162, R161, 0x96, !PT ;  /* 0x000000a2cf957212 */ /* 0x000fe200078e96a1 */
[----:B------:R-:W-:Y:S04]  /*3bb0*/  IMAD.WIDE.U32 R152, R152, -0x2daee0ad, RZ ;  /* 0xd2511f5398987825 */ /* 0x000fe800078e00ff */
[----:B------:R-:W-:Y:S04]  /*3bc0*/  HMMA.16816.F32 R32, R156, R134, R32 ;  /* 0x000000869c20723c */ /* 0x000fe80000001820 */
[----:B------:R-:W-:Y:S01]  /*3bd0*/  LOP3.LUT R162, R205, R166, R153, 0x96, !PT ;  /* 0x000000a6cda27212 */ /* 0x000fe200078e9699 */
[----:B------:R-:W-:Y:S01]  /*3be0*/  IMAD.WIDE.U32 R240, R151, -0x326172a9, RZ ;  /* 0xcd9e8d5797f07825 */ /* 0x000fe200078e00ff */
[----:B------:R-:W-:Y:S03]  /*3bf0*/  IABS R153, R215 ;  /* 0x000000d700997213 */ /* 0x000fe60000000000 */
[----:B------:R-:W-:Y:S01]  /*3c00*/  FMUL.FTZ R134, R218, 1.4426950216293334961 ;  /* 0x3fb8aa3bda867820 */ /* 0x000fe20000410000 */
[----:B------:R-:W-:Y:S01]  /*3c10*/  IMAD.WIDE.U32 R162, R162, -0x326172a9, RZ ;  /* 0xcd9e8d57a2a27825 */ /* 0x000fe200078e00ff */
[----:B------:R-:W-:Y:S03]  /*3c20*/  LOP3.LUT R164, R206, R164, R241, 0x96, !PT ;  /* 0x000000a4cea47212 */ /* 0x000fe600078e96f1 */
[----:B------:R-:W-:Y:S01]  /*3c30*/  IMAD.WIDE.U32 R166, R150, -0x2daee0ad, RZ ;  /* 0xd2511f5396a67825 */ /* 0x000fe200078e00ff */
[----:B------:R-:W-:Y:S01]  /*3c40*/  LOP3.LUT R240, R204, R240, R163, 0x96, !PT ;  /* 0x000000f0ccf07212 */ /* 0x000fe200078e96a3 */
[-C--:B-1----:R-:W-:Y:S05]  /*3c50*/  HMMA.16816.F32 R4, R136, R140.reuse, R4 ;  /* 0x0000008c8804723c */ /* 0x082fea0000001804 */
[----:B------:R-:W-:Y:S01]  /*3c60*/  LOP3.LUT R160, R205, R160, R167, 0x96, !PT ;  /* 0x000000a0cda07212 */ /* 0x000fe200078e96a7 */
[----:B------:R-:W-:Y:S04]  /*3c70*/  IMAD.WIDE.U32 R240, R240, -0x2daee0ad, RZ ;  /* 0xd2511f53f0f07825 */ /* 0x000fe800078e00ff */
[----:B------:R-:W-:Y:S04]  /*3c80*/  IMAD.WIDE.U32 R164, R164, -0x2daee0ad, RZ ;  /* 0xd2511f53a4a47825 */ /* 0x000fe800078e00ff */
[----:B------:R-:W-:Y:S01]  /*3c90*/  IMAD.WIDE.U32 R150, R149, -0x326172a9, RZ ;  /* 0xcd9e8d5795967825 */ /* 0x000fe200078e00ff */
[----:B------:R-:W-:Y:S01]  /*3ca0*/  LOP3.LUT R152, R203, R152, R165, 0x96, !PT ;  /* 0x00000098cb987212 */ /* 0x000fe200078e96a5 */
[C---:B--2---:R-:W-:Y:S04]  /*3cb0*/  HMMA.16816.F32 R8, R144.reuse, R140, R8 ;  /* 0x0000008c9008723c */ /* 0x044fe80000001808 */
[----:B------:R-:W-:Y:S01]  /*3cc0*/  LOP3.LUT R242, R201, R164, R241, 0x96, !PT ;  /* 0x000000a4c9f27212 */ /* 0x000fe200078e96f1 */
[----:B------:R-:W-:Y:S01]  /*3cd0*/  IMAD.WIDE.U32 R160, R160, -0x326172a9, RZ ;  /* 0xcd9e8d57a0a07825 */ /* 0x000fe200078e00ff */
[----:B------:R-:W-:Y:S02]  /*3ce0*/  FSEL R141, R134, RZ, P0 ;  /* 0x000000ff868d7208 */ /* 0x000fe40000000000 */
[----:B------:R-:W-:Y:S01]  /*3cf0*/  FSETP.NEU.FTZ.AND P0, PT, R217, -INF , PT ;  /* 0xff800000d900780b */ /* 0x000fe20003f1d000 */
[----:B------:R-:W-:Y:S01]  /*3d00*/  IMAD.WIDE.U32 R242, R242, -0x326172a9, RZ ;  /* 0xcd9e8d57f2f27825 */ /* 0x000fe200078e00ff */
[----:B------:R-:W-:Y:S01]  /*3d10*/  LOP3.LUT R168, R204, R150, R161, 0x96, !PT ;  /* 0x00000096cca87212 */ /* 0x000fe200078e96a1 */
[-C--:B------:R-:W-:Y:S03]  /*3d20*/  HMMA.16816.F32 R12, R144, R142.reuse, R12 ;  /* 0x0000008e900c723c */ /* 0x080fe6000000180c */
[----:B------:R-:W-:Y:S01]  /*3d30*/  LOP3.LUT R154, R206, R154, R151, 0x96, !PT ;  /* 0x0000009ace9a7212 */ /* 0x000fe200078e9697 */
[----:B------:R-:W-:Y:S04]  /*3d40*/  IMAD.WIDE.U32 R156, R152, -0x326172a9, RZ ;  /* 0xcd9e8d57989c7825 */ /* 0x000fe800078e00ff */
[----:B------:R-:W-:Y:S01]  /*3d50*/  FMUL.FTZ R164, R219, 1.4426950216293334961 ;  /* 0x3fb8aa3bdba47820 */ /* 0x000fe20000410000 */
[----:B------:R-:W-:Y:S01]  /*3d60*/  FMUL.FTZ R140, R217, 1.4426950216293334961 ;  /* 0x3fb8aa3bd98c7820 */ /* 0x000fe20000410000 */
[C---:B------:R-:W-:Y:S04]  /*3d70*/  HMMA.16816.F32 R16, R136.reuse, R142, R16 ;  /* 0x0000008e8810723c */ /* 0x040fe80000001810 */
[----:B------:R-:W-:Y:S01]  /*3d80*/  LOP3.LUT R150, R200, R156, R243, 0x96, !PT ;  /* 0x0000009cc8967212 */ /* 0x000fe200078e96f3 */
[----:B------:R-:W-:Y:S01]  /*3d90*/  IMAD.WIDE.U32 R154, R154, -0x2daee0ad, RZ ;  /* 0xd2511f539a9a7825 */ /* 0x000fe200078e00ff */
[----:B------:R-:W-:Y:S02]  /*3da0*/  FSEL R164, R164, RZ, P6 ;  /* 0x000000ffa4a47208 */ /* 0x000fe40003000000 */
[----:B------:R-:W-:Y:S01]  /*3db0*/  LOP3.LUT R135, R150, 0xff, RZ, 0xc0, !PT ;  /* 0x000000ff96877812 */ /* 0x000fe200078ec0ff */
[----:B------:R-:W-:Y:S01]  /*3dc0*/  IMAD.WIDE.U32 R168, R168, -0x2daee0ad, RZ ;  /* 0xd2511f53a8a87825 */ /* 0x000fe200078e00ff */
[----:B------:R-:W-:Y:S02]  /*3dd0*/  FSEL R140, R140, RZ, P0 ;  /* 0x000000ff8c8c7208 */ /* 0x000fe40000000000 */
[----:B------:R-:W-:Y:S01]  /*3de0*/  ISETP.LE.U32.AND P6, PT, R135, UR10, PT ;  /* 0x0000000a87007c0c */ /* 0x000fe2000bfc3070 */
[C---:B------:R-:W-:Y:S01]  /*3df0*/  VIADD R135, R215.reuse, 0x9 ;  /* 0x00000009d7877836 */ /* 0x040fe20000000000 */
[C---:B------:R-:W-:Y:S01]  /*3e00*/  @P2 ISETP.GE.AND P0, PT, R148.reuse, R223, PT ;  /* 0x000000df9400220c */ /* 0x040fe20003f06270 */
[----:B------:R-:W-:Y:S01]  /*3e10*/  VIADD R134, R215, 0xffffffe9 ;  /* 0xffffffe9d7867836 */ /* 0x000fe20000000000 */
[----:B------:R-:W-:Y:S01]  /*3e20*/  LOP3.LUT R133, R201, R154, R169, 0x96, !PT ;  /* 0x0000009ac9857212 */ /* 0x000fe200078e96a9 */
[C---:B------:R-:W-:Y:S01]  /*3e30*/  VIADD R170, R215.reuse, 0xfffffff1 ;  /* 0xfffffff1d7aa7836 */ /* 0x040fe20000000000 */
[----:B------:R-:W-:Y:S01]  /*3e40*/  IABS R135, R135 ;  /* 0x0000008700877213 */ /* 0x000fe20000000000 */
[----:B------:R-:W-:Y:S01]  /*3e50*/  VIADD R149, R215, 0x11 ;  /* 0x00000011d7957836 */ /* 0x000fe20000000000 */
[----:B------:R-:W-:Y:S01]  /*3e60*/  IABS R134, R134 ;  /* 0x0000008600867213 */ /* 0x000fe20000000000 */
[----:B------:R-:W-:Y:S01]  /*3e70*/  IMAD.WIDE.U32 R244, R133, -0x326172a9, RZ ;  /* 0xcd9e8d5785f47825 */ /* 0x000fe200078e00ff */
[----:B------:R-:W-:Y:S02]  /*3e80*/  IABS R170, R170 ;  /* 0x000000aa00aa7213 */ /* 0x000fe40000000000 */
[----:B------:R-:W-:Y:S01]  /*3e90*/  IABS R149, R149 ;  /* 0x0000009500957213 */ /* 0x000fe20000000000 */
[----:B------:R-:W-:Y:S01]  /*3ea0*/  @P2 VIADD R132, R148, 0x8 ;  /* 0x0000000894842836 */ /* 0x000fe20000000000 */
[----:B------:R-:W-:Y:S01]  /*3eb0*/  I2FP.F32.S32 R134, R134 ;  /* 0x0000008600867245 */ /* 0x000fe20000201400 */
[C---:B------:R-:W-:Y:S01]  /*3ec0*/  VIADD R142, R215.reuse, 0xfffffff0 ;  /* 0xfffffff0d78e7836 */ /* 0x040fe20000000000 */
[----:B------:R-:W-:Y:S01]  /*3ed0*/  I2FP.F32.S32 R170, R170 ;  /* 0x000000aa00aa7245 */ /* 0x000fe20000201400 */
[----:B------:R-:W-:Y:S01]  /*3ee0*/  VIADD R151, R215, 0xffffffe8 ;  /* 0xffffffe8d7977836 */ /* 0x000fe20000000000 */
[----:B------:R-:W-:Y:S01]  /*3ef0*/  I2FP.F32.S32 R135, R135 ;  /* 0x0000008700877245 */ /* 0x000fe20000201400 */
[-C--:B------:R-:W-:Y:S01]  /*3f00*/  FFMA.FTZ R4, R134, -R216.reuse, R4 ;  /* 0x800000d886047223 */ /* 0x080fe20000010004 */
[----:B------:R-:W-:Y:S01]  /*3f10*/  I2FP.F32.S32 R149, R149 ;  /* 0x0000009500957245 */ /* 0x000fe20000201400 */
[-C--:B------:R-:W-:Y:S01]  /*3f20*/  FFMA.FTZ R6, R170, -R216.reuse, R6 ;  /* 0x800000d8aa067223 */ /* 0x080fe20000010006 */
[----:B------:R-:W-:Y:S01]  /*3f30*/  IABS R151, R151 ;  /* 0x0000009700977213 */ /* 0x000fe20000000000 */
[-C--:B------:R-:W-:Y:S01]  /*3f40*/  FFMA.FTZ R8, R135, -R216.reuse, R8 ;  /* 0x800000d887087223 */ /* 0x080fe20000010008 */
[----:B------:R-:W-:Y:S01]  /*3f50*/  @P2 FSEL R4, R4, -INF , !P0 ;  /* 0xff80000004042808 */ /* 0x000fe20004000000 */
[-C--:B------:R-:W-:Y:S01]  /*3f60*/  FFMA.FTZ R10, R149, -R216.reuse, R10 ;  /* 0x800000d8950a7223 */ /* 0x080fe2000001000a */
[----:B------:R-:W-:Y:S01]  /*3f70*/  SHF.R.U32.HI R149, RZ, 0x18, R150 ;  /* 0x00000018ff957819 */ /* 0x000fe20000011696 */
[-C--:B------:R-:W-:Y:S01]  /*3f80*/  FFMA.FTZ R14, R135, -R216.reuse, R14 ;  /* 0x800000d8870e7223 */ /* 0x080fe2000001000e */
[----:B------:R-:W-:Y:S01]  /*3f90*/  @P2 FSEL R6, R6, -INF , !P0 ;  /* 0xff80000006062808 */ /* 0x000fe20004000000 */
[C---:B------:R-:W-:Y:S01]  /*3fa0*/  VIADD R135, R215.reuse, 0xffffffe0 ;  /* 0xffffffe0d7877836 */ /* 0x040fe20000000000 */
[----:B------:R-:W-:Y:S01]  /*3fb0*/  @P2 FSEL R8, R8, -INF , !P0 ;  /* 0xff80000008082808 */ /* 0x000fe20004000000 */
[----:B------:R-:W-:Y:S01]  /*3fc0*/  FFMA.FTZ R18, R134, -R216, R18 ;  /* 0x800000d886127223 */ /* 0x000fe20000010012 */
[----:B------:R-:W-:Y:S01]  /*3fd0*/  @P2 FSEL R10, R10, -INF , !P0 ;  /* 0xff8000000a0a2808 */ /* 0x000fe20004000000 */
[----:B------:R-:W-:Y:S01]  /*3fe0*/  VIADD R134, R215, 0x1 ;  /* 0x00000001d7867836 */ /* 0x000fe20000000000 */
[----:B------:R-:W-:Y:S01]  /*3ff0*/  ISETP.LE.U32.AND P0, PT, R149, UR10, PT ;  /* 0x0000000a95007c0c */ /* 0x000fe2000bf03070 */
[----:B------:R-:W-:Y:S01]  /*4000*/  VIADD R149, R215, 0x10 ;  /* 0x00000010d7957836 */ /* 0x000fe20000000000 */
[----:B------:R-:W-:Y:S01]  /*4010*/  I2FP.F32.S32 R151, R151 ;  /* 0x0000009700977245 */ /* 0x000fe20000201400 */
[----:B------:R-:W-:Y:S01]  /*4020*/  FFMA.FTZ R6, R6, UR11, -R164 ;  /* 0x0000000b06067c23 */ /* 0x000fe200080108a4 */
[----:B------:R-:W-:Y:S01]  /*4030*/  @P2 ISETP.GE.AND P3, PT, R132, R223, PT ;  /* 0x000000df8400220c */ /* 0x000fe20003f66270 */
[----:B------:R-:W-:Y:S01]  /*4040*/  @P2 VIADD R132, R148, 0x9 ;  /* 0x0000000994842836 */ /* 0x000fe20000000000 */
[----:B------:R-:W-:Y:S01]  /*4050*/  IABS R149, R149 ;  /* 0x0000009500957213 */ /* 0x000fe20000000000 */
[----:B------:R-:W-:Y:S01]  /*4060*/  FFMA.FTZ R8, R8, UR11, -R141 ;  /* 0x0000000b08087c23 */ /* 0x000fe2000801088d */
[----:B------:R-:W-:Y:S01]  /*4070*/  IABS R142, R142 ;  /* 0x0000008e008e7213 */ /* 0x000fe20000000000 */
[----:B------:R-:W-:Y:S01]  /*4080*/  FFMA.FTZ R10, R10, UR11, -R140 ;  /* 0x0000000b0a0a7c23 */ /* 0x000fe2000801088c */
[----:B------:R-:W-:Y:S01]  /*4090*/  I2FP.F32.S32 R149, R149 ;  /* 0x0000009500957245 */ /* 0x000fe20000201400 */
[CC--:B------:R-:W-:Y:S01]  /*40a0*/  FFMA.FTZ R5, R151.reuse, -R216.reuse, R5 ;  /* 0x800000d897057223 */ /* 0x0c0fe20000010005 */
[----:B------:R-:W-:Y:S01]  /*40b0*/  @P2 ISETP.GE.AND P4, PT, R132, R223, PT ;  /* 0x000000df8400220c */ /* 0x000fe20003f86270 */
[----:B------:R-:W-:Y:S01]  /*40c0*/  FFMA.FTZ R19, R151, -R216, R19 ;  /* 0x800000d897137223 */ /* 0x000fe20000010013 */
[----:B------:R-:W-:Y:S01]  /*40d0*/  LOP3.LUT R132, R203, R166, R155, 0x96, !PT ;  /* 0x000000a6cb847212 */ /* 0x000fe200078e969b */
[----:B------:R-:W-:Y:S01]  /*40e0*/  FFMA.FTZ R155, R4, UR11, -R227 ;  /* 0x0000000b049b7c23 */ /* 0x000fe200080108e3 */
[----:B------:R-:W-:Y:S01]  /*40f0*/  @P2 FSEL R5, R5, -INF , !P5 ;  /* 0xff80000005052808 */ /* 0x000fe20006800000 */
[----:B------:R-:W-:Y:S01]  /*4100*/  FFMA.FTZ R11, R149, -R216, R11 ;  /* 0x800000d8950b7223 */ /* 0x000fe2000001000b */
[----:B------:R-:W-:Y:S01]  /*4110*/  I2FP.F32.S32 R142, R142 ;  /* 0x0000008e008e7245 */ /* 0x000fe20000201400 */
[----:B------:R-:W-:Y:S01]  /*4120*/  IMAD.WIDE.U32 R158, R132, -0x326172a9, RZ ;  /* 0xcd9e8d57849e7825 */ /* 0x000fe200078e00ff */
[----:B------:R-:W-:Y:S01]  /*4130*/  IABS R134, R134 ;  /* 0x0000008600867213 */ /* 0x000fe20000000000 */
[----:B------:R1:W-:Y:S01]  /*4140*/  MUFU.EX2 R149, R6 ;  /* 0x0000000600957308 */ /* 0x0003e20000000800 */
[----:B------:R-:W-:Y:S01]  /*4150*/  IABS R4, R135 ;  /* 0x0000008700047213 */ /* 0x000fe20000000000 */
[----:B------:R-:W-:Y:S01]  /*4160*/  VIADD R152, R215, 0x8 ;  /* 0x00000008d7987836 */ /* 0x000fe20000000000 */
[----:B------:R-:W-:Y:S01]  /*4170*/  PRMT R143, R150, 0x7632, R143 ;  /* 0x00007632968f7816 */ /* 0x000fe2000000008f */
[----:B------:R-:W-:Y:S01]  /*4180*/  FFMA.FTZ R154, R5, UR11, -R227 ;  /* 0x0000000b059a7c23 */ /* 0x000fe200080108e3 */
[----:B------:R-:W-:Y:S01]  /*4190*/  I2FP.F32.S32 R5, R134 ;  /* 0x0000008600057245 */ /* 0x000fe20000201400 */
[----:B------:R-:W-:Y:S01]  /*41a0*/  FFMA.FTZ R7, R142, -R216, R7 ;  /* 0x800000d88e077223 */ /* 0x000fe20000010007 */
[----:B------:R-:W-:Y:S01]  /*41b0*/  IABS R152, R152 ;  /* 0x0000009800987213 */ /* 0x000fe20000000000 */
[----:B------:R-:W2:Y:S01]  /*41c0*/  LDSM.16.M88.4 R132, [R179+0x4400] ;  /* 0x00440000b384783b */ /* 0x000ea20000000200 */
[----:B------:R-:W-:Y:S01]  /*41d0*/  LOP3.LUT R143, R143, 0xff, RZ, 0xc0, !PT ;  /* 0x000000ff8f8f7812 */ /* 0x000fe200078ec0ff */
[----:B------:R-:W-:Y:S01]  /*41e0*/  MUFU.EX2 R154, R154 ;  /* 0x0000009a009a7308 */ /* 0x000fe20000000800 */
[----:B------:R-:W-:Y:S01]  /*41f0*/  @P2 FSEL R7, R7, -INF , !P5 ;  /* 0xff80000007072808 */ /* 0x000fe20006800000 */
[----:B------:R-:W-:Y:S01]  /*4200*/  FFMA.FTZ R12, R5, -R216, R12 ;  /* 0x800000d8050c7223 */ /* 0x000fe2000001000c */
[----:B------:R-:W-:Y:S02]  /*4210*/  I2FP.F32.S32 R152, R152 ;  /* 0x0000009800987245 */ /* 0x000fe40000201400 */
[----:B------:R-:W-:Y:S01]  /*4220*/  @P2 FSEL R11, R11, -INF , !P5 ;  /* 0xff8000000b0b2808 */ /* 0x000fe20006800000 */
[----:B------:R-:W-:Y:S01]  /*4230*/  FFMA.FTZ R7, R7, UR11, -R164 ;  /* 0x0000000b07077c23 */ /* 0x000fe200080108a4 */
[----:B------:R-:W-:Y:S01]  /*4240*/  LOP3.LUT R156, R200, R158, R245, 0x96, !PT ;  /* 0x0000009ec89c7212 */ /* 0x000fe200078e96f5 */
[CC--:B------:R-:W-:Y:S01]  /*4250*/  FFMA.FTZ R9, R152.reuse, -R216.reuse, R9 ;  /* 0x800000d898097223 */ /* 0x0c0fe20000010009 */
[----:B------:R-:W-:Y:S01]  /*4260*/  FFMA.FTZ R15, R152, -R216, R15 ;  /* 0x800000d8980f7223 */ /* 0x000fe2000001000f */
[----:B------:R-:W-:Y:S01]  /*4270*/  LOP3.LUT R152, R150, 0xffff, RZ, 0xc0, !PT ;  /* 0x0000ffff96987812 */ /* 0x000fe200078ec0ff */
[----:B-1----:R-:W-:Y:S01]  /*4280*/  IMAD.MOV.U32 R6, RZ, RZ, R4 ;  /* 0x000000ffff067224 */ /* 0x002fe200078e0004 */
[----:B------:R-:W1:Y:S01]  /*4290*/  MUFU.EX2 R150, R7 ;  /* 0x0000000700967308 */ /* 0x000e620000000800 */
[----:B------:R-:W-:Y:S01]  /*42a0*/  I2FP.F32.S32 R4, R153 ;  /* 0x0000009900047245 */ /* 0x000fe20000201400 */
[----:B------:R-:W-:Y:S01]  /*42b0*/  FFMA.FTZ R11, R11, UR11, -R140 ;  /* 0x0000000b0b0b7c23 */ /* 0x000fe2000801088c */
[----:B------:R-:W-:Y:S02]  /*42c0*/  SHF.R.U32.HI R152, RZ, 0x8, R152 ;  /* 0x00000008ff987819 */ /* 0x000fe40000011698 */
[----:B------:R-:W-:Y:S01]  /*42d0*/  I2FP.F32.S32 R6, R6 ;  /* 0x0000000600067245 */ /* 0x000fe20000201400 */
[-C--:B------:R-:W-:Y:S01]  /*42e0*/  FFMA.FTZ R13, R4, -R216.reuse, R13 ;  /* 0x800000d8040d7223 */ /* 0x080fe2000001000d */
[----:B------:R-:W-:Y:S03]  /*42f0*/  LOP3.LUT R152, R152, 0xffff, RZ, 0xc0, !PT ;  /* 0x0000ffff98987812 */ /* 0x000fe600078ec0ff */
[----:B------:R3:W-:Y:S01]  /*4300*/  MUFU.EX2 R153, R8 ;  /* 0x0000000800997308 */ /* 0x0007e20000000800 */
[----:B------:R-:W-:Y:S01]  /*4310*/  @P2 FSEL R9, R9, -INF , !P5 ;  /* 0xff80000009092808 */ /* 0x000fe20006800000 */
[-C--:B------:R-:W-:Y:S01]  /*4320*/  FFMA.FTZ R17, R6, -R216.reuse, R17 ;  /* 0x800000d806117223 */ /* 0x080fe20000010011 */
[----:B------:R-:W-:Y:S01]  /*4330*/  ISETP.LE.U32.AND P5, PT, R143, UR10, PT ;  /* 0x0000000a8f007c0c */ /* 0x000fe2000bfa3070 */
[----:B------:R-:W-:Y:S01]  /*4340*/  VIADD R143, R215, 0xffffffe1 ;  /* 0xffffffe1d78f7836 */ /* 0x000fe20000000000 */
[----:B------:R-:W-:Y:S01]  /*4350*/  @P2 FSEL R19, R19, -INF , !P4 ;  /* 0xff80000013132808 */ /* 0x000fe20006000000 */
[--C-:B------:R-:W-:Y:S01]  /*4360*/  FFMA.FTZ R9, R9, UR11, -R141.reuse ;  /* 0x0000000b09097c23 */ /* 0x100fe2000801088d */
[----:B------:R-:W-:Y:S03]  /*4370*/  @P2 FSEL R13, R13, -INF , !P4 ;  /* 0xff8000000d0d2808 */ /* 0x000fe60006000000 */
[----:B------:R-:W4:Y:S01]  /*4380*/  MUFU.EX2 R155, R155 ;  /* 0x0000009b009b7308 */ /* 0x000f220000000800 */
[----:B------:R-:W-:Y:S01]  /*4390*/  @P2 FSEL R15, R15, -INF , !P4 ;  /* 0xff8000000f0f2808 */ /* 0x000fe20006000000 */
[----:B------:R-:W-:Y:S01]  /*43a0*/  FFMA.FTZ R19, R19, UR11, -R164 ;  /* 0x0000000b13137c23 */ /* 0x000fe200080108a4 */
[----:B------:R-:W-:Y:S01]  /*43b0*/  @P2 FSEL R17, R17, -INF , !P4 ;  /* 0xff80000011112808 */ /* 0x000fe20006000000 */
[----:B-1----:R-:W-:Y:S01]  /*43c0*/  @!P0 FADD.FTZ R150, -R150, -RZ ;  /* 0x800000ff96968221 */ /* 0x002fe20000010100 */
[----:B------:R-:W-:Y:S01]  /*43d0*/  ISETP.LE.U32.AND P4, PT, R152, UR10, PT ;  /* 0x0000000a98007c0c */ /* 0x000fe2000bf83070 */
[----:B------:R-:W-:Y:S01]  /*43e0*/  FFMA.FTZ R13, R13, UR11, -R141 ;  /* 0x0000000b0d0d7c23 */ /* 0x000fe2000801088d */
[C---:B------:R-:W-:Y:S03]  /*43f0*/  LOP3.LUT R7, R156.reuse, 0xffff, RZ, 0xc0, !PT ;  /* 0x0000ffff9c077812 */ /* 0x040fe600078ec0ff */
[----:B------:R1:W1:Y:S01]  /*4400*/  MUFU.EX2 R152, R9 ;  /* 0x0000000900987308 */ /* 0x0002620000000800 */
[----:B------:R-:W-:Y:S01]  /*4410*/  IABS R143, R143 ;  /* 0x0000008f008f7213 */ /* 0x000fe20000000000 */
[-C--:B--2---:R-:W-:Y:S03]  /*4420*/  HMMA.16816.F32 R20, R136, R132.reuse, R20 ;  /* 0x000000848814723c */ /* 0x084fe60000001814 */
[C---:B------:R-:W-:Y:S01]  /*4430*/  LOP3.LUT R158, R156.reuse, 0xff, RZ, 0xc0, !PT ;  /* 0x000000ff9c9e7812 */ /* 0x040fe200078ec0ff */
[----:B------:R-:W-:Y:S01]  /*4440*/  @!P5 FADD.FTZ R149, -R149, -RZ ;  /* 0x800000ff9595d221 */ /* 0x000fe20000010100 */
[--C-:B---3--:R-:W-:Y:S01]  /*4450*/  SHF.R.U32.HI R8, RZ, 0x18, R156.reuse ;  /* 0x00000018ff087819 */ /* 0x108fe2000001169c */
[----:B------:R-:W-:Y:S01]  /*4460*/  FFMA.FTZ R17, R17, UR11, -R227 ;  /* 0x0000000b11117c23 */ /* 0x000fe200080108e3 */
[----:B------:R-:W-:Y:S01]  /*4470*/  PRMT R156, R156, 0x7632, R156 ;  /* 0x000076329c9c7816 */ /* 0x000fe2000000009c */
[C---:B------:R-:W-:Y:S01]  /*4480*/  HMMA.16816.F32 R24, R144.reuse, R132, R24 ;  /* 0x000000849018723c */ /* 0x040fe20000001818 */
[----:B------:R-:W-:Y:S03]  /*4490*/  MUFU.EX2 R151, R10 ;  /* 0x0000000a00977308 */ /* 0x000fe60000000800 */
[----:B------:R-:W-:Y:S01]  /*44a0*/  SHF.R.U32.HI R7, RZ, 0x8, R7 ;  /* 0x00000008ff077819 */ /* 0x000fe20000011607 */
[----:B------:R-:W-:Y:S01]  /*44b0*/  @!P4 FADD.FTZ R154, -R154, -RZ ;  /* 0x800000ff9a9ac221 */ /* 0x000fe20000010100 */
[----:B------:R-:W-:Y:S01]  /*44c0*/  I2FP.F32.S32 R143, R143 ;  /* 0x0000008f008f7245 */ /* 0x000fe20000201400 */
[----:B----4-:R-:W-:Y:S01]  /*44d0*/  @!P6 FADD.FTZ R155, -R155, -RZ ;  /* 0x800000ff9b9be221 */ /* 0x010fe20000010100 */
[-C--:B------:R-:W-:Y:S03]  /*44e0*/  HMMA.16816.F32 R28, R144, R134.reuse, R28 ;  /* 0x00000086901c723c */ /* 0x080fe6000000181c */
[----:B------:R-:W-:Y:S01]  /*44f0*/  MUFU.EX2 R166, R17 ;  /* 0x0000001100a67308 */ /* 0x000fe20000000800 */
[----:B------:R-:W-:Y:S01]  /*4500*/  LOP3.LUT R156, R156, 0xff, RZ, 0xc0, !PT ;  /* 0x000000ff9c9c7812 */ /* 0x000fe200078ec0ff */
[-C--:B------:R-:W-:Y:S01]  /*4510*/  FFMA.FTZ R16, R143, -R216.reuse, R16 ;  /* 0x800000d88f107223 */ /* 0x080fe20000010010 */
[----:B------:R-:W-:Y:S01]  /*4520*/  LOP3.LUT R7, R7, 0xffff, RZ, 0xc0, !PT ;  /* 0x0000ffff07077812 */ /* 0x000fe200078ec0ff */
[----:B-1----:R-:W-:Y:S01]  /*4530*/  VIADD R9, R215, 0xfffffff8 ;  /* 0xfffffff8d7097836 */ /* 0x002fe20000000000 */
[----:B------:R-:W-:Y:S01]  /*4540*/  ISETP.LE.U32.AND P5, PT, R156, UR10, PT ;  /* 0x0000000a9c007c0c */ /* 0x000fe2000bfa3070 */
[----:B------:R-:W-:Y:S04]  /*4550*/  HMMA.16816.F32 R32, R136, R134, R32 ;  /* 0x000000868820723c */ /* 0x000fe80000001820 */
[----:B------:R-:W1:Y:S01]  /*4560*/  MUFU.EX2 R156, R11 ;  /* 0x0000000b009c7308 */ /* 0x000e620000000800 */
[----:B------:R-:W-:Y:S01]  /*4570*/  ISETP.LE.U32.AND P4, PT, R7, UR10, PT ;  /* 0x0000000a07007c0c */ /* 0x000fe2000bf83070 */
[----:B------:R-:W-:Y:S01]  /*4580*/  @P2 VIADD R7, R148, 0x10 ;  /* 0x0000001094072836 */ /* 0x000fe20000000000 */
[----:B------:R-:W-:Y:S01]  /*4590*/  @P2 FSEL R18, R18, -INF , !P3 ;  /* 0xff80000012122808 */ /* 0x000fe20005800000 */
[-C--:B------:R-:W-:Y:S01]  /*45a0*/  FFMA.FTZ R26, R5, -R216.reuse, R26 ;  /* 0x800000d8051a7223 */ /* 0x080fe2000001001a */
[----:B------:R-:W-:Y:S01]  /*45b0*/  @P2 FSEL R12, R12, -INF , !P3 ;  /* 0xff8000000c0c2808 */ /* 0x000fe20005800000 */
[----:B------:R-:W-:Y:S01]  /*45c0*/  VIADD R5, R215, 0xffffffd8 ;  /* 0xffffffd8d7057836 */ /* 0x000fe20000000000 */
[----:B------:R-:W-:Y:S01]  /*45d0*/  @P2 FSEL R14, R14, -INF , !P3 ;  /* 0xff8000000e0e2808 */ /* 0x000fe20005800000 */
[----:B------:R-:W-:Y:S01]  /*45e0*/  FFMA.FTZ R22, R143, -R216, R22 ;  /* 0x800000d88f167223 */ /* 0x000fe20000010016 */
[----:B------:R-:W-:Y:S01]  /*45f0*/  @P2 FSEL R16, R16, -INF , !P3 ;  /* 0xff80000010102808 */ /* 0x000fe20005800000 */
[----:B------:R-:W-:Y:S01]  /*4600*/  FFMA.FTZ R12, R12, UR11, -R141 ;  /* 0x0000000b0c0c7c23 */ /* 0x000fe2000801088d */
[----:B------:R-:W-:Y:S01]  /*4610*/  ISETP.LE.U32.AND P3, PT, R158, UR10, PT ;  /* 0x0000000a9e007c0c */ /* 0x000fe2000bf63070 */
[--C-:B------:R-:W-:Y:S01]  /*4620*/  FFMA.FTZ R14, R14, UR11, -R140.reuse ;  /* 0x0000000b0e0e7c23 */ /* 0x100fe2000801088c */
[----:B------:R-:W-:Y:S01]  /*4630*/  ISETP.LE.U32.AND P6, PT, R8, UR10, PT ;  /* 0x0000000a08007c0c */ /* 0x000fe2000bfc3070 */
[----:B------:R-:W-:Y:S01]  /*4640*/  @!P4 FADD.FTZ R152, -R152, -RZ ;  /* 0x800000ff9898c221 */ /* 0x000fe20000010100 */
[----:B------:R-:W-:Y:S01]  /*4650*/  @P2 ISETP.GE.AND P0, PT, R7, R223, PT ;  /* 0x000000df0700220c */ /* 0x000fe20003f06270 */
[----:B------:R-:W-:Y:S01]  /*4660*/  @P2 VIADD R7, R148, 0x18 ;  /* 0x0000001894072836 */ /* 0x000fe20000000000 */
[----:B------:R-:W-:Y:S01]  /*4670*/  LOP3.LUT R161, R202, R160, R159, 0x96, !PT ;  /* 0x000000a0caa17212 */ /* 0x000fe200078e969f */
[----:B------:R-:W-:Y:S01]  /*4680*/  @P2 VIADD R8, R148, 0x11 ;  /* 0x0000001194082836 */ /* 0x000fe20000000000 */
[----:B------:R-:W2:Y:S01]  /*4690*/  MUFU.EX2 R159, R12 ;  /* 0x0000000c009f7308 */ /* 0x000ea20000000800 */
[----:B------:R-:W-:Y:S01]  /*46a0*/  IABS R5, R5 ;  /* 0x0000000500057213 */ /* 0x000fe20000000000 */
[----:B------:R-:W-:Y:S01]  /*46b0*/  FFMA.FTZ R16, R16, UR11, -R227 ;  /* 0x0000000b10107c23 */ /* 0x000fe200080108e3 */
[-C--:B------:R-:W-:Y:S01]  /*46c0*/  @P2 ISETP.GE.AND P4, PT, R7, R223.reuse, PT ;  /* 0x000000df0700220c */ /* 0x080fe20003f86270 */
[----:B------:R-:W-:Y:S01]  /*46d0*/  FFMA.FTZ R15, R15, UR11, -R140 ;  /* 0x0000000b0f0f7c23 */ /* 0x000fe2000801088c */
[----:B------:R-:W-:Y:S01]  /*46e0*/  PRMT R7, R244, 0x7770, RZ ;  /* 0x00007770f4077816 */ /* 0x000fe200000000ff */
[----:B------:R-:W-:Y:S01]  /*46f0*/  @!P3 FADD.FTZ R153, -R153, -RZ ;  /* 0x800000ff9999b221 */ /* 0x000fe20000010100 */
[----:B-1----:R-:W-:Y:S01]  /*4700*/  @!P6 FADD.FTZ R156, -R156, -RZ ;  /* 0x800000ff9c9ce221 */ /* 0x002fe20000010100 */
[----:B------:R-:W-:Y:S01]  /*4710*/  @P2 ISETP.GE.AND P3, PT, R8, R223, PT ;  /* 0x000000df0800220c */ /* 0x000fe20003f66270 */
[----:B------:R-:W-:Y:S01]  /*4720*/  VIADD R8, R215, 0xfffffff9 ;  /* 0xfffffff9d7087836 */ /* 0x000fe20000000000 */
[----:B------:R-:W-:Y:S01]  /*4730*/  ISETP.LE.U32.AND P6, PT, R7, UR10, PT ;  /* 0x0000000a07007c0c */ /* 0x000fe2000bfc3070 */
[----:B------:R-:W-:Y:S01]  /*4740*/  VIADD R7, R215, 0xffffffd9 ;  /* 0xffffffd9d7077836 */ /* 0x000fe20000000000 */
[----:B------:R-:W-:Y:S01]  /*4750*/  IABS R9, R9 ;  /* 0x0000000900097213 */ /* 0x000fe20000000000 */
[----:B------:R1:W3:Y:S01]  /*4760*/  MUFU.EX2 R158, R13 ;  /* 0x0000000d009e7308 */ /* 0x0002e20000000800 */
[----:B------:R-:W-:Y:S01]  /*4770*/  IABS R8, R8 ;  /* 0x0000000800087213 */ /* 0x000fe20000000000 */
[-C--:B------:R-:W-:Y:S01]  /*4780*/  FFMA.FTZ R23, R6, -R216.reuse, R23 ;  /* 0x800000d806177223 */ /* 0x080fe20000010017 */
[----:B------:R-:W-:Y:S01]  /*4790*/  IABS R7, R7 ;  /* 0x0000000700077213 */ /* 0x000fe20000000000 */
[----:B------:R-:W-:Y:S01]  /*47a0*/  FFMA.FTZ R27, R4, -R216, R27 ;  /* 0x800000d8041b7223 */ /* 0x000fe2000001001b */
[----:B------:R-:W-:Y:S01]  /*47b0*/  I2FP.F32.S32 R8, R8 ;  /* 0x0000000800087245 */ /* 0x000fe20000201400 */
[----:B------:R-:W-:Y:S01]  /*47c0*/  FFMA.FTZ R18, R18, UR11, -R164 ;  /* 0x0000000b12127c23 */ /* 0x000fe200080108a4 */
[----:B------:R-:W-:Y:S03]  /*47d0*/  I2FP.F32.S32 R7, R7 ;  /* 0x0000000700077245 */ /* 0x000fe60000201400 */
[----:B------:R4:W-:Y:S01]  /*47e0*/  MUFU.EX2 R165, R16 ;  /* 0x0000001000a57308 */ /* 0x0009e20000000800 */
[----:B------:R-:W-:Y:S01]  /*47f0*/  PRMT R10, R244, 0x7771, RZ ;  /* 0x00007771f40a7816 */ /* 0x000fe200000000ff */
[-C--:B------:R-:W-:Y:S01]  /*4800*/  FFMA.FTZ R24, R8, -R216.reuse, R24 ;  /* 0x800000d808187223 */ /* 0x080fe20000010018 */
[----:B------:R-:W-:Y:S01]  /*4810*/  I2FP.F32.S32 R5, R5 ;  /* 0x0000000500057245 */ /* 0x000fe20000201400 */
[-C--:B------:R-:W-:Y:S01]  /*4820*/  FFMA.FTZ R20, R7, -R216.reuse, R20 ;  /* 0x800000d807147223 */ /* 0x080fe20000010014 */
[----:B------:R-:W-:Y:S01]  /*4830*/  I2FP.F32.S32 R9, R9 ;  /* 0x0000000900097245 */ /* 0x000fe20000201400 */
[----:B--2---:R-:W-:Y:S01]  /*4840*/  @!P6 FADD.FTZ R159, -R159, -RZ ;  /* 0x800000ff9f9fe221 */ /* 0x004fe20000010100 */
[----:B------:R-:W-:Y:S01]  /*4850*/  @P2 FSEL R22, R22, -INF , !P0 ;  /* 0xff80000016162808 */ /* 0x000fe20004000000 */
[-C--:B------:R-:W-:Y:S01]  /*4860*/  FFMA.FTZ R21, R5, -R216.reuse, R21 ;  /* 0x800000d805157223 */ /* 0x080fe20000010015 */
[----:B------:R-:W-:Y:S01]  /*4870*/  @P2 FSEL R20, R20, -INF , !P0 ;  /* 0xff80000014142808 */ /* 0x000fe20004000000 */
[----:B------:R-:W-:Y:S01]  /*4880*/  FFMA.FTZ R25, R9, -R216, R25 ;  /* 0x800000d809197223 */ /* 0x000fe20000010019 */
[----:B------:R-:W-:Y:S01]  /*4890*/  @P2 FSEL R24, R24, -INF , !P0 ;  /* 0xff80000018182808 */ /* 0x000fe20004000000 */
[----:B------:R-:W-:Y:S01]  /*48a0*/  MUFU.EX2 R160, R15 ;  /* 0x0000000f00a07308 */ /* 0x000fe20000000800 */
[----:B------:R-:W-:Y:S01]  /*48b0*/  @P2 FSEL R26, R26, -INF , !P0 ;  /* 0xff8000001a1a2808 */ /* 0x000fe20004000000 */
[----:B-1----:R-:W-:Y:S01]  /*48c0*/  IMAD.WIDE.U32 R12, R161, -0x2daee0ad, RZ ;  /* 0xd2511f53a10c7825 */ /* 0x002fe200078e00ff */
[----:B------:R-:W-:Y:S02]  /*48d0*/  LOP3.LUT R162, R202, R162, R157, 0x96, !PT ;  /* 0x000000a2caa27212 */ /* 0x000fe400078e969d */
[----:B------:R-:W-:Y:S01]  /*48e0*/  ISETP.GT.U32.AND P0, PT, R10, UR10, PT ;  /* 0x0000000a0a007c0c */ /* 0x000fe2000bf04070 */
[--C-:B------:R-:W-:Y:S01]  /*48f0*/  FFMA.FTZ R20, R20, UR11, -R227.reuse ;  /* 0x0000000b14147c23 */ /* 0x100fe200080108e3 */
[C---:B------:R-:W-:Y:S03]  /*4900*/  PRMT R4, R244.reuse, 0x7772, RZ ;  /* 0x00007772f4047816 */ /* 0x040fe600000000ff */
[----:B------:R1:W2:Y:S01]  /*4910*/  MUFU.EX2 R157, R14 ;  /* 0x0000000e009d7308 */ /* 0x0002a20000000800 */
[----:B------:R-:W-:Y:S01]  /*4920*/  PRMT R244, R244, 0x7773, RZ ;  /* 0x00007773f4f47816 */ /* 0x000fe200000000ff */
[----:B----4-:R-:W-:Y:S01]  /*4930*/  IMAD.WIDE.U32 R16, R162, -0x2daee0ad, RZ ;  /* 0xd2511f53a2107825 */ /* 0x010fe200078e00ff */
[----:B------:R-:W-:Y:S02]  /*4940*/  @P2 FSEL R21, R21, -INF , !P3 ;  /* 0xff80000015152808 */ /* 0x000fe40005800000 */
[----:B------:R-:W-:Y:S01]  /*4950*/  @P2 FSEL R23, R23, -INF , !P3 ;  /* 0xff80000017172808 */ /* 0x000fe20005800000 */
[-C--:B------:R-:W-:Y:S01]  /*4960*/  FFMA.FTZ R30, R8, -R216.reuse, R30 ;  /* 0x800000d8081e7223 */ /* 0x080fe2000001001e */
[----:B------:R-:W-:Y:S03]  /*4970*/  @P2 FSEL R25, R25, -INF , !P3 ;  /* 0xff80000019192808 */ /* 0x000fe60005800000 */
[----:B------:R-:W4:Y:S01]  /*4980*/  MUFU.EX2 R162, R18 ;  /* 0x0000001200a27308 */ /* 0x000f220000000800 */
[----:B------:R-:W-:Y:S01]  /*4990*/  @P2 FSEL R27, R27, -INF , !P3 ;  /* 0xff8000001b1b2808 */ /* 0x000fe20005800000 */
[----:B---3--:R-:W-:Y:S01]  /*49a0*/  @P0 FADD.FTZ R158, -R158, -RZ ;  /* 0x800000ff9e9e0221 */ /* 0x008fe20000010100 */
[----:B------:R-:W-:Y:S01]  /*49b0*/  ISETP.GT.U32.AND P3, PT, R4, UR10, PT ;  /* 0x0000000a04007c0c */ /* 0x000fe2000bf64070 */
[-C--:B------:R-:W-:Y:S01]  /*49c0*/  FFMA.FTZ R28, R170, -R216.reuse, R28 ;  /* 0x800000d8aa1c7223 */ /* 0x080fe2000001001c */
[----:B------:R-:W-:Y:S01]  /*49d0*/  ISETP.GT.U32.AND P6, PT, R244, UR10, PT ;  /* 0x0000000af4007c0c */ /* 0x000fe2000bfc4070 */
[----:B------:R-:W-:Y:S01]  /*49e0*/  FFMA.FTZ R34, R7, -R216, R34 ;  /* 0x800000d807227223 */ /* 0x000fe20000010022 */
[C---:B------:R-:W-:Y:S03]  /*49f0*/  PRMT R6, R242.reuse, 0x7770, RZ ;  /* 0x00007770f2067816 */ /* 0x040fe600000000ff */
[----:B------:R-:W3:Y:S01]  /*4a00*/  MUFU.EX2 R161, R19 ;  /* 0x0000001300a17308 */ /* 0x000ee20000000800 */
[----:B------:R-:W-:Y:S01]  /*4a10*/  PRMT R4, R242, 0x7771, RZ ;  /* 0x00007771f2047816 */ /* 0x000fe200000000ff */
[----:B------:R-:W-:Y:S01]  /*4a20*/  @P2 VIADD R148, R148, 0x19 ;  /* 0x0000001994942836 */ /* 0x000fe20000000000 */
[----:B------:R-:W-:Y:S01]  /*4a30*/  ISETP.LE.U32.AND P0, PT, R6, UR10, PT ;  /* 0x0000000a06007c0c */ /* 0x000fe2000bf03070 */
[----:B------:R-:W-:Y:S01]  /*4a40*/  FFMA.FTZ R21, R21, UR11, -R227 ;  /* 0x0000000b15157c23 */ /* 0x000fe200080108e3 */
[----:B-1----:R-:W-:Y:S01]  /*4a50*/  PRMT R14, R242, 0x7772, RZ ;  /* 0x00007772f20e7816 */ /* 0x002fe200000000ff */
[----:B------:R-:W-:Y:S01]  /*4a60*/  FFMA.FTZ R24, R24, UR11, -R141 ;  /* 0x0000000b18187c23 */ /* 0x000fe2000801088d */
[----:B------:R-:W-:Y:S01]  /*4a70*/  PRMT R242, R242, 0x7773, RZ ;  /* 0x00007773f2f27816 */ /* 0x000fe200000000ff */
[----:B--2---:R-:W-:Y:S01]  /*4a80*/  @P3 FADD.FTZ R157, -R157, -RZ ;  /* 0x800000ff9d9d3221 */ /* 0x004fe20000010100 */
[----:B------:R-:W-:Y:S01]  /*4a90*/  ISETP.GT.U32.AND P3, PT, R4, UR10, PT ;  /* 0x0000000a04007c0c */ /* 0x000fe2000bf64070 */
[----:B------:R-:W-:Y:S01]  /*4aa0*/  @P6 FADD.FTZ R160, -R160, -RZ ;  /* 0x800000ffa0a06221 */ /* 0x000fe20000010100 */
[----:B------:R-:W-:Y:S01]  /*4ab0*/  ISETP.GT.U32.AND P6, PT, R14, UR10, PT ;  /* 0x0000000a0e007c0c */ /* 0x000fe2000bfc4070 */
[----:B------:R-:W1:Y:S01]  /*4ac0*/  MUFU.EX2 R163, R20 ;  /* 0x0000001400a37308 */ /* 0x000e620000000800 */
[----:B------:R-:W-:Y:S01]  /*4ad0*/  LOP3.LUT R240, R199, R240, R17, 0x96, !PT ;  /* 0x000000f0c7f07212 */ /* 0x000fe200078e9611 */
[----:B------:R-:W-:Y:S01]  /*4ae0*/  @!P5 FADD.FTZ R151, -R151, -RZ ;  /* 0x800000ff9797d221 */ /* 0x000fe20000010100 */
[----:B------:R-:W-:Y:S01]  /*4af0*/  LOP3.LUT R11, R199, R168, R13, 0x96, !PT ;  /* 0x000000a8c70b7212 */ /* 0x000fe200078e960d */
[----:B------:R-:W-:Y:S01]  /*4b00*/  @!P0 FADD.FTZ R165, -R165, -RZ ;  /* 0x800000ffa5a58221 */ /* 0x000fe20000010100 */
[----:B------:R-:W-:Y:S01]  /*4b10*/  ISETP.GT.U32.AND P0, PT, R242, UR10, PT ;  /* 0x0000000af2007c0c */ /* 0x000fe2000bf04070 */
[----:B------:R-:W-:Y:S01]  /*4b20*/  FFMA.FTZ R22, R22, UR11, -R164 ;  /* 0x0000000b16167c23 */ /* 0x000fe200080108a4 */
[----:B------:R-:W-:Y:S03]  /*4b30*/  PRMT R13, R16, 0x7770, RZ ;  /* 0x00007770100d7816 */ /* 0x000fe600000000ff */
[----:B------:R-:W2:Y:S01]  /*4b40*/  MUFU.EX2 R167, R21 ;  /* 0x0000001500a77308 */ /* 0x000ea20000000800 */
[----:B------:R-:W-:Y:S01]  /*4b50*/  LOP3.LUT R14, R240, 0xff, RZ, 0xc0, !PT ;  /* 0x000000fff00e7812 */ /* 0x000fe200078ec0ff */
[----:B------:R-:W-:Y:S01]  /*4b60*/  @P3 FADD.FTZ R166, -R166, -RZ ;  /* 0x800000ffa6a63221 */ /* 0x000fe20000010100 */
[----:B------:R-:W-:Y:S01]  /*4b70*/  ISETP.LE.U32.AND P3, PT, R13, UR10, PT ;  /* 0x0000000a0d007c0c */ /* 0x000fe2000bf63070 */
[----:B----4-:R-:W-:Y:S01]  /*4b80*/  @P6 FADD.FTZ R162, -R162, -RZ ;  /* 0x800000ffa2a26221 */ /* 0x010fe20000010100 */
[----:B------:R-:W-:Y:S01]  /*4b90*/  VIADD R13, R215, 0xffffffd1 ;  /* 0xffffffd1d70d7836 */ /* 0x000fe20000000000 */
[----:B------:R-:W-:Y:S01]  /*4ba0*/  ISETP.LE.U32.AND P6, PT, R14, UR10, PT ;  /* 0x0000000a0e007c0c */ /* 0x000fe2000bfc3070 */
[-C--:B------:R-:W-:Y:S01]  /*4bb0*/  FFMA.FTZ R29, R142, -R216.reuse, R29 ;  /* 0x800000d88e1d7223 */ /* 0x080fe2000001001d */
[----:B------:R-:W-:Y:S02]  /*4bc0*/  SHF.R.U32.HI R14, RZ, 0x18, R240 ;  /* 0x00000018ff0e7819 */ /* 0x000fe400000116f0 */
[----:B------:R-:W4:Y:S01]  /*4bd0*/  MUFU.EX2 R170, R24 ;  /* 0x0000001800aa7308 */ /* 0x000f220000000800 */
[----:B---3--:R-:W-:Y:S01]  /*4be0*/  @P0 FADD.FTZ R161, -R161, -RZ ;  /* 0x800000ffa1a10221 */ /* 0x008fe20000010100 */
[----:B------:R-:W-:Y:S01]  /*4bf0*/  IABS R13, R13 ;  /* 0x0000000d000d7213 */ /* 0x000fe20000000000 */
[-C--:B------:R-:W-:Y:S01]  /*4c00*/  FFMA.FTZ R31, R9, -R216.reuse, R31 ;  /* 0x800000d8091f7223 */ /* 0x080fe2000001001f */
[----:B------:R-:W-:Y:S01]  /*4c10*/  ISETP.LE.U32.AND P0, PT, R14, UR10, PT ;  /* 0x0000000a0e007c0c */ /* 0x000fe2000bf03070 */
[----:B------:R-:W-:Y:S01]  /*4c20*/  VIADD R14, R215, 0xffffffd0 ;  /* 0xffffffd0d70e7836 */ /* 0x000fe20000000000 */
[----:B------:R-:W-:Y:S01]  /*4c30*/  LOP3.LUT R8, R240, 0xffff, RZ, 0xc0, !PT ;  /* 0x0000fffff0087812 */ /* 0x000fe200078ec0ff */
[----:B------:R-:W-:Y:S01]  /*4c40*/  FFMA.FTZ R35, R5, -R216, R35 ;  /* 0x800000d805237223 */ /* 0x000fe20000010023 */
[----:B------:R-:W-:Y:S02]  /*4c50*/  I2FP.F32.S32 R13, R13 ;  /* 0x0000000d000d7245 */ /* 0x000fe40000201400 */
[----:B------:R-:W-:Y:S01]  /*4c60*/  MUFU.EX2 R169, R22 ;  /* 0x0000001600a97308 */ /* 0x000fe20000000800 */
[----:B------:R-:W-:Y:S01]  /*4c70*/  IABS R14, R14 ;  /* 0x0000000e000e7213 */ /* 0x000fe20000000000 */
[----:B-1----:R-:W-:Y:S01]  /*4c80*/  @!P6 FADD.FTZ R163, -R163, -RZ ;  /* 0x800000ffa3a3e221 */ /* 0x002fe20000010100 */
[----:B------:R-:W-:Y:S01]  /*4c90*/  SHF.R.U32.HI R8, RZ, 0x8, R8 ;  /* 0x00000008ff087819 */ /* 0x000fe20000011608 */
[----:B------:R-:W-:Y:S01]  /*4ca0*/  FFMA.FTZ R32, R13, -R216, R32 ;  /* 0x800000d80d207223 */ /* 0x000fe20000010020 */
[----:B------:R-:W-:Y:S01]  /*4cb0*/  I2FP.F32.S32 R14, R14 ;  /* 0x0000000e000e7245 */ /* 0x000fe20000201400 */
[----:B------:R-:W-:Y:S01]  /*4cc0*/  FFMA.FTZ R26, R26, UR11, -R140 ;  /* 0x0000000b1a1a7c23 */ /* 0x000fe2000801088c */
[----:B------:R-:W-:Y:S01]  /*4cd0*/  LOP3.LUT R8, R8, 0xffff, RZ, 0xc0, !PT ;  /* 0x0000ffff08087812 */ /* 0x000fe200078ec0ff */
[----:B------:R-:W-:Y:S01]  /*4ce0*/  FFMA.FTZ R25, R25, UR11, -R141 ;  /* 0x0000000b19197c23 */ /* 0x000fe2000801088d */
[----:B------:R-:W-:Y:S01]  /*4cf0*/  @P2 FSEL R28, R28, -INF , !P4 ;  /* 0xff8000001c1c2808 */ /* 0x000fe20006000000 */
[----:B------:R-:W-:Y:S01]  /*4d00*/  FFMA.FTZ R33, R14, -R216, R33 ;  /* 0x800000d80e217223 */ /* 0x000fe20000010021 */
[----:B------:R-:W-:Y:S01]  /*4d10*/  @P2 FSEL R30, R30, -INF , !P4 ;  /* 0xff8000001e1e2808 */ /* 0x000fe20006000000 */
[----:B------:R-:W-:Y:S01]  /*4d20*/  MUFU.EX2 R171, R26 ;  /* 0x0000001a00ab7308 */ /* 0x000fe20000000800 */
[----:B------:R-:W-:Y:S01]  /*4d30*/  @P2 FSEL R32, R32, -INF , !P4 ;  /* 0xff80000020202808 */ /* 0x000fe20006000000 */
[----:B------:R-:W-:Y:S01]  /*4d40*/  FFMA.FTZ R23, R23, UR11, -R164 ;  /* 0x0000000b17177c23 */ /* 0x000fe200080108a4 */
[----:B------:R-:W-:Y:S01]  /*4d50*/  @P2 FSEL R34, R34, -INF , !P4 ;  /* 0xff80000022222808 */ /* 0x000fe20006000000 */
[----:B------:R-:W-:Y:S01]  /*4d60*/  FFMA.FTZ R27, R27, UR11, -R140 ;  /* 0x0000000b1b1b7c23 */ /* 0x000fe2000801088c */
[----:B------:R-:W-:Y:S01]  /*4d70*/  ISETP.LE.U32.AND P4, PT, R8, UR10, PT ;  /* 0x0000000a08007c0c */ /* 0x000fe2000bf83070 */
[----:B------:R-:W-:Y:S01]  /*4d80*/  FFMA.FTZ R32, R32, UR11, -R227 ;  /* 0x0000000b20207c23 */ /* 0x000fe200080108e3 */
[----:B------:R-:W-:Y:S03]  /*4d90*/  LOP3.LUT R8, R11, 0xff, RZ, 0xc0, !PT ;  /* 0x000000ff0b087812 */ /* 0x000fe600078ec0ff */
[----:B------:R-:W-:Y:S01]  /*4da0*/  MUFU.EX2 R180, R25 ;  /* 0x0000001900b47308 */ /* 0x000fe20000000800 */
[----:B------:R-:W-:Y:S01]  /*4db0*/  @P2 ISETP.GE.AND P5, PT, R148, R223, PT ;  /* 0x000000df9400220c */ /* 0x000fe20003fa6270 */
[----:B------:R-:W-:Y:S01]  /*4dc0*/  FFMA.FTZ R34, R34, UR11, -R164 ;  /* 0x0000000b22227c23 */ /* 0x000fe200080108a4 */
[----:B------:R-:W-:Y:S01]  /*4dd0*/  ISETP.LE.U32.AND P6, PT, R8, UR10, PT ;  /* 0x0000000a08007c0c */ /* 0x000fe2000bfc3070 */
[----:B------:R-:W-:Y:S01]  /*4de0*/  FFMA.FTZ R28, R28, UR11, -R141 ;  /* 0x0000000b1c1c7c23 */ /* 0x000fe2000801088d */
[----:B------:R-:W-:Y:S01]  /*4df0*/  @P2 FSEL R33, R33, -INF , !P5 ;  /* 0xff80000021212808 */ /* 0x000fe20006800000 */
[----:B------:R-:W-:Y:S01]  /*4e00*/  FFMA.FTZ R30, R30, UR11, -R140 ;  /* 0x0000000b1e1e7c23 */ /* 0x000fe2000801088c */
[----:B------:R-:W-:Y:S03]  /*4e10*/  PRMT R240, R240, 0x7632, R240 ;  /* 0x00007632f0f07816 */ /* 0x000fe600000000f0 */
[----:B------:R-:W1:Y:S01]  /*4e20*/  MUFU.EX2 R248, R32 ;  /* 0x0000002000f87308 */ /* 0x000e620000000800 */
[----:B------:R-:W-:Y:S01]  /*4e30*/  PRMT R7, R11, 0x7632, R7 ;  /* 0x000076320b077816 */ /* 0x000fe20000000007 */
[----:B------:R-:W-:Y:S01]  /*4e40*/  FFMA.FTZ R227, R33, UR11, -R227 ;  /* 0x0000000b21e37c23 */ /* 0x000fe200080108e3 */
[----:B------:R-:W-:Y:S01]  /*4e50*/  LOP3.LUT R240, R240, 0xff, RZ, 0xc0, !PT ;  /* 0x000000fff0f07812 */ /* 0x000fe200078ec0ff */
[----:B--2---:R-:W-:Y:S01]  /*4e60*/  @!P4 FADD.FTZ R167, -R167, -RZ ;  /* 0x800000ffa7a7c221 */ /* 0x004fe20000010100 */
[----:B------:R-:W-:Y:S02]  /*4e70*/  @P2 FSEL R29, R29, -INF , !P5 ;  /* 0xff8000001d1d2808 */ /* 0x000fe40006800000 */
[----:B------:R-:W-:Y:S03]  /*4e80*/  @P2 FSEL R31, R31, -INF , !P5 ;  /* 0xff8000001f1f2808 */ /* 0x000fe60006800000 */
[----:B------:R2:W3:Y:S01]  /*4e90*/  MUFU.EX2 R247, R227 ;  /* 0x000000e300f77308 */ /* 0x0004e20000000800 */
[----:B------:R-:W-:Y:S01]  /*4ea0*/  @P2 FSEL R35, R35, -INF , !P5 ;  /* 0xff80000023232808 */ /* 0x000fe20006800000 */
[----:B----4-:R-:W-:Y:S01]  /*4eb0*/  @!P6 FADD.FTZ R170, -R170, -RZ ;  /* 0x800000ffaaaae221 */ /* 0x010fe20000010100 */
[----:B------:R-:W-:Y:S01]  /*4ec0*/  ISETP.LE.U32.AND P5, PT, R240, UR10, PT ;  /* 0x0000000af0007c0c */ /* 0x000fe2000bfa3070 */
[----:B------:R-:W-:Y:S01]  /*4ed0*/  FFMA.FTZ R141, R29, UR11, -R141 ;  /* 0x0000000b1d8d7c23 */ /* 0x000fe2000801088d */
[----:B------:R-:W-:Y:S01]  /*4ee0*/  PRMT R10, R16, 0x7771, RZ ;  /* 0x00007771100a7816 */ /* 0x000fe200000000ff */
[----:B------:R-:W-:Y:S01]  /*4ef0*/  FFMA.FTZ R164, R35, UR11, -R164 ;  /* 0x0000000b23a47c23 */ /* 0x000fe200080108a4 */
[----:B------:R-:W-:Y:S03]  /*4f00*/  LOP3.LUT R7, R7, 0xff, RZ, 0xc0, !PT ;  /* 0x000000ff07077812 */ /* 0x000fe600078ec0ff */
[----:B------:R-:W4:Y:S01]  /*4f10*/  MUFU.EX2 R168, R23 ;  /* 0x0000001700a87308 */ /* 0x000f220000000800 */
[----:B------:R-:W-:Y:S01]  /*4f20*/  LOP3.LUT R5, R11, 0xffff, RZ, 0xc0, !PT ;  /* 0x0000ffff0b057812 */ /* 0x000fe200078ec0ff */
[----:B-1----:R-:W-:Y:S01]  /*4f30*/  @!P3 FADD.FTZ R248, -R248, -RZ ;  /* 0x800000fff8f8b221 */ /* 0x002fe20000010100 */
[----:B------:R-:W-:Y:S01]  /*4f40*/  ISETP.LE.U32.AND P4, PT, R7, UR10, PT ;  /* 0x0000000a07007c0c */ /* 0x000fe2000bf83070 */
[----:B------:R-:W-:Y:S01]  /*4f50*/  FFMA.FTZ R140, R31, UR11, -R140 ;  /* 0x0000000b1f8c7c23 */ /* 0x000fe2000801088c */
[----:B------:R-:W-:Y:S02]  /*4f60*/  ISETP.GT.U32.AND P6, PT, R10, UR10, PT ;  /* 0x0000000a0a007c0c */ /* 0x000fe4000bfc4070 */
[----:B------:R-:W-:Y:S01]  /*4f70*/  SHF.R.U32.HI R5, RZ, 0x8, R5 ;  /* 0x00000008ff057819 */ /* 0x000fe20000011605 */
[----:B------:R-:W-:Y:S01]  /*4f80*/  @!P5 FADD.FTZ R169, -R169, -RZ ;  /* 0x800000ffa9a9d221 */ /* 0x000fe20000010100 */
[----:B------:R-:W-:Y:S01]  /*4f90*/  PRMT R4, R16, 0x7773, RZ ;  /* 0x0000777310047816 */ /* 0x000fe200000000ff */
[----:B------:R-:W-:Y:S01]  /*4fa0*/  MUFU.EX2 R242, R27 ;  /* 0x0000001b00f27308 */ /* 0x000fe20000000800 */
[----:B------:R-:W-:Y:S01]  /*4fb0*/  LOP3.LUT R5, R5, 0xffff, RZ, 0xc0, !PT ;  /* 0x0000ffff05057812 */ /* 0x000fe200078ec0ff */
[----:B--2---:R-:W-:Y:S01]  /*4fc0*/  IMAD.IADD R227, R181, 0x1, R212 ;  /* 0x00000001b5e37824 */ /* 0x004fe200078e02d4 */
[C---:B------:R-:W-:Y:S02]  /*4fd0*/  PRMT R7, R12.reuse, 0x7771, RZ ;  /* 0x000077710c077816 */ /* 0x040fe400000000ff */
[----:B------:R-:W-:Y:S01]  /*4fe0*/  ISETP.LE.U32.AND P5, PT, R5, UR10, PT ;  /* 0x0000000a05007c0c */ /* 0x000fe2000bfa3070 */
[----:B------:R-:W-:Y:S01]  /*4ff0*/  @!P4 FADD.FTZ R171, -R171, -RZ ;  /* 0x800000ffababc221 */ /* 0x000fe20000010100 */
[----:B------:R-:W-:Y:S01]  /*5000*/  PRMT R5, R12, 0x7772, RZ ;  /* 0x000077720c057816 */ /* 0x000fe200000000ff */
[----:B---3--:R-:W-:Y:S01]  /*5010*/  @P6 FADD.FTZ R247, -R247, -RZ ;  /* 0x800000fff7f76221 */ /* 0x008fe20000010100 */
[----:B------:R-:W-:Y:S01]  /*5020*/  ISETP.GT.U32.AND P4, PT, R4, UR10, PT ;  /* 0x0000000a04007c0c */ /* 0x000fe2000bf84070 */
[----:B----4-:R-:W-:Y:S01]  /*5030*/  @!P0 FADD.FTZ R168, -R168, -RZ ;  /* 0x800000ffa8a88221 */ /* 0x010fe20000010100 */
[----:B------:R-:W-:Y:S01]  /*5040*/  ISETP.GT.U32.AND P6, PT, R5, UR10, PT ;  /* 0x0000000a05007c0c */ /* 0x000fe2000bfc4070 */
[----:B------:R-:W1:Y:S01]  /*5050*/  MUFU.EX2 R246, R34 ;  /* 0x0000002200f67308 */ /* 0x000e620000000800 */
[----:B------:R-:W-:Y:S02]  /*5060*/  F2FP.RELU.F16.F32.PACK_AB R5, R154, R155 ;  /* 0x0000009b9a05723e */ /* 0x000fe400000008ff */
[----:B------:R-:W-:Y:S02]  /*5070*/  F2FP.RELU.F16.F32.PACK_AB R4, R150, R149 ;  /* 0x000000959604723e */ /* 0x000fe400000008ff */
[----:B------:R-:W-:Y:S01]  /*5080*/  PRMT R6, R16, 0x7772, RZ ;  /* 0x0000777210067816 */ /* 0x000fe200000000ff */
[----:B------:R2:W-:Y:S01]  /*5090*/  STS [R185+0x19000], R5 ;  /* 0x01900005b9007388 */ /* 0x0005e20000000800 */
[----:B------:R-:W-:Y:S01]  /*50a0*/  ISETP.GT.U32.AND P3, PT, R7, UR10, PT ;  /* 0x0000000a07007c0c */ /* 0x000fe2000bf64070 */
[----:B------:R-:W-:Y:S01]  /*50b0*/  @!P5 FADD.FTZ R180, -R180, -RZ ;  /* 0x800000ffb4b4d221 */ /* 0x000fe20000010100 */
[----:B------:R-:W-:Y:S01]  /*50c0*/  F2FP.RELU.F16.F32.PACK_AB R7, R156, R151 ;  /* 0x000000979c07723e */ /* 0x000fe200000008ff */
[----:B------:R3:W-:Y:S01]  /*50d0*/  STS [R185+0x19400], R4 ;  /* 0x01940004b9007388 */ /* 0x0007e20000000800 */
[----:B------:R-:W-:Y:S01]  /*50e0*/  ISETP.GT.U32.AND P5, PT, R6, UR10, PT ;  /* 0x0000000a06007c0c */ /* 0x000fe2000bfa4070 */
[----:B------:R-:W4:Y:S01]  /*50f0*/  MUFU.EX2 R245, R164 ;  /* 0x000000a400f57308 */ /* 0x000f220000000800 */
[----:B------:R-:W-:Y:S02]  /*5100*/  F2FP.RELU.F16.F32.PACK_AB R6, R152, R153 ;  /* 0x000000999806723e */ /* 0x000fe400000008ff */
[----:B------:R-:W-:Y:S02]  /*5110*/  SHF.R.U32.HI R11, RZ, 0x18, R11 ;  /* 0x00000018ff0b7819 */ /* 0x000fe4000001160b */
[C---:B------:R-:W-:Y:S02]  /*5120*/  PRMT R8, R12.reuse, 0x7770, RZ ;  /* 0x000077700c087816 */ /* 0x040fe400000000ff */
[----:B------:R-:W-:Y:S03]  /*5130*/  ISETP.LE.U32.AND P0, PT, R11, UR10, PT ;  /* 0x0000000a0b007c0c */ /* 0x000fe6000bf03070 */
[----:B------:R-:W-:Y:S01]  /*5140*/  MUFU.EX2 R244, R28 ;  /* 0x0000001c00f47308 */ /* 0x000fe20000000800 */
[----:B------:R-:W-:Y:S01]  /*5150*/  PRMT R12, R12, 0x7773, RZ ;  /* 0x000077730c0c7816 */ /* 0x000fe200000000ff */
[----:B-1----:R-:W-:Y:S03]  /*5160*/  @P5 FADD.FTZ R246, -R246, -RZ ;  /* 0x800000fff6f65221 */ /* 0x002fe60000010100 */
[----:B------:R-:W-:Y:S05]  /*5170*/  ISETP.GT.U32.AND P5, PT, R12, UR10, PT ;  /* 0x0000000a0c007c0c */ /* 0x000fea000bfa4070 */
[----:B------:R-:W1:Y:S01]  /*5180*/  MUFU.EX2 R243, R141 ;  /* 0x0000008d00f37308 */ /* 0x000e620000000800 */
[----:B----4-:R-:W-:Y:S01]  /*5190*/  @P4 FADD.FTZ R245, -R245, -RZ ;  /* 0x800000fff5f54221 */ /* 0x010fe20000010100 */
[----:B------:R-:W-:Y:S02]  /*51a0*/  SEL R164, R0, 0xffffffe0, !P1 ;  /* 0xffffffe000a47807 */ /* 0x000fe40004800000 */
[----:B--2---:R-:W-:Y:S01]  /*51b0*/  F2FP.RELU.F16.F32.PACK_AB R5, R166, R165 ;  /* 0x000000a5a605723e */ /* 0x004fe200000008ff */
[----:B------:R-:W-:Y:S01]  /*51c0*/  @!P0 FADD.FTZ R242, -R242, -RZ ;  /* 0x800000fff2f28221 */ /* 0x000fe20000010100 */
[----:B------:R-:W-:Y:S01]  /*51d0*/  ISETP.LE.U32.AND P0, PT, R8, UR10, PT ;  /* 0x0000000a08007c0c */ /* 0x000fe2000bf03070 */
[--C-:B------:R-:W-:Y:S01]  /*51e0*/  IMAD.IADD R148, R178, 0x1, R164.reuse ;  /* 0x00000001b2947824 */ /* 0x100fe200078e02a4 */
[----:B---3--:R-:W-:Y:S01]  /*51f0*/  F2FP.RELU.F16.F32.PACK_AB R4, R161, R162 ;  /* 0x000000a2a104723e */ /* 0x008fe200000008ff */
[----:B------:R2:W-:Y:S01]  /*5200*/  STS [R197+0x19000], R5 ;  /* 0x01900005c5007388 */ /* 0x0005e20000000800 */
[----:B------:R-:W-:Y:S01]  /*5210*/  F2FP.RELU.F16.F32.PACK_AB R8, R158, R159 ;  /* 0x0000009f9e08723e */ /* 0x000fe200000008ff */
[----:B------:R-:W3:Y:S01]  /*5220*/  MUFU.EX2 R241, R30 ;  /* 0x0000001e00f17308 */ /* 0x000ee20000000800 */
[----:B------:R-:W-:Y:S01]  /*5230*/  IMAD.IADD R179, R175, 0x1, R164 ;  /* 0x00000001afb37824 */ /* 0x000fe200078e02a4 */
[----:B------:R4:W-:Y:S01]  /*5240*/  STS [R197+0x19400], R4 ;  /* 0x01940004c5007388 */ /* 0x0009e20000000800 */
[----:B------:R-:W-:Y:S03]  /*5250*/  FSETP.GE.FTZ.AND P4, PT, R154, RZ, PT ;  /* 0x000000ff9a00720b */ /* 0x000fe60003f96000 */
[----:B------:R4:W-:Y:S01]  /*5260*/  STS [R185+0x1a400], R7 ;  /* 0x01a40007b9007388 */ /* 0x0009e20000000800 */
[----:B-1----:R-:W-:Y:S03]  /*5270*/  @P3 FADD.FTZ R243, -R243, -RZ ;  /* 0x800000fff3f33221 */ /* 0x002fe60000010100 */
[----:B------:R-:W1:Y:S01]  /*5280*/  MUFU.EX2 R240, R140 ;  /* 0x0000008c00f07308 */ /* 0x000e620000000800 */
[----:B------:R-:W-:Y:S01]  /*5290*/  @!P0 FADD.FTZ R244, -R244, -RZ ;  /* 0x800000fff4f48221 */ /* 0x000fe20000010100 */
[----:B------:R4:W-:Y:S01]  /*52a0*/  STS [R185+0x1a000], R6 ;  /* 0x01a00006b9007388 */ /* 0x0009e20000000800 */
[----:B------:R-:W-:Y:S03]  /*52b0*/  FSETP.GE.FTZ.AND P3, PT, R165, RZ, PT ;  /* 0x000000ffa500720b */ /* 0x000fe60003f76000 */
[----:B------:R4:W-:Y:S01]  /*52c0*/  STS [R197+0x1a000], R8 ;  /* 0x01a00008c5007388 */ /* 0x0009e20000000800 */
[----:B---3--:R-:W-:Y:S01]  /*52d0*/  @P6 FADD.FTZ R241, -R241, -RZ ;  /* 0x800000fff1f16221 */ /* 0x008fe20000010100 */
[----:B------:R-:W-:Y:S02]  /*52e0*/  FSETP.GE.FTZ.AND P6, PT, R150, RZ, PT ;  /* 0x000000ff9600720b */ /* 0x000fe40003fd6000 */
[----:B--2---:R-:W-:Y:S01]  /*52f0*/  F2FP.RELU.F16.F32.PACK_AB R5, R168, R169 ;  /* 0x000000a9a805723e */ /* 0x004fe200000008ff */
[----:B-1----:R-:W-:Y:S01]  /*5300*/  @P5 FADD.FTZ R240, -R240, -RZ ;  /* 0x800000fff0f05221 */ /* 0x002fe20000010100 */
[----:B----4-:R-:W-:Y:S02]  /*5310*/  F2FP.RELU.F16.F32.PACK_AB R4, R247, R248 ;  /* 0x000000f8f704723e */ /* 0x010fe400000008ff */
[----:B------:R-:W-:Y:S02]  /*5320*/  F2FP.RELU.F16.F32.PACK_AB R7, R160, R157 ;  /* 0x0000009da007723e */ /* 0x000fe400000008ff */
[----:B------:R-:W-:Y:S03]  /*5330*/  F2FP.RELU.F16.F32.PACK_AB R6, R167, R163 ;  /* 0x000000a3a706723e */ /* 0x000fe600000008ff */
[----:B------:R1:W-:Y:S01]  /*5340*/  STS [R197+0x1a400], R7 ;  /* 0x01a40007c5007388 */ /* 0x0003e20000000800 */
[----:B------:R-:W-:Y:S03]  /*5350*/  F2FP.RELU.F16.F32.PACK_AB R8, R180, R170 ;  /* 0x000000aab408723e */ /* 0x000fe600000008ff */
[----:B------:R2:W-:Y:S04]  /*5360*/  STS [R181], R6 ;  /* 0x00000006b5007388 */ /* 0x0005e80000000800 */
[----:B------:R3:W-:Y:S04]  /*5370*/  STS [R181+0x400], R5 ;  /* 0x00040005b5007388 */ /* 0x0007e80000000800 */
[----:B------:R4:W-:Y:S01]  /*5380*/  STS [R227], R4 ;  /* 0x00000004e3007388 */ /* 0x0009e20000000800 */
[----:B-1----:R-:W-:Y:S02]  /*5390*/  F2FP.RELU.F16.F32.PACK_AB R7, R242, R171 ;  /* 0x000000abf207723e */ /* 0x002fe400000008ff */
[----:B--2---:R-:W-:Y:S02]  /*53a0*/  F2FP.RELU.F16.F32.PACK_AB R6, R245, R246 ;  /* 0x000000f6f506723e */ /* 0x004fe400000008ff */
[----:B---3--:R-:W-:Y:S03]  /*53b0*/  F2FP.RELU.F16.F32.PACK_AB R5, R243, R244 ;  /* 0x000000f4f305723e */ /* 0x008fe600000008ff */
[----:B------:R-:W-:Y:S01]  /*53c0*/  STS [R227+0x400], R6 ;  /* 0x00040006e3007388 */ /* 0x000fe20000000800 */
[----:B----4-:R-:W-:Y:S03]  /*53d0*/  F2FP.RELU.F16.F32.PACK_AB R4, R240, R241 ;  /* 0x000000f1f004723e */ /* 0x010fe600000008ff */
        /* <DEDUP_REMOVED lines=33> */
[C---:B--2---:R-:W-:Y:S04]  /*55f0*/  HMMA.16816.F32 R8, R132.reuse, R144, R8 ;  /* 0x000000908408723c */ /* 0x044fe80000001808 */
[----:B------:R-:W-:Y:S02]  /*5600*/  IMAD.MOV.U32 R144, RZ, RZ, R195 ;  /* 0x000000ffff907224 */ /* 0x000fe400078e00c3 */
[----:B------:R-:W-:Y:S02]  /*5610*/  IMAD.MOV.U32 R145, RZ, RZ, R194 ;  /* 0x000000ffff917224 */ /* 0x000fe400078e00c2 */
[-C--:B------:R-:W-:Y:S03]  /*5620*/  HMMA.16816.F32 R12, R132, R146.reuse, R12 ;  /* 0x00000092840c723c */ /* 0x080fe6000000180c */
[C---:B------:R-:W-:Y:S04]  /*5630*/  LEA R250, P0, R184.reuse, R144, 0x2 ;  /* 0x00000090b8fa7211 */ /* 0x040fe800078010ff */
[----:B------:R-:W-:Y:S01]  /*5640*/  LEA.HI.X R251, R184, R145, RZ, 0x2, P0 ;  /* 0x00000091b8fb7211 */ /* 0x000fe200000f14ff */
[C---:B------:R-:W-:Y:S04]  /*5650*/  HMMA.16816.F32 R16, R140.reuse, R146, R16 ;  /* 0x000000928c10723c */ /* 0x040fe80000001810 */
[----:B------:R-:W2:Y:S01]  /*5660*/  LDG.E R144, desc[UR28][R250.64] ;  /* 0x0000001cfa907981 */ /* 0x000ea2000c1e1900 */
[----:B------:R-:W-:Y:S03]  /*5670*/  FSETP.GE.FTZ.AND P0, PT, R155, RZ, PT ;  /* 0x000000ff9b00720b */ /* 0x000fe60003f16000 */
[-C--:B---3--:R-:W-:Y:S01]  /*5680*/  HMMA.16816.F32 R20, R140, R136.reuse, R20 ;  /* 0x000000888c14723c */ /* 0x088fe20000001814 */
[----:B------:R-:W3:Y:S04]  /*5690*/  LDG.E R145, desc[UR28][R250.64+0x20] ;  /* 0x0000201cfa917981 */ /* 0x000ee8000c1e1900 */
[----:B------:R-:W4:Y:S03]  /*56a0*/  LDG.E R146, desc[UR28][R250.64+0x80] ;  /* 0x0000801cfa927981 */ /* 0x000f26000c1e1900 */
[C---:B------:R-:W-:Y:S01]  /*56b0*/  HMMA.16816.F32 R24, R132.reuse, R136, R24 ;  /* 0x000000888418723c */ /* 0x040fe20000001818 */
[----:B------:R-:W2:Y:S07]  /*56c0*/  LDG.E R147, desc[UR28][R250.64+0xa0] ;  /* 0x0000a01cfa937981 */ /* 0x000eae000c1e1900 */
[-C--:B------:R-:W-:Y:S01]  /*56d0*/  HMMA.16816.F32 R28, R132, R138.reuse, R28 ;  /* 0x0000008a841c723c */ /* 0x080fe2000000181c */
[----:B------:R-:W-:Y:S07]  /*56e0*/  LDSM.16.M88.4 R132, [R148+0x7000] ;  /* 0x007000009484783b */ /* 0x000fee0000000200 */
[----:B------:R-:W-:Y:S01]  /*56f0*/  HMMA.16816.F32 R32, R140, R138, R32 ;  /* 0x0000008a8c20723c */ /* 0x000fe20000001820 */
[----:B------:R-:W1:Y:S08]  /*5700*/  LDSM.16.M88.4 R136, [R179+0x8000] ;  /* 0x00800000b388783b */ /* 0x000e700000000200 */
[----:B------:R-:W1:Y:S02]  /*5710*/  LDSM.16.M88.4 R140, [R148+0x7800] ;  /* 0x00780000948c783b */ /* 0x000e640000000200 */
        /* <DEDUP_REMOVED lines=22> */
[----:B------:R1:W-:Y:S08]  /*5880*/  LDSM.16.M88.4 R132, [R148+0x8000] ;  /* 0x008000009484783b */ /* 0x0003f00000000200 */
[----:B------:R-:W3:Y:S01]  /*5890*/  LDSM.16.M88.4 R136, [R179+0xa000] ;  /* 0x00a00000b388783b */ /* 0x000ee20000000200 */
[----:B-1----:R-:W-:Y:S01]  /*58a0*/  IMAD.SHL.U32 R148, R2, 0x8, RZ ;  /* 0x0000000802947824 */ /* 0x002fe200078e00ff */
[-C--:B---3--:R-:W-:Y:S08]  /*58b0*/  HMMA.16816.F32 R4, R132, R136.reuse, R4 ;  /* 0x000000888404723c */ /* 0x088ff00000001804 */
[C---:B------:R-:W-:Y:S08]  /*58c0*/  HMMA.16816.F32 R8, R140.reuse, R136, R8 ;  /* 0x000000888c08723c */ /* 0x040ff00000001808 */
[-C--:B------:R-:W-:Y:S03]  /*58d0*/  HMMA.16816.F32 R12, R140, R138.reuse, R12 ;  /* 0x0000008a8c0c723c */ /* 0x080fe6000000180c */
[C---:B------:R-:W-:Y:S01]  /*58e0*/  FADD.FTZ R6, -R145.reuse, R6 ;  /* 0x0000000691067221 */ /* 0x040fe20000010100 */
[----:B------:R-:W-:Y:S04]  /*58f0*/  FADD.FTZ R7, -R145, R7 ;  /* 0x0000000791077221 */ /* 0x000fe80000010100 */
[C---:B------:R-:W-:Y:S01]  /*5900*/  HMMA.16816.F32 R16, R132.reuse, R138, R16 ;  /* 0x0000008a8410723c */ /* 0x040fe20000001810 */
[----:B------:R-:W1:Y:S03]  /*5910*/  LDSM.16.M88.4 R136, [R179+0xa400] ;  /* 0x00a40000b388783b */ /* 0x000e660000000200 */
[----:B------:R-:W-:Y:S01]  /*5920*/  FSEL R7, R7, R145, P6 ;  /* 0x0000009107077208 */ /* 0x000fe20003000000 */
[C---:B----4-:R-:W-:Y:S01]  /*5930*/  FADD.FTZ R8, -R146.reuse, R8 ;  /* 0x0000000892087221 */ /* 0x050fe20000010100 */
[----:B------:R-:W-:Y:S01]  /*5940*/  FSETP.GE.FTZ.AND P6, PT, R169, RZ, PT ;  /* 0x000000ffa900720b */ /* 0x000fe20003fd6000 */
[----:B------:R-:W-:Y:S01]  /*5950*/  FADD.FTZ R9, -R146, R9 ;  /* 0x0000000992097221 */ /* 0x000fe20000010100 */
[C---:B--2---:R-:W-:Y:S01]  /*5960*/  FADD.FTZ R10, -R147.reuse, R10 ;  /* 0x0000000a930a7221 */ /* 0x044fe20000010100 */
[C---:B------:R-:W-:Y:S01]  /*5970*/  FADD.FTZ R11, -R147.reuse, R11 ;  /* 0x0000000b930b7221 */ /* 0x040fe20000010100 */
[----:B------:R-:W-:Y:S01]  /*5980*/  FMUL.FTZ R7, R150, R7 ;  /* 0x0000000796077220 */ /* 0x000fe20000410000 */
[C---:B------:R-:W-:Y:S01]  /*5990*/  FADD.FTZ R13, -R146.reuse, R13 ;  /* 0x0000000d920d7221 */ /* 0x040fe20000010100 */
[----:B------:R-:W-:Y:S01]  /*59a0*/  FADD.FTZ R12, -R146, R12 ;  /* 0x0000000c920c7221 */ /* 0x000fe20000010100 */
[C---:B------:R-:W-:Y:S01]  /*59b0*/  FADD.FTZ R14, -R147.reuse, R14 ;  /* 0x0000000e930e7221 */ /* 0x040fe20000010100 */
[----:B------:R-:W-:Y:S05]  /*59c0*/  FADD.FTZ R15, -R147, R15 ;  /* 0x0000000f930f7221 */ /* 0x000fea0000010100 */
[C---:B------:R-:W-:Y:S01]  /*59d0*/  FADD.FTZ R17, -R144.reuse, R17 ;  /* 0x0000001190117221 */ /* 0x040fe20000010100 */
[----:B------:R-:W-:Y:S01]  /*59e0*/  FADD.FTZ R16, -R144, R16 ;  /* 0x0000001090107221 */ /* 0x000fe20000010100 */
[C---:B------:R-:W-:Y:S01]  /*59f0*/  FADD.FTZ R18, -R145.reuse, R18 ;  /* 0x0000001291127221 */ /* 0x040fe20000010100 */
[----:B------:R-:W-:Y:S03]  /*5a00*/  FADD.FTZ R19, -R145, R19 ;  /* 0x0000001391137221 */ /* 0x000fe60000010100 */
[----:B------:R-:W-:Y:S02]  /*5a10*/  FSEL R16, R16, R144, P3 ;  /* 0x0000009010107208 */ /* 0x000fe40001800000 */
[----:B------:R-:W-:Y:S03]  /*5a20*/  FSETP.GE.FTZ.AND P3, PT, R167, RZ, PT ;  /* 0x000000ffa700720b */ /* 0x000fe60003f76000 */
[----:B------:R-:W-:Y:S01]  /*5a30*/  FMUL.FTZ R16, R165, R16 ;  /* 0x00000010a5107220 */ /* 0x000fe20000410000 */
[-C--:B-1----:R-:W-:Y:S08]  /*5a40*/  HMMA.16816.F32 R20, R132, R136.reuse, R20 ;  /* 0x000000888414723c */ /* 0x082ff00000001814 */
[C---:B------:R-:W-:Y:S04]  /*5a50*/  HMMA.16816.F32 R24, R140.reuse, R136, R24 ;  /* 0x000000888c18723c */ /* 0x040fe80000001818 */
[----:B------:R-:W-:Y:S04]  /*5a60*/  VIADD R136, R222, 0x1 ;  /* 0x00000001de887836 */ /* 0x000fe80000000000 */
[-C--:B------:R-:W-:Y:S03]  /*5a70*/  HMMA.16816.F32 R28, R140, R138.reuse, R28 ;  /* 0x0000008a8c1c723c */ /* 0x080fe6000000181c */
[----:B------:R-:W-:Y:S01]  /*5a80*/  ISETP.NE.AND P5, PT, R136, 0x1, PT ;  /* 0x000000018800780c */ /* 0x000fe20003fa5270 */
[C---:B------:R-:W-:Y:S01]  /*5a90*/  FADD.FTZ R21, -R144.reuse, R21 ;  /* 0x0000001590157221 */ /* 0x040fe20000010100 */
[C---:B------:R-:W-:Y:S01]  /*5aa0*/  FADD.FTZ R20, -R144.reuse, R20 ;  /* 0x0000001490147221 */ /* 0x040fe20000010100 */
[C---:B------:R-:W-:Y:S01]  /*5ab0*/  FADD.FTZ R22, -R145.reuse, R22 ;  /* 0x0000001691167221 */ /* 0x040fe20000010100 */
[----:B------:R-:W-:Y:S01]  /*5ac0*/  FADD.FTZ R23, -R145, R23 ;  /* 0x0000001791177221 */ /* 0x000fe20000010100 */
[----:B------:R-:W-:Y:S04]  /*5ad0*/  HMMA.16816.F32 R32, R132, R138, R32 ;  /* 0x0000008a8420723c */ /* 0x000fe80000001820 */
[-C--:B------:R-:W-:Y:S01]  /*5ae0*/  FSEL R21, R21, R144.reuse, P3 ;  /* 0x0000009015157208 */ /* 0x080fe20001800000 */
[----:B------:R-:W-:Y:S01]  /*5af0*/  FADD.FTZ R133, -R144, R4 ;  /* 0x0000000490857221 */ /* 0x000fe20000010100 */
[----:B------:R-:W-:Y:S01]  /*5b00*/  FSETP.GE.FTZ.AND P3, PT, R248, RZ, PT ;  /* 0x000000fff800720b */ /* 0x000fe20003f76000 */
[----:B------:R-:W-:Y:S01]  /*5b10*/  FADD.FTZ R4, -R144, R5 ;  /* 0x0000000590047221 */ /* 0x000fe20000010100 */
[----:B------:R-:W-:Y:S01]  /*5b20*/  FSEL R22, R22, R145, P6 ;  /* 0x0000009116167208 */ /* 0x000fe20003000000 */
[C---:B------:R-:W-:Y:S01]  /*5b30*/  FADD.FTZ R24, -R146.reuse, R24 ;  /* 0x0000001892187221 */ /* 0x040fe20000010100 */
[-C--:B------:R-:W-:Y:S01]  /*5b40*/  FSEL R5, R133, R144.reuse, P0 ;  /* 0x0000009085057208 */ /* 0x080fe20000000000 */
[----:B------:R-:W-:Y:S01]  /*5b50*/  FADD.FTZ R28, -R146, R28 ;  /* 0x0000001c921c7221 */ /* 0x000fe20000010100 */
[----:B------:R-:W-:Y:S01]  /*5b60*/  FSETP.GE.FTZ.AND P0, PT, R166, RZ, PT ;  /* 0x000000ffa600720b */ /* 0x000fe20003f16000 */
[----:B------:R-:W-:Y:S01]  /*5b70*/  FADD.FTZ R25, -R146, R25 ;  /* 0x0000001992197221 */ /* 0x000fe20000010100 */
[-C--:B------:R-:W-:Y:S01]  /*5b80*/  FSEL R4, R4, R144.reuse, P4 ;  /* 0x0000009004047208 */ /* 0x080fe20002000000 */
[----:B------:R-:W-:Y:S01]  /*5b90*/  FMUL.FTZ R155, R155, R5 ;  /* 0x000000059b9b7220 */ /* 0x000fe20000410000 */
[----:B------:R-:W-:Y:S01]  /*5ba0*/  FSEL R17, R17, R144, P0 ;  /* 0x0000009011117208 */ /* 0x000fe20000000000 */
[----:B------:R-:W-:Y:S01]  /*5bb0*/  FADD.FTZ R26, -R147, R26 ;  /* 0x0000001a931a7221 */ /* 0x000fe20000010100 */
[----:B------:R-:W-:Y:S01]  /*5bc0*/  FSETP.GE.FTZ.AND P0, PT, R247, RZ, PT ;  /* 0x000000fff700720b */ /* 0x000fe20003f16000 */
[----:B------:R-:W-:Y:S01]  /*5bd0*/  FADD.FTZ R32, -R144, R32 ;  /* 0x0000002090207221 */ /* 0x000fe20000010100 */
[----:B------:R-:W-:Y:S01]  /*5be0*/  FSETP.GE.FTZ.AND P4, PT, R163, RZ, PT ;  /* 0x000000ffa300720b */ /* 0x000fe20003f96000 */
[----:B------:R-:W-:Y:S01]  /*5bf0*/  FADD.FTZ R34, -R145, R34 ;  /* 0x0000002291227221 */ /* 0x000fe20000010100 */
[----:B------:R-:W-:Y:S01]  /*5c00*/  FSETP.GE.FTZ.AND P6, PT, R152, RZ, PT ;  /* 0x000000ff9800720b */ /* 0x000fe20003fd6000 */
[----:B------:R-:W-:Y:S01]  /*5c10*/  FMUL.FTZ R154, R154, R4 ;  /* 0x000000049a9a7220 */ /* 0x000fe20000410000 */
[-C--:B------:R-:W-:Y:S01]  /*5c20*/  FSEL R32, R32, R144.reuse, P3 ;  /* 0x0000009020207208 */ /* 0x080fe20001800000 */
[----:B------:R-:W-:Y:S01]  /*5c30*/  IMAD.SHL.U32 R4, R2, 0x40, RZ ;  /* 0x0000004002047824 */ /* 0x000fe200078e00ff */
[----:B------:R-:W-:Y:S01]  /*5c40*/  FSEL R20, R20, R144, P4 ;  /* 0x0000009014147208 */ /* 0x000fe20002000000 */
[----:B------:R-:W-:Y:S01]  /*5c50*/  FADD.FTZ R27, -R147, R27 ;  /* 0x0000001b931b7221 */ /* 0x000fe20000010100 */
[----:B------:R-:W-:Y:S01]  /*5c60*/  FSETP.GE.FTZ.AND P3, PT, R149, RZ, PT ;  /* 0x000000ff9500720b */ /* 0x000fe20003f76000 */
[----:B------:R-:W-:Y:S01]  /*5c70*/  FADD.FTZ R30, -R147, R30 ;  /* 0x0000001e931e7221 */ /* 0x000fe20000010100 */
[----:B------:R-:W-:Y:S01]  /*5c80*/  FSETP.GE.FTZ.AND P4, PT, R162, RZ, PT ;  /* 0x000000ffa200720b */ /* 0x000fe20003f96000 */
[----:B------:R-:W-:Y:S01]  /*5c90*/  @P0 FADD.FTZ R144, -R144, R33 ;  /* 0x0000002190900221 */ /* 0x000fe20000010100 */
[----:B------:R-:W-:Y:S01]  /*5ca0*/  FSETP.GE.FTZ.AND P0, PT, R245, RZ, PT ;  /* 0x000000fff500720b */ /* 0x000fe20003f16000 */
[----:B------:R-:W-:Y:S01]  /*5cb0*/  FMUL.FTZ R166, R166, R17 ;  /* 0x00000011a6a67220 */ /* 0x000fe20000410000 */
[----:B------:R-:W-:Y:S01]  /*5cc0*/  FSEL R6, R6, R145, P3 ;  /* 0x0000009106067208 */ /* 0x000fe20001800000 */
[----:B------:R-:W-:Y:S01]  /*5cd0*/  FMUL.FTZ R20, R163, R20 ;  /* 0x00000014a3147220 */ /* 0x000fe20000410000 */
[----:B------:R-:W-:Y:S01]  /*5ce0*/  FSETP.GE.FTZ.AND P3, PT, R161, RZ, PT ;  /* 0x000000ffa100720b */ /* 0x000fe20003f76000 */
[----:B------:R-:W-:Y:S01]  /*5cf0*/  FMUL.FTZ R21, R167, R21 ;  /* 0x00000015a7157220 */ /* 0x000fe20000410000 */
[-C--:B------:R-:W-:Y:S01]  /*5d00*/  FSEL R18, R18, R145.reuse, P4 ;  /* 0x0000009112127208 */ /* 0x080fe20002000000 */
[----:B------:R-:W-:Y:S01]  /*5d10*/  FMUL.FTZ R32, R248, R32 ;  /* 0x00000020f8207220 */ /* 0x000fe20000410000 */
[-C--:B------:R-:W-:Y:S01]  /*5d20*/  FSEL R19, R19, R145.reuse, P3 ;  /* 0x0000009113137208 */ /* 0x080fe20001800000 */
[----:B------:R-:W-:Y:S01]  /*5d30*/  FMUL.FTZ R144, R247, R144 ;  /* 0x00000090f7907220 */ /* 0x000fe20000410000 */
[----:B------:R-:W-:Y:S01]  /*5d40*/  FSETP.GE.FTZ.AND P4, PT, R168, RZ, PT ;  /* 0x000000ffa800720b */ /* 0x000fe20003f96000 */
[----:B------:R-:W-:Y:S01]  /*5d50*/  FMUL.FTZ R6, R149, R6 ;  /* 0x0000000695067220 */ /* 0x000fe20000410000 */
[----:B------:R-:W-:Y:S02]  /*5d60*/  FSETP.GE.FTZ.AND P3, PT, R246, RZ, PT ;  /* 0x000000fff600720b */ /* 0x000fe40003f76000 */
[-C--:B------:R-:W-:Y:S02]  /*5d70*/  FSEL R23, R23, R145.reuse, P4 ;  /* 0x0000009117177208 */ /* 0x080fe40002000000 */
[----:B------:R-:W-:Y:S01]  /*5d80*/  FSEL R34, R34, R145, P3 ;  /* 0x0000009122227208 */ /* 0x000fe20001800000 */
[----:B------:R-:W-:Y:S01]  /*5d90*/  @P0 FADD.FTZ R145, -R145, R35 ;  /* 0x0000002391910221 */ /* 0x000fe20000010100 */
[----:B------:R-:W-:Y:S02]  /*5da0*/  FSETP.GE.FTZ.AND P0, PT, R153, RZ, PT ;  /* 0x000000ff9900720b */ /* 0x000fe40003f16000 */
[----:B------:R-:W-:Y:S02]  /*5db0*/  FSETP.GE.FTZ.AND P3, PT, R158, RZ, PT ;  /* 0x000000ff9e00720b */ /* 0x000fe40003f76000 */
[-C--:B------:R-:W-:Y:S02]  /*5dc0*/  FSEL R8, R8, R146.reuse, P0 ;  /* 0x0000009208087208 */ /* 0x080fe40000000000 */
[----:B------:R-:W-:Y:S02]  /*5dd0*/  FSETP.GE.FTZ.AND P0, PT, R243, RZ, PT ;  /* 0x000000fff300720b */ /* 0x000fe40003f16000 */
[----:B------:R-:W-:Y:S02]  /*5de0*/  FSETP.GE.FTZ.AND P4, PT, R159, RZ, PT ;  /* 0x000000ff9f00720b */ /* 0x000fe40003f96000 */
[--C-:B------:R-:W-:Y:S02]  /*5df0*/  SHF.R.U32.HI R132, RZ, 0x1, R2.reuse ;  /* 0x00000001ff847819 */ /* 0x100fe40000011602 */
[-C--:B------:R-:W-:Y:S02]  /*5e00*/  FSEL R13, R13, R146.reuse, P3 ;  /* 0x000000920d0d7208 */ /* 0x080fe40001800000 */
[-C--:B------:R-:W-:Y:S02]  /*5e10*/  FSEL R9, R9, R146.reuse, P6 ;  /* 0x0000009209097208 */ /* 0x080fe40003000000 */
[-C--:B------:R-:W-:Y:S02]  /*5e20*/  FSEL R12, R12, R146.reuse, P4 ;  /* 0x000000920c0c7208 */ /* 0x080fe40002000000 */
[----:B------:R-:W-:Y:S02]  /*5e30*/  FSETP.GE.FTZ.AND P3, PT, R244, RZ, PT ;  /* 0x000000fff400720b */ /* 0x000fe40003f76000 */
[----:B------:R-:W-:Y:S02]  /*5e40*/  FSETP.GE.FTZ.AND P6, PT, R170, RZ, PT ;  /* 0x000000ffaa00720b */ /* 0x000fe40003fd6000 */
[----:B------:R-:W-:Y:S02]  /*5e50*/  FSETP.GE.FTZ.AND P4, PT, R180, RZ, PT ;  /* 0x000000ffb400720b */ /* 0x000fe40003f96000 */
[----:B------:R-:W-:Y:S02]  /*5e60*/  LOP3.LUT R5, R132, 0x30, RZ, 0xc0, !PT ;  /* 0x0000003084057812 */ /* 0x000fe400078ec0ff */
[-C--:B------:R-:W-:Y:S02]  /*5e70*/  FSEL R28, R28, R146.reuse, P3 ;  /* 0x000000921c1c7208 */ /* 0x080fe40001800000 */
[-C--:B------:R-:W-:Y:S02]  /*5e80*/  FSEL R24, R24, R146.reuse, P6 ;  /* 0x0000009218187208 */ /* 0x080fe40003000000 */
[----:B------:R-:W-:Y:S01]  /*5e90*/  FSEL R25, R25, R146, P4 ;  /* 0x0000009219197208 */ /* 0x000fe20002000000 */
[----:B------:R-:W-:Y:S01]  /*5ea0*/  @P0 FADD.FTZ R146, -R146, R29 ;  /* 0x0000001d92920221 */ /* 0x000fe20000010100 */
[----:B------:R-:W-:Y:S02]  /*5eb0*/  FSETP.GE.FTZ.AND P3, PT, R151, RZ, PT ;  /* 0x000000ff9700720b */ /* 0x000fe40003f76000 */
[----:B------:R-:W-:Y:S02]  /*5ec0*/  LOP3.LUT R5, R5, 0x8, R2, 0xf8, !PT ;  /* 0x0000000805057812 */ /* 0x000fe400078ef802 */
[----:B------:R-:W-:Y:S02]  /*5ed0*/  FSETP.GE.FTZ.AND P0, PT, R240, RZ, PT ;  /* 0x000000fff000720b */ /* 0x000fe40003f16000 */
[-C--:B------:R-:W-:Y:S02]  /*5ee0*/  FSEL R10, R10, R147.reuse, P3 ;  /* 0x000000930a0a7208 */ /* 0x080fe40001800000 */
[----:B------:R-:W-:Y:S02]  /*5ef0*/  FSETP.GE.FTZ.AND P6, PT, R156, RZ, PT ;  /* 0x000000ff9c00720b */ /* 0x000fe40003fd6000 */
[----:B------:R-:W-:Y:S02]  /*5f00*/  FSETP.GE.FTZ.AND P4, PT, R157, RZ, PT ;  /* 0x000000ff9d00720b */ /* 0x000fe40003f96000 */
[----:B------:R-:W-:Y:S02]  /*5f10*/  FSETP.GE.FTZ.AND P3, PT, R160, RZ, PT ;  /* 0x000000ffa000720b */ /* 0x000fe40003f76000 */
[----:B------:R-:W-:Y:S02]  /*5f20*/  LOP3.LUT R5, R5, 0x1c0, R4, 0xf8, !PT ;  /* 0x000001c005057812 */ /* 0x000fe400078ef804 */
[-C--:B------:R-:W-:Y:S02]  /*5f30*/  FSEL R11, R11, R147.reuse, P6 ;  /* 0x000000930b0b7208 */ /* 0x080fe40003000000 */
[-C--:B------:R-:W-:Y:S02]  /*5f40*/  FSEL R14, R14, R147.reuse, P4 ;  /* 0x000000930e0e7208 */ /* 0x080fe40002000000 */
[-C--:B------:R-:W-:Y:S02]  /*5f50*/  FSEL R15, R15, R147.reuse, P3 ;  /* 0x000000930f0f7208 */ /* 0x080fe40001800000 */
[----:B------:R-:W-:Y:S02]  /*5f60*/  LOP3.LUT R165, R4, 0x400, RZ, 0xc0, !PT ;  /* 0x0000040004a57812 */ /* 0x000fe400078ec0ff */
[----:B------:R-:W-:Y:S02]  /*5f70*/  LOP3.LUT R5, R5, 0x38, R148, 0x78, !PT ;  /* 0x0000003805057812 */ /* 0x000fe400078e7894 */
[----:B------:R-:W-:Y:S02]  /*5f80*/  FSETP.GE.FTZ.AND P6, PT, R171, RZ, PT ;  /* 0x000000ffab00720b */ /* 0x000fe40003fd6000 */
[----:B------:R-:W-:Y:S01]  /*5f90*/  FSETP.GE.FTZ.AND P4, PT, R242, RZ, PT ;  /* 0x000000fff200720b */ /* 0x000fe20003f96000 */
[----:B------:R-:W-:Y:S01]  /*5fa0*/  IMAD R165, R5, 0x2, R165 ;  /* 0x0000000205a57824 */ /* 0x000fe200078e02a5 */
[----:B------:R-:W-:Y:S02]  /*5fb0*/  FSETP.GE.FTZ.AND P3, PT, R241, RZ, PT ;  /* 0x000000fff100720b */ /* 0x000fe40003f76000 */
[-C--:B------:R-:W-:Y:S02]  /*5fc0*/  FSEL R26, R26, R147.reuse, P6 ;  /* 0x000000931a1a7208 */ /* 0x080fe40003000000 */
[-C--:B------:R-:W-:Y:S02]  /*5fd0*/  FSEL R27, R27, R147.reuse, P4 ;  /* 0x000000931b1b7208 */ /* 0x080fe40002000000 */
[----:B------:R-:W-:Y:S01]  /*5fe0*/  FSEL R30, R30, R147, P3 ;  /* 0x000000931e1e7208 */ /* 0x000fe20001800000 */
[----:B------:R-:W-:Y:S01]  /*5ff0*/  @P0 FADD.FTZ R147, -R147, R31 ;  /* 0x0000001f93930221 */ /* 0x000fe20000010100 */
[----:B------:R-:W-:Y:S02]  /*6000*/  F2FP.F16.F32.PACK_AB R154, R154, R155 ;  /* 0x0000009b9a9a723e */ /* 0x000fe400000000ff */
[----:B------:R-:W-:Y:S02]  /*6010*/  F2FP.F16.F32.PACK_AB R16, R166, R16 ;  /* 0x00000010a610723e */ /* 0x000fe400000000ff */
[----:B------:R-:W-:Y:S01]  /*6020*/  F2FP.F16.F32.PACK_AB R20, R21, R20 ;  /* 0x000000141514723e */ /* 0x000fe200000000ff */
[----:B------:R-:W-:Y:S06]  /*6030*/  @!P5 BRA `(.L_x_1413) ;  /* 0x000000000088d947 */ /* 0x000fec0003800000 */
[----:B------:R-:W-:Y:S02]  /*6040*/  IADD3 R17, P0, PT, RZ, -UR5, RZ ;  /* 0x80000005ff117c10 */ /* 0x000fe4000ff1e0ff */
[----:B------:R-:W-:Y:S02]  /*6050*/  LOP3.LUT R4, R222, 0x1, RZ, 0xc0, !PT ;  /* 0x00000001de047812 */ /* 0x000fe400078ec0ff */
[----:B------:R-:W-:Y:S01]  /*6060*/  ISETP.GE.AND P4, PT, R186, UR8, PT ;  /* 0x00000008ba007c0c */ /* 0x000fe2000bf86270 */
[----:B------:R-:W-:Y:S01]  /*6070*/  IMAD.X R5, RZ, RZ, ~UR7, P0 ;  /* 0x80000007ff057e24 */ /* 0x000fe200080e06ff */
[----:B------:R-:W-:Y:S01]  /*6080*/  ISETP.NE.U32.AND P0, PT, R4, 0x1, PT ;  /* 0x000000010400780c */ /* 0x000fe20003f05070 */
[----:B------:R-:W-:Y:S01]  /*6090*/  IMAD.MOV.U32 R4, RZ, RZ, -0x3000 ;  /* 0xffffd000ff047424 */ /* 0x000fe200078e00ff */
[----:B------:R-:W-:Y:S02]  /*60a0*/  ISETP.GE.AND P3, PT, R183, UR8, PT ;  /* 0x00000008b7007c0c */ /* 0x000fe4000bf66270 */
[----:B------:R-:W-:Y:S02]  /*60b0*/  SHF.R.S64 R17, R17, 0x1f, R5 ;  /* 0x0000001f11117819 */ /* 0x000fe40000001005 */
[----:B------:R-:W-:Y:S02]  /*60c0*/  SEL R4, R4, 0x3000, !P0 ;  /* 0x0000300004047807 */ /* 0x000fe40004000000 */
[----:B------:R-:W-:Y:S02]  /*60d0*/  IADD3 R236, P6, PT, R236, R17, RZ ;  /* 0x00000011ecec7210 */ /* 0x000fe40007fde0ff */
[----:B------:R-:W-:Y:S01]  /*60e0*/  ISETP.GE.AND P0, PT, R182, UR8, PT ;  /* 0x00000008b6007c0c */ /* 0x000fe2000bf06270 */
[--C-:B------:R-:W-:Y:S01]  /*60f0*/  IMAD.IADD R213, R213, 0x1, R4.reuse ;  /* 0x00000001d5d57824 */ /* 0x100fe200078e0204 */
[----:B------:R-:W-:Y:S01]  /*6100*/  LEA.HI.X.SX32 R237, R5, R237, 0x1, P6 ;  /* 0x000000ed05ed7211 */ /* 0x000fe200030f0eff */
[--C-:B------:R-:W-:Y:S02]  /*6110*/  IMAD.IADD R221, R221, 0x1, R4.reuse ;  /* 0x00000001dddd7824 */ /* 0x100fe400078e0204 */
[----:B------:R-:W-:Y:S02]  /*6120*/  IMAD.IADD R174, R174, 0x1, R4 ;  /* 0x00000001aeae7824 */ /* 0x000fe400078e0204 */
        /* <DEDUP_REMOVED lines=19> */
.L_x_1413:
[----:B------:R-:W-:Y:S01]  /*6260*/  FMUL.FTZ R19, R161, R19 ;  /* 0x00000013a1137220 */ /* 0x000fe20000410000 */
[----:B------:R-:W-:Y:S01]  /*6270*/  FMUL.FTZ R18, R162, R18 ;  /* 0x00000012a2127220 */ /* 0x000fe20000410000 */
[----:B------:R-:W-:Y:S01]  /*6280*/  F2FP.F16.F32.PACK_AB R6, R7, R6 ;  /* 0x000000060706723e */ /* 0x000fe200000000ff */
[----:B------:R-:W-:Y:S01]  /*6290*/  FMUL.FTZ R9, R152, R9 ;  /* 0x0000000998097220 */ /* 0x000fe20000410000 */
[----:B------:R-:W-:Y:S01]  /*62a0*/  FMUL.FTZ R11, R156, R11 ;  /* 0x0000000b9c0b7220 */ /* 0x000fe20000410000 */
[----:B------:R-:W-:Y:S01]  /*62b0*/  FMUL.FTZ R8, R153, R8 ;  /* 0x0000000899087220 */ /* 0x000fe20000410000 */
[----:B------:R-:W-:Y:S01]  /*62c0*/  FMUL.FTZ R10, R151, R10 ;  /* 0x0000000a970a7220 */ /* 0x000fe20000410000 */
[----:B------:R-:W-:Y:S01]  /*62d0*/  F2FP.F16.F32.PACK_AB R18, R19, R18 ;  /* 0x000000121312723e */ /* 0x000fe200000000ff */
[----:B------:R-:W-:Y:S01]  /*62e0*/  STS [R185+0x15000], R154 ;  /* 0x0150009ab9007388 */ /* 0x000fe20000000800 */
[----:B------:R-:W-:Y:S01]  /*62f0*/  FMUL.FTZ R13, R158, R13 ;  /* 0x0000000d9e0d7220 */ /* 0x000fe20000410000 */
[----:B------:R-:W-:Y:S01]  /*6300*/  FMUL.FTZ R15, R160, R15 ;  /* 0x0000000fa00f7220 */ /* 0x000fe20000410000 */
[----:B------:R-:W-:Y:S02]  /*6310*/  FMUL.FTZ R12, R159, R12 ;  /* 0x0000000c9f0c7220 */ /* 0x000fe40000410000 */
[----:B------:R-:W-:Y:S01]  /*6320*/  STS [R185+0x15400], R6 ;  /* 0x01540006b9007388 */ /* 0x000fe20000000800 */
[----:B------:R-:W-:Y:S01]  /*6330*/  FMUL.FTZ R14, R157, R14 ;  /* 0x0000000e9d0e7220 */ /* 0x000fe20000410000 */
[----:B------:R-:W-:Y:S01]  /*6340*/  F2FP.F16.F32.PACK_AB R8, R9, R8 ;  /* 0x000000080908723e */ /* 0x000fe200000000ff */
[----:B------:R-:W-:Y:S01]  /*6350*/  FMUL.FTZ R23, R168, R23 ;  /* 0x00000017a8177220 */ /* 0x000fe20000410000 */
[----:B------:R-:W-:Y:S01]  /*6360*/  F2FP.F16.F32.PACK_AB R10, R11, R10 ;  /* 0x0000000a0b0a723e */ /* 0x000fe200000000ff */
[----:B------:R-:W-:Y:S01]  /*6370*/  STS [R197+0x15000], R16 ;  /* 0x01500010c5007388 */ /* 0x000fe20000000800 */
[----:B------:R-:W-:Y:S01]  /*6380*/  FMUL.FTZ R22, R169, R22 ;  /* 0x00000016a9167220 */ /* 0x000fe20000410000 */
[----:B------:R-:W-:Y:S01]  /*6390*/  F2FP.F16.F32.PACK_AB R12, R13, R12 ;  /* 0x0000000c0d0c723e */ /* 0x000fe200000000ff */
[----:B------:R-:W-:Y:S02]  /*63a0*/  FMUL.FTZ R145, R245, R145 ;  /* 0x00000091f5917220 */ /* 0x000fe40000410000 */
[----:B------:R-:W-:Y:S01]  /*63b0*/  STS [R197+0x15400], R18 ;  /* 0x01540012c5007388 */ /* 0x000fe20000000800 */
[----:B------:R-:W-:Y:S01]  /*63c0*/  F2FP.F16.F32.PACK_AB R14, R15, R14 ;  /* 0x0000000e0f0e723e */ /* 0x000fe200000000ff */
[----:B------:R-:W-:Y:S01]  /*63d0*/  FMUL.FTZ R34, R246, R34 ;  /* 0x00000022f6227220 */ /* 0x000fe20000410000 */
[----:B------:R-:W-:Y:S02]  /*63e0*/  F2FP.F16.F32.PACK_AB R22, R23, R22 ;  /* 0x000000161716723e */ /* 0x000fe400000000ff */
[----:B------:R-:W-:Y:S01]  /*63f0*/  STS [R185+0x16000], R8 ;  /* 0x01600008b9007388 */ /* 0x000fe20000000800 */
[----:B------:R-:W-:Y:S01]  /*6400*/  FMUL.FTZ R25, R180, R25 ;  /* 0x00000019b4197220 */ /* 0x000fe20000410000 */
[----:B------:R-:W-:Y:S01]  /*6410*/  FMUL.FTZ R27, R242, R27 ;  /* 0x0000001bf21b7220 */ /* 0x000fe20000410000 */
[----:B------:R-:W-:Y:S02]  /*6420*/  FMUL.FTZ R24, R170, R24 ;  /* 0x00000018aa187220 */ /* 0x000fe40000410000 */
[----:B------:R-:W-:Y:S01]  /*6430*/  STS [R185+0x16400], R10 ;  /* 0x0164000ab9007388 */ /* 0x000fe20000000800 */
[----:B------:R-:W-:Y:S01]  /*6440*/  FMUL.FTZ R26, R171, R26 ;  /* 0x0000001aab1a7220 */ /* 0x000fe20000410000 */
[----:B------:R-:W-:Y:S01]  /*6450*/  F2FP.F16.F32.PACK_AB R32, R144, R32 ;  /* 0x000000209020723e */ /* 0x000fe200000000ff */
[----:B------:R-:W-:Y:S02]  /*6460*/  FMUL.FTZ R146, R243, R146 ;  /* 0x00000092f3927220 */ /* 0x000fe40000410000 */
[----:B------:R-:W-:Y:S01]  /*6470*/  STS [R197+0x16000], R12 ;  /* 0x0160000cc5007388 */ /* 0x000fe20000000800 */
[----:B------:R-:W-:Y:S01]  /*6480*/  F2FP.F16.F32.PACK_AB R34, R145, R34 ;  /* 0x000000229122723e */ /* 0x000fe200000000ff */
[----:B------:R-:W-:Y:S01]  /*6490*/  FMUL.FTZ R147, R240, R147 ;  /* 0x00000093f0937220 */ /* 0x000fe20000410000 */
[----:B------:R-:W-:Y:S02]  /*64a0*/  FMUL.FTZ R28, R244, R28 ;  /* 0x0000001cf41c7220 */ /* 0x000fe40000410000 */
[----:B------:R-:W-:Y:S01]  /*64b0*/  STS [R197+0x16400], R14 ;  /* 0x0164000ec5007388 */ /* 0x000fe20000000800 */
[----:B------:R-:W-:Y:S01]  /*64c0*/  FMUL.FTZ R30, R241, R30 ;  /* 0x0000001ef11e7220 */ /* 0x000fe20000410000 */
[----:B------:R-:W-:Y:S01]  /*64d0*/  F2FP.F16.F32.PACK_AB R24, R25, R24 ;  /* 0x000000181918723e */ /* 0x000fe200000000ff */
[----:B------:R-:W-:Y:S02]  /*64e0*/  IMAD R169, R191, UR9, RZ ;  /* 0x00000009bfa97c24 */ /* 0x000fe4000f8e02ff */
[----:B------:R-:W-:Y:S01]  /*64f0*/  STS [R181+-0x4000], R20 ;  /* 0xffc00014b5007388 */ /* 0x000fe20000000800 */
[----:B------:R-:W-:Y:S02]  /*6500*/  F2FP.F16.F32.PACK_AB R26, R27, R26 ;  /* 0x0000001a1b1a723e */ /* 0x000fe400000000ff */
[----:B------:R-:W-:Y:S02]  /*6510*/  F2FP.F16.F32.PACK_AB R28, R146, R28 ;  /* 0x0000001c921c723e */ /* 0x000fe400000000ff */
[----:B------:R-:W-:Y:S01]  /*6520*/  STS [R181+-0x3c00], R22 ;  /* 0xffc40016b5007388 */ /* 0x000fe20000000800 */
[----:B------:R-:W-:Y:S04]  /*6530*/  F2FP.F16.F32.PACK_AB R30, R147, R30 ;  /* 0x0000001e931e723e */ /* 0x000fe800000000ff */
        /* <DEDUP_REMOVED lines=64> */
[----:B------:R-:W-:Y:S02]  /*6940*/  LOP3.LUT R4, R148, 0xd8, RZ, 0xc0, !PT ;  /* 0x000000d894047812 */ /* 0x000fe400078ec0ff */
[----:B------:R-:W-:Y:S02]  /*6950*/  LEA R5, -R169, RZ, 0x6 ;  /* 0x000000ffa9057211 */ /* 0x000fe400078e31ff */
[-C--:B-----5:R-:W-:Y:S05]  /*6960*/  HMMA.16816.F32 R36, R132, R136.reuse, R36 ;  /* 0x000000888424723c */ /* 0x0a0fea0000001824 */
[----:B------:R-:W-:Y:S02]  /*6970*/  LOP3.LUT R4, R4, 0x18, R2, 0x78, !PT ;  /* 0x0000001804047812 */ /* 0x000fe400078e7802 */
[C---:B------:R-:W-:Y:S01]  /*6980*/  LEA R232, P0, R5.reuse, R232, 0x2 ;  /* 0x000000e805e87211 */ /* 0x040fe200078010ff */
[C---:B------:R-:W-:Y:S04]  /*6990*/  HMMA.16816.F32 R40, R140.reuse, R136, R40 ;  /* 0x000000888c28723c */ /* 0x040fe80000001828 */
[----:B------:R-:W-:Y:S02]  /*69a0*/  LOP3.LUT R4, R4, 0x1f20, R148, 0xf8, !PT ;  /* 0x00001f2004047812 */ /* 0x000fe400078ef894 */
[----:B------:R-:W-:Y:S02]  /*69b0*/  LEA.HI.X.SX32 R233, R5, R233, 0x2, P0 ;  /* 0x000000e905e97211 */ /* 0x000fe400000f16ff */
[-C--:B------:R-:W-:Y:S03]  /*69c0*/  HMMA.16816.F32 R44, R140, R138.reuse, R44 ;  /* 0x0000008a8c2c723c */ /* 0x080fe6000000182c */
[----:B------:R-:W-:Y:S05]  /*69d0*/  LEA R168, R4, UR4, 0x1 ;  /* 0x0000000404a87c11 */ /* 0x000fea000f8e08ff */
        /* <DEDUP_REMOVED lines=35> */
.L_x_1414:
[----:B------:R-:W-:Y:S01]  /*6c10*/  LDSM.16.M88.4 R24, [R176+0x15000] ;  /* 0x01500000b018783b */ /* 0x000fe20000000200 */
[----:B------:R-:W-:Y:S01]  /*6c20*/  IMAD.MOV.U32 R167, RZ, RZ, R193 ;  /* 0x000000ffffa77224 */ /* 0x000fe200078e00c1 */
[----:B------:R-:W-:Y:S01]  /*6c30*/  ISETP.NE.AND P5, PT, R222, RZ, PT ;  /* 0x000000ffde00720c */ /* 0x000fe20003fa5270 */
[----:B------:R-:W-:Y:S01]  /*6c40*/  @P1 VIADD R167, R226, 0xffffffc0 ;  /* 0xffffffc0e2a71836 */ /* 0x000fe20000000000 */
[----:B------:R-:W2:Y:S01]  /*6c50*/  LDSM.16.MT88.4 R8, [R177+0x9000] ;  /* 0x00900000b108783b */ /* 0x000ea20000004200 */
[----:B------:R-:W-:Y:S01]  /*6c60*/  VIADD R215, R215, 0xffffffc0 ;  /* 0xffffffc0d7d77836 */ /* 0x000fe20000000000 */
[----:B------:R-:W-:Y:S01]  /*6c70*/  ISETP.GT.AND P4, PT, R222, RZ, PT ;  /* 0x000000ffde00720c */ /* 0x000fe20003f84270 */
[----:B------:R-:W-:Y:S01]  /*6c80*/  IMAD.IADD R166, R172, 0x1, R167 ;  /* 0x00000001aca67824 */ /* 0x000fe200078e02a7 */
[----:B------:R-:W3:Y:S01]  /*6c90*/  LDSM.16.MT88.4 R16, [R177+0xb000] ;  /* 0x00b00000b110783b */ /* 0x000ee20000004200 */
[----:B------:R-:W-:Y:S03]  /*6ca0*/  VIADD R214, R214, 0xfffffffc ;  /* 0xfffffffcd6d67836 */ /* 0x000fe60000000000 */
[----:B------:R-:W4:Y:S04]  /*6cb0*/  LDSM.16.MT88.4 R28, [R177+0xd000] ;  /* 0x00d00000b11c783b */ /* 0x000f280000004200 */
[----:B------:R-:W-:Y:S04]  /*6cc0*/  LDSM.16.M88.4 R32, [R3+0x15000] ;  /* 0x015000000320783b */ /* 0x000fe80000000200 */
[----:B------:R-:W1:Y:S04]  /*6cd0*/  LDSM.16.MT88.4 R132, [R177+0x9400] ;  /* 0x00940000b184783b */ /* 0x000e680000004200 */
        /* <DEDUP_REMOVED lines=32> */
[----:B------:R-:W-:Y:S02]  /*6ee0*/  LDSM.16.M88.4 R132, [R3+0x17000] ;  /* 0x017000000384783b */ /* 0x000fe40000000200 */
[C---:B------:R-:W-:Y:S04]  /*6ef0*/  LEA R144, P0, R198.reuse, R232, 0x2 ;  /* 0x000000e8c6907211 */ /* 0x040fe800078010ff */
[----:B------:R-:W-:Y:S01]  /*6f00*/  LEA.HI.X.SX32 R145, R198, R233, 0x2, P0 ;  /* 0x000000e9c6917211 */ /* 0x000fe200000f16ff */
[C---:B---3--:R-:W-:Y:S05]  /*6f10*/  HMMA.16816.F32 R4, R32.reuse, R136, R4 ;  /* 0x000000882004723c */ /* 0x048fea0000001804 */
[C---:B------:R-:W-:Y:S03]  /*6f20*/  LEA R146, P0, R169.reuse, R144, 0x5 ;  /* 0x00000090a9927211 */ /* 0x040fe600078028ff */
[C---:B------:R-:W-:Y:S01]  /*6f30*/  HMMA.16816.F32 R8, R32.reuse, R138, R8 ;  /* 0x0000008a2008723c */ /* 0x040fe20000001808 */
[----:B------:R-:W1:Y:S02]  /*6f40*/  LDSM.16.MT88.4 R136, [R177+0xa400] ;  /* 0x00a40000b188783b */ /* 0x000e640000004200 */
[C---:B------:R-:W-:Y:S05]  /*6f50*/  LEA.HI.X.SX32 R147, R169.reuse, R145, 0x5, P0 ;  /* 0x00000091a9937211 */ /* 0x040fea00000f2eff */
        /* <DEDUP_REMOVED lines=33> */
[----:B------:R4:W-:Y:S03]  /*7170*/  LDSM.16.M88.4 R132, [R166+0x2000] ;  /* 0x00200000a684783b */ /* 0x0009e60000000200 */
        /* <DEDUP_REMOVED lines=12> */
[C---:B----4-:R-:W-:Y:S03]  /*7240*/  LEA R166, P0, R169.reuse, R170, 0x5 ;  /* 0x000000aaa9a67211 */ /* 0x050fe600078028ff */
        /* <DEDUP_REMOVED lines=10> */
[----:B------:R-:W-:Y:S04]  /*72f0*/  @P5 IMAD.WIDE.U32 R142, R184, 0x4, R238 ;  /* 0x00000004b88e5825 */ /* 0x000fe800078e00ee */
[C---:B------:R-:W-:Y:S01]  /*7300*/  IMAD.WIDE R136, R169.reuse, -0xc0, R242 ;  /* 0xffffff40a9887825 */ /* 0x040fe200078e02f2 */
[----:B------:R-:W5:Y:S01]  /*7310*/  @P5 LDG.E R220, desc[UR28][R142.64+-0x100] ;  /* 0xffff001c8edc5981 */ /* 0x000f62000c1e1900 */
[C---:B--2---:R-:W-:Y:S03]  /*7320*/  HMMA.16816.F32 R12, R132.reuse, R28, R12 ;  /* 0x0000001c840c723c */ /* 0x044fe6000000180c */
        /* <DEDUP_REMOVED lines=8> */
[C---:B---3--:R-:W-:Y:S03]  /*73b0*/  HMMA.16816.F32 R20, R132.reuse, R32, R20 ;  /* 0x000000208414723c */ /* 0x048fe60000001814 */
[----:B------:R3:W-:Y:S01]  /*73c0*/  REDG.E.ADD.F32.FTZ.RN.STRONG.GPU desc[UR28][R144.64], R5 ;  /* 0x00000005900079a6 */ /* 0x0007e2000c12f31c */
[C---:B------:R-:W-:Y:S02]  /*73d0*/  LEA.HI.X.SX32 R141, R169.reuse, R139, 0x5, P0 ;  /* 0x0000008ba98d7211 */ /* 0x040fe400000f2eff */
[C---:B------:R-:W-:Y:S01]  /*73e0*/  LEA R28, P0, R169.reuse, R140, 0x5 ;  /* 0x0000008ca91c7211 */ /* 0x040fe200078028ff */
[----:B------:R4:W-:Y:S01]  /*73f0*/  REDG.E.ADD.F32.FTZ.RN.STRONG.GPU desc[UR28][R146.64], R6 ;  /* 0x00000006920079a6 */ /* 0x0009e2000c12f31c */
[----:B------:R-:W-:Y:S03]  /*7400*/  HMMA.16816.F32 R24, R132, R34, R24 ;  /* 0x000000228418723c */ /* 0x000fe60000001818 */
[----:B------:R1:W-:Y:S01]  /*7410*/  REDG.E.ADD.F32.FTZ.RN.STRONG.GPU desc[UR28][R148.64], R7 ;  /* 0x00000007940079a6 */ /* 0x0003e2000c12f31c */
[C---:B------:R-:W-:Y:S02]  /*7420*/  LEA.HI.X.SX32 R29, R169.reuse, R141, 0x5, P0 ;  /* 0x0000008da91d7211 */ /* 0x040fe400000f2eff */
[C---:B------:R-:W-:Y:S01]  /*7430*/  LEA R30, P0, R169.reuse, R28, 0x5 ;  /* 0x0000001ca91e7211 */ /* 0x040fe200078028ff */
[----:B------:R-:W-:Y:S03]  /*7440*/  REDG.E.ADD.F32.FTZ.RN.STRONG.GPU desc[UR28][R150.64], R8 ;  /* 0x00000008960079a6 */ /* 0x000fe6000c12f31c */
[C---:B------:R-:W-:Y:S01]  /*7450*/  LEA.HI.X.SX32 R31, R169.reuse, R29, 0x5, P0 ;  /* 0x0000001da91f7211 */ /* 0x040fe200000f2eff */
        /* <DEDUP_REMOVED lines=51> */
[----:B------:R-:W-:Y:S03]  /*7790*/  LDSM.16.MT88.4 R28, [R165+UR4+0x16800] ;  /* 0x01680004a51c783b */ /* 0x000fe60008004200 */
        /* <DEDUP_REMOVED lines=9> */
[----:B------:R-:W4:Y:S07]  /*7830*/  LDSM.16.MT88.4 R24, [R173+0x2800] ;  /* 0x00280000ad18783b */ /* 0x000f2e0000004200 */
        /* <DEDUP_REMOVED lines=17> */
[C---:B------:R-:W-:Y:S01]  /*7950*/  LOP3.LUT R4, R222.reuse, 0x1, RZ, 0xc0, !PT ;  /* 0x00000001de047812 */ /* 0x040fe200078ec0ff */
[----:B------:R-:W-:Y:S01]  /*7960*/  VIADD R222, R222, 0xffffffff ;  /* 0xffffffffdede7836 */ /* 0x000fe20000000000 */
[----:B------:R-:W-:Y:S02]  /*7970*/  @P5 IADD3 R6, P3, PT, R238, -0x100, RZ ;  /* 0xffffff00ee065810 */ /* 0x000fe40007f7e0ff */
[-C--:B------:R-:W-:Y:S05]  /*7980*/  HMMA.16816.F32 R84, R28, R136.reuse, R84 ;  /* 0x000000881c54723c */ /* 0x080fea0000001854 */
[----:B------:R-:W-:Y:S01]  /*7990*/  ISETP.NE.U32.AND P0, PT, R4, 0x1, PT ;  /* 0x000000010400780c */ /* 0x000fe20003f05070 */
[----:B------:R-:W-:Y:S01]  /*79a0*/  VIADD R4, R173, 0xffffd000 ;  /* 0xffffd000ad047836 */ /* 0x000fe20000000000 */
[----:B------:R-:W-:Y:S01]  /*79b0*/  @P5 IADD3.X R5, PT, PT, R239, -0x1, RZ, P3, !PT ;  /* 0xffffffffef055810 */ /* 0x000fe20001ffe4ff */
[C---:B------:R-:W-:Y:S04]  /*79c0*/  HMMA.16816.F32 R88, R140.reuse, R136, R88 ;  /* 0x000000888c58723c */ /* 0x040fe80000001858 */
[----:B------:R-:W-:Y:S02]  /*79d0*/  @P5 IMAD.MOV.U32 R238, RZ, RZ, R6 ;  /* 0x000000ffffee5224 */ /* 0x000fe400078e0006 */
[----:B------:R-:W-:Y:S02]  /*79e0*/  @P5 IMAD.MOV.U32 R239, RZ, RZ, R5 ;  /* 0x000000ffffef5224 */ /* 0x000fe400078e0005 */
[-C--:B------:R-:W-:Y:S03]  /*79f0*/  HMMA.16816.F32 R92, R140, R138.reuse, R92 ;  /* 0x0000008a8c5c723c */ /* 0x080fe6000000185c */
[----:B------:R-:W-:Y:S01]  /*7a00*/  @P0 VIADD R4, R173, 0x3000 ;  /* 0x00003000ad040836 */ /* 0x000fe20000000000 */
[----:B------:R-:W-:Y:S03]  /*7a10*/  @P5 IADD3 R195, P0, PT, R195, -0x100, RZ ;  /* 0xffffff00c3c35810 */ /* 0x000fe60007f1e0ff */
[----:B-1----:R-:W-:Y:S01]  /*7a20*/  IMAD.MOV.U32 R173, RZ, RZ, R4 ;  /* 0x000000ffffad7224 */ /* 0x002fe200078e0004 */
[C---:B------:R-:W-:Y:S04]  /*7a30*/  HMMA.16816.F32 R96, R28.reuse, R138, R96 ;  /* 0x0000008a1c60723c */ /* 0x040fe80000001860 */
[----:B------:R-:W-:Y:S04]  /*7a40*/  @P5 IADD3.X R194, PT, PT, R194, -0x1, RZ, P0, !PT ;  /* 0xffffffffc2c25810 */ /* 0x000fe800007fe4ff */
        /* <DEDUP_REMOVED lines=212> */
[----:B-1----:R-:W-:-:S05]  /*8790*/  SHF.R.S32.HI R0, RZ, 0x1f, R224 ;  /* 0x0000001fff007819 */ /* 0x002fca00000114e0 */
[----:B--2---:R-:W-:Y:S02]  /*87a0*/  IMAD R0, R0, UR10, RZ ;  /* 0x0000000a00007c24 */ /* 0x004fe4000f8e02ff */
[----:B------:R-:W-:-:S04]  /*87b0*/  IMAD.WIDE.U32 R6, R224, UR10, RZ ;  /* 0x0000000ae0067c25 */ /* 0x000fc8000f8e00ff */
[----:B------:R-:W-:-:S05]  /*87c0*/  IMAD R0, R224, UR11, R0 ;  /* 0x0000000be0007c24 */ /* 0x000fca000f8e0200 */
[----:B------:R-:W-:-:S03]  /*87d0*/  IADD3 R7, PT, PT, R7, R0, RZ ;  /* 0x0000000007077210 */ /* 0x000fc60007ffe0ff */
[----:B---3--:R-:W-:-:S04]  /*87e0*/  IMAD.WIDE.U32 R6, R4, UR25, R6 ;  /* 0x0000001904067c25 */ /* 0x008fc8000f8e0006 */
[----:B------:R-:W-:Y:S01]  /*87f0*/  IMAD R0, R5, UR25, R7 ;  /* 0x0000001905007c24 */ /* 0x000fe2000f8e0207 */
[----:B------:R-:W-:Y:S05]  /*8800*/  BRA `(.L_x_1417) ;  /* 0x0000000000147947 */ /* 0x000fea0003800000 */
.L_x_1416:
[----:B------:R-:W1:Y:S01]  /*8810*/  LDCU.64 UR10, c[0x0][0x5c0] ;  /* 0x0000b800ff0a77ac */ /* 0x000e620008000a00 */
[----:B------:R-:W-:-:S05]  /*8820*/  IADD3 R6, PT, PT, R224, R225, RZ ;  /* 0x000000e1e0067210 */ /* 0x000fca0007ffe0ff */
[C---:B-1----:R-:W-:Y:S02]  /*8830*/  IMAD R0, R6.reuse, UR11, RZ ;  /* 0x0000000b06007c24 */ /* 0x042fe4000f8e02ff */
[----:B------:R-:W-:-:S05]  /*8840*/  IMAD.WIDE.U32 R6, R6, UR10, RZ ;  /* 0x0000000a06067c25 */ /* 0x000fca000f8e00ff */
[----:B------:R-:W-:Y:S02]  /*8850*/  IADD3 R0, PT, PT, R7, R0, RZ ;  /* 0x0000000007007210 */ /* 0x000fe40007ffe0ff */
.L_x_1417:
[----:B------:R-:W-:Y:S05]  /*8860*/  @P0 BRA `(.L_x_1418) ;  /* 0x0000000000280947 */ /* 0x000fea0003800000 */
[----:B------:R-:W1:Y:S01]  /*8870*/  LDCU.64 UR8, c[0x0][0x5c8] ;  /* 0x0000b900ff0877ac */ /* 0x000e620008000a00 */
[----:B------:R-:W2:Y:S01]  /*8880*/  LDC.64 R4, c[0x0][0x5b0] ;  /* 0x00016c00ff047b82 */ /* 0x000ea20000000a00 */
[----:B------:R-:W-:-:S05]  /*8890*/  SHF.R.S32.HI R3, RZ, 0x1f, R224 ;  /* 0x0000001fff037819 */ /* 0x000fca00000114e0 */
[----:B-1----:R-:W-:Y:S02]  /*88a0*/  IMAD R3, R3, UR8, RZ ;  /* 0x0000000803037c24 */ /* 0x002fe4000f8e02ff */
[----:B------:R-:W-:-:S04]  /*88b0*/  IMAD.WIDE.U32 R8, R224, UR8, RZ ;  /* 0x00000008e0087c25 */ /* 0x000fc8000f8e00ff */
[----:B------:R-:W-:-:S05]  /*88c0*/  IMAD R3, R224, UR9, R3 ;  /* 0x00000009e0037c24 */ /* 0x000fca000f8e0203 */
[----:B------:R-:W-:-:S03]  /*88d0*/  IADD3 R9, PT, PT, R9, R3, RZ ;  /* 0x0000000309097210 */ /* 0x000fc60007ffe0ff */
[----:B--2---:R-:W-:-:S04]  /*88e0*/  IMAD.WIDE.U32 R44, R4, UR25, R8 ;  /* 0x00000019042c7c25 */ /* 0x004fc8000f8e0008 */
[----:B------:R-:W-:Y:S01]  /*88f0*/  IMAD R7, R5, UR25, R45 ;  /* 0x0000001905077c24 */ /* 0x000fe2000f8e022d */
[----:B------:R-:W-:Y:S06]  /*8900*/  BRA `(.L_x_1419) ;  /* 0x0000000000147947 */ /* 0x000fec0003800000 */
.L_x_1418:
[----:B------:R-:W1:Y:S01]  /*8910*/  LDCU.64 UR8, c[0x0][0x5c8] ;  /* 0x0000b900ff0877ac */ /* 0x000e620008000a00 */
[----:B------:R-:W-:-:S05]  /*8920*/  IADD3 R44, PT, PT, R224, R225, RZ ;  /* 0x000000e1e02c7210 */ /* 0x000fca0007ffe0ff */
[C---:B-1----:R-:W-:Y:S02]  /*8930*/  IMAD R7, R44.reuse, UR9, RZ ;  /* 0x000000092c077c24 */ /* 0x042fe4000f8e02ff */
[----:B------:R-:W-:-:S05]  /*8940*/  IMAD.WIDE.U32 R44, R44, UR8, RZ ;  /* 0x000000082c2c7c25 */ /* 0x000fca000f8e00ff */
[----:B------:R-:W-:-:S07]  /*8950*/  IADD3 R7, PT, PT, R45, R7, RZ ;  /* 0x000000072d077210 */ /* 0x000fce0007ffe0ff */
.L_x_1419:
[----:B------:R-:W-:Y:S01]  /*8960*/  BAR.SYNC.DEFER_BLOCKING 0x0 ;  /* 0x0000000000007b1d */ /* 0x000fe20000010000 */
[C---:B------:R-:W-:Y:S01]  /*8970*/  IMAD.SHL.U32 R45, R189.reuse, 0x80, RZ ;  /* 0x00000080bd2d7824 */ /* 0x040fe200078e00ff */
[----:B------:R-:W-:Y:S01]  /*8980*/  SHF.L.U32 R3, R189, 0x7, RZ ;  /* 0x00000007bd037819 */ /* 0x000fe200000006ff */
[----:B------:R-:W-:Y:S01]  /*8990*/  IMAD.MOV.U32 R53, RZ, RZ, RZ ;  /* 0x000000ffff357224 */ /* 0x000fe200078e00ff */
[----:B------:R-:W-:Y:S01]  /*89a0*/  LEA.HI R47, R2, 0x40, RZ, 0x1e ;  /* 0x00000040022f7811 */ /* 0x000fe200078ff0ff */
[----:B------:R-:W-:-:S03]  /*89b0*/  IMAD.WIDE.U32 R50, R45, UR10, RZ ;  /* 0x0000000a2d327c25 */ /* 0x000fc6000f8e00ff */
[----:B------:R-:W1:Y:S01]  /*89c0*/  LDC.64 R4, c[0x0][0x5d8] ;  /* 0x00017600ff047b82 */ /* 0x000e620000000a00 */
[----:B------:R-:W-:Y:S01]  /*89d0*/  SHF.R.S32.HI R46, RZ, 0x1f, R45 ;  /* 0x0000001fff2e7819 */ /* 0x000fe2000001142d */
[----:B------:R-:W-:Y:S01]  /*89e0*/  BSSY.RECONVERGENT B0, `(.L_x_1420) ;  /* 0x000002e000007945 */ /* 0x000fe20003800200 */
[----:B------:R-:W-:Y:S01]  /*89f0*/  IMAD.IADD R223, R223, 0x1, -R3 ;  /* 0x00000001dfdf7824 */ /* 0x000fe200078e0a03 */
[----:B------:R-:W-:Y:S02]  /*8a00*/  LOP3.LUT R49, R50, 0x18, R187, 0xf8, !PT ;  /* 0x0000001832317812 */ /* 0x000fe400078ef8bb */
[----:B------:R-:W-:Y:S01]  /*8a10*/  IMAD R48, R46, UR10, RZ ;  /* 0x0000000a2e307c24 */ /* 0x000fe2000f8e02ff */
[----:B------:R-:W-:Y:S01]  /*8a20*/  MOV R52, R186 ;  /* 0x000000ba00347202 */ /* 0x000fe20000000f00 */
[----:B------:R-:W2:Y:S01]  /*8a30*/  LDC.64 R2, c[0x0][0x5e0] ;  /* 0x00017800ff027b82 */ /* 0x000ea20000000a00 */
[----:B------:R-:W-:Y:S01]  /*8a40*/  ISETP.GE.AND P4, PT, R188, R223, PT ;  /* 0x000000dfbc00720c */ /* 0x000fe20003f86270 */
[----:B------:R-:W-:Y:S01]  /*8a50*/  IMAD R48, R45, UR11, R48 ;  /* 0x0000000b2d307c24 */ /* 0x000fe2000f8e0230 */
[----:B------:R-:W-:Y:S01]  /*8a60*/  IADD3 R50, P0, PT, R6, R49, RZ ;  /* 0x0000003106327210 */ /* 0x000fe20007f1e0ff */
[----:B------:R-:W-:Y:S01]  /*8a70*/  IMAD R46, R46, UR8, RZ ;  /* 0x000000082e2e7c24 */ /* 0x000fe2000f8e02ff */
[----:B------:R-:W-:Y:S01]  /*8a80*/  ISETP.GE.AND P6, PT, R47, R223, PT ;  /* 0x000000df2f00720c */ /* 0x000fe20003fc6270 */
[----:B------:R-:W-:Y:S01]  /*8a90*/  IMAD.WIDE.U32 R52, R45, UR8, R52 ;  /* 0x000000082d347c25 */ /* 0x000fe2000f8e0034 */
[----:B------:R-:W-:-:S02]  /*8aa0*/  IADD3.X R51, PT, PT, R0, R51, R48, P0, !PT ;  /* 0x0000003300337210 */ /* 0x000fc400007fe430 */
[----:B------:R-:W-:Y:S01]  /*8ab0*/  IADD3 R0, P0, PT, R188, 0x40, RZ ;  /* 0x00000040bc007810 */ /* 0x000fe20007f1e0ff */
[----:B------:R3:W4:Y:S01]  /*8ac0*/  LDS.128 R40, [R168+0xa000] ;  /* 0x00a00000a8287984 */ /* 0x0007220000000c00 */
[----:B------:R-:W-:Y:S01]  /*8ad0*/  IMAD R46, R45, UR9, R46 ;  /* 0x000000092d2e7c24 */ /* 0x000fe2000f8e022e */
[----:B------:R-:W-:Y:S02]  /*8ae0*/  IADD3 R52, P1, PT, R44, R52, RZ ;  /* 0x000000342c347210 */ /* 0x000fe40007f3e0ff */
[----:B------:R3:W2:Y:S01]  /*8af0*/  LDS.128 R36, [R168+0xc000] ;  /* 0x00c00000a8247984 */ /* 0x0006a20000000c00 */
[----:B-1----:R-:W-:Y:S01]  /*8b00*/  IMAD.WIDE.U32 R50, R4, UR24, R50 ;  /* 0x0000001804327c25 */ /* 0x002fe2000f8e0032 */
[----:B------:R-:W-:Y:S02]  /*8b10*/  IADD3.X R53, PT, PT, R7, R53, R46, P1, !PT ;  /* 0x0000003507357210 */ /* 0x000fe40000ffe42e */
[----:B------:R3:W1:Y:S01]  /*8b20*/  LDS.128 R32, [R168+0xe000] ;  /* 0x00e00000a8207984 */ /* 0x0006620000000c00 */
[----:B------:R-:W-:-:S03]  /*8b30*/  IMAD R48, R5, UR24, R51 ;  /* 0x0000001805307c24 */ /* 0x000fc6000f8e0233 */
[----:B------:R3:W1:Y:S04]  /*8b40*/  LDS.128 R28, [R168+0xf000] ;  /* 0x00f00000a81c7984 */ /* 0x0006680000000c00 */
[----:B------:R3:W1:Y:S04]  /*8b50*/  LDS.128 R24, [R168+0x10000] ;  /* 0x01000000a8187984 */ /* 0x0006680000000c00 */
        /* <DEDUP_REMOVED lines=8> */
[----:B------:R-:W3:Y:S01]  /*8be0*/  LDCU.64 UR6, c[0x0][0x560] ;  /* 0x0000ac00ff0677ac */ /* 0x000ee20008000a00 */
        /* <DEDUP_REMOVED lines=9> */
[----:B------:R-:W3:Y:S04]  /*8c80*/  LDS.128 R168, [R168+0xd000] ;  /* 0x00d00000a8a87984 */ /* 0x000ee80000000c00 */
[----:B----4-:R4:W-:Y:S04]  /*8c90*/  @!P2 STG.E.128 desc[UR28][R54.64+0x40], R44 ;  /* 0x0000402c3600a986 */ /* 0x0109e8000c101d1c */
[----:B--2---:R4:W-:Y:S04]  /*8ca0*/  @!P3 STG.E.128 desc[UR28][R54.64], R4 ;  /* 0x000000043600b986 */ /* 0x0049e8000c101d1c */
[----:B---3--:R4:W-:Y:S02]  /*8cb0*/  @!P1 STG.E.128 desc[UR28][R54.64+0x80], R168 ;  /* 0x000080a836009986 */ /* 0x0089e4000c101d1c */
.L_x_1421:
[----:B------:R-:W-:Y:S05]  /*8cc0*/  BSYNC.RECONVERGENT B0 ;  /* 0x0000000000007941 */ /* 0x000fea0003800200 */
.L_x_1420:
[----:B------:R-:W-:Y:S01]  /*8cd0*/  BSSY.RECONVERGENT B0, `(.L_x_1422) ;  /* 0x0000014000007945 */ /* 0x000fe20003800200 */
[----:B------:R-:W-:Y:S01]  /*8ce0*/  IMAD.WIDE.U32 R52, R2, UR24, R52 ;  /* 0x0000001802347c25 */ /* 0x000fe2000f8e0034 */
[----:B----4-:R-:W-:Y:S02]  /*8cf0*/  IADD3.X R4, PT, PT, RZ, RZ, RZ, P0, !PT ;  /* 0x000000ffff047210 */ /* 0x010fe400007fe4ff */
[----:B------:R-:W-:Y:S05]  /*8d00*/  @P6 BRA `(.L_x_1423) ;  /* 0x0000000000406947 */ /* 0x000fea0003800000 */
[----:B------:R-:W2:Y:S01]  /*8d10*/  LDCU UR16, c[0x0][0x440] ;  /* 0x00008800ff1077ac */ /* 0x000ea20008000800 */
[----:B------:R-:W-:Y:S01]  /*8d20*/  MOV R7, R48 ;  /* 0x0000003000077202 */ /* 0x000fe20000000f00 */
[----:B------:R-:W-:Y:S01]  /*8d30*/  IMAD R2, R4, UR10, RZ ;  /* 0x0000000a04027c24 */ /* 0x000fe2000f8e02ff */
[----:B------:R-:W4:Y:S01]  /*8d40*/  LDCU.64 UR6, c[0x0][0x560] ;  /* 0x0000ac00ff0677ac */ /* 0x000f220008000a00 */
[----:B------:R-:W-:Y:S02]  /*8d50*/  IMAD.MOV.U32 R6, RZ, RZ, R50 ;  /* 0x000000ffff067224 */ /* 0x000fe400078e0032 */
[C---:B------:R-:W-:Y:S02]  /*8d60*/  IMAD R2, R0.reuse, UR11, R2 ;  /* 0x0000000b00027c24 */ /* 0x040fe4000f8e0202 */
[----:B------:R-:W-:-:S04]  /*8d70*/  IMAD.WIDE.U32 R6, R0, UR10, R6 ;  /* 0x0000000a00067c25 */ /* 0x000fc8000f8e0006 */
[----:B------:R-:W-:Y:S01]  /*8d80*/  IMAD.IADD R2, R2, 0x1, R7 ;  /* 0x0000000102027824 */ /* 0x000fe200078e0207 */
[----:B--2---:R-:W-:Y:S02]  /*8d90*/  ISETP.GE.AND P2, PT, R186, UR16, PT ;  /* 0x00000010ba007c0c */ /* 0x004fe4000bf46270 */
[----:B------:R-:W-:Y:S02]  /*8da0*/  ISETP.GE.AND P1, PT, R183, UR16, PT ;  /* 0x00000010b7007c0c */ /* 0x000fe4000bf26270 */
[----:B------:R-:W-:Y:S02]  /*8db0*/  ISETP.GE.AND P0, PT, R182, UR16, PT ;  /* 0x00000010b6007c0c */ /* 0x000fe4000bf06270 */
[----:B----4-:R-:W-:-:S04]  /*8dc0*/  LEA R44, P3, R6, UR6, 0x1 ;  /* 0x00000006062c7c11 */ /* 0x010fc8000f8608ff */
[----:B------:R-:W-:-:S05]  /*8dd0*/  LEA.HI.X R45, R6, UR7, R2, 0x1, P3 ;  /* 0x00000007062d7c11 */ /* 0x000fca00098f0c02 */
[----:B------:R2:W-:Y:S04]  /*8de0*/  @!P2 STG.E.128 desc[UR28][R44.64], R40 ;  /* 0x000000282c00a986 */ /* 0x0005e8000c101d1c */
[----:B------:R2:W-:Y:S04]  /*8df0*/  @!P1 STG.E.128 desc[UR28][R44.64+0x40], R36 ;  /* 0x000040242c009986 */ /* 0x0005e8000c101d1c */
[----:B-1----:R2:W-:Y:S02]  /*8e00*/  @!P0 STG.E.128 desc[UR28][R44.64+0x80], R32 ;  /* 0x000080202c008986 */ /* 0x0025e4000c101d1c */
.L_x_1423:
[----:B------:R-:W-:Y:S05]  /*8e10*/  BSYNC.RECONVERGENT B0 ;  /* 0x0000000000007941 */ /* 0x000fea0003800200 */
.L_x_1422:
[----:B------:R-:W-:Y:S01]  /*8e20*/  BSSY.RECONVERGENT B0, `(.L_x_1424) ;  /* 0x0000010000007945 */ /* 0x000fe20003800200 */
[----:B------:R-:W-:-:S03]  /*8e30*/  IMAD R3, R3, UR24, R53 ;  /* 0x0000001803037c24 */ /* 0x000fc6000f8e0235 */
[----:B------:R-:W-:Y:S05]  /*8e40*/  @P4 BRA `(.L_x_1425) ;  /* 0x0000000000344947 */ /* 0x000fea0003800000 */
[----:B------:R-:W4:Y:S01]  /*8e50*/  LDCU UR10, c[0x0][0x440] ;  /* 0x00008800ff0a77ac */ /* 0x000f220008000800 */
[----:B------:R-:W-:Y:S01]  /*8e60*/  IMAD.MOV.U32 R2, RZ, RZ, R52 ;  /* 0x000000ffff027224 */ /* 0x000fe200078e0034 */
[----:B------:R-:W3:Y:S03]  /*8e70*/  LDCU.64 UR6, c[0x0][0x568] ;  /* 0x0000ad00ff0677ac */ /* 0x000ee60008000a00 */
[----:B-12---:R-:W-:-:S04]  /*8e80*/  IMAD.WIDE.U32 R32, R188, UR8, R2 ;  /* 0x00000008bc207c25 */ /* 0x006fc8000f8e0002 */
[----:B------:R-:W-:Y:S01]  /*8e90*/  IMAD R2, R188, UR9, R33 ;  /* 0x00000009bc027c24 */ /* 0x000fe2000f8e0221 */
[----:B----4-:R-:W-:Y:S02]  /*8ea0*/  ISETP.GE.AND P2, PT, R186, UR10, PT ;  /* 0x0000000aba007c0c */ /* 0x010fe4000bf46270 */
[----:B------:R-:W-:Y:S02]  /*8eb0*/  ISETP.GE.AND P1, PT, R183, UR10, PT ;  /* 0x0000000ab7007c0c */ /* 0x000fe4000bf26270 */
[----:B------:R-:W-:Y:S02]  /*8ec0*/  ISETP.GE.AND P0, PT, R182, UR10, PT ;  /* 0x0000000ab6007c0c */ /* 0x000fe4000bf06270 */
[----:B---3--:R-:W-:-:S04]  /*8ed0*/  LEA R6, P3, R32, UR6, 0x1 ;  /* 0x0000000620067c11 */ /* 0x008fc8000f8608ff */
[----:B------:R-:W-:-:S05]  /*8ee0*/  LEA.HI.X R7, R32, UR7, R2, 0x1, P3 ;  /* 0x0000000720077c11 */ /* 0x000fca00098f0c02 */
[----:B------:R4:W-:Y:S04]  /*8ef0*/  @!P2 STG.E.128 desc[UR28][R6.64], R28 ;  /* 0x0000001c0600a986 */ /* 0x0009e8000c101d1c */
[----:B------:R4:W-:Y:S04]  /*8f00*/  @!P1 STG.E.128 desc[UR28][R6.64+0x40], R20 ;  /* 0x0000401406009986 */ /* 0x0009e8000c101d1c */
[----:B------:R4:W-:Y:S02]  /*8f10*/  @!P0 STG.E.128 desc[UR28][R6.64+0x80], R12 ;  /* 0x0000800c06008986 */ /* 0x0009e4000c101d1c */
.L_x_1425:
[----:B------:R-:W-:Y:S05]  /*8f20*/  BSYNC.RECONVERGENT B0 ;  /* 0x0000000000007941 */ /* 0x000fea0003800200 */
.L_x_1424:
[----:B------:R-:W-:Y:S05]  /*8f30*/  @P6 BRA `(.L_x_1391) ;  /* 0x00000000003c6947 */ /* 0x000fea0003800000 */
[----:B------:R-:W1:Y:S01]  /*8f40*/  LDCU UR10, c[0x0][0x440] ;  /* 0x00008800ff0a77ac */ /* 0x000e620008000800 */
[----:B------:R-:W-:Y:S02]  /*8f50*/  IMAD R4, R4, UR8, RZ ;  /* 0x0000000804047c24 */ /* 0x000fe4000f8e02ff */
[----:B------:R-:W-:Y:S01]  /*8f60*/  IMAD.MOV.U32 R2, RZ, RZ, R52 ;  /* 0x000000ffff027224 */ /* 0x000fe200078e0034 */
[----:B------:R-:W4:Y:S01]  /*8f70*/  LDCU.64 UR6, c[0x0][0x568] ;  /* 0x0000ad00ff0677ac */ /* 0x000f220008000a00 */
[C---:B------:R-:W-:Y:S02]  /*8f80*/  IMAD R4, R0.reuse, UR9, R4 ;  /* 0x0000000900047c24 */ /* 0x040fe4000f8e0204 */
[----:B------:R-:W-:-:S04]  /*8f90*/  IMAD.WIDE.U32 R2, R0, UR8, R2 ;  /* 0x0000000800027c25 */ /* 0x000fc8000f8e0002 */
[----:B------:R-:W-:Y:S01]  /*8fa0*/  IMAD.IADD R4, R4, 0x1, R3 ;  /* 0x0000000104047824 */ /* 0x000fe200078e0203 */
[----:B-1----:R-:W-:Y:S02]  /*8fb0*/  ISETP.GE.AND P2, PT, R186, UR10, PT ;  /* 0x0000000aba007c0c */ /* 0x002fe4000bf46270 */
[----:B------:R-:W-:Y:S02]  /*8fc0*/  ISETP.GE.AND P1, PT, R183, UR10, PT ;  /* 0x0000000ab7007c0c */ /* 0x000fe4000bf26270 */
[----:B------:R-:W-:Y:S02]  /*8fd0*/  ISETP.GE.AND P0, PT, R182, UR10, PT ;  /* 0x0000000ab6007c0c */ /* 0x000fe4000bf06270 */
[----:B----4-:R-:W-:-:S04]  /*8fe0*/  LEA R6, P3, R2, UR6, 0x1 ;  /* 0x0000000602067c11 */ /* 0x010fc8000f8608ff */
[----:B------:R-:W-:-:S05]  /*8ff0*/  LEA.HI.X R7, R2, UR7, R4, 0x1, P3 ;  /* 0x0000000702077c11 */ /* 0x000fca00098f0c04 */
[----:B------:R1:W-:Y:S04]  /*9000*/  @!P2 STG.E.128 desc[UR28][R6.64], R24 ;  /* 0x000000180600a986 */ /* 0x0003e8000c101d1c */
[----:B------:R1:W-:Y:S04]  /*9010*/  @!P1 STG.E.128 desc[UR28][R6.64+0x40], R16 ;  /* 0x0000401006009986 */ /* 0x0003e8000c101d1c */
[----:B------:R1:W-:Y:S02]  /*9020*/  @!P0 STG.E.128 desc[UR28][R6.64+0x80], R8 ;  /* 0x0000800806008986 */ /* 0x0003e4000c101d1c */
.L_x_1391:
[----:B------:R-:W-:Y:S05]  /*9030*/  BSYNC.RECONVERGENT B1 ;  /* 0x0000000000017941 */ /* 0x000fea0003800200 */
.L_x_1369:
[----:B------:R-:W2:Y:S01]  /*9040*/  LDCU UR7, c[0x0][0x438] ;  /* 0x00008700ff0777ac */ /* 0x000ea20008000800 */
[----:B-1--4-:R-:W1:Y:S08]  /*9050*/  LDC R2, c[0x0][0x370] ;  /* 0x0000dc00ff027b82 */ /* 0x012e700000000800 */
[----:B------:R-:W4:Y:S01]  /*9060*/  LDC R0, c[0x0][0x438] ;  /* 0x00010e00ff007b82 */ /* 0x000f220000000800 */
[----:B--2---:R-:W-:-:S04]  /*9070*/  UIADD3 UR7, UPT, UPT, UR7, 0x7f, URZ ;  /* 0x0000007f07077890 */ /* 0x004fc8000fffe0ff */
[----:B------:R-:W-:Y:S01]  /*9080*/  USHF.R.S32.HI UR6, URZ, 0x1f, UR7 ;  /* 0x0000001fff067899 */ /* 0x000fe20008011407 */
[----:B-1----:R-:W-:-:S03]  /*9090*/  IADD3 R189, PT, PT, R2, R189, RZ ;  /* 0x000000bd02bd7210 */ /* 0x002fc60007ffe0ff */
[----:B------:R-:W-:-:S04]  /*90a0*/  ULEA.HI UR6, UR6, UR7, URZ, 0x7 ;  /* 0x0000000706067291 */ /* 0x000fc8000f8f38ff */
[----:B------:R-:W-:-:S06]  /*90b0*/  USHF.R.S32.HI UR6, URZ, 0x7, UR6 ;  /* 0x00000007ff067899 */ /* 0x000fcc0008011406 */
[----:B------:R-:W-:-:S13]  /*90c0*/  ISETP.GE.AND P0, PT, R189, UR6, PT ;  /* 0x00000006bd007c0c */ /* 0x000fda000bf06270 */
[----:B----4-:R-:W-:Y:S05]  /*90d0*/  @!P0 BRA `(.L_x_1426) ;  /* 0xffffff7400308947 */ /* 0x010fea000383ffff */
[----:B------:R-:W-:Y:S05]  /*90e0*/  EXIT ;  /* 0x000000000000794d */ /* 0x000fea0003800000 */
.L_x_1427:
        /* <DEDUP_REMOVED lines=9> */
.L_x_1741:


//--------------------- .text._ZN5flash44flash_bwd_dq_dk_dv_loop_seqk_parallel_kernelI23Flash_bwd_kernel_traitsILi96ELi64ELi128ELi8ELi2ELi4ELi4ELb0ELb0EN7cutlass6half_tE19Flash_kernel_traitsILi96ELi64ELi128ELi8ES3_EELb0ELb0ELb0ELb1ELb0ELb0ELb1EEEvNS_16Flash_bwd_paramsE --------------------------
	.section	.text._ZN5flash44flash_bwd_dq_dk_dv_loop_seqk_parallel_kernelI23Flash_bwd_kernel_traitsILi96ELi64ELi128ELi8ELi2ELi4ELi4ELb0ELb0EN7cutlass6half_tE19Flash_kernel_traitsILi96ELi64ELi128ELi8ES3_EELb0ELb0ELb0ELb1ELb0ELb0ELb1EEEvNS_16Flash_bwd_paramsE,"ax",@progbits
	.align	128
        .global         _ZN5flash44flash_bwd_dq_dk_dv_loop_seqk_parallel_kernelI23Flash_bwd_kernel_traitsILi96ELi64ELi128ELi8ELi2ELi4ELi4ELb0ELb0EN7cutlass6half_tE19Flash_kernel_traitsILi96ELi64ELi128ELi8ES3_EELb0ELb0ELb0ELb1ELb0ELb0ELb1EEEvNS_16Flash_bwd_paramsE
        .type           _ZN5flash44flash_bwd_dq_dk_dv_loop_seqk_parallel_kernelI23Flash_bwd_kernel_traitsILi96ELi64ELi128ELi8ELi2ELi4ELi4ELb0ELb0EN7cutlass6half_tE19Flash_kernel_traitsILi96ELi64ELi128ELi8ES3_EELb0ELb0ELb0ELb1ELb0ELb0ELb1EEEvNS_16Flash_bwd_paramsE,@function
        .size           _ZN5flash44flash_bwd_dq_dk_dv_loop_seqk_parallel_kernelI23Flash_bwd_kernel_traitsILi96ELi64ELi128ELi8ELi2ELi4ELi4ELb0ELb0EN7cutlass6half_tE19Flash_kernel_traitsILi96ELi64ELi128ELi8ES3_EELb0ELb0ELb0ELb1ELb0ELb0ELb1EEEvNS_16Flash_bwd_paramsE,(.L_x_1742 - _ZN5flash44flash_bwd_dq_dk_dv_loop_seqk_parallel_kernelI23Flash_bwd_kernel_traitsILi96ELi64ELi128ELi8ELi2ELi4ELi4ELb0ELb0EN7cutlass6half_tE19Flash_kernel_traitsILi96ELi64ELi128ELi8ES3_EELb0ELb0ELb0ELb1ELb0ELb0ELb1EEEvNS_16Flash_bwd_paramsE)
        .other          _ZN5flash44flash_bwd_dq_dk_dv_loop_seqk_parallel_kernelI23Flash_bwd_kernel_traitsILi96ELi64ELi128ELi8ELi2ELi4ELi4ELb0ELb0EN7cutlass6half_tE19Flash_kernel_traitsILi96ELi64ELi128ELi8ES3_EELb0ELb0ELb0ELb1ELb0ELb0ELb1EEEvNS_16Flash_bwd_paramsE,@"STO_CUDA_ENTRY STV_DEFAULT"
_ZN5flash44flash_bwd_dq_dk_dv_loop_seqk_parallel_kernelI23Flash_bwd_kernel_traitsILi96ELi64ELi128ELi8ELi2ELi4ELi4ELb0ELb0EN7cutlass6half_tE19Flash_kernel_traitsILi96ELi64ELi128ELi8ES3_EELb0ELb0ELb0ELb1ELb0ELb0ELb1EEEvNS_16Flash_bwd_paramsE:
.text._ZN5flash44flash_bwd_dq_dk_dv_loop_seqk_parallel_kernelI23Flash_bwd_kernel_traitsILi96ELi64ELi128ELi8ELi2ELi4ELi4ELb0ELb0EN7cutlass6half_tE19Flash_kernel_traitsILi96ELi64ELi128ELi8ES3_EELb0ELb0ELb0ELb1ELb0ELb0ELb1EEEvNS_16Flash_bwd_paramsE:
        /* <DEDUP_REMOVED lines=18> */
[----:B------:R-:W-:Y:S01]  /*0120*/  S2UR UR23, SR_CTAID.Y ;  /* 0x00000000001779c3 */ /* 0x000fe20000002600 */
[----:B-1----:R-:W-:-:S02]  /*0130*/  ULEA UR46, UP0, UR29, UR46, 0x2 ;  /* 0x0000002e1d2e7291 */ /* 0x002fc4000f8010ff */
[----:B--2---:R-:W-:Y:S02]  /*0140*/  UISETP.NE.U32.AND UP1, UPT, UR6, URZ, UPT ;  /* 0x000000ff0600728c */ /* 0x004fe4000bf25070 */
[----:B------:R-:W-:Y:S02]  /*0150*/  ULEA.HI.X UR47, UR29, UR47, URZ, 0x2, UP0 ;  /* 0x0000002f1d2f7291 */ /* 0x000fe400080f14ff */
[----:B------:R-:W-:Y:S01]  /*0160*/  UISETP.NE.U32.AND UP0, UPT, UR6, URZ, UPT ;  /* 0x000000ff0600728c */ /* 0x000fe2000bf05070 */
[----:B------:R-:W-:Y:S01]  /*0170*/  S2UR UR26, SR_CTAID.X ;  /* 0x00000000001a79c3 */ /* 0x000fe20000002500 */
        /* <DEDUP_REMOVED lines=8> */
[----:B------:R-:W4:Y:S01]  /*0200*/  S2UR UR22, SR_CTAID.Y ;  /* 0x00000000001679c3 */ /* 0x000f220000002600 */
[----:B------:R-:W-:Y:S01]  /*0210*/  UISETP.EQ.OR.EX UP0, UPT, UR5, URZ, !UP3, UP2 ;  /* 0x000000ff0500728c */ /* 0x000fe2000df02720 */
[----:B------:R-:W-:Y:S02]  /*0220*/  UMOV UR8, 0x400 ;  /* 0x0000040000087882 */ /* 0x000fe40000000000 */
[----:B------:R-:W-:Y:S01]  /*0230*/  UMOV UR5, 0x400 ;  /* 0x0000040000057882 */ /* 0x000fe20000000000 */
[----:B------:R-:W-:Y:S02]  /*0240*/  UP2UR UR32, UPR, URZ, 0x1 ;  /* 0x00000001ff207883 */ /* 0x000fe40008000000 */
[----:B------:R-:W-:Y:S01]  /*0250*/  UP2UR UR31, UPR, URZ, 0x8 ;  /* 0x00000008ff1f7883 */ /* 0x000fe20008000000 */
[----:B------:R-:W4:Y:S01]  /*0260*/  S2UR UR25, SR_CTAID.Z ;  /* 0x00000000001979c3 */ /* 0x000f220000002700 */
        /* <DEDUP_REMOVED lines=10> */
.L_x_1487:
[----:B------:R-:W1:Y:S01]  /*0310*/  LDCU.64 UR8, c[0x0][0x478] ;  /* 0x00008f00ff0877ac */ /* 0x000e620008000a00 */
[----:B------:R-:W-:Y:S02]  /*0320*/  PLOP3.LUT P1, PT, PT, PT, UP3, 0x80, 0x8 ;  /* 0x000000000008781c */ /* 0x000fe40003f2f038 */
[----:B------:R-:W-:Y:S01]  /*0330*/  PLOP3.LUT P4, PT, PT, PT, UP5, 0x80, 0x8 ;  /* 0x000000000008781c */ /* 0x000fe20003f8f058 */
[----:B------:R-:W-:Y:S01]  /*0340*/  @UP3 ULEA UR12, UP0, UR29, UR6, 0x2 ;  /* 0x000000061d0c3291 */ /* 0x000fe2000f8010ff */
[----:B------:R-:W-:Y:S01]  /*0350*/  PLOP3.LUT P2, PT, PT, PT, UP4, 0x80, 0x8 ;  /* 0x000000000008781c */ /* 0x000fe20003f4f048 */
[----:B------:R-:W-:Y:S02]  /*0360*/  UISETP.NE.AND UP2, UPT, UR32, URZ, UPT ;  /* 0x000000ff2000728c */ /* 0x000fe4000bf45270 */
[----:B------:R-:W-:Y:S02]  /*0370*/  @UP3 ULEA.HI.X UR13, UR29, UR7, URZ, 0x2, UP0 ;  /* 0x000000071d0d3291 */ /* 0x000fe400080f14ff */
[----:B----4-:R-:W-:-:S04]  /*0380*/  IMAD.U32 R2, RZ, RZ, UR12 ;  /* 0x0000000cff027e24 */ /* 0x010fc8000f8e00ff */
[----:B------:R-:W-:Y:S01]  /*0390*/  IMAD.U32 R3, RZ, RZ, UR13 ;  /* 0x0000000dff037e24 */ /* 0x000fe2000f8e00ff */
[----:B----4-:R-:W-:Y:S02]  /*03a0*/  UIMAD.WIDE.U32 UR12, UR29, 0x4, UR34 ;  /* 0x000000041d0c78a5 */ /* 0x010fe4000f8e0022 */
[----:B-1----:R-:W-:Y:S01]  /*03b0*/  UISETP.NE.U32.AND UP0, UPT, UR8, URZ, UPT ;  /* 0x000000ff0800728c */ /* 0x002fe2000bf05070 */
[----:B------:R-:W-:Y:S02]  /*03c0*/  PLOP3.LUT P3, PT, PT, PT, UP2, 0x80, 0x8 ;  /* 0x000000000008781c */ /* 0x000fe40003f6f028 */
[----:B---3--:R-:W3:Y:S01]  /*03d0*/  @P1 LDG.E R3, desc[UR40][R2.64] ;  /* 0x0000002802031981 */ /* 0x008ee2000c1e1900 */
        /* <DEDUP_REMOVED lines=9> */
[----:B------:R-:W-:-:S03]  /*0470*/  IMAD.U32 R5, RZ, RZ, UR15 ;  /* 0x0000000fff057e24 */ /* 0x000fc6000f8e00ff */
[----:B-----5:R-:W5:Y:S04]  /*0480*/  @P2 LDG.E R2, desc[UR40][R6.64+0x4] ;  /* 0x0000042806022981 */ /* 0x020f68000c1e1900 */
[----:B------:R-:W2:Y:S01]  /*0490*/  @P0 LDG.E R0, desc[UR40][R4.64] ;  /* 0x0000002804000981 */ /* 0x000ea2000c1e1900 */
[----:B------:R-:W-:Y:S01]  /*04a0*/  UMOV UR42, URZ ;  /* 0x000000ff002a7c82 */ /* 0x000fe20008000000 */
[----:B----4-:R-:W-:-:S04]  /*04b0*/  @!UP0 UISETP.NE.U32.AND UP1, UPT, UR8, URZ, UPT ;  /* 0x000000ff0800828c */ /* 0x010fc8000bf25070 */
[----:B------:R-:W-:Y:S01]  /*04c0*/  @!UP0 UISETP.NE.AND.EX UP1, UPT, UR9, URZ, UPT, UP1 ;  /* 0x000000ff0900828c */ /* 0x000fe2000bf25310 */
[----:B------:R-:W-:Y:S01]  /*04d0*/  UMOV UR12, 0xffffffff ;  /* 0xffffffff000c7882 */ /* 0x000fe20000000000 */
[----:B------:R-:W-:Y:S02]  /*04e0*/  UMOV UR44, 0xffffffff ;  /* 0xffffffff002c7882 */ /* 0x000fe40000000000 */
[----:B-1----:R-:W-:Y:S01]  /*04f0*/  @!UP0 USEL UR8, UR5, URZ, UP1 ;  /* 0x000000ff05088287 */ /* 0x002fe20008800000 */
[----:B------:R1:W4:Y:S02]  /*0500*/  @P4 LDG.E R4, desc[UR40][R6.64] ;  /* 0x0000002806044981 */ /* 0x000324000c1e1900 */
[----:B-1----:R-:W-:Y:S02]  /*0510*/  IMAD.U32 R6, RZ, RZ, UR46 ;  /* 0x0000002eff067e24 */ /* 0x002fe4000f8e00ff */
[----:B------:R-:W-:-:S05]  /*0520*/  IMAD.U32 R7, RZ, RZ, UR47 ;  /* 0x0000002fff077e24 */ /* 0x000fca000f8e00ff */
[----:B------:R-:W4:Y:S01]  /*0530*/  @!P3 LDG.E R6, desc[UR40][R6.64] ;  /* 0x000000280606b981 */ /* 0x000f22000c1e1900 */
[----:B------:R-:W-:Y:S01]  /*0540*/  USHF.L.U32 UR33, UR45, 0x7, URZ ;  /* 0x000000072d217899 */ /* 0x000fe200080006ff */
[----:B---3--:R-:W-:Y:S02]  /*0550*/  @P1 R2UR UR42, R3 ;  /* 0x00000000032a12ca */ /* 0x008fe400000e0000 */
[----:B-----5:R-:W-:Y:S02]  /*0560*/  @P2 R2UR UR5, R2 ;  /* 0x00000000020522ca */ /* 0x020fe400000e0000 */
[----:B--2---:R-:W-:-:S13]  /*0570*/  @P0 R2UR UR39, R0 ;  /* 0x00000000002702ca */ /* 0x004fda00000e0000 */
[----:B------:R-:W-:Y:S01]  /*0580*/  @UP0 UIADD3 UR39, UPT, UPT, UR39, -UR42, URZ ;  /* 0x8000002a27270290 */ /* 0x000fe2000fffe0ff */
        /* <DEDUP_REMOVED lines=12> */
.L_x_1428:
        /* <DEDUP_REMOVED lines=33> */
.L_x_1430:
[----:B------:R-:W1:Y:S01]  /*0860*/  LDCU.64 UR16, c[0x0][0x3b8] ;  /* 0x00007700ff1077ac */ /* 0x000e620008000a00 */
[----:B------:R-:W-:-:S04]  /*0870*/  UIADD3 UR8, UPT, UPT, UR42, UR44, URZ ;  /* 0x0000002c2a087290 */ /* 0x000fc8000fffe0ff */
[----:B-1----:R-:W-:Y:S02]  /*0880*/  UIMAD.WIDE.U32 UR54, UR8, UR16, URZ ;  /* 0x00000010083672a5 */ /* 0x002fe4000f8e00ff */
[----:B------:R-:W-:-:S04]  /*0890*/  UIMAD UR8, UR8, UR17, URZ ;  /* 0x00000011080872a4 */ /* 0x000fc8000f8e02ff */
[----:B------:R-:W-:-:S06]  /*08a0*/  UIADD3 UR8, UPT, UPT, UR55, UR8, URZ ;  /* 0x0000000837087290 */ /* 0x000fcc000fffe0ff */
[----:B------:R-:W-:Y:S02]  /*08b0*/  MOV R4, UR8 ;  /* 0x0000000800047c02 */ /* 0x000fe40008000f00 */
.L_x_1431:
        /* <DEDUP_REMOVED lines=42> */
.L_x_1432:
[----:B------:R-:W1:Y:S01]  /*0b60*/  LDCU.64 UR14, c[0x0][0x3c0] ;  /* 0x00007800ff0e77ac */ /* 0x000e620008000a00 */
[----:B------:R-:W-:-:S04]  /*0b70*/  UIADD3 UR8, UPT, UPT, UR42, UR44, URZ ;  /* 0x0000002c2a087290 */ /* 0x000fc8000fffe0ff */
[----:B-1----:R-:W-:Y:S02]  /*0b80*/  UIMAD.WIDE.U32 UR52, UR8, UR14, URZ ;  /* 0x0000000e083472a5 */ /* 0x002fe4000f8e00ff */
[----:B------:R-:W-:-:S04]  /*0b90*/  UIMAD UR8, UR8, UR15, URZ ;  /* 0x0000000f080872a4 */ /* 0x000fc8000f8e02ff */
[----:B------:R-:W-:-:S06]  /*0ba0*/  UIADD3 UR8, UPT, UPT, UR53, UR8, URZ ;  /* 0x0000000835087290 */ /* 0x000fcc000fffe0ff */
[----:B------:R-:W-:-:S07]  /*0bb0*/  MOV R5, UR8 ;  /* 0x0000000800057c02 */ /* 0x000fce0008000f00 */
.L_x_1433:
        /* <DEDUP_REMOVED lines=28> */
.L_x_1434:
[----:B------:R-:W-:Y:S02]  /*0d80*/  UIMAD.WIDE.U32 UR10, UR64, UR12, URZ ;  /* 0x0000000c400a72a5 */ /* 0x000fe4000f8e00ff */
[----:B------:R-:W-:-:S04]  /*0d90*/  UIMAD UR8, UR65, UR12, URZ ;  /* 0x0000000c410872a4 */ /* 0x000fc8000f8e02ff */
[----:B------:R-:W-:-:S12]  /*0da0*/  UIADD3 UR8, UPT, UPT, UR11, UR8, URZ ;  /* 0x000000080b087290 */ /* 0x000fd8000fffe0ff */
.L_x_1435:
        /* <DEDUP_REMOVED lines=21> */
.L_x_1436:
[----:B------:R-:W1:Y:S01]  /*0f00*/  LDCU UR58, c[0x0][0x434] ;  /* 0x00008680ff3a77ac */ /* 0x000e620008000800 */
[----:B------:R-:W-:-:S04]  /*0f10*/  UIMAD UR9, UR29, UR60, UR28 ;  /* 0x0000003c1d0972a4 */ /* 0x000fc8000f8e021c */
[----:B-1----:R-:W-:Y:S02]  /*0f20*/  UIMAD UR58, UR9, UR58, URZ ;  /* 0x0000003a093a72a4 */ /* 0x002fe4000f8e02ff */
.L_x_1437:
        /* <DEDUP_REMOVED lines=11> */
.L_x_1438:
[----:B------:R-:W1:Y:S01]  /*0fe0*/  LDCU UR57, c[0x0][0x444] ;  /* 0x00008880ff3977ac */ /* 0x000e620008000800 */
[----:B------:R-:W-:-:S04]  /*0ff0*/  UIMAD UR9, UR29, UR60, UR28 ;  /* 0x0000003c1d0972a4 */ /* 0x000fc8000f8e021c */
[----:B-1----:R-:W-:-:S12]  /*1000*/  UIMAD UR57, UR9, UR57, URZ ;  /* 0x00000039093972a4 */ /* 0x002fd8000f8e02ff */
.L_x_1439:
        /* <DEDUP_REMOVED lines=20> */
[----:B-1----:R-:W-:Y:S01]  /*1150*/  SHF.R.U32.HI R9, RZ, 0x5, R176 ;  /* 0x00000005ff097819 */ /* 0x002fe200000116b0 */
[----:B------:R-:W-:Y:S01]  /*1160*/  IMAD.SHL.U32 R8, R176, 0x8, RZ ;  /* 0x00000008b0087824 */ /* 0x000fe200078e00ff */
[----:B-----5:R-:W-:-:S04]  /*1170*/  UIMAD UR51, UR51, UR8, URZ ;  /* 0x00000008333372a4 */ /* 0x020fc8000f8e02ff */
[----:B------:R-:W-:-:S04]  /*1180*/  LOP3.LUT R14, R8, 0x18, RZ, 0xc0, !PT ;  /* 0x00000018080e7812 */ /* 0x000fc800078ec0ff */
[----:B------:R-:W-:Y:S01]  /*1190*/  IADD3 R16, P0, PT, R14, UR62, RZ ;  /* 0x0000003e0e107c10 */ /* 0x000fe2000ff1e0ff */
[----:B------:R-:W-:Y:S01]  /*11a0*/  IMAD.WIDE.U32 R10, R10, UR20, R14 ;  /* 0x000000140a0a7c25 */ /* 0x000fe2000f8e000e */
[----:B------:R-:W1:Y:S03]  /*11b0*/  LDCU.64 UR62, c[0x0][0x420] ;  /* 0x00008400ff3e77ac */ /* 0x000e660008000a00 */
[----:B------:R-:W-:Y:S01]  /*11c0*/  IMAD.X R17, RZ, RZ, UR61, P0 ;  /* 0x0000003dff117e24 */ /* 0x000fe200080e06ff */
[----:B------:R-:W-:Y:S01]  /*11d0*/  IADD3 R12, P1, PT, R10, UR56, RZ ;  /* 0x000000380a0c7c10 */ /* 0x000fe2000ff3e0ff */
[----:B------:R-:W2:Y:S01]  /*11e0*/  LDCU.64 UR60, c[0x0][0x5e8] ;  /* 0x0000bd00ff3c77ac */ /* 0x000ea20008000a00 */
[----:B------:R-:W-:Y:S02]  /*11f0*/  MOV R10, UR8 ;  /* 0x00000008000a7c02 */ /* 0x000fe40008000f00 */
[----:B------:R-:W-:-:S02]  /*1200*/  IADD3.X R13, PT, PT, R11, UR21, R0, P1, !PT ;  /* 0x000000150b0d7c10 */ /* 0x000fc40008ffe400 */
[----:B------:R-:W-:Y:S01]  /*1210*/  LOP3.LUT R0, R176, 0x1f, RZ, 0xc0, !PT ;  /* 0x0000001fb0007812 */ /* 0x000fe200078ec0ff */
[----:B------:R-:W-:Y:S01]  /*1220*/  IMAD.WIDE.U32 R10, R10, UR20, R16 ;  /* 0x000000140a0a7c25 */ /* 0x000fe2000f8e0010 */
[----:B------:R-:W-:Y:S02]  /*1230*/  UIMAD UR20, UR20, UR9, UR51 ;  /* 0x00000009141472a4 */ /* 0x000fe4000f8e0233 */
[----:B------:R-:W-:Y:S01]  /*1240*/  USHF.L.U32 UR51, UR49, 0x6, URZ ;  /* 0x0000000631337899 */ /* 0x000fe200080006ff */
[----:B------:R-:W-:Y:S01]  /*1250*/  IMAD.WIDE.U32 R18, R18, UR28, R12 ;  /* 0x0000001c12127c25 */ /* 0x000fe2000f8e000c */
[----:B------:R-:W-:-:S03]  /*1260*/  MOV R12, UR10 ;  /* 0x0000000a000c7c02 */ /* 0x000fc60008000f00 */
[----:B------:R-:W-:Y:S02]  /*1270*/  VIADD R11, R11, UR20 ;  /* 0x000000140b0b7c36 */ /* 0x000fe40008000000 */
[----:B------:R-:W-:Y:S02]  /*1280*/  IMAD R0, R9, UR49, R0 ;  /* 0x0000003109007c24 */ /* 0x000fe4000f8e0200 */
[----:B------:R-:W-:Y:S01]  /*1290*/  IMAD.WIDE.U32 R12, R12, UR28, R10 ;  /* 0x0000001c0c0c7c25 */ /* 0x000fe2000f8e000a */
[----:B------:R-:W4:Y:S03]  /*12a0*/  LDCU.64 UR20, c[0x0][0x380] ;  /* 0x00007000ff1477ac */ /* 0x000f260008000a00 */
[----:B---3--:R-:W-:-:S04]  /*12b0*/  IMAD.WIDE.U32 R10, R6, UR26, RZ ;  /* 0x0000001a060a7c25 */ /* 0x008fc8000f8e00ff */
[----:B------:R-:W-:Y:S01]  /*12c0*/  IMAD.U32 R6, RZ, RZ, UR11 ;  /* 0x0000000bff067e24 */ /* 0x000fe2000f8e00ff */
[----:B------:R-:W3:Y:S01]  /*12d0*/  LDCU.64 UR10, c[0x0][0x570] ;  /* 0x0000ae00ff0a77ac */ /* 0x000ee20008000a00 */
[----:B------:R-:W-:Y:S01]  /*12e0*/  SEL R9, R10, RZ, P3 ;  /* 0x000000ff0a097207 */ /* 0x000fe20001800000 */
[----:B------:R-:W-:Y:S01]  /*12f0*/  IMAD R7, R7, UR26, R11 ;  /* 0x0000001a07077c24 */ /* 0x000fe2000f8e020b */
[----:B------:R-:W-:Y:S01]  /*1300*/  SHF.R.U32.HI R10, RZ, 0x2, R176 ;  /* 0x00000002ff0a7819 */ /* 0x000fe200000116b0 */
[----:B------:R-:W-:Y:S01]  /*1310*/  IMAD.U32 R16, RZ, RZ, UR19 ;  /* 0x00000013ff107e24 */ /* 0x000fe2000f8e00ff */
[----:B------:R-:W5:Y:S01]  /*1320*/  LDCU.64 UR18, c[0x0][0x550] ;  /* 0x0000aa00ff1277ac */ /* 0x000f620008000a00 */
[----:B------:R-:W-:Y:S01]  /*1330*/  IADD3 R9, P1, P0, R0, UR55, R9 ;  /* 0x0000003700097c10 */ /* 0x000fe2000f83e009 */
[----:B------:R-:W-:Y:S01]  /*1340*/  IMAD R13, R6, UR28, R13 ;  /* 0x0000001c060d7c24 */ /* 0x000fe2000f8e020d */
[----:B------:R-:W-:Y:S01]  /*1350*/  SHF.R.S32.HI R0, RZ, 0x1f, R0 ;  /* 0x0000001fff007819 */ /* 0x000fe20000011400 */
[----:B------:R-:W-:Y:S01]  /*1360*/  IMAD R17, R16, UR28, R19 ;  /* 0x0000001c10117c24 */ /* 0x000fe2000f8e0213 */
[----:B------:R-:W-:Y:S01]  /*1370*/  SEL R7, R7, RZ, P3 ;  /* 0x000000ff07077207 */ /* 0x000fe20001800000 */
[----:B------:R-:W-:Y:S01]  /*1380*/  IMAD.MOV.U32 R16, RZ, RZ, R18 ;  /* 0x000000ffff107224 */ /* 0x000fe200078e0012 */
[----:B------:R-:W-:Y:S01]  /*1390*/  LOP3.LUT R11, R14, 0x20, RZ, 0xfc, !PT ;  /* 0x000000200e0b7812 */ /* 0x000fe200078efcff */
[----:B------:R-:W-:Y:S01]  /*13a0*/  IMAD.WIDE.U32 R12, R10, UR8, R12 ;  /* 0x000000080a0c7c25 */ /* 0x000fe2000f8e000c */
[----:B------:R-:W-:-:S02]  /*13b0*/  IADD3.X R0, PT, PT, R0, UR53, R7, P1, P0 ;  /* 0x0000003500007c10 */ /* 0x000fc40008fe0407 */
[----:B------:R-:W-:Y:S01]  /*13c0*/  IADD3 R9, P0, PT, R9, UR51, RZ ;  /* 0x0000003309097c10 */ /* 0x000fe2000ff1e0ff */
[----:B------:R-:W-:Y:S02]  /*13d0*/  IMAD.U32 R7, RZ, RZ, UR51 ;  /* 0x00000033ff077e24 */ /* 0x000fe4000f8e00ff */
[----:B------:R-:W-:-:S03]  /*13e0*/  IMAD.WIDE.U32 R16, R10, UR12, R16 ;  /* 0x0000000c0a107c25 */ /* 0x000fc6000f8e0010 */
[----:B------:R-:W-:Y:S01]  /*13f0*/  LEA.HI.X.SX32 R7, R7, R0, 0x1, P0 ;  /* 0x0000000007077211 */ /* 0x000fe200000f0eff */
[C---:B------:R-:W-:Y:S01]  /*1400*/  IMAD R6, R10.reuse, UR9, R13 ;  /* 0x000000090a067c24 */ /* 0x040fe2000f8e020d */
[C---:B---3--:R-:W-:Y:S01]  /*1410*/  LEA R188, P0, R9.reuse, UR10, 0x2 ;  /* 0x0000000a09bc7c11 */ /* 0x048fe2000f8010ff */
[----:B------:R-:W-:Y:S01]  /*1420*/  IMAD R0, R10, UR13, R17 ;  /* 0x0000000d0a007c24 */ /* 0x000fe2000f8e0211 */
[----:B-----5:R-:W-:Y:S01]  /*1430*/  LEA R198, P1, R12, UR18, 0x1 ;  /* 0x000000120cc67c11 */ /* 0x020fe2000f8208ff */
[----:B--2---:R-:W-:Y:S01]  /*1440*/  UIMAD.WIDE UR12, UR57, 0x4, UR60 ;  /* 0x00000004390c78a5 */ /* 0x004fe2000f8e023c */
[----:B------:R-:W-:Y:S02]  /*1450*/  LEA.HI.X R189, R9, UR11, R7, 0x2, P0 ;  /* 0x0000000b09bd7c11 */ /* 0x000fe400080f1407 */
[----:B------:R-:W-:Y:S02]  /*1460*/  IADD3 R7, P0, PT, R10, 0x40, RZ ;  /* 0x000000400a077810 */ /* 0x000fe40007f1e0ff */
[----:B----4-:R-:W-:-:S02]  /*1470*/  LEA R202, P2, R16, UR20, 0x1 ;  /* 0x0000001410ca7c11 */ /* 0x010fc4000f8408ff */
[----:B------:R-:W-:Y:S01]  /*1480*/  LEA.HI.X R199, R12, UR19, R6, 0x1, P1 ;  /* 0x000000130cc77c11 */ /* 0x000fe200088f0c06 */
[----:B------:R-:W-:Y:S01]  /*1490*/  IMAD.X R6, RZ, RZ, RZ, P0 ;  /* 0x000000ffff067224 */ /* 0x000fe200000e06ff */
[----:B------:R-:W-:Y:S02]  /*14a0*/  IADD3 R9, PT, PT, R10, 0x40, RZ ;  /* 0x000000400a097810 */ /* 0x000fe40007ffe0ff */
[----:B------:R-:W-:Y:S02]  /*14b0*/  LOP3.LUT R12, R14, 0x40, RZ, 0xfc, !PT ;  /* 0x000000400e0c7812 */ /* 0x000fe400078efcff */
[----:B------:R-:W-:Y:S01]  /*14c0*/  LEA.HI.X R203, R16, UR21, R0, 0x1, P2 ;  /* 0x0000001510cb7c11 */ /* 0x000fe200090f0c00 */
[----:B-1----:R-:W-:Y:S01]  /*14d0*/  UIMAD.WIDE UR20, UR58, 0x4, UR62 ;  /* 0x000000043a1478a5 */ /* 0x002fe2000f8e023e */
        /* <DEDUP_REMOVED lines=13> */
.L_x_1441:
[----:B------:R-:W1:Y:S01]  /*15b0*/  LDCU.64 UR10, c[0x0][0x5c0] ;  /* 0x0000b800ff0a77ac */ /* 0x000e620008000a00 */
[----:B------:R-:W-:-:S04]  /*15c0*/  UIADD3 UR5, UPT, UPT, UR42, UR44, URZ ;  /* 0x0000002c2a057290 */ /* 0x000fc8000fffe0ff */
[----:B-1----:R-:W-:Y:S02]  /*15d0*/  UIMAD.WIDE.U32 UR16, UR5, UR10, URZ ;  /* 0x0000000a051072a5 */ /* 0x002fe4000f8e00ff */
[----:B------:R-:W-:-:S04]  /*15e0*/  UIMAD UR5, UR5, UR11, URZ ;  /* 0x0000000b050572a4 */ /* 0x000fc8000f8e02ff */
[----:B------:R-:W-:-:S06]  /*15f0*/  UIADD3 UR5, UPT, UPT, UR17, UR5, URZ ;  /* 0x0000000511057290 */ /* 0x000fcc000fffe0ff */
[----:B------:R-:W-:Y:S02]  /*1600*/  MOV R2, UR5 ;  /* 0x0000000500027c02 */ /* 0x000fe40008000f00 */
.L_x_1442:
        /* <DEDUP_REMOVED lines=12> */
.L_x_1443:
[----:B------:R-:W1:Y:S01]  /*16d0*/  LDCU.64 UR8, c[0x0][0x5c8] ;  /* 0x0000b900ff0877ac */ /* 0x000e620008000a00 */
[----:B------:R-:W-:-:S04]  /*16e0*/  UIADD3 UR42, UPT, UPT, UR42, UR44, URZ ;  /* 0x0000002c2a2a7290 */ /* 0x000fc8000fffe0ff */
[----:B-1----:R-:W-:Y:S02]  /*16f0*/  UIMAD.WIDE.U32 UR14, UR42, UR8, URZ ;  /* 0x000000082a0e72a5 */ /* 0x002fe4000f8e00ff */
[----:B------:R-:W-:-:S04]  /*1700*/  UIMAD UR42, UR42, UR9, URZ ;  /* 0x000000092a2a72a4 */ /* 0x000fc8000f8e02ff */
[----:B------:R-:W-:-:S06]  /*1710*/  UIADD3 UR42, UPT, UPT, UR15, UR42, URZ ;  /* 0x0000002a0f2a7290 */ /* 0x000fcc000fffe0ff */
[----:B------:R-:W-:Y:S02]  /*1720*/  MOV R0, UR42 ;  /* 0x0000002a00007c02 */ /* 0x000fe40008000f00 */
.L_x_1444:
        /* <DEDUP_REMOVED lines=30> */
.L_x_1446:
[----:B------:R-:W-:Y:S05]  /*1910*/  BSYNC.RECONVERGENT B0 ;  /* 0x0000000000007941 */ /* 0x000fea0003800200 */
.L_x_1445:
        /* <DEDUP_REMOVED lines=17> */
.L_x_1448:
[----:B------:R-:W-:Y:S05]  /*1a30*/  BSYNC.RECONVERGENT B0 ;  /* 0x0000000000007941 */ /* 0x000fea0003800200 */
.L_x_1447:
        /* <DEDUP_REMOVED lines=27> */
.L_x_1450:
[----:B------:R-:W-:Y:S05]  /*1bf0*/  BSYNC.RECONVERGENT B0 ;  /* 0x0000000000007941 */ /* 0x000fea0003800200 */
.L_x_1449:
        /* <DEDUP_REMOVED lines=18> */
.L_x_1440:
        /* <DEDUP_REMOVED lines=32> */
.L_x_1454:
[----:B------:R2:W-:Y:S01]  /*1f20*/  STS.128 [R8+0x8000], RZ ;  /* 0x008000ff08007388 */ /* 0x0005e20000000c00 */
[----:B------:R-:W-:Y:S05]  /*1f30*/  BRA `(.L_x_1455) ;  /* 0x00000000000c7947 */ /* 0x000fea0003800000 */
.L_x_1453:
[----:B------:R1:W-:Y:S04]  /*1f40*/  STS.128 [R8+0x6000], RZ ;  /* 0x006000ff08007388 */ /* 0x0003e80000000c00 */
[----:B------:R1:W-:Y:S04]  /*1f50*/  STS.128 [R8+0x7000], RZ ;  /* 0x007000ff08007388 */ /* 0x0003e80000000c00 */
[----:B------:R1:W-:Y:S02]  /*1f60*/  STS.128 [R8+0x8000], RZ ;  /* 0x008000ff08007388 */ /* 0x0003e40000000c00 */
.L_x_1455:
[----:B------:R-:W-:Y:S05]  /*1f70*/  BSYNC.RECONVERGENT B0 ;  /* 0x0000000000007941 */ /* 0x000fea0003800200 */
.L_x_1452:
        /* <DEDUP_REMOVED lines=23> */
.L_x_1458:
[----:B------:R1:W-:Y:S01]  /*20f0*/  STS.128 [R187+0x2000], RZ ;  /* 0x002000ffbb007388 */ /* 0x0003e20000000c00 */
[----:B------:R-:W-:Y:S05]  /*2100*/  BRA `(.L_x_1459) ;  /* 0x00000000000c7947 */ /* 0x000fea0003800000 */
.L_x_1457:
[----:B------:R4:W-:Y:S04]  /*2110*/  STS.128 [R187], RZ ;  /* 0x000000ffbb007388 */ /* 0x0009e80000000c00 */
[----:B------:R4:W-:Y:S04]  /*2120*/  STS.128 [R187+0x1000], RZ ;  /* 0x001000ffbb007388 */ /* 0x0009e80000000c00 */
[----:B------:R4:W-:Y:S02]  /*2130*/  STS.128 [R187+0x2000], RZ ;  /* 0x002000ffbb007388 */ /* 0x0009e40000000c00 */
.L_x_1459:
[----:B------:R-:W-:Y:S05]  /*2140*/  BSYNC.RECONVERGENT B0 ;  /* 0x0000000000007941 */ /* 0x000fea0003800200 */
.L_x_1456:
        /* <DEDUP_REMOVED lines=17> */
[----:B------:R-:W-:-:S03]  /*2260*/  UIADD3 UR10, UPT, UPT, -UR33, UR39, URZ ;  /* 0x00000027210a7290 */ /* 0x000fc6000fffe1ff */
[----:B------:R-:W-:Y:S01]  /*2270*/  IMAD.U32 R0, RZ, RZ, UR16 ;  /* 0x00000010ff007e24 */ /* 0x000fe2000f8e00ff */
[----:B------:R-:W5:Y:S01]  /*2280*/  @!P3 LDG.E R185, desc[UR40][R16.64] ;  /* 0x0000002810b9b981 */ /* 0x000f62000c1e1900 */
[----:B------:R-:W-:-:S03]  /*2290*/  UIMAD UR11, UR48, UR16, URZ ;  /* 0x00000010300b72a4 */ /* 0x000fc6000f8e02ff */
[----:B------:R-:W5:Y:S04]  /*22a0*/  @!P2 LDG.E R184, desc[UR40][R16.64+0x20] ;  /* 0x0000202810b8a981 */ /* 0x000f68000c1e1900 */
[----:B------:R-:W5:Y:S04]  /*22b0*/  @!P1 LDG.E R183, desc[UR40][R16.64+0x80] ;  /* 0x0000802810b79981 */ /* 0x000f68000c1e1900 */
[----:B------:R3:W5:Y:S01]  /*22c0*/  @!P0 LDG.E R182, desc[UR40][R16.64+0xa0] ;  /* 0x0000a02810b68981 */ /* 0x000762000c1e1900 */
[----:B------:R-:W-:Y:S01]  /*22d0*/  UIMAD UR11, UR33, UR17, UR11 ;  /* 0x00000011210b72a4 */ /* 0x000fe2000f8e020b */
[----:B------:R-:W-:Y:S01]  /*22e0*/  ISETP.GE.AND P4, PT, R10, UR10, PT ;  /* 0x0000000a0a007c0c */ /* 0x000fe2000bf86270 */
        /* <DEDUP_REMOVED lines=36> */
.L_x_1462:
[----:B------:R3:W-:Y:S01]  /*2530*/  STS.128 [R8+0xd000], RZ ;  /* 0x00d000ff08007388 */ /* 0x0007e20000000c00 */
[----:B------:R-:W-:Y:S05]  /*2540*/  BRA `(.L_x_1463) ;  /* 0x00000000000c7947 */ /* 0x000fea0003800000 */
.L_x_1461:
[----:B------:R2:W-:Y:S04]  /*2550*/  STS.128 [R8+0x9000], RZ ;  /* 0x009000ff08007388 */ /* 0x0005e80000000c00 */
[----:B------:R2:W-:Y:S04]  /*2560*/  STS.128 [R8+0xb000], RZ ;  /* 0x00b000ff08007388 */ /* 0x0005e80000000c00 */
[----:B------:R2:W-:Y:S02]  /*2570*/  STS.128 [R8+0xd000], RZ ;  /* 0x00d000ff08007388 */ /* 0x0005e40000000c00 */
.L_x_1463:
[----:B------:R-:W-:Y:S05]  /*2580*/  BSYNC.RECONVERGENT B0 ;  /* 0x0000000000007941 */ /* 0x000fea0003800200 */
.L_x_1460:
        /* <DEDUP_REMOVED lines=34> */
.L_x_1466:
[----:B------:R3:W-:Y:S02]  /*27b0*/  STS.128 [R8+0xe000], RZ ;  /* 0x00e000ff08007388 */ /* 0x0007e40000000c00 */
.L_x_1465:
[----:B------:R-:W-:Y:S05]  /*27c0*/  BSYNC.RECONVERGENT B0 ;  /* 0x0000000000007941 */ /* 0x000fea0003800200 */
.L_x_1464:
[----:B------:R-:W2:Y:S01]  /*27d0*/  LDCU.64 UR8, c[0x0][0x3d8] ;  /* 0x00007b00ff0877ac */ /* 0x000ea20008000a00 */
[----:B------:R-:W-:Y:S01]  /*27e0*/  MOV R0, UR14 ;  /* 0x0000000e00007c02 */ /* 0x000fe20008000f00 */
[----:B------:R-:W-:Y:S01]  /*27f0*/  BSSY.RECONVERGENT B0, `(.L_x_1467) ;  /* 0x000002b000007945 */ /* 0x000fe20003800200 */
[----:B------:R-:W-:-:S03]  /*2800*/  UIMAD UR10, UR48, UR14, URZ ;  /* 0x0000000e300a72a4 */ /* 0x000fc6000f8e02ff */
[----:B------:R-:W-:Y:S01]  /*2810*/  IMAD.WIDE.U32 R16, R0, UR33, R14 ;  /* 0x0000002100107c25 */ /* 0x000fe2000f8e000e */
[----:B------:R-:W-:Y:S02]  /*2820*/  UIMAD UR10, UR33, UR15, UR10 ;  /* 0x0000000f210a72a4 */ /* 0x000fe4000f8e020a */
[----:B------:R-:W-:-:S04]  /*2830*/  IADD3 R4, P0, PT, R16, UR52, RZ ;  /* 0x0000003410047c10 */ /* 0x000fc8000ff1e0ff */
[----:B------:R-:W-:Y:S01]  /*2840*/  IADD3.X R5, PT, PT, R5, UR10, R17, P0, !PT ;  /* 0x0000000a05057c10 */ /* 0x000fe200087fe411 */
        /* <DEDUP_REMOVED lines=32> */
.L_x_1469:
[----:B------:R3:W-:Y:S01]  /*2a50*/  STS.128 [R8+0x13000], RZ ;  /* 0x013000ff08007388 */ /* 0x0007e20000000c00 */
[----:B------:R-:W-:Y:S05]  /*2a60*/  BRA `(.L_x_1470) ;  /* 0x00000000000c7947 */ /* 0x000fea0003800000 */
.L_x_1468:
[----:B------:R2:W-:Y:S04]  /*2a70*/  STS.128 [R8+0xf000], RZ ;  /* 0x00f000ff08007388 */ /* 0x0005e80000000c00 */
[----:B------:R2:W-:Y:S04]  /*2a80*/  STS.128 [R8+0x11000], RZ ;  /* 0x011000ff08007388 */ /* 0x0005e80000000c00 */
[----:B------:R2:W-:Y:S02]  /*2a90*/  STS.128 [R8+0x13000], RZ ;  /* 0x013000ff08007388 */ /* 0x0005e40000000c00 */
.L_x_1470:
[----:B------:R-:W-:Y:S05]  /*2aa0*/  BSYNC.RECONVERGENT B0 ;  /* 0x0000000000007941 */ /* 0x000fea0003800200 */
.L_x_1467:
        /* <DEDUP_REMOVED lines=34> */
.L_x_1473:
[----:B------:R4:W-:Y:S02]  /*2cd0*/  STS.128 [R8+0x14000], RZ ;  /* 0x014000ff08007388 */ /* 0x0009e40000000c00 */
.L_x_1472:
[----:B------:R-:W-:Y:S05]  /*2ce0*/  BSYNC.RECONVERGENT B0 ;  /* 0x0000000000007941 */ /* 0x000fea0003800200 */
.L_x_1471:
[----:B------:R-:W2:Y:S01]  /*2cf0*/  LDCU.64 UR10, c[0x0][0x538] ;  /* 0x0000a700ff0a77ac */ /* 0x000ea20008000a00 */
[----:B------:R-:W-:Y:S02]  /*2d00*/  IMAD.U32 R181, RZ, RZ, UR5 ;  /* 0x00000005ffb57e24 */ /* 0x000fe4000f8e00ff */
[----:B------:R-:W-:Y:S02]  /*2d10*/  IMAD.U32 R10, RZ, RZ, UR33 ;  /* 0x00000021ff0a7e24 */ /* 0x000fe4000f8e00ff */
[C---:B------:R-:W-:Y:S02]  /*2d20*/  IMAD.SHL.U32 R173, R176.reuse, 0x20, RZ ;  /* 0x00000020b0ad7824 */ /* 0x040fe400078e00ff */
[C---:B------:R-:W-:Y:S01]  /*2d30*/  IMAD.SHL.U32 R7, R176.reuse, 0x4, RZ ;  /* 0x00000004b0077824 */ /* 0x040fe200078e00ff */
[----:B------:R-:W-:Y:S01]  /*2d40*/  SHF.R.U32.HI R9, RZ, 0x4, R176 ;  /* 0x00000004ff097819 */ /* 0x000fe200000116b0 */
[----:B------:R-:W-:Y:S02]  /*2d50*/  IMAD.SHL.U32 R0, R176, 0x10, RZ ;  /* 0x00000010b0007824 */ /* 0x000fe400078e00ff */
[----:B---34-:R-:W-:Y:S01]  /*2d60*/  VIADD R4, R186, UR39 ;  /* 0x00000027ba047c36 */ /* 0x018fe20008000000 */
[----:B------:R-:W-:Y:S01]  /*2d70*/  LOP3.LUT P1, RZ, R176, 0x4, RZ, 0xc0, !PT ;  /* 0x00000004b0ff7812 */ /* 0x000fe2000782c0ff */
[----:B------:R-:W0:Y:S01]  /*2d80*/  LDGDEPBAR ;  /* 0x00000000000079af */ /* 0x000e220000000000 */
[----:B------:R-:W3:Y:S01]  /*2d90*/  LDC R191, c[0x0][0x44c] ;  /* 0x00011300ffbf7b82 */ /* 0x000ee20000000800 */
[----:B--2---:R-:W-:-:S04]  /*2da0*/  UISETP.NE.U32.AND UP0, UPT, UR10, URZ, UPT ;  /* 0x000000ff0a00728c */ /* 0x004fc8000bf05070 */
[----:B------:R-:W-:-:S06]  /*2db0*/  UISETP.NE.AND.EX UP0, UPT, UR11, URZ, UPT, UP0 ;  /* 0x000000ff0b00728c */ /* 0x000fcc000bf05300 */
[----:B------:R-:W-:-:S05]  /*2dc0*/  PLOP3.LUT P0, PT, PT, PT, UP0, 0x80, 0x8 ;  /* 0x000000000008781c */ /* 0x000fca0003f0f008 */
[----:B------:R-:W2:Y:S01]  /*2dd0*/  @UP0 LDCU.64 UR8, c[0x0][0x540] ;  /* 0x0000a800ff0807ac */ /* 0x000ea20008000a00 */
[----:B------:R-:W-:Y:S01]  /*2de0*/  @UP0 UMOV UR14, UR28 ;  /* 0x0000001c000e0c82 */ /* 0x000fe20008000000 */
[----:B------:R-:W-:Y:S01]  /*2df0*/  @UP0 UMOV UR15, URZ ;  /* 0x000000ff000f0c82 */ /* 0x000fe20008000000 */
[----:B------:R-:W4:Y:S01]  /*2e00*/  @UP0 LDCU UR5, c[0x0][0x458] ;  /* 0x00008b00ff0507ac */ /* 0x000f220008000800 */
[----:B--2---:R-:W-:Y:S01]  /*2e10*/  @UP0 UIMAD.WIDE.U32 UR14, UR29, UR8, UR14 ;  /* 0x000000081d0e02a5 */ /* 0x004fe2000f8e000e */
[----:B------:R-:W-:Y:S02]  /*2e20*/  LOP3.LUT R6, R173, 0x20, RZ, 0xc0, !PT ;  /* 0x00000020ad067812 */ /* 0x000fe400078ec0ff */
[----:B------:R-:W-:Y:S01]  /*2e30*/  LOP3.LUT R7, R7, 0x18, RZ, 0xc0, !PT ;  /* 0x0000001807077812 */ /* 0x000fe200078ec0ff */
[----:B------:R-:W-:Y:S02]  /*2e40*/  @UP0 UIMAD UR9, UR29, UR9, UR15 ;  /* 0x000000091d0902a4 */ /* 0x000fe4000f8e020f */
[----:B------:R-:W-:Y:S01]  /*2e50*/  @UP0 ULEA UR10, UP1, UR14, UR10, 0x2 ;  /* 0x0000000a0e0a0291 */ /* 0x000fe2000f8210ff */
[----:B------:R-:W-:Y:S01]  /*2e60*/  LOP3.LUT R9, R9, 0x8, RZ, 0xc0, !PT ;  /* 0x0000000809097812 */ /* 0x000fe200078ec0ff */
[----:B------:R-:W-:Y:S01]  /*2e70*/  IMAD R181, R181, 0x40, R4 ;  /* 0x00000040b5b57824 */ /* 0x000fe200078e0204 */
[----:B-1----:R-:W-:Y:S01]  /*2e80*/  LOP3.LUT R8, R173, 0x120, RZ, 0xc0, !PT ;  /* 0x00000120ad087812 */ /* 0x002fe200078ec0ff */
[----:B------:R-:W-:-:S02]  /*2e90*/  @UP0 ULEA.HI.X UR11, UR14, UR11, UR9, 0x2, UP1 ;  /* 0x0000000b0e0b0291 */ /* 0x000fc400088f1409 */
[----:B------:R-:W-:Y:S01]  /*2ea0*/  IMAD.U32 R2, RZ, RZ, UR10 ;  /* 0x0000000aff027e24 */ /* 0x000fe2000f8e00ff */
[----:B------:R-:W-:Y:S01]  /*2eb0*/  LOP3.LUT R6, R6, 0x3c00, R0, 0xf8, !PT ;  /* 0x00003c0006067812 */ /* 0x000fe200078ef800 */
[----:B------:R-:W1:Y:S02]  /*2ec0*/  LDCU UR14, c[0x0][0x3b0] ;  /* 0x00007600ff0e77ac */ /* 0x000e640008000800 */
[----:B------:R-:W-:Y:S01]  /*2ed0*/  IMAD.U32 R3, RZ, RZ, UR11 ;  /* 0x0000000bff037e24 */ /* 0x000fe2000f8e00ff */
[--C-:B------:R-:W-:Y:S01]  /*2ee0*/  LOP3.LUT R12, R7, 0xc0, R173.reuse, 0xf8, !PT ;  /* 0x000000c0070c7812 */ /* 0x100fe200078ef8ad */
[----:B------:R-:W2:Y:S03]  /*2ef0*/  LDCU UR15, c[0x0][0x590] ;  /* 0x0000b200ff0f77ac */ /* 0x000ea60008000800 */
[----:B------:R4:W3:Y:S01]  /*2f00*/  @P0 LDG.E R5, desc[UR40][R2.64] ;  /* 0x0000002802050981 */ /* 0x0008e2000c1e1900 */
[----:B------:R-:W-:Y:S01]  /*2f10*/  LOP3.LUT R9, R9, 0x10, R176, 0xf8, !PT ;  /* 0x0000001009097812 */ /* 0x000fe200078ef8b0 */
[----:B------:R-:W-:Y:S01]  /*2f20*/  IMAD.MOV.U32 R160, RZ, RZ, 0x20 ;  /* 0x00000020ffa07424 */ /* 0x000fe200078e00ff */
[--C-:B------:R-:W-:Y:S01]  /*2f30*/  LOP3.LUT R6, R6, 0x100, R0.reuse, 0xf8, !PT ;  /* 0x0000010006067812 */ /* 0x100fe200078ef800 */
[----:B------:R-:W-:Y:S01]  /*2f40*/  IMAD.MOV.U32 R195, RZ, RZ, 0x10 ;  /* 0x00000010ffc37424 */ /* 0x000fe200078e00ff */
[----:B------:R-:W-:Y:S01]  /*2f50*/  LOP3.LUT R8, R8, 0x200, R0, 0xf8, !PT ;  /* 0x0000020008087812 */ /* 0x000fe200078ef800 */
[----:B------:R-:W-:Y:S01]  /*2f60*/  IMAD.MOV.U32 R172, RZ, RZ, 0x20 ;  /* 0x00000020ffac7424 */ /* 0x000fe200078e00ff */
[----:B------:R-:W-:Y:S01]  /*2f70*/  LOP3.LUT R9, R9, 0xc0, R173, 0xf8, !PT ;  /* 0x000000c009097812 */ /* 0x000fe200078ef8ad */
[----:B------:R-:W-:Y:S01]  /*2f80*/  UIADD3 UR33, UPT, UPT, UR33, 0x80, URZ ;  /* 0x0000008021217890 */ /* 0x000fe2000fffe0ff */
[----:B------:R-:W-:Y:S01]  /*2f90*/  SEL R160, R160, 0xffffffe0, !P1 ;  /* 0xffffffe0a0a07807 */ /* 0x000fe20004800000 */
[----:B------:R-:W-:Y:S01]  /*2fa0*/  IMAD.MOV.U32 R196, RZ, RZ, R187 ;  /* 0x000000ffffc47224 */ /* 0x000fe200078e00bb */
[----:B------:R-:W-:Y:S01]  /*2fb0*/  LOP3.LUT R9, R9, R7, RZ, 0x3c, !PT ;  /* 0x0000000709097212 */ /* 0x000fe200078e3cff */
[----:B------:R-:W-:Y:S01]  /*2fc0*/  IMAD.MOV.U32 R192, RZ, RZ, 0x20 ;  /* 0x00000020ffc07424 */ /* 0x000fe200078e00ff */
[----:B------:R-:W-:Y:S01]  /*2fd0*/  CS2R R126, SRZ ;  /* 0x00000000007e7805 */ /* 0x000fe2000001ff00 */
[----:B------:R-:W-:Y:S01]  /*2fe0*/  IMAD.MOV.U32 R190, RZ, RZ, 0x4 ;  /* 0x00000004ffbe7424 */ /* 0x000fe200078e00ff */
[----:B------:R-:W-:-:S02]  /*2ff0*/  LOP3.LUT R173, R9, 0x120, R173, 0xf8, !PT ;  /* 0x0000012009ad7812 */ /* 0x000fc400078ef8ad */
[----:B------:R-:W-:Y:S02]  /*3000*/  CS2R R124, SRZ ;  /* 0x00000000007c7805 */ /* 0x000fe4000001ff00 */
[----:B------:R-:W-:Y:S02]  /*3010*/  CS2R R130, SRZ ;  /* 0x0000000000827805 */ /* 0x000fe4000001ff00 */
[----:B------:R-:W-:Y:S02]  /*3020*/  CS2R R128, SRZ ;  /* 0x0000000000807805 */ /* 0x000fe4000001ff00 */
[----:B------:R-:W-:Y:S02]  /*3030*/  LEA R173, R173, UR30, 0x1 ;  /* 0x0000001eadad7c11 */ /* 0x000fe4000f8e08ff */
[----:B------:R-:W-:Y:S02]  /*3040*/  CS2R R122, SRZ ;  /* 0x00000000007a7805 */ /* 0x000fe4000001ff00 */
[----:B------:R-:W-:-:S02]  /*3050*/  CS2R R120, SRZ ;  /* 0x0000000000787805 */ /* 0x000fc4000001ff00 */
[----:B------:R-:W-:Y:S02]  /*3060*/  CS2R R118, SRZ ;  /* 0x0000000000767805 */ /* 0x000fe4000001ff00 */
[----:B------:R-:W-:Y:S02]  /*3070*/  CS2R R116, SRZ ;  /* 0x0000000000747805 */ /* 0x000fe4000001ff00 */
[----:B------:R-:W-:Y:S01]  /*3080*/  CS2R R110, SRZ ;  /* 0x00000000006e7805 */ /* 0x000fe2000001ff00 */
[----:B----4-:R-:W4:Y:S01]  /*3090*/  S2R R3, SR_TID.X ;  /* 0x0000000000037919 */ /* 0x010f220000002100 */
[----:B------:R-:W-:Y:S01]  /*30a0*/  IMAD.SHL.U32 R2, R176, 0x2, RZ ;  /* 0x00000002b0027824 */ /* 0x000fe200078e00ff */
[----:B------:R-:W-:Y:S02]  /*30b0*/  LOP3.LUT R176, R12, 0x8, R176, 0x78, !PT ;  /* 0x000000080cb07812 */ /* 0x000fe400078e78b0 */
[----:B------:R-:W-:Y:S02]  /*30c0*/  CS2R R108, SRZ ;  /* 0x00000000006c7805 */ /* 0x000fe4000001ff00 */
[----:B------:R-:W-:-:S02]  /*30d0*/  CS2R R114, SRZ ;  /* 0x0000000000727805 */ /* 0x000fc4000001ff00 */
[----:B------:R-:W-:Y:S02]  /*30e0*/  CS2R R112, SRZ ;  /* 0x0000000000707805 */ /* 0x000fe4000001ff00 */
[----:B------:R-:W-:Y:S02]  /*30f0*/  LOP3.LUT R2, R2, 0x6, RZ, 0xc0, !PT ;  /* 0x0000000602027812 */ /* 0x000fe400078ec0ff */
[----:B------:R-:W-:Y:S02]  /*3100*/  CS2R R106, SRZ ;  /* 0x00000000006a7805 */ /* 0x000fe4000001ff00 */
[----:B------:R-:W-:Y:S02]  /*3110*/  LOP3.LUT R176, R6, R176, RZ, 0xfc, !PT ;  /* 0x000000b006b07212 */ /* 0x000fe400078efcff */
[----:B------:R-:W-:Y:S02]  /*3120*/  CS2R R104, SRZ ;  /* 0x0000000000687805 */ /* 0x000fe4000001ff00 */
[----:B------:R-:W-:-:S02]  /*3130*/  LOP3.LUT R2, R2, 0x1e0, R174, 0xf8, !PT ;  /* 0x000001e002027812 */ /* 0x000fc400078ef8ae */
[----:B------:R-:W-:Y:S02]  /*3140*/  CS2R R102, SRZ ;  /* 0x0000000000667805 */ /* 0x000fe4000001ff00 */
[----:B------:R-:W-:Y:S02]  /*3150*/  LOP3.LUT R174, R12, 0x8, R174, 0x78, !PT ;  /* 0x000000080cae7812 */ /* 0x000fe400078e78ae */
[----:B------:R-:W-:Y:S02]  /*3160*/  CS2R R100, SRZ ;  /* 0x0000000000647805 */ /* 0x000fe4000001ff00 */
[----:B------:R-:W-:Y:S02]  /*3170*/  IADD3 R10, PT, PT, R2, UR43, R10 ;  /* 0x0000002b020a7c10 */ /* 0x000fe4000fffe00a */
[----:B------:R-:W-:Y:S01]  /*3180*/  CS2R R94, SRZ ;  /* 0x00000000005e7805 */ /* 0x000fe2000001ff00 */
[----:B------:R-:W3:Y:S01]  /*3190*/  @P0 MUFU.RCP R2, UR5 ;  /* 0x0000000500020d08 */ /* 0x000ee20008001000 */
[----:B------:R-:W-:-:S02]  /*31a0*/  LOP3.LUT R174, R8, R174, RZ, 0xfc, !PT ;  /* 0x000000ae08ae7212 */ /* 0x000fc400078efcff */
[----:B------:R-:W-:Y:S02]  /*31b0*/  CS2R R92, SRZ ;  /* 0x00000000005c7805 */ /* 0x000fe4000001ff00 */
[----:B------:R-:W-:Y:S02]  /*31c0*/  LEA R176, R176, UR30, 0x1 ;  /* 0x0000001eb0b07c11 */ /* 0x000fe4000f8e08ff */
[----:B------:R-:W-:Y:S02]  /*31d0*/  CS2R R98, SRZ ;  /* 0x0000000000627805 */ /* 0x000fe4000001ff00 */
[----:B------:R-:W-:Y:S02]  /*31e0*/  LEA R174, R174, UR30, 0x1 ;  /* 0x0000001eaeae7c11 */ /* 0x000fe4000f8e08ff */
[----:B------:R-:W-:Y:S02]  /*31f0*/  CS2R R96, SRZ ;  /* 0x0000000000607805 */ /* 0x000fe4000001ff00 */
[----:B------:R-:W-:-:S02]  /*3200*/  IADD3 R181, PT, PT, R181, -0x29, -R10 ;  /* 0xffffffd7b5b57810 */ /* 0x000fc40007ffe80a */
[----:B------:R-:W-:Y:S02]  /*3210*/  CS2R R90, SRZ ;  /* 0x00000000005a7805 */ /* 0x000fe4000001ff00 */
[----:B------:R-:W-:Y:S02]  /*3220*/  CS2R R88, SRZ ;  /* 0x0000000000587805 */ /* 0x000fe4000001ff00 */
[----:B------:R-:W-:Y:S02]  /*3230*/  CS2R R86, SRZ ;  /* 0x0000000000567805 */ /* 0x000fe4000001ff00 */
[----:B------:R-:W-:Y:S02]  /*3240*/  CS2R R84, SRZ ;  /* 0x0000000000547805 */ /* 0x000fe4000001ff00 */
[----:B------:R-:W-:Y:S02]  /*3250*/  CS2R R78, SRZ ;  /* 0x00000000004e7805 */ /* 0x000fe4000001ff00 */
[----:B------:R-:W-:-:S02]  /*3260*/  CS2R R76, SRZ ;  /* 0x00000000004c7805 */ /* 0x000fc4000001ff00 */
[----:B------:R-:W-:Y:S02]  /*3270*/  CS2R R82, SRZ ;  /* 0x0000000000527805 */ /* 0x000fe4000001ff00 */
[----:B------:R-:W-:Y:S01]  /*3280*/  CS2R R80, SRZ ;  /* 0x0000000000507805 */ /* 0x000fe2000001ff00 */
[C---:B----4-:R-:W-:Y:S01]  /*3290*/  IMAD.SHL.U32 R4, R3.reuse, 0x20, RZ ;  /* 0x0000002003047824 */ /* 0x050fe200078e00ff */
[----:B------:R-:W-:Y:S01]  /*32a0*/  SHF.R.U32.HI R179, RZ, 0x1, R3 ;  /* 0x00000001ffb37819 */ /* 0x000fe20000011603 */
[C---:B------:R-:W-:Y:S01]  /*32b0*/  IMAD.SHL.U32 R6, R3.reuse, 0x10, RZ ;  /* 0x0000001003067824 */ /* 0x040fe200078e00ff */
[C---:B------:R-:W-:Y:S01]  /*32c0*/  LOP3.LUT P1, RZ, R3.reuse, 0x4, RZ, 0xc0, !PT ;  /* 0x0000000403ff7812 */ /* 0x040fe2000782c0ff */
[C---:B------:R-:W-:Y:S01]  /*32d0*/  IMAD.SHL.U32 R0, R3.reuse, 0x4, RZ ;  /* 0x0000000403007824 */ /* 0x040fe200078e00ff */
[C---:B------:R-:W-:Y:S01]  /*32e0*/  LOP3.LUT R178, R4.reuse, 0x20, RZ, 0xc0, !PT ;  /* 0x0000002004b27812 */ /* 0x040fe200078ec0ff */
[----:B------:R-:W-:Y:S01]  /*32f0*/  IMAD.SHL.U32 R180, R3, 0x2, RZ ;  /* 0x0000000203b47824 */ /* 0x000fe200078e00ff */
        /* <DEDUP_REMOVED lines=8> */
[----:B------:R-:W-:Y:S02]  /*3380*/  LOP3.LUT R194, R6, 0x1c0, RZ, 0xc0, !PT ;  /* 0x000001c006c27812 */ /* 0x000fe400078ec0ff */
[----:B------:R-:W-:Y:S02]  /*3390*/  CS2R R62, SRZ ;  /* 0x00000000003e7805 */ /* 0x000fe4000001ff00 */
[----:B------:R-:W-:Y:S02]  /*33a0*/  CS2R R60, SRZ ;  /* 0x00000000003c7805 */ /* 0x000fe4000001ff00 */
[----:B------:R-:W-:Y:S02]  /*33b0*/  CS2R R66, SRZ ;  /* 0x0000000000427805 */ /* 0x000fe4000001ff00 */
[----:B------:R-:W-:-:S02]  /*33c0*/  LOP3.LUT R194, R194, 0x38, R180, 0xf8, !PT ;  /* 0x00000038c2c27812 */ /* 0x000fc400078ef8b4 */
[----:B------:R-:W-:Y:S02]  /*33d0*/  CS2R R64, SRZ ;  /* 0x0000000000407805 */ /* 0x000fe4000001ff00 */
[----:B------:R-:W-:Y:S02]  /*33e0*/  CS2R R58, SRZ ;  /* 0x00000000003a7805 */ /* 0x000fe4000001ff00 */
[----:B------:R-:W-:Y:S02]  /*33f0*/  CS2R R56, SRZ ;  /* 0x0000000000387805 */ /* 0x000fe4000001ff00 */
        /* <DEDUP_REMOVED lines=11> */
[----:B------:R-:W-:Y:S01]  /*34b0*/  LOP3.LUT P2, RZ, R3, 0x8, RZ, 0xc0, !PT ;  /* 0x0000000803ff7812 */ /* 0x000fe2000784c0ff */
[----:B------:R-:W-:Y:S01]  /*34c0*/  VIADD R174, R174, UR18 ;  /* 0x00000012aeae7c36 */ /* 0x000fe20008000000 */
[----:B------:R-:W-:Y:S01]  /*34d0*/  SEL R195, R195, 0xfffffff0, !P1 ;  /* 0xfffffff0c3c37807 */ /* 0x000fe20004800000 */
[----:B------:R-:W-:Y:S01]  /*34e0*/  VIADD R173, R173, UR18 ;  /* 0x00000012adad7c36 */ /* 0x000fe20008000000 */
[----:B------:R-:W-:Y:S01]  /*34f0*/  UMOV UR5, URZ ;  /* 0x000000ff00057c82 */ /* 0x000fe20008000000 */
[----:B------:R-:W-:Y:S01]  /*3500*/  IMAD.IADD R175, R160, 0x1, R176 ;  /* 0x00000001a0af7824 */ /* 0x000fe200078e02b0 */
[----:B------:R-:W-:Y:S01]  /*3510*/  USHF.L.U32 UR49, UR49, 0x3, URZ ;  /* 0x0000000331317899 */ /* 0x000fe200080006ff */
[----:B------:R-:W4:Y:S01]  /*3520*/  LDCU UR8, c[0x0][0x440] ;  /* 0x00008800ff0877ac */ /* 0x000f220008000800 */
[----:B------:R-:W3:Y:S01]  /*3530*/  LDCU UR9, c[0x0][0x3e0] ;  /* 0x00007c00ff0977ac */ /* 0x000ee20008000800 */
[----:B------:R-:W3:Y:S01]  /*3540*/  LDCU UR11, c[0x0][0x50c] ;  /* 0x0000a180ff0b77ac */ /* 0x000ee20008000800 */
[----:B------:R-:W3:Y:S01]  /*3550*/  LDCU UR10, c[0x0][0x45c] ;  /* 0x00008b80ff0a77ac */ /* 0x000ee20008000800 */
[----:B------:R-:W-:-:S02]  /*3560*/  UISETP.GE.AND UP1, UPT, UR33, UR39, UPT ;  /* 0x000000272100728c */ /* 0x000fc4000bf26270 */
[----:B-1----:R-:W-:Y:S02]  /*3570*/  USHF.L.U32 UR14, UR14, 0x6, URZ ;  /* 0x000000060e0e7899 */ /* 0x002fe400080006ff */
[----:B--2---:R-:W-:Y:S01]  /*3580*/  USHF.L.U32 UR15, UR15, 0x6, URZ ;  /* 0x000000060f0f7899 */ /* 0x004fe200080006ff */
[----:B---3--:R-:W-:Y:S01]  /*3590*/  @P0 FMUL.FTZ R5, R5, R2 ;  /* 0x0000000205050220 */ /* 0x008fe20000410000 */
[C---:B------:R-:W-:Y:S02]  /*35a0*/  LOP3.LUT R2, R4.reuse, 0x120, RZ, 0xc0, !PT ;  /* 0x0000012004027812 */ /* 0x040fe400078ec0ff */
[----:B------:R-:W-:Y:S02]  /*35b0*/  LOP3.LUT R4, R4, 0x7400, RZ, 0xc0, !PT ;  /* 0x0000740004047812 */ /* 0x000fe400078ec0ff */
[----:B------:R-:W-:Y:S02]  /*35c0*/  LOP3.LUT R2, R2, 0x200, R6, 0xf8, !PT ;  /* 0x0000020002027812 */ /* 0x000fe400078ef806 */
[----:B------:R-:W-:-:S02]  /*35d0*/  LOP3.LUT R6, R0, 0x8, R3, 0x78, !PT ;  /* 0x0000000800067812 */ /* 0x000fc400078e7803 */
[----:B------:R-:W-:Y:S02]  /*35e0*/  LOP3.LUT R0, R0, 0x8, R179, 0x78, !PT ;  /* 0x0000000800007812 */ /* 0x000fe400078e78b3 */
[----:B------:R-:W-:Y:S02]  /*35f0*/  @P0 R2UR UR16, R5 ;  /* 0x00000000051002ca */ /* 0x000fe400000e0000 */
[----:B------:R-:W-:Y:S01]  /*3600*/  LOP3.LUT R0, R2, R0, RZ, 0xfc, !PT ;  /* 0x0000000002007212 */ /* 0x000fe200078efcff */
[C---:B------:R-:W-:Y:S01]  /*3610*/  IMAD.SHL.U32 R2, R3.reuse, 0x8, RZ ;  /* 0x0000000803027824 */ /* 0x040fe200078e00ff */
[----:B------:R-:W-:Y:S02]  /*3620*/  LOP3.LUT R4, R4, 0x6, R180, 0xf8, !PT ;  /* 0x0000000604047812 */ /* 0x000fe400078ef8b4 */
[----:B------:R-:W-:Y:S02]  /*3630*/  LOP3.LUT P0, RZ, R3, 0x2, RZ, 0xc0, !PT ;  /* 0x0000000203ff7812 */ /* 0x000fe4000780c0ff */
[----:B------:R-:W-:-:S02]  /*3640*/  LOP3.LUT R193, R2, 0x18, RZ, 0xc0, !PT ;  /* 0x0000001802c17812 */ /* 0x000fc400078ec0ff */
[----:B------:R-:W-:Y:S02]  /*3650*/  LOP3.LUT R178, R178, R6, RZ, 0xfc, !PT ;  /* 0x00000006b2b27212 */ /* 0x000fe400078efcff */
[----:B------:R-:W-:Y:S01]  /*3660*/  LOP3.LUT R194, R4, R194, RZ, 0xfc, !PT ;  /* 0x000000c204c27212 */ /* 0x000fe200078efcff */
[----:B------:R-:W-:Y:S01]  /*3670*/  @UP0 UMOV UR5, UR16 ;  /* 0x0000001000050c82 */ /* 0x000fe20008000000 */
[----:B------:R-:W-:Y:S02]  /*3680*/  SEL R172, R172, 0xffffffe0, !P0 ;  /* 0xffffffe0acac7807 */ /* 0x000fe40004000000 */
[C---:B------:R-:W-:Y:S02]  /*3690*/  LOP3.LUT R200, R193.reuse, 0x40, RZ, 0xfc, !PT ;  /* 0x00000040c1c87812 */ /* 0x040fe400078efcff */
[----:B----4-:R-:W-:-:S07]  /*36a0*/  LOP3.LUT R197, R193, 0x20, RZ, 0xfc, !PT ;  /* 0x00000020c1c57812 */ /* 0x010fce00078efcff */
.L_x_1476:
[----:B------:R-:W0:Y:S01]  /*36b0*/  LDGDEPBAR ;  /* 0x00000000000079af */ /* 0x000e220000000000 */
[----:B------:R-:W-:Y:S01]  /*36c0*/  IMAD.IADD R177, R174, 0x1, R160 ;  /* 0x00000001aeb17824 */ /* 0x000fe200078e02a0 */
[----:B------:R-:W-:Y:S01]  /*36d0*/  PLOP3.LUT P5, PT, PT, PT, UP1, 0x80, 0x8 ;  /* 0x000000000008781c */ /* 0x000fe20003faf018 */
[C---:B------:R-:W-:Y:S01]  /*36e0*/  VIADD R237, R181.reuse, 0xffffffe0 ;  /* 0xffffffe0b5ed7836 */ /* 0x040fe20000000000 */
[----:B------:R-:W-:Y:S01]  /*36f0*/  PLOP3.LUT P4, PT, PT, PT, UP1, 0x80, 0x8 ;  /* 0x000000000008781c */ /* 0x000fe20003f8f018 */
[----:B------:R-:W-:Y:S01]  /*3700*/  IMAD.U32 R250, RZ, RZ, UR12 ;  /* 0x0000000cfffa7e24 */ /* 0x000fe2000f8e00ff */
[----:B------:R-:W-:Y:S01]  /*3710*/  PLOP3.LUT P3, PT, PT, PT, UP1, 0x80, 0x8 ;  /* 0x000000000008781c */ /* 0x000fe20003f6f018 */
[----:B------:R-:W-:Y:S01]  /*3720*/  IMAD.U32 R251, RZ, RZ, UR13 ;  /* 0x0000000dfffb7e24 */ /* 0x000fe2000f8e00ff */
[----:B------:R-:W-:Y:S01]  /*3730*/  PLOP3.LUT P0, PT, PT, PT, UP1, 0x80, 0x8 ;  /* 0x000000000008781c */ /* 0x000fe20003f0f018 */
[----:B------:R-:W-:Y:S01]  /*3740*/  UIADD3 UR16, UPT, UPT, UR50, 0x1, URZ ;  /* 0x0000000132107890 */ /* 0x000fe2000fffe0ff */
[----:B------:R-:W-:Y:S02]  /*3750*/  PLOP3.LUT P6, PT, PT, PT, UP1, 0x80, 0x8 ;  /* 0x000000000008781c */ /* 0x000fe40003fcf018 */
[----:B------:R-:W-:Y:S01]  /*3760*/  IADD3 R238, PT, PT, R181, -0x1f, RZ ;  /* 0xffffffe1b5ee7810 */ /* 0x000fe20007ffe0ff */
[----:B------:R-:W-:Y:S01]  /*3770*/  UISETP.NE.AND UP2, UPT, UR16, 0x1, UPT ;  /* 0x000000011000788c */ /* 0x000fe2000bf45270 */
[----:B------:R-:W-:Y:S02]  /*3780*/  IABS R237, R237 ;  /* 0x000000ed00ed7213 */ /* 0x000fe40000000000 */
[----:B------:R-:W-:Y:S02]  /*3790*/  IABS R238, R238 ;  /* 0x000000ee00ee7213 */ /* 0x000fe40000000000 */
[----:B------:R-:W-:Y:S02]  /*37a0*/  I2FP.F32.S32 R237, R237 ;  /* 0x000000ed00ed7245 */ /* 0x000fe40000201400 */
[----:B------:R-:W-:Y:S01]  /*37b0*/  I2FP.F32.S32 R238, R238 ;  /* 0x000000ee00ee7245 */ /* 0x000fe20000201400 */
        /* <DEDUP_REMOVED lines=63> */
[C---:B------:R-:W-:Y:S08]  /*3bb0*/  HMMA.16816.F32 R24, R132.reuse, R152, R24 ;  /* 0x000000988418723c */ /* 0x040ff00000001818 */
        /* <DEDUP_REMOVED lines=11> */
[----:B------:R-:W-:Y:S01]  /*3c70*/  MUFU.TANH R155, R4 ;  /* 0x00000004009b7308 */ /* 0x000fe20000002400 */
[----:B------:R-:W-:Y:S01]  /*3c80*/  IMAD.IADD R148, R149, 0x1, R160 ;  /* 0x0000000195947824 */ /* 0x000fe200078e02a0 */
[C---:B------:R-:W-:Y:S04]  /*3c90*/  HMMA.16816.F32 R16, R156.reuse, R162, R16 ;  /* 0x000000a29c10723c */ /* 0x040fe80000001810 */
[----:B------:R-:W-:Y:S01]  /*3ca0*/  FMUL.FTZ R9, R9, UR11 ;  /* 0x0000000b09097c20 */ /* 0x000fe20008410000 */
[----:B------:R-:W-:Y:S03]  /*3cb0*/  FMUL.FTZ R8, R8, UR11 ;  /* 0x0000000b08087c20 */ /* 0x000fe60008410000 */
[----:B------:R-:W1:Y:S01]  /*3cc0*/  MUFU.TANH R154, R5 ;  /* 0x00000005009a7308 */ /* 0x000e620000002400 */
[----:B------:R-:W-:Y:S01]  /*3cd0*/  FMUL.FTZ R10, R10, UR11 ;  /* 0x0000000b0a0a7c20 */ /* 0x000fe20008410000 */
[----:B------:R-:W-:Y:S01]  /*3ce0*/  FMUL.FTZ R11, R11, UR11 ;  /* 0x0000000b0b0b7c20 */ /* 0x000fe20008410000 */
[----:B------:R-:W-:Y:S01]  /*3cf0*/  FMUL.FTZ R13, R13, UR11 ;  /* 0x0000000b0d0d7c20 */ /* 0x000fe20008410000 */
[----:B------:R-:W-:Y:S01]  /*3d00*/  FMUL.FTZ R14, R14, UR11 ;  /* 0x0000000b0e0e7c20 */ /* 0x000fe20008410000 */
[----:B------:R-:W-:Y:S01]  /*3d10*/  FMUL.FTZ R12, R12, UR11 ;  /* 0x0000000b0c0c7c20 */ /* 0x000fe20008410000 */
[----:B------:R-:W-:Y:S04]  /*3d20*/  FMUL.FTZ R15, R15, UR11 ;  /* 0x0000000b0f0f7c20 */ /* 0x000fe80008410000 */
[----:B------:R-:W-:Y:S01]  /*3d30*/  MUFU.TANH R150, R6 ;  /* 0x0000000600967308 */ /* 0x000fe20000002400 */
[----:B------:R-:W-:Y:S01]  /*3d40*/  FMUL.FTZ R16, R16, UR11 ;  /* 0x0000000b10107c20 */ /* 0x000fe20008410000 */
[----:B------:R-:W-:Y:S01]  /*3d50*/  FMUL.FTZ R18, R18, UR11 ;  /* 0x0000000b12127c20 */ /* 0x000fe20008410000 */
[----:B------:R-:W-:Y:S07]  /*3d60*/  FMUL.FTZ R17, R17, UR11 ;  /* 0x0000000b11117c20 */ /* 0x000fee0008410000 */
[----:B------:R2:W3:Y:S01]  /*3d70*/  MUFU.TANH R151, R7 ;  /* 0x0000000700977308 */ /* 0x0004e20000002400 */
[----:B------:R-:W-:Y:S09]  /*3d80*/  FMUL.FTZ R19, R19, UR11 ;  /* 0x0000000b13137c20 */ /* 0x000ff20008410000 */
[----:B------:R4:W-:Y:S10]  /*3d90*/  MUFU.TANH R152, R8 ;  /* 0x0000000800987308 */ /* 0x0009f40000002400 */
[----:B------:R1:W-:Y:S01]  /*3da0*/  MUFU.TANH R153, R9 ;  /* 0x0000000900997308 */ /* 0x0003e20000002400 */
[----:B--2---:R2:W3:Y:S09]  /*3db0*/  LDSM.16.M88.4 R4, [R175+0xd400] ;  /* 0x00d40000af04783b */ /* 0x0044f20000000200 */
[----:B------:R2:W-:Y:S01]  /*3dc0*/  MUFU.TANH R162, R13 ;  /* 0x0000000d00a27308 */ /* 0x0005e20000002400 */
[----:B----4-:R-:W-:Y:S02]  /*3dd0*/  @P5 LOP3.LUT R8, R180, 0x6, RZ, 0xc0, !PT ;  /* 0x00000006b4085812 */ /* 0x010fe400078ec0ff */
[----:B------:R-:W-:Y:S02]  /*3de0*/  PLOP3.LUT P5, PT, PT, PT, UP1, 0x80, 0x8 ;  /* 0x000000000008781c */ /* 0x000fe40003faf018 */
[----:B------:R-:W-:Y:S02]  /*3df0*/  @P4 LOP3.LUT R8, R8, 0x1e0, R179, 0xf8, !PT ;  /* 0x000001e008084812 */ /* 0x000fe400078ef8b3 */
[----:B-----5:R-:W-:Y:S03]  /*3e00*/  FSETP.NEU.FTZ.AND P4, PT, R185, -INF , PT ;  /* 0xff800000b900780b */ /* 0x020fe60003f9d000 */
[----:B------:R4:W-:Y:S01]  /*3e10*/  MUFU.TANH R166, R14 ;  /* 0x0000000e00a67308 */ /* 0x0009e20000002400 */
[----:B-1----:R-:W-:Y:S04]  /*3e20*/  IMAD.U32 R9, RZ, RZ, UR45 ;  /* 0x0000002dff097e24 */ /* 0x002fe8000f8e00ff */
[----:B------:R-:W-:Y:S01]  /*3e30*/  @P3 IMAD R9, R9, 0x80, R8 ;  /* 0x0000008009093824 */ /* 0x000fe200078e0208 */
[----:B------:R-:W-:Y:S04]  /*3e40*/  PLOP3.LUT P3, PT, PT, PT, UP1, 0x80, 0x8 ;  /* 0x000000000008781c */ /* 0x000fe80003f6f018 */
[----:B------:R1:W-:Y:S01]  /*3e50*/  MUFU.TANH R161, R10 ;  /* 0x0000000a00a17308 */ /* 0x0003e20000002400 */
[----:B--2---:R-:W-:Y:S01]  /*3e60*/  IADD3 R175, PT, PT, R160, R176, RZ ;  /* 0x000000b0a0af7210 */ /* 0x004fe20007ffe0ff */
[----:B------:R-:W-:Y:S01]  /*3e70*/  VIADD R13, R181, 0xffffffe8 ;  /* 0xffffffe8b50d7836 */ /* 0x000fe20000000000 */
[C---:B------:R-:W-:Y:S02]  /*3e80*/  @P5 ISETP.GE.AND P5, PT, R9.reuse, UR39, PT ;  /* 0x0000002709005c0c */ /* 0x040fe4000bfa6270 */
[----:B------:R-:W-:Y:S02]  /*3e90*/  @P0 IADD3 R8, PT, PT, R9, 0x1, RZ ;  /* 0x0000000109080810 */ /* 0x000fe40007ffe0ff */
[----:B------:R-:W-:Y:S03]  /*3ea0*/  PLOP3.LUT P0, PT, PT, PT, UP1, 0x80, 0x8 ;  /* 0x000000000008781c */ /* 0x000fe60003f0f018 */
[----:B------:R2:W-:Y:S01]  /*3eb0*/  MUFU.TANH R167, R15 ;  /* 0x0000000f00a77308 */ /* 0x0005e20000002400 */
[----:B------:R-:W-:Y:S01]  /*3ec0*/  @P6 ISETP.GE.AND P6, PT, R8, UR39, PT ;  /* 0x0000002708006c0c */ /* 0x000fe2000bfc6270 */
[----:B------:R-:W-:Y:S01]  /*3ed0*/  FMUL.FTZ R8, R185, 1.4426950216293334961 ;  /* 0x3fb8aa3bb9087820 */ /* 0x000fe20000410000 */
[----:B------:R-:W-:Y:S01]  /*3ee0*/  IABS R13, R13 ;  /* 0x0000000d000d7213 */ /* 0x000fe20000000000 */
[C---:B----4-:R-:W-:Y:S03]  /*3ef0*/  VIADD R14, R181.reuse, 0xffffffe9 ;  /* 0xffffffe9b50e7836 */ /* 0x050fe60000000000 */
[----:B------:R-:W-:Y:S03]  /*3f00*/  FSEL R8, R8, RZ, P4 ;  /* 0x000000ff08087208 */ /* 0x000fe60002000000 */
[----:B------:R4:W-:Y:S01]  /*3f10*/  MUFU.TANH R164, R11 ;  /* 0x0000000b00a47308 */ /* 0x0009e20000002400 */
[----:B------:R-:W-:Y:S01]  /*3f20*/  I2FP.F32.S32 R13, R13 ;  /* 0x0000000d000d7245 */ /* 0x000fe20000201400 */
[-C--:B---3--:R-:W-:Y:S03]  /*3f30*/  HMMA.16816.F32 R20, R156, R4.reuse, R20 ;  /* 0x000000049c14723c */ /* 0x088fe60000001814 */
[----:B------:R-:W-:Y:S01]  /*3f40*/  IABS R14, R14 ;  /* 0x0000000e000e7213 */ /* 0x000fe20000000000 */
[----:B-1----:R-:W-:Y:S01]  /*3f50*/  VIADD R10, R181, 0xfffffff0 ;  /* 0xfffffff0b50a7836 */ /* 0x002fe20000000000 */
[----:B------:R-:W-:Y:S03]  /*3f60*/  FSETP.NEU.FTZ.AND P4, PT, R184, -INF , PT ;  /* 0xff800000b800780b */ /* 0x000fe60003f9d000 */
[----:B------:R-:W-:Y:S01]  /*3f70*/  MUFU.TANH R170, R17 ;  /* 0x0000001100aa7308 */ /* 0x000fe20000002400 */
[----:B--2---:R-:W-:Y:S01]  /*3f80*/  FFMA.FTZ R15, R13, -UR5, R154 ;  /* 0x800000050d0f7c23 */ /* 0x004fe2000801009a */
[----:B------:R-:W-:Y:S01]  /*3f90*/  I2FP.F32.S32 R14, R14 ;  /* 0x0000000e000e7245 */ /* 0x000fe20000201400 */
[C---:B------:R-:W-:Y:S04]  /*3fa0*/  HMMA.16816.F32 R24, R136.reuse, R4, R24 ;  /* 0x000000048818723c */ /* 0x040fe80000001818 */
[----:B------:R-:W-:Y:S03]  /*3fb0*/  @P0 FSEL R15, R15, -INF , !P6 ;  /* 0xff8000000f0f0808 */ /* 0x000fe60007000000 */
[----:B------:R-:W-:Y:S01]  /*3fc0*/  MUFU.TANH R165, R12 ;  /* 0x0000000c00a57308 */ /* 0x000fe20000002400 */
[----:B------:R-:W-:Y:S01]  /*3fd0*/  FFMA.FTZ R163, R14, -UR5, R155 ;  /* 0x800000050ea37c23 */ /* 0x000fe2000801009b */
[----:B------:R-:W-:Y:S01]  /*3fe0*/  PLOP3.LUT P0, PT, PT, PT, UP1, 0x80, 0x8 ;  /* 0x000000000008781c */ /* 0x000fe20003f0f018 */
[-C--:B------:R-:W-:Y:S03]  /*3ff0*/  HMMA.16816.F32 R28, R136, R6.reuse, R28 ;  /* 0x00000006881c723c */ /* 0x080fe6000000181c */
[----:B------:R-:W-:Y:S01]  /*4000*/  FMUL.FTZ R21, R21, UR11 ;  /* 0x0000000b15157c20 */ /* 0x000fe20008410000 */
[----:B------:R-:W-:Y:S03]  /*4010*/  FMUL.FTZ R22, R22, UR11 ;  /* 0x0000000b16167c20 */ /* 0x000fe60008410000 */
[----:B------:R1:W-:Y:S01]  /*4020*/  MUFU.TANH R169, R18 ;  /* 0x0000001200a97308 */ /* 0x0003e20000002400 */
[----:B------:R-:W-:Y:S01]  /*4030*/  FMUL.FTZ R23, R23, UR11 ;  /* 0x0000000b17177c20 */ /* 0x000fe20008410000 */
[----:B------:R-:W-:Y:S01]  /*4040*/  FFMA.FTZ R213, R15, UR10, -R8 ;  /* 0x0000000a0fd57c23 */ /* 0x000fe20008010808 */
[----:B------:R-:W-:Y:S04]  /*4050*/  HMMA.16816.F32 R32, R156, R6, R32 ;  /* 0x000000069c20723c */ /* 0x000fe80000001820 */
[----:B------:R-:W-:Y:S03]  /*4060*/  LEA R159, R194, UR4, 0x1 ;  /* 0x00000004c29f7c11 */ /* 0x000fe6000f8e08ff */
[----:B------:R2:W3:Y:S01]  /*4070*/  MUFU.TANH R168, R16 ;  /* 0x0000001000a87308 */ /* 0x0004e20000002400 */
[----:B------:R-:W-:Y:S01]  /*4080*/  IABS R10, R10 ;  /* 0x0000000a000a7213 */ /* 0x000fe20000000000 */
[----:B------:R-:W-:Y:S01]  /*4090*/  FMUL.FTZ R24, R24, UR11 ;  /* 0x0000000b18187c20 */ /* 0x000fe20008410000 */
[----:B----4-:R-:W-:Y:S01]  /*40a0*/  IADD3 R11, PT, PT, R181, -0xf, RZ ;  /* 0xfffffff1b50b7810 */ /* 0x010fe20007ffe0ff */
[----:B------:R-:W-:Y:S01]  /*40b0*/  FMUL.FTZ R26, R26, UR11 ;  /* 0x0000000b1a1a7c20 */ /* 0x000fe20008410000 */
[----:B------:R-:W-:Y:S01]  /*40c0*/  I2FP.F32.S32 R10, R10 ;  /* 0x0000000a000a7245 */ /* 0x000fe20000201400 */
[----:B------:R-:W-:Y:S01]  /*40d0*/  FMUL.FTZ R28, R28, UR11 ;  /* 0x0000000b1c1c7c20 */ /* 0x000fe20008410000 */
[----:B------:R-:W-:Y:S03]  /*40e0*/  @P3 FSEL R163, R163, -INF , !P5 ;  /* 0xff800000a3a33808 */ /* 0x000fe60006800000 */
[----:B------:R4:W4:Y:S01]  /*40f0*/  MUFU.TANH R171, R19 ;  /* 0x0000001300ab7308 */ /* 0x0009220000002400 */
[----:B------:R-:W-:Y:S01]  /*4100*/  IABS R11, R11 ;  /* 0x0000000b000b7213 */ /* 0x000fe20000000000 */
[----:B------:R-:W-:Y:S01]  /*4110*/  FFMA.FTZ R5, R10, -UR5, R151 ;  /* 0x800000050a057c23 */ /* 0x000fe20008010097 */
[----:B------:R-:W-:Y:S01]  /*4120*/  PLOP3.LUT P3, PT, PT, PT, UP1, 0x80, 0x8 ;  /* 0x000000000008781c */ /* 0x000fe20003f6f018 */
[C---:B-1----:R-:W-:Y:S01]  /*4130*/  VIADD R18, R181.reuse, 0x9 ;  /* 0x00000009b5127836 */ /* 0x042fe20000000000 */
[----:B------:R-:W-:Y:S01]  /*4140*/  I2FP.F32.S32 R11, R11 ;  /* 0x0000000b000b7245 */ /* 0x000fe20000201400 */
[C---:B------:R-:W-:Y:S01]  /*4150*/  VIADD R15, R181.reuse, 0x11 ;  /* 0x00000011b50f7836 */ /* 0x040fe20000000000 */
[----:B------:R-:W-:Y:S03]  /*4160*/  IADD3 R17, PT, PT, R181, 0x8, RZ ;  /* 0x00000008b5117810 */ /* 0x000fe60007ffe0ff */
[----:B------:R-:W-:Y:S01]  /*4170*/  MUFU.TANH R204, R21 ;  /* 0x0000001500cc7308 */ /* 0x000fe20000002400 */
[----:B------:R-:W-:Y:S01]  /*4180*/  @P0 FSEL R5, R5, -INF , !P6 ;  /* 0xff80000005050808 */ /* 0x000fe20007000000 */
[----:B------:R-:W-:Y:S01]  /*4190*/  FFMA.FTZ R12, R11, -UR5, R150 ;  /* 0x800000050b0c7c23 */ /* 0x000fe20008010096 */
[----:B------:R-:W-:Y:S01]  /*41a0*/  IABS R17, R17 ;  /* 0x0000001100117213 */ /* 0x000fe20000000000 */
[----:B--2---:R-:W-:Y:S01]  /*41b0*/  FMUL.FTZ R16, R184, 1.4426950216293334961 ;  /* 0x3fb8aa3bb8107820 */ /* 0x004fe20000410000 */
[----:B------:R-:W-:Y:S01]  /*41c0*/  PLOP3.LUT P0, PT, PT, PT, UP1, 0x80, 0x8 ;  /* 0x000000000008781c */ /* 0x000fe20003f0f018 */
[----:B------:R-:W-:Y:S01]  /*41d0*/  FMUL.FTZ R20, R20, UR11 ;  /* 0x0000000b14147c20 */ /* 0x000fe20008410000 */
[----:B------:R-:W-:Y:S01]  /*41e0*/  I2FP.F32.S32 R17, R17 ;  /* 0x0000001100117245 */ /* 0x000fe20000201400 */
[----:B---3--:R-:W-:Y:S01]  /*41f0*/  FFMA.FTZ R6, R238, -UR5, R168 ;  /* 0x80000005ee067c23 */ /* 0x008fe200080100a8 */
[----:B------:R-:W-:Y:S01]  /*4200*/  @P3 FSEL R12, R12, -INF , !P5 ;  /* 0xff8000000c0c3808 */ /* 0x000fe20006800000 */
[----:B----4-:R-:W-:Y:S01]  /*4210*/  VIADD R19, R181, 0x10 ;  /* 0x00000010b5137836 */ /* 0x010fe20000000000 */
[----:B------:R-:W-:Y:S01]  /*4220*/  IABS R18, R18 ;  /* 0x0000001200127213 */ /* 0x000fe20000000000 */
[----:B------:R-:W-:Y:S01]  /*4230*/  MUFU.TANH R205, R20 ;  /* 0x0000001400cd7308 */ /* 0x000fe20000002400 */
[----:B------:R-:W-:Y:S01]  /*4240*/  PLOP3.LUT P3, PT, PT, PT, UP1, 0x80, 0x8 ;  /* 0x000000000008781c */ /* 0x000fe20003f6f018 */
[----:B------:R-:W-:Y:S01]  /*4250*/  FFMA.FTZ R14, R14, -UR5, R169 ;  /* 0x800000050e0e7c23 */ /* 0x000fe200080100a9 */
[----:B------:R-:W-:Y:S01]  /*4260*/  FSEL R4, R16, RZ, P4 ;  /* 0x000000ff10047208 */ /* 0x000fe20002000000 */
[C---:B------:R-:W-:Y:S01]  /*4270*/  FFMA.FTZ R16, R17.reuse, -UR5, R153 ;  /* 0x8000000511107c23 */ /* 0x040fe20008010099 */
[----:B------:R-:W-:Y:S01]  /*4280*/  I2FP.F32.S32 R18, R18 ;  /* 0x0000001200127245 */ /* 0x000fe20000201400 */
[----:B------:R-:W-:Y:S01]  /*4290*/  FFMA.FTZ R17, R17, -UR5, R167 ;  /* 0x8000000511117c23 */ /* 0x000fe200080100a7 */
[----:B------:R-:W-:Y:S01]  /*42a0*/  IABS R19, R19 ;  /* 0x0000001300137213 */ /* 0x000fe20000000000 */
[----:B------:R-:W-:Y:S01]  /*42b0*/  FFMA.FTZ R207, R12, UR10, -R4 ;  /* 0x0000000a0ccf7c23 */ /* 0x000fe20008010804 */
[----:B------:R-:W-:Y:S01]  /*42c0*/  @P0 FSEL R16, R16, -INF , !P6 ;  /* 0xff80000010100808 */ /* 0x000fe20007000000 */
[----:B------:R-:W-:Y:S01]  /*42d0*/  FFMA.FTZ R208, R18, -UR5, R152 ;  /* 0x8000000512d07c23 */ /* 0x000fe20008010098 */
[----:B------:R-:W-:Y:S01]  /*42e0*/  PLOP3.LUT P0, PT, PT, PT, UP1, 0x80, 0x8 ;  /* 0x000000000008781c */ /* 0x000fe20003f0f018 */
[----:B------:R-:W-:Y:S01]  /*42f0*/  FMUL.FTZ R12, R183, 1.4426950216293334961 ;  /* 0x3fb8aa3bb70c7820 */ /* 0x000fe20000410000 */
[----:B------:R-:W-:Y:S01]  /*4300*/  I2FP.F32.S32 R19, R19 ;  /* 0x0000001300137245 */ /* 0x000fe20000201400 */
[----:B------:R-:W-:Y:S01]  /*4310*/  FFMA.FTZ R206, R5, UR10, -R4 ;  /* 0x0000000a05ce7c23 */ /* 0x000fe20008010804 */
[----:B------:R-:W-:Y:S01]  /*4320*/  @P3 FSEL R208, R208, -INF , !P5 ;  /* 0xff800000d0d03808 */ /* 0x000fe20006800000 */
[----:B------:R-:W-:Y:S01]  /*4330*/  FMUL.FTZ R5, R182, 1.4426950216293334961 ;  /* 0x3fb8aa3bb6057820 */ /* 0x000fe20000410000 */
[----:B------:R-:W-:Y:S01]  /*4340*/  IABS R15, R15 ;  /* 0x0000000f000f7213 */ /* 0x000fe20000000000 */
[----:B------:R-:W-:Y:S01]  /*4350*/  FFMA.FTZ R19, R19, -UR5, R164 ;  /* 0x8000000513137c23 */ /* 0x000fe200080100a4 */
[----:B------:R-:W-:Y:S01]  /*4360*/  PLOP3.LUT P3, PT, PT, PT, UP1, 0x80, 0x8 ;  /* 0x000000000008781c */ /* 0x000fe20003f6f018 */
[----:B------:R-:W-:Y:S01]  /*4370*/  FFMA.FTZ R18, R18, -UR5, R166 ;  /* 0x8000000512127c23 */ /* 0x000fe200080100a6 */
[----:B------:R-:W-:Y:S01]  /*4380*/  FSETP.NEU.FTZ.AND P4, PT, R183, -INF , PT ;  /* 0xff800000b700780b */ /* 0x000fe20003f9d000 */
[----:B------:R-:W-:Y:S01]  /*4390*/  FFMA.FTZ R245, R237, -UR5, R170 ;  /* 0x80000005edf57c23 */ /* 0x000fe200080100aa */
[----:B------:R-:W-:Y:S01]  /*43a0*/  I2FP.F32.S32 R15, R15 ;  /* 0x0000000f000f7245 */ /* 0x000fe20000201400 */
[----:B------:R-:W-:Y:S01]  /*43b0*/  FFMA.FTZ R239, R13, -UR5, R171 ;  /* 0x800000050def7c23 */ /* 0x000fe200080100ab */
[----:B------:R-:W-:Y:S01]  /*43c0*/  FSEL R12, R12, RZ, P4 ;  /* 0x000000ff0c0c7208 */ /* 0x000fe20002000000 */
[----:B------:R-:W1:Y:S01]  /*43d0*/  MUFU.TANH R201, R22 ;  /* 0x0000001600c97308 */ /* 0x000e620000002400 */
[----:B------:R-:W-:Y:S01]  /*43e0*/  @P0 FSEL R19, R19, -INF , !P6 ;  /* 0xff80000013130808 */ /* 0x000fe20007000000 */
[----:B------:R-:W-:Y:S01]  /*43f0*/  FFMA.FTZ R15, R15, -UR5, R161 ;  /* 0x800000050f0f7c23 */ /* 0x000fe200080100a1 */
[----:B------:R-:W-:Y:S01]  /*4400*/  PLOP3.LUT P0, PT, PT, PT, UP1, 0x80, 0x8 ;  /* 0x000000000008781c */ /* 0x000fe20003f0f018 */
[----:B------:R-:W-:Y:S01]  /*4410*/  FFMA.FTZ R216, R16, UR10, -R12 ;  /* 0x0000000a10d87c23 */ /* 0x000fe2000801080c */
[----:B------:R-:W-:Y:S01]  /*4420*/  FSETP.NEU.FTZ.AND P4, PT, R182, -INF , PT ;  /* 0xff800000b600780b */ /* 0x000fe20003f9d000 */
[----:B------:R-:W-:Y:S01]  /*4430*/  FMUL.FTZ R25, R25, UR11 ;  /* 0x0000000b19197c20 */ /* 0x000fe20008410000 */
[----:B------:R-:W-:Y:S03]  /*4440*/  @P3 FSEL R15, R15, -INF , !P5 ;  /* 0xff8000000f0f3808 */ /* 0x000fe60006800000 */
[----:B------:R-:W2:Y:S01]  /*4450*/  MUFU.TANH R177, R23 ;  /* 0x0000001700b17308 */ /* 0x000ea20000002400 */
[----:B------:R-:W-:Y:S01]  /*4460*/  IADD3 R16, PT, PT, R181, 0x1, RZ ;  /* 0x00000001b5107810 */ /* 0x000fe20007ffe0ff */
[----:B------:R-:W-:Y:S01]  /*4470*/  FMUL.FTZ R27, R27, UR11 ;  /* 0x0000000b1b1b7c20 */ /* 0x000fe20008410000 */
[----:B------:R-:W-:Y:S01]  /*4480*/  PLOP3.LUT P6, PT, PT, PT, UP1, 0x80, 0x8 ;  /* 0x000000000008781c */ /* 0x000fe20003fcf018 */
[----:B------:R-:W-:Y:S01]  /*4490*/  FMUL.FTZ R32, R32, UR11 ;  /* 0x0000000b20207c20 */ /* 0x000fe20008410000 */
[----:B------:R-:W-:Y:S01]  /*44a0*/  PLOP3.LUT P5, PT, PT, PT, UP1, 0x80, 0x8 ;  /* 0x000000000008781c */ /* 0x000fe20003faf018 */
[----:B------:R-:W-:Y:S01]  /*44b0*/  FMUL.FTZ R33, R33, UR11 ;  /* 0x0000000b21217c20 */ /* 0x000fe20008410000 */
[----:B------:R-:W-:Y:S03]  /*44c0*/  FSEL R5, R5, RZ, P4 ;  /* 0x000000ff05057208 */ /* 0x000fe60002000000 */
[----:B------:R-:W-:Y:S01]  /*44d0*/  MUFU.TANH R212, R24 ;  /* 0x0000001800d47308 */ /* 0x000fe20000002400 */
[----:B------:R-:W-:Y:S01]  /*44e0*/  IABS R16, R16 ;  /* 0x0000001000107213 */ /* 0x000fe20000000000 */
[----:B-1----:R-:W-:Y:S01]  /*44f0*/  FFMA.FTZ R238, R238, -UR5, R201 ;  /* 0x80000005eeee7c23 */ /* 0x002fe200080100c9 */
[----:B------:R-:W-:Y:S01]  /*4500*/  PLOP3.LUT P3, PT, PT, PT, UP1, 0x80, 0x8 ;  /* 0x000000000008781c */ /* 0x000fe20003f6f018 */
[--C-:B------:R-:W-:Y:S01]  /*4510*/  FFMA.FTZ R214, R19, UR10, -R5.reuse ;  /* 0x0000000a13d67c23 */ /* 0x100fe20008010805 */
[----:B------:R-:W-:Y:S01]  /*4520*/  PLOP3.LUT P4, PT, PT, PT, UP1, 0x80, 0x8 ;  /* 0x000000000008781c */ /* 0x000fe20003f8f018 */
[----:B------:R-:W-:Y:S01]  /*4530*/  @P0 VIADD R19, R9, 0x8 ;  /* 0x0000000809130836 */ /* 0x000fe20000000000 */
[----:B------:R-:W-:Y:S01]  /*4540*/  I2FP.F32.S32 R16, R16 ;  /* 0x0000001000107245 */ /* 0x000fe20000201400 */
[----:B------:R-:W-:Y:S01]  /*4550*/  FFMA.FTZ R215, R15, UR10, -R5 ;  /* 0x0000000a0fd77c23 */ /* 0x000fe20008010805 */
[----:B------:R-:W-:Y:S01]  /*4560*/  IABS R15, R181 ;  /* 0x000000b5000f7213 */ /* 0x000fe20000000000 */
[----:B------:R-:W-:Y:S01]  /*4570*/  @P5 VIADD R20, R9, 0x9 ;  /* 0x0000000909145836 */ /* 0x000fe20000000000 */
[----:B------:R-:W-:Y:S01]  /*4580*/  PLOP3.LUT P0, PT, PT, PT, UP1, 0x80, 0x8 ;  /* 0x000000000008781c */ /* 0x000fe20003f0f018 */
[----:B------:R-:W-:Y:S01]  /*4590*/  FFMA.FTZ R220, R16, -UR5, R165 ;  /* 0x8000000510dc7c23 */ /* 0x000fe200080100a5 */
[----:B------:R-:W-:Y:S01]  /*45a0*/  @P6 ISETP.GE.AND P6, PT, R19, UR39, PT ;  /* 0x0000002713006c0c */ /* 0x000fe2000bfc6270 */
[----:B------:R-:W-:Y:S01]  /*45b0*/  MUFU.TANH R210, R26 ;  /* 0x0000001a00d27308 */ /* 0x000fe20000002400 */
[----:B------:R-:W-:Y:S01]  /*45c0*/  PLOP3.LUT P5, PT, PT, PT, UP1, 0x80, 0x8 ;  /* 0x000000000008781c */ /* 0x000fe20003faf018 */
[----:B--2---:R-:W-:Y:S01]  /*45d0*/  FFMA.FTZ R237, R237, -UR5, R177 ;  /* 0x80000005eded7c23 */ /* 0x004fe200080100b1 */
[----:B------:R-:W-:Y:S01]  /*45e0*/  I2FP.F32.S32 R15, R15 ;  /* 0x0000000f000f7245 */ /* 0x000fe20000201400 */
[----:B------:R-:W-:Y:S01]  /*45f0*/  FMUL.FTZ R29, R29, UR11 ;  /* 0x0000000b1d1d7c20 */ /* 0x000fe20008410000 */
[----:B------:R-:W-:Y:S01]  /*4600*/  @P3 FSEL R220, R220, -INF , !P6 ;  /* 0xff800000dcdc3808 */ /* 0x000fe20007000000 */
[----:B------:R-:W-:Y:S01]  /*4610*/  FFMA.FTZ R163, R163, UR10, -R8 ;  /* 0x0000000aa3a37c23 */ /* 0x000fe20008010808 */
[----:B------:R-:W-:Y:S01]  /*4620*/  @P4 ISETP.GE.AND P3, PT, R20, UR39, PT ;  /* 0x0000002714004c0c */ /* 0x000fe2000bf66270 */
[----:B------:R-:W-:Y:S01]  /*4630*/  FFMA.FTZ R19, R15, -UR5, R162 ;  /* 0x800000050f137c23 */ /* 0x000fe200080100a2 */
[----:B------:R-:W-:Y:S01]  /*4640*/  PLOP3.LUT P4, PT, PT, PT, UP1, 0x80, 0x8 ;  /* 0x000000000008781c */ /* 0x000fe20003f8f018 */
[----:B------:R-:W-:Y:S01]  /*4650*/  MUFU.TANH R211, R25 ;  /* 0x0000001900d37308 */ /* 0x000fe20000002400 */
[----:B------:R-:W-:Y:S01]  /*4660*/  FMUL.FTZ R34, R34, UR11 ;  /* 0x0000000b22227c20 */ /* 0x000fe20008410000 */
[----:B------:R-:W-:Y:S01]  /*4670*/  FMUL.FTZ R35, R35, UR11 ;  /* 0x0000000b23237c20 */ /* 0x000fe20008410000 */
[----:B------:R-:W-:Y:S01]  /*4680*/  @P0 FSEL R19, R19, -INF , !P3 ;  /* 0xff80000013130808 */ /* 0x000fe20005800000 */
[----:B------:R-:W-:Y:S01]  /*4690*/  FMUL.FTZ R30, R30, UR11 ;  /* 0x0000000b1e1e7c20 */ /* 0x000fe20008410000 */
[----:B------:R-:W-:Y:S01]  /*46a0*/  PLOP3.LUT P0, PT, PT, PT, UP1, 0x80, 0x8 ;  /* 0x000000000008781c */ /* 0x000fe20003f0f018 */
[----:B------:R-:W-:Y:S01]  /*46b0*/  FMUL.FTZ R31, R31, UR11 ;  /* 0x0000000b1f1f7c20 */ /* 0x000fe20008410000 */
[----:B------:R-:W-:Y:S03]  /*46c0*/  @P5 FSEL R18, R18, -INF , !P6 ;  /* 0xff80000012125808 */ /* 0x000fe60007000000 */
[----:B------:R-:W1:Y:S01]  /*46d0*/  MUFU.TANH R209, R27 ;  /* 0x0000001b00d17308 */ /* 0x000e620000002400 */
[----:B------:R-:W-:Y:S01]  /*46e0*/  PLOP3.LUT P5, PT, PT, PT, UP1, 0x80, 0x8 ;  /* 0x000000000008781c */ /* 0x000fe20003faf018 */
[--C-:B------:R-:W-:Y:S01]  /*46f0*/  FFMA.FTZ R208, R208, UR10, -R12.reuse ;  /* 0x0000000ad0d07c23 */ /* 0x100fe2000801080c */
[----:B------:R-:W-:Y:S01]  /*4700*/  IADD3 R158, PT, PT, R195, R159, RZ ;  /* 0x0000009fc39e7210 */ /* 0x000fe20007ffe0ff */
[--C-:B------:R-:W-:Y:S01]  /*4710*/  FFMA.FTZ R223, R18, UR10, -R5.reuse ;  /* 0x0000000a12df7c23 */ /* 0x100fe20008010805 */
[----:B------:R-:W-:Y:S01]  /*4720*/  @P4 FSEL R17, R17, -INF , !P3 ;  /* 0xff80000011114808 */ /* 0x000fe20005800000 */
[--C-:B------:R-:W-:Y:S01]  /*4730*/  FFMA.FTZ R224, R19, UR10, -R12.reuse ;  /* 0x0000000a13e07c23 */ /* 0x100fe2000801080c */
[----:B------:R-:W-:Y:S03]  /*4740*/  PLOP3.LUT P4, PT, PT, PT, UP1, 0x80, 0x8 ;  /* 0x000000000008781c */ /* 0x000fe60003f8f018 */
[----:B------:R-:W2:Y:S01]  /*4750*/  MUFU.TANH R217, R28 ;  /* 0x0000001c00d97308 */ /* 0x000ea20000002400 */
[----:B------:R-:W-:Y:S01]  /*4760*/  FFMA.FTZ R220, R220, UR10, -R12 ;  /* 0x0000000adcdc7c23 */ /* 0x000fe2000801080c */
[----:B------:R-:W-:Y:S01]  /*4770*/  @P0 FSEL R6, R6, -INF , !P6 ;  /* 0xff80000006060808 */ /* 0x000fe20007000000 */
[----:B------:R-:W-:Y:S01]  /*4780*/  FFMA.FTZ R222, R17, UR10, -R5 ;  /* 0x0000000a11de7c23 */ /* 0x000fe20008010805 */
[----:B------:R-:W-:Y:S01]  /*4790*/  PLOP3.LUT P0, PT, PT, PT, UP1, 0x80, 0x8 ;  /* 0x000000000008781c */ /* 0x000fe20003f0f018 */
[----:B------:R-:W-:Y:S01]  /*47a0*/  VIADD R157, R159, 0x19020 ;  /* 0x000190209f9d7836 */ /* 0x000fe20000000000 */
[----:B------:R-:W-:Y:S01]  /*47b0*/  @P5 FSEL R14, R14, -INF , !P6 ;  /* 0xff8000000e0e5808 */ /* 0x000fe20007000000 */
[----:B------:R-:W-:Y:S01]  /*47c0*/  FFMA.FTZ R246, R6, UR10, -R8 ;  /* 0x0000000a06f67c23 */ /* 0x000fe20008010808 */
[----:B------:R-:W-:Y:S01]  /*47d0*/  PLOP3.LUT P6, PT, PT, PT, UP1, 0x80, 0x8 ;  /* 0x000000000008781c */ /* 0x000fe20003fcf018 */
[----:B-1----:R-:W-:Y:S01]  /*47e0*/  FFMA.FTZ R15, R15, -UR5, R209 ;  /* 0x800000050f0f7c23 */ /* 0x002fe200080100d1 */
[----:B------:R-:W-:Y:S01]  /*47f0*/  IADD3 R6, PT, PT, R181, -0x27, RZ ;  /* 0xffffffd9b5067810 */ /* 0x000fe20007ffe0ff */
[----:B------:R-:W-:Y:S01]  /*4800*/  FFMA.FTZ R240, R14, UR10, -R4 ;  /* 0x0000000a0ef07c23 */ /* 0x000fe20008010804 */
[----:B------:R-:W-:Y:S01]  /*4810*/  @P4 VIADD R17, R9, 0x10 ;  /* 0x0000001009114836 */ /* 0x000fe20000000000 */
[----:B------:R-:W-:Y:S01]  /*4820*/  PLOP3.LUT P4, PT, PT, PT, UP1, 0x80, 0x8 ;  /* 0x000000000008781c */ /* 0x000fe20003f8f018 */
[----:B------:R-:W-:Y:S01]  /*4830*/  MUFU.TANH R225, R32 ;  /* 0x0000002000e17308 */ /* 0x000fe20000002400 */
[----:B------:R-:W-:Y:S01]  /*4840*/  PLOP3.LUT P5, PT, PT, PT, UP1, 0x80, 0x8 ;  /* 0x000000000008781c */ /* 0x000fe20003faf018 */
[----:B------:R-:W-:Y:S01]  /*4850*/  FFMA.FTZ R155, -R155, R155, 1 ;  /* 0x3f8000009b9b7423 */ /* 0x000fe2000001019b */
[----:B------:R-:W-:Y:S01]  /*4860*/  @P0 FSEL R245, R245, -INF , !P3 ;  /* 0xff800000f5f50808 */ /* 0x000fe20005800000 */
[----:B--2---:R-:W-:Y:S01]  /*4870*/  FFMA.FTZ R11, R11, -UR5, R217 ;  /* 0x800000050b0b7c23 */ /* 0x004fe200080100d9 */
[----:B------:R-:W-:Y:S01]  /*4880*/  PLOP3.LUT P0, PT, PT, PT, UP1, 0x80, 0x8 ;  /* 0x000000000008781c */ /* 0x000fe20003f0f018 */
[----:B------:R-:W-:Y:S01]  /*4890*/  FFMA.FTZ R154, -R154, R154, 1 ;  /* 0x3f8000009a9a7423 */ /* 0x000fe2000001019a */
[----:B------:R-:W-:Y:S01]  /*48a0*/  @P6 VIADD R7, R9, 0x11 ;  /* 0x0000001109076836 */ /* 0x000fe20000000000 */
[----:B------:R-:W-:Y:S02]  /*48b0*/  IABS R6, R6 ;  /* 0x0000000600067213 */ /* 0x000fe40000000000 */
[----:B------:R-:W-:Y:S01]  /*48c0*/  MUFU.TANH R226, R33 ;  /* 0x0000002100e27308 */ /* 0x000fe20000002400 */
[----:B------:R-:W-:Y:S01]  /*48d0*/  PLOP3.LUT P6, PT, PT, PT, UP1, 0x80, 0x8 ;  /* 0x000000000008781c */ /* 0x000fe20003fcf018 */
[----:B------:R-:W-:Y:S01]  /*48e0*/  FFMA.FTZ R245, R245, UR10, -R8 ;  /* 0x0000000af5f57c23 */ /* 0x000fe20008010808 */
[----:B------:R-:W-:Y:S01]  /*48f0*/  @P4 ISETP.GE.AND P4, PT, R7, UR39, PT ;  /* 0x0000002707004c0c */ /* 0x000fe2000bf86270 */
[----:B------:R-:W-:Y:S01]  /*4900*/  VIADD R7, R181, 0xffffffd8 ;  /* 0xffffffd8b5077836 */ /* 0x000fe20000000000 */
[----:B------:R-:W-:Y:S01]  /*4910*/  I2FP.F32.S32 R14, R6 ;  /* 0x00000006000e7245 */ /* 0x000fe20000201400 */
[----:B------:R-:W-:Y:S01]  /*4920*/  FFMA.FTZ R168, -R168, R168, 1 ;  /* 0x3f800000a8a87423 */ /* 0x000fe200000101a8 */
[----:B------:R-:W-:Y:S01]  /*4930*/  @P5 ISETP.GE.AND P5, PT, R17, UR39, PT ;  /* 0x0000002711005c0c */ /* 0x000fe2000bfa6270 */
[----:B------:R-:W-:Y:S01]  /*4940*/  FFMA.FTZ R17, R16, -UR5, R210 ;  /* 0x8000000510117c23 */ /* 0x000fe200080100d2 */
[----:B------:R-:W-:Y:S01]  /*4950*/  @P0 FSEL R239, R239, -INF , !P3 ;  /* 0xff800000efef0808 */ /* 0x000fe20005800000 */
[----:B------:R-:W-:Y:S01]  /*4960*/  FFMA.FTZ R244, R14, -UR5, R205 ;  /* 0x800000050ef47c23 */ /* 0x000fe200080100cd */
[----:B------:R-:W-:Y:S01]  /*4970*/  IABS R13, R7 ;  /* 0x00000007000d7213 */ /* 0x000fe20000000000 */
[----:B------:R-:W1:Y:S01]  /*4980*/  MUFU.TANH R218, R29 ;  /* 0x0000001d00da7308 */ /* 0x000e620000002400 */
[----:B------:R-:W-:Y:S01]  /*4990*/  PLOP3.LUT P3, PT, PT, PT, UP1, 0x80, 0x8 ;  /* 0x000000000008781c */ /* 0x000fe20003f6f018 */
[----:B------:R-:W-:Y:S01]  /*49a0*/  FFMA.FTZ R239, R239, UR10, -R4 ;  /* 0x0000000aefef7c23 */ /* 0x000fe20008010804 */
[----:B------:R-:W-:Y:S01]  /*49b0*/  I2FP.F32.S32 R13, R13 ;  /* 0x0000000d000d7245 */ /* 0x000fe20000201400 */
[----:B------:R-:W-:Y:S01]  /*49c0*/  FFMA.FTZ R170, -R170, R170, 1 ;  /* 0x3f800000aaaa7423 */ /* 0x000fe200000101aa */
[----:B------:R-:W-:Y:S01]  /*49d0*/  IADD3 R6, PT, PT, R181, -0x7, RZ ;  /* 0xfffffff9b5067810 */ /* 0x000fe20007ffe0ff */
[----:B------:R-:W-:Y:S01]  /*49e0*/  FFMA.FTZ R205, -R205, R205, 1 ;  /* 0x3f800000cdcd7423 */ /* 0x000fe200000101cd */
[----:B------:R-:W-:Y:S01]  /*49f0*/  PLOP3.LUT P0, PT, PT, PT, UP1, 0x80, 0x8 ;  /* 0x000000000008781c */ /* 0x000fe20003f0f018 */
[----:B------:R-:W-:Y:S01]  /*4a00*/  FFMA.FTZ R7, R13, -UR5, R204 ;  /* 0x800000050d077c23 */ /* 0x000fe200080100cc */
[----:B------:R-:W-:Y:S01]  /*4a10*/  @P6 FSEL R244, R244, -INF , !P5 ;  /* 0xff800000f4f46808 */ /* 0x000fe20006800000 */
[----:B------:R-:W-:Y:S01]  /*4a20*/  MUFU.EX2 R163, R163 ;  /* 0x000000a300a37308 */ /* 0x000fe20000000800 */
[----:B------:R-:W-:Y:S01]  /*4a30*/  IABS R6, R6 ;  /* 0x0000000600067213 */ /* 0x000fe20000000000 */
[----:B------:R-:W-:Y:S01]  /*4a40*/  FFMA.FTZ R204, -R204, R204, 1 ;  /* 0x3f800000cccc7423 */ /* 0x000fe200000101cc */
[----:B------:R-:W-:Y:S01]  /*4a50*/  PLOP3.LUT P6, PT, PT, PT, UP1, 0x80, 0x8 ;  /* 0x000000000008781c */ /* 0x000fe20003fcf018 */
[--C-:B------:R-:W-:Y:S01]  /*4a60*/  FFMA.FTZ R244, R244, UR10, -R8.reuse ;  /* 0x0000000af4f47c23 */ /* 0x100fe20008010808 */
[----:B------:R-:W-:Y:S01]  /*4a70*/  @P3 FSEL R7, R7, -INF , !P4 ;  /* 0xff80000007073808 */ /* 0x000fe20006000000 */
[----:B------:R-:W-:Y:S01]  /*4a80*/  FMUL.FTZ R155, R155, UR11 ;  /* 0x0000000b9b9b7c20 */ /* 0x000fe20008410000 */
[----:B------:R-:W-:Y:S03]  /*4a90*/  PLOP3.LUT P3, PT, PT, PT, UP1, 0x80, 0x8 ;  /* 0x000000000008781c */ /* 0x000fe60003f6f018 */
[----:B------:R-:W-:Y:S01]  /*4aa0*/  MUFU.EX2 R213, R213 ;  /* 0x000000d500d57308 */ /* 0x000fe20000000800 */
[----:B------:R-:W-:Y:S01]  /*4ab0*/  I2FP.F32.S32 R6, R6 ;  /* 0x0000000600067245 */ /* 0x000fe20000201400 */
[----:B------:R-:W-:Y:S01]  /*4ac0*/  FFMA.FTZ R243, R7, UR10, -R8 ;  /* 0x0000000a07f37c23 */ /* 0x000fe20008010808 */
[----:B------:R-:W-:Y:S01]  /*4ad0*/  VIADD R7, R181, 0xfffffff8 ;  /* 0xfffffff8b5077836 */ /* 0x000fe20000000000 */
[----:B------:R-:W-:Y:S01]  /*4ae0*/  @P0 FSEL R238, R238, -INF , !P5 ;  /* 0xff800000eeee0808 */ /* 0x000fe20006800000 */
[----:B-1----:R-:W-:Y:S01]  /*4af0*/  FFMA.FTZ R10, R10, -UR5, R218 ;  /* 0x800000050a0a7c23 */ /* 0x002fe200080100da */
[----:B------:R-:W-:Y:S01]  /*4b00*/  FFMA.FTZ R234, R6, -UR5, R212 ;  /* 0x8000000506ea7c23 */ /* 0x000fe200080100d4 */
[----:B------:R-:W-:Y:S03]  /*4b10*/  PLOP3.LUT P0, PT, PT, PT, UP1, 0x80, 0x8 ;  /* 0x000000000008781c */ /* 0x000fe60003f0f018 */
[----:B------:R-:W1:Y:S01]  /*4b20*/  MUFU.TANH R248, R34 ;  /* 0x0000002200f87308 */ /* 0x000e620000002400 */
[----:B------:R-:W-:Y:S01]  /*4b30*/  @P6 FSEL R237, R237, -INF , !P4 ;  /* 0xff800000eded6808 */ /* 0x000fe20006000000 */
[--C-:B------:R-:W-:Y:S01]  /*4b40*/  FFMA.FTZ R238, R238, UR10, -R4.reuse ;  /* 0x0000000aeeee7c23 */ /* 0x100fe20008010804 */
[----:B------:R-:W-:Y:S01]  /*4b50*/  IABS R7, R7 ;  /* 0x0000000700077213 */ /* 0x000fe20000000000 */
[----:B------:R-:W-:Y:S01]  /*4b60*/  FMUL.FTZ R154, R154, UR11 ;  /* 0x0000000b9a9a7c20 */ /* 0x000fe20008410000 */
[----:B------:R-:W-:Y:S01]  /*4b70*/  @P3 FSEL R234, R234, -INF , !P5 ;  /* 0xff800000eaea3808 */ /* 0x000fe20006800000 */
[----:B------:R-:W-:Y:S01]  /*4b80*/  FFMA.FTZ R237, R237, UR10, -R4 ;  /* 0x0000000aeded7c23 */ /* 0x000fe20008010804 */
[----:B------:R-:W-:Y:S03]  /*4b90*/  PLOP3.LUT P6, PT, PT, PT, UP1, 0x80, 0x8 ;  /* 0x000000000008781c */ /* 0x000fe60003fcf018 */
[----:B------:R-:W2:Y:S01]  /*4ba0*/  MUFU.TANH R247, R35 ;  /* 0x0000002300f77308 */ /* 0x000ea20000002400 */
[----:B------:R-:W-:Y:S01]  /*4bb0*/  PLOP3.LUT P3, PT, PT, PT, UP1, 0x80, 0x8 ;  /* 0x000000000008781c */ /* 0x000fe20003f6f018 */
[----:B------:R-:W-:Y:S01]  /*4bc0*/  FFMA.FTZ R234, R234, UR10, -R12 ;  /* 0x0000000aeaea7c23 */ /* 0x000fe2000801080c */
[----:B------:R-:W-:Y:S01]  /*4bd0*/  I2FP.F32.S32 R7, R7 ;  /* 0x0000000700077245 */ /* 0x000fe20000201400 */
[----:B------:R-:W-:Y:S01]  /*4be0*/  FMUL.FTZ R168, R168, UR11 ;  /* 0x0000000ba8a87c20 */ /* 0x000fe20008410000 */
[----:B------:R-:W-:Y:S01]  /*4bf0*/  @P0 FSEL R17, R17, -INF , !P5 ;  /* 0xff80000011110808 */ /* 0x000fe20006800000 */
[----:B------:R-:W-:Y:S01]  /*4c00*/  FMUL.FTZ R170, R170, UR11 ;  /* 0x0000000baaaa7c20 */ /* 0x000fe20008410000 */
[----:B------:R-:W-:Y:S01]  /*4c10*/  PLOP3.LUT P0, PT, PT, PT, UP1, 0x80, 0x8 ;  /* 0x000000000008781c */ /* 0x000fe20003f0f018 */
[----:B------:R-:W-:Y:S01]  /*4c20*/  FFMA.FTZ R233, R7, -UR5, R211 ;  /* 0x8000000507e97c23 */ /* 0x000fe200080100d3 */
[----:B------:R-:W-:Y:S01]  /*4c30*/  PLOP3.LUT P5, PT, PT, PT, UP1, 0x80, 0x8 ;  /* 0x000000000008781c */ /* 0x000fe20003faf018 */
[----:B-1----:R-:W-:Y:S01]  /*4c40*/  FFMA.FTZ R14, R14, -UR5, R248 ;  /* 0x800000050e0e7c23 */ /* 0x002fe200080100f8 */
[----:B------:R-:W-:Y:S01]  /*4c50*/  MUFU.EX2 R207, R207 ;  /* 0x000000cf00cf7308 */ /* 0x000fe20000000800 */
[----:B------:R-:W-:Y:S01]  /*4c60*/  @P6 VIADD R16, R9, 0x18 ;  /* 0x0000001809106836 */ /* 0x000fe20000000000 */
[----:B------:R-:W-:Y:S01]  /*4c70*/  PLOP3.LUT P6, PT, PT, PT, UP1, 0x80, 0x8 ;  /* 0x000000000008781c */ /* 0x000fe20003fcf018 */
[----:B------:R-:W-:Y:S01]  /*4c80*/  FFMA.FTZ R230, R17, UR10, -R5 ;  /* 0x0000000a11e67c23 */ /* 0x000fe20008010805 */
[----:B------:R-:W-:Y:S01]  /*4c90*/  @P3 FSEL R233, R233, -INF , !P4 ;  /* 0xff800000e9e93808 */ /* 0x000fe20006000000 */
[----:B------:R-:W-:Y:S01]  /*4ca0*/  FMUL.FTZ R205, R205, UR11 ;  /* 0x0000000bcdcd7c20 */ /* 0x000fe20008410000 */
[----:B------:R-:W-:Y:S01]  /*4cb0*/  PLOP3.LUT P3, PT, PT, PT, UP1, 0x80, 0x8 ;  /* 0x000000000008781c */ /* 0x000fe20003f6f018 */
[----:B--2---:R-:W-:Y:S03]  /*4cc0*/  FFMA.FTZ R13, R13, -UR5, R247 ;  /* 0x800000050d0d7c23 */ /* 0x004fe600080100f7 */
[----:B------:R-:W-:Y:S01]  /*4cd0*/  MUFU.EX2 R206, R206 ;  /* 0x000000ce00ce7308 */ /* 0x000fe20000000800 */
[----:B------:R-:W-:Y:S01]  /*4ce0*/  @P0 IADD3 R9, PT, PT, R9, 0x19, RZ ;  /* 0x0000001909090810 */ /* 0x000fe20007ffe0ff */
[--C-:B------:R-:W-:Y:S01]  /*4cf0*/  FFMA.FTZ R233, R233, UR10, -R12.reuse ;  /* 0x0000000ae9e97c23 */ /* 0x100fe2000801080c */
[----:B------:R-:W-:Y:S01]  /*4d00*/  PLOP3.LUT P0, PT, PT, PT, UP1, 0x80, 0x8 ;  /* 0x000000000008781c */ /* 0x000fe20003f0f018 */
[----:B------:R-:W-:Y:S01]  /*4d10*/  FMUL.FTZ R204, R204, UR11 ;  /* 0x0000000bcccc7c20 */ /* 0x000fe20008410000 */
[----:B------:R-:W-:Y:S01]  /*4d20*/  @P5 ISETP.GE.AND P5, PT, R16, UR39, PT ;  /* 0x0000002710005c0c */ /* 0x000fe2000bfa6270 */
[----:B------:R-:W-:Y:S01]  /*4d30*/  FFMA.FTZ R150, -R150, R150, 1 ;  /* 0x3f80000096967423 */ /* 0x000fe20000010196 */
[----:B------:R-:W-:Y:S01]  /*4d40*/  @P6 ISETP.GE.AND P6, PT, R9, UR39, PT ;  /* 0x0000002709006c0c */ /* 0x000fe2000bfc6270 */
[----:B------:R-:W-:Y:S02]  /*4d50*/  VIADD R9, R181, 0xffffffd1 ;  /* 0xffffffd1b5097836 */ /* 0x000fe40000000000 */
[----:B------:R-:W-:Y:S01]  /*4d60*/  MUFU.EX2 R240, R240 ;  /* 0x000000f000f07308 */ /* 0x000fe20000000800 */
[----:B------:R-:W-:Y:S01]  /*4d70*/  FFMA.FTZ R151, -R151, R151, 1 ;  /* 0x3f80000097977423 */ /* 0x000fe20000010197 */
[----:B------:R-:W-:Y:S01]  /*4d80*/  @P3 FSEL R15, R15, -INF , !P4 ;  /* 0xff8000000f0f3808 */ /* 0x000fe20006000000 */
[----:B------:R-:W-:Y:S01]  /*4d90*/  FMUL.FTZ R150, R150, UR11 ;  /* 0x0000000b96967c20 */ /* 0x000fe20008410000 */
[----:B------:R-:W-:Y:S01]  /*4da0*/  PLOP3.LUT P4, PT, PT, PT, UP1, 0x80, 0x8 ;  /* 0x000000000008781c */ /* 0x000fe20003f8f018 */
[----:B------:R-:W-:Y:S01]  /*4db0*/  FMUL.FTZ R151, R151, UR11 ;  /* 0x0000000b97977c20 */ /* 0x000fe20008410000 */
[----:B------:R-:W-:Y:S01]  /*4dc0*/  PLOP3.LUT P3, PT, PT, PT, UP1, 0x80, 0x8 ;  /* 0x000000000008781c */ /* 0x000fe20003f6f018 */
[----:B------:R-:W-:Y:S01]  /*4dd0*/  FFMA.FTZ R229, R15, UR10, -R5 ;  /* 0x0000000a0fe57c23 */ /* 0x000fe20008010805 */
[----:B------:R-:W-:Y:S01]  /*4de0*/  IABS R15, R9 ;  /* 0x00000009000f7213 */ /* 0x000fe20000000000 */
[----:B------:R-:W-:Y:S01]  /*4df0*/  VIADD R9, R181, 0xffffffd0 ;  /* 0xffffffd0b5097836 */ /* 0x000fe20000000000 */
[----:B------:R-:W-:Y:S01]  /*4e00*/  @P0 FSEL R11, R11, -INF , !P5 ;  /* 0xff8000000b0b0808 */ /* 0x000fe20006800000 */
[----:B------:R-:W-:Y:S01]  /*4e10*/  MUFU.EX2 R239, R239 ;  /* 0x000000ef00ef7308 */ /* 0x000fe20000000800 */
[----:B------:R-:W-:Y:S02]  /*4e20*/  PLOP3.LUT P0, PT, PT, PT, UP1, 0x80, 0x8 ;  /* 0x000000000008781c */ /* 0x000fe40003f0f018 */
[----:B------:R-:W-:Y:S01]  /*4e30*/  IABS R9, R9 ;  /* 0x0000000900097213 */ /* 0x000fe20000000000 */
[----:B------:R-:W-:Y:S01]  /*4e40*/  FFMA.FTZ R232, R11, UR10, -R12 ;  /* 0x0000000a0be87c23 */ /* 0x000fe2000801080c */
[----:B------:R-:W-:Y:S02]  /*4e50*/  I2FP.F32.S32 R15, R15 ;  /* 0x0000000f000f7245 */ /* 0x000fe40000201400 */
[----:B------:R-:W-:Y:S03]  /*4e60*/  I2FP.F32.S32 R9, R9 ;  /* 0x0000000900097245 */ /* 0x000fe60000201400 */
[----:B------:R-:W1:Y:S01]  /*4e70*/  MUFU.TANH R219, R30 ;  /* 0x0000001e00db7308 */ /* 0x000e620000002400 */
[----:B------:R-:W-:Y:S01]  /*4e80*/  @P3 FSEL R10, R10, -INF , !P6 ;  /* 0xff8000000a0a3808 */ /* 0x000fe20007000000 */
[----:B------:R-:W-:Y:S01]  /*4e90*/  FFMA.FTZ R15, R15, -UR5, R225 ;  /* 0x800000050f0f7c23 */ /* 0x000fe200080100e1 */
[----:B------:R-:W-:Y:S01]  /*4ea0*/  PLOP3.LUT P3, PT, PT, PT, UP1, 0x80, 0x8 ;  /* 0x000000000008781c */ /* 0x000fe20003f6f018 */
[----:B------:R-:W-:Y:S01]  /*4eb0*/  FFMA.FTZ R9, R9, -UR5, R226 ;  /* 0x8000000509097c23 */ /* 0x000fe200080100e2 */
[----:B------:R-:W-:Y:S01]  /*4ec0*/  FFMA.FTZ R225, -R225, R225, 1 ;  /* 0x3f800000e1e17423 */ /* 0x000fe200000101e1 */
[----:B------:R-:W-:Y:S01]  /*4ed0*/  FFMA.FTZ R12, R10, UR10, -R12 ;  /* 0x0000000a0a0c7c23 */ /* 0x000fe2000801080c */
[----:B------:R-:W-:Y:S03]  /*4ee0*/  @P4 FSEL R15, R15, -INF , !P5 ;  /* 0xff8000000f0f4808 */ /* 0x000fe60006800000 */
[----:B------:R-:W-:Y:S01]  /*4ef0*/  MUFU.EX2 R246, R246 ;  /* 0x000000f600f67308 */ /* 0x000fe20000000800 */
[----:B------:R-:W-:Y:S01]  /*4f00*/  @P0 FSEL R9, R9, -INF , !P6 ;  /* 0xff80000009090808 */ /* 0x000fe20007000000 */
[----:B------:R-:W-:Y:S01]  /*4f10*/  FFMA.FTZ R226, -R226, R226, 1 ;  /* 0x3f800000e2e27423 */ /* 0x000fe200000101e2 */
[----:B------:R-:W-:Y:S01]  /*4f20*/  PLOP3.LUT P0, PT, PT, PT, UP1, 0x80, 0x8 ;  /* 0x000000000008781c */ /* 0x000fe20003f0f018 */
[--C-:B------:R-:W-:Y:S01]  /*4f30*/  FFMA.FTZ R242, R15, UR10, -R8.reuse ;  /* 0x0000000a0ff27c23 */ /* 0x100fe20008010808 */
[----:B------:R-:W-:Y:S01]  /*4f40*/  PLOP3.LUT P4, PT, PT, PT, UP1, 0x80, 0x8 ;  /* 0x000000000008781c */ /* 0x000fe20003f8f018 */
[----:B------:R-:W-:Y:S01]  /*4f50*/  FFMA.FTZ R8, R9, UR10, -R8 ;  /* 0x0000000a09087c23 */ /* 0x000fe20008010808 */
[----:B------:R-:W-:Y:S03]  /*4f60*/  IADD3 R9, PT, PT, R159, 0x19000, RZ ;  /* 0x000190009f097810 */ /* 0x000fe60007ffe0ff */
[----:B------:R-:W2:Y:S01]  /*4f70*/  MUFU.EX2 R245, R245 ;  /* 0x000000f500f57308 */ /* 0x000ea20000000800 */
[----:B------:R-:W-:Y:S01]  /*4f80*/  @P3 FSEL R14, R14, -INF , !P5 ;  /* 0xff8000000e0e3808 */ /* 0x000fe20006800000 */
[----:B-1----:R-:W-:Y:S01]  /*4f90*/  FFMA.FTZ R228, R6, -UR5, R219 ;  /* 0x8000000506e47c23 */ /* 0x002fe200080100db */
[----:B------:R-:W-:Y:S01]  /*4fa0*/  PLOP3.LUT P3, PT, PT, PT, UP1, 0x80, 0x8 ;  /* 0x000000000008781c */ /* 0x000fe20003f6f018 */
[----:B------:R-:W-:Y:S02]  /*4fb0*/  @P2 VIADD R157, R9, 0xffffffe0 ;  /* 0xffffffe0099d2836 */ /* 0x000fe40000000000 */
[----:B------:R-:W-:Y:S01]  /*4fc0*/  FMUL.FTZ R225, R225, UR11 ;  /* 0x0000000be1e17c20 */ /* 0x000fe20008410000 */
[--C-:B------:R-:W-:Y:S01]  /*4fd0*/  FFMA.FTZ R236, R14, UR10, -R4.reuse ;  /* 0x0000000a0eec7c23 */ /* 0x100fe20008010804 */
[----:B------:R-:W-:Y:S02]  /*4fe0*/  FMUL.FTZ R226, R226, UR11 ;  /* 0x0000000be2e27c20 */ /* 0x000fe40008410000 */
[----:B------:R1:W-:Y:S01]  /*4ff0*/  MUFU.EX2 R241, R8 ;  /* 0x0000000800f17308 */ /* 0x0003e20000000800 */
[----:B------:R-:W-:Y:S01]  /*5000*/  @P0 FSEL R13, R13, -INF , !P6 ;  /* 0xff8000000d0d0808 */ /* 0x000fe20007000000 */
[----:B------:R-:W-:Y:S01]  /*5010*/  IMAD.IADD R156, R195, 0x1, R157 ;  /* 0x00000001c39c7824 */ /* 0x000fe200078e029d */
[----:B------:R-:W-:Y:S03]  /*5020*/  @P4 FSEL R228, R228, -INF , !P5 ;  /* 0xff800000e4e44808 */ /* 0x000fe60006800000 */
[----:B------:R-:W-:Y:S04]  /*5030*/  FFMA.FTZ R4, R13, UR10, -R4 ;  /* 0x0000000a0d047c23 */ /* 0x000fe80008010804 */
[----:B------:R-:W3:Y:S01]  /*5040*/  MUFU.TANH R221, R31 ;  /* 0x0000001f00dd7308 */ /* 0x000ee20000002400 */
[----:B--2---:R-:W-:Y:S01]  /*5050*/  F2FP.F16.F32.PACK_AB R6, R245, R246 ;  /* 0x000000f6f506723e */ /* 0x004fe200000000ff */
[----:B------:R-:W-:Y:S08]  /*5060*/  FFMA.FTZ R228, R228, UR10, -R5 ;  /* 0x0000000ae4e47c23 */ /* 0x000ff00008010805 */
[----:B------:R2:W-:Y:S01]  /*5070*/  MUFU.EX2 R235, R4 ;  /* 0x0000000400eb7308 */ /* 0x0005e20000000800 */
[----:B-1----:R-:W-:Y:S05]  /*5080*/  F2FP.F16.F32.PACK_AB R8, R213, R163 ;  /* 0x000000a3d508723e */ /* 0x002fea00000000ff */
[----:B------:R1:W-:Y:S04]  /*5090*/  STS [R159+0x19000], R8 ;  /* 0x019000089f007388 */ /* 0x0003e80000000800 */
[----:B------:R-:W-:Y:S01]  /*50a0*/  MUFU.EX2 R208, R208 ;  /* 0x000000d000d07308 */ /* 0x000fe20000000800 */
[----:B---3--:R-:W-:Y:S05]  /*50b0*/  FFMA.FTZ R7, R7, -UR5, R221 ;  /* 0x8000000507077c23 */ /* 0x008fea00080100dd */
[----:B------:R-:W-:Y:S04]  /*50c0*/  @P3 FSEL R7, R7, -INF , !P6 ;  /* 0xff80000007073808 */ /* 0x000fe80007000000 */
[----:B------:R-:W-:Y:S01]  /*50d0*/  MUFU.EX2 R216, R216 ;  /* 0x000000d800d87308 */ /* 0x000fe20000000800 */
[----:B--2---:R-:W-:Y:S01]  /*50e0*/  F2FP.F16.F32.PACK_AB R4, R239, R240 ;  /* 0x000000f0ef04723e */ /* 0x004fe200000000ff */
[----:B------:R-:W-:Y:S08]  /*50f0*/  FFMA.FTZ R5, R7, UR10, -R5 ;  /* 0x0000000a07057c23 */ /* 0x000ff00008010805 */
[----:B------:R-:W-:Y:S01]  /*5100*/  MUFU.EX2 R215, R215 ;  /* 0x000000d700d77308 */ /* 0x000fe20000000800 */
[----:B-1----:R-:W-:Y:S09]  /*5110*/  F2FP.F16.F32.PACK_AB R8, R206, R207 ;  /* 0x000000cfce08723e */ /* 0x002ff200000000ff */
[----:B------:R-:W1:Y:S01]  /*5120*/  MUFU.EX2 R214, R214 ;  /* 0x000000d600d67308 */ /* 0x000e620000000800 */
[----:B------:R2:W-:Y:S04]  /*5130*/  STS [R159+0x19400], R8 ;  /* 0x019400089f007388 */ /* 0x0005e80000000800 */
[----:B------:R3:W-:Y:S05]  /*5140*/  STS [R158+0x19400], R4 ;  /* 0x019400049e007388 */ /* 0x0007ea0000000800 */
[----:B------:R-:W-:Y:S01]  /*5150*/  MUFU.EX2 R223, R223 ;  /* 0x000000df00df7308 */ /* 0x000fe20000000800 */
[----:B------:R4:W-:Y:S09]  /*5160*/  STS [R158+0x19000], R6 ;  /* 0x019000069e007388 */ /* 0x0009f20000000800 */
[----:B------:R-:W3:Y:S01]  /*5170*/  MUFU.EX2 R222, R222 ;  /* 0x000000de00de7308 */ /* 0x000ee20000000800 */
[----:B-1----:R-:W-:Y:S05]  /*5180*/  F2FP.F16.F32.PACK_AB R7, R214, R215 ;  /* 0x000000d7d607723e */ /* 0x002fea00000000ff */
[----:B------:R-:W-:Y:S04]  /*5190*/  STS [R159+0x1a400], R7 ;  /* 0x01a400079f007388 */ /* 0x000fe80000000800 */
[----:B------:R-:W-:Y:S01]  /*51a0*/  MUFU.EX2 R220, R220 ;  /* 0x000000dc00dc7308 */ /* 0x000fe20000000800 */
[----:B--2---:R-:W-:Y:S09]  /*51b0*/  F2FP.F16.F32.PACK_AB R8, R216, R208 ;  /* 0x000000d0d808723e */ /* 0x004ff200000000ff */
[----:B------:R-:W4:Y:S01]  /*51c0*/  MUFU.EX2 R224, R224 ;  /* 0x000000e000e07308 */ /* 0x000f220000000800 */
[----:B---3--:R-:W-:Y:S01]  /*51d0*/  F2FP.F16.F32.PACK_AB R4, R222, R223 ;  /* 0x000000dfde04723e */ /* 0x008fe200000000ff */
[----:B------:R1:W-:Y:S04]  /*51e0*/  STS [R159+0x1a000], R8 ;  /* 0x01a000089f007388 */ /* 0x0003e80000000800 */
[----:B------:R2:W-:Y:S04]  /*51f0*/  STS [R158+0x1a400], R4 ;  /* 0x01a400049e007388 */ /* 0x0005e80000000800 */
[----:B------:R-:W-:Y:S10]  /*5200*/  MUFU.EX2 R244, R244 ;  /* 0x000000f400f47308 */ /* 0x000ff40000000800 */
[----:B------:R-:W1:Y:S01]  /*5210*/  MUFU.EX2 R243, R243 ;  /* 0x000000f300f37308 */ /* 0x000e620000000800 */
[----:B----4-:R-:W-:Y:S05]  /*5220*/  F2FP.F16.F32.PACK_AB R6, R224, R220 ;  /* 0x000000dce006723e */ /* 0x010fea00000000ff */
[----:B------:R3:W-:Y:S04]  /*5230*/  STS [R158+0x1a000], R6 ;  /* 0x01a000069e007388 */ /* 0x0007e80000000800 */
[----:B------:R-:W-:Y:S10]  /*5240*/  MUFU.EX2 R238, R238 ;  /* 0x000000ee00ee7308 */ /* 0x000ff40000000800 */
[----:B------:R-:W4:Y:S01]  /*5250*/  MUFU.EX2 R237, R237 ;  /* 0x000000ed00ed7308 */ /* 0x000f220000000800 */
[----:B-1----:R-:W-:Y:S05]  /*5260*/  F2FP.F16.F32.PACK_AB R8, R243, R244 ;  /* 0x000000f4f308723e */ /* 0x002fea00000000ff */
[----:B------:R-:W-:Y:S04]  /*5270*/  STS [R157], R8 ;  /* 0x000000089d007388 */ /* 0x000fe80000000800 */
[----:B------:R-:W-:Y:S10]  /*5280*/  MUFU.EX2 R242, R242 ;  /* 0x000000f200f27308 */ /* 0x000ff40000000800 */
[----:B------:R-:W2:Y:S01]  /*5290*/  MUFU.EX2 R236, R236 ;  /* 0x000000ec00ec7308 */ /* 0x000ea20000000800 */
[----:B----4-:R-:W-:Y:S05]  /*52a0*/  F2FP.F16.F32.PACK_AB R7, R237, R238 ;  /* 0x000000eeed07723e */ /* 0x010fea00000000ff */
[----:B------:R-:W-:Y:S04]  /*52b0*/  STS [R157+0x400], R7 ;  /* 0x000400079d007388 */ /* 0x000fe80000000800 */
[----:B------:R1:W-:Y:S10]  /*52c0*/  MUFU.EX2 R227, R5 ;  /* 0x0000000500e37308 */ /* 0x0003f40000000800 */
[----:B------:R-:W-:Y:S01]  /*52d0*/  MUFU.EX2 R234, R234 ;  /* 0x000000ea00ea7308 */ /* 0x000fe20000000800 */
[----:B--2---:R-:W-:Y:S05]  /*52e0*/  F2FP.F16.F32.PACK_AB R4, R235, R236 ;  /* 0x000000eceb04723e */ /* 0x004fea00000000ff */
[----:B------:R-:W-:Y:S04]  /*52f0*/  STS [R156+0x400], R4 ;  /* 0x000400049c007388 */ /* 0x000fe80000000800 */
[----:B------:R-:W3:Y:S01]  /*5300*/  MUFU.EX2 R233, R233 ;  /* 0x000000e900e97308 */ /* 0x000ee20000000800 */
[----:B-1----:R-:W-:Y:S05]  /*5310*/  F2FP.F16.F32.PACK_AB R5, R241, R242 ;  /* 0x000000f2f105723e */ /* 0x002fea00000000ff */
[----:B------:R-:W-:Y:S04]  /*5320*/  STS [R156], R5 ;  /* 0x000000059c007388 */ /* 0x000fe80000000800 */
[----:B------:R-:W-:Y:S10]  /*5330*/  MUFU.EX2 R230, R230 ;  /* 0x000000e600e67308 */ /* 0x000ff40000000800 */
[----:B------:R-:W1:Y:S01]  /*5340*/  MUFU.EX2 R229, R229 ;  /* 0x000000e500e57308 */ /* 0x000e620000000800 */
[----:B---3--:R-:W-:Y:S05]  /*5350*/  F2FP.F16.F32.PACK_AB R6, R233, R234 ;  /* 0x000000eae906723e */ /* 0x008fea00000000ff */
[----:B------:R1:W-:Y:S04]  /*5360*/  STS [R157+0x1000], R6 ;  /* 0x001000069d007388 */ /* 0x0003e80000000800 */
[----:B------:R-:W-:Y:S10]  /*5370*/  MUFU.EX2 R232, R232 ;  /* 0x000000e800e87308 */ /* 0x000ff40000000800 */
[----:B------:R-:W2:Y:S10]  /*5380*/  MUFU.EX2 R231, R12 ;  /* 0x0000000c00e77308 */ /* 0x000eb40000000800 */
[----:B------:R-:W3:Y:S01]  /*5390*/  MUFU.EX2 R228, R228 ;  /* 0x000000e400e47308 */ /* 0x000ee20000000800 */
[----:B-1----:R-:W-:Y:S02]  /*53a0*/  F2FP.F16.F32.PACK_AB R6, R229, R230 ;  /* 0x000000e6e506723e */ /* 0x002fe400000000ff */
[----:B--2---:R-:W-:Y:S03]  /*53b0*/  F2FP.F16.F32.PACK_AB R5, R231, R232 ;  /* 0x000000e8e705723e */ /* 0x004fe600000000ff */
[----:B------:R-:W-:Y:S04]  /*53c0*/  STS [R157+0x1400], R6 ;  /* 0x001400069d007388 */ /* 0x000fe80000000800 */
[----:B------:R-:W-:Y:S01]  /*53d0*/  STS [R156+0x1000], R5 ;  /* 0x001000059c007388 */ /* 0x000fe20000000800 */
[----:B---3--:R-:W-:Y:S05]  /*53e0*/  F2FP.F16.F32.PACK_AB R4, R227, R228 ;  /* 0x000000e4e304723e */ /* 0x008fea00000000ff */
        /* <DEDUP_REMOVED lines=31> */
[C---:B------:R-:W-:Y:S04]  /*55e0*/  LEA R144, P0, R186.reuse, R250, 0x2 ;  /* 0x000000faba907211 */ /* 0x040fe800078010ff */
[-C--:B------:R-:W-:Y:S03]  /*55f0*/  HMMA.16816.F32 R12, R132, R146.reuse, R12 ;  /* 0x00000092840c723c */ /* 0x080fe6000000180c */
[----:B------:R-:W-:Y:S05]  /*5600*/  LEA.HI.X R145, R186, R251, RZ, 0x2, P0 ;  /* 0x000000fbba917211 */ /* 0x000fea00000f14ff */
[C---:B------:R-:W-:Y:S01]  /*5610*/  HMMA.16816.F32 R16, R140.reuse, R146, R16 ;  /* 0x000000928c10723c */ /* 0x040fe20000001810 */
[----:B------:R-:W2:Y:S04]  /*5620*/  LDG.E R249, desc[UR40][R144.64] ;  /* 0x0000002890f97981 */ /* 0x000ea8000c1e1900 */
[----:B------:R-:W4:Y:S03]  /*5630*/  LDG.E R250, desc[UR40][R144.64+0x20] ;  /* 0x0000202890fa7981 */ /* 0x000f26000c1e1900 */
[-C--:B---3--:R-:W-:Y:S01]  /*5640*/  HMMA.16816.F32 R20, R140, R136.reuse, R20 ;  /* 0x000000888c14723c */ /* 0x088fe20000001814 */
[----:B------:R-:W5:Y:S04]  /*5650*/  LDG.E R252, desc[UR40][R144.64+0x80] ;  /* 0x0000802890fc7981 */ /* 0x000f68000c1e1900 */
[----:B------:R1:W5:Y:S03]  /*5660*/  LDG.E R251, desc[UR40][R144.64+0xa0] ;  /* 0x0000a02890fb7981 */ /* 0x000366000c1e1900 */
[C---:B------:R-:W-:Y:S08]  /*5670*/  HMMA.16816.F32 R24, R132.reuse, R136, R24 ;  /* 0x000000888418723c */ /* 0x040ff00000001818 */
[-C--:B------:R-:W-:Y:S01]  /*5680*/  HMMA.16816.F32 R28, R132, R138.reuse, R28 ;  /* 0x0000008a841c723c */ /* 0x080fe2000000181c */
[----:B------:R-:W-:Y:S07]  /*5690*/  LDSM.16.M88.4 R132, [R148+0x7000] ;  /* 0x007000009484783b */ /* 0x000fee0000000200 */
[----:B------:R-:W-:Y:S01]  /*56a0*/  HMMA.16816.F32 R32, R140, R138, R32 ;  /* 0x0000008a8c20723c */ /* 0x000fe20000001820 */
[----:B------:R-:W3:Y:S08]  /*56b0*/  LDSM.16.M88.4 R136, [R175+0x11000] ;  /* 0x01100000af88783b */ /* 0x000ef00000000200 */
[----:B------:R-:W3:Y:S08]  /*56c0*/  LDSM.16.M88.4 R140, [R148+0x7800] ;  /* 0x00780000948c783b */ /* 0x000ef00000000200 */
[----:B-1----:R-:W-:Y:S01]  /*56d0*/  LDSM.16.M88.4 R144, [R175+0x13400] ;  /* 0x01340000af90783b */ /* 0x002fe20000000200 */
[-C--:B---3--:R-:W-:Y:S08]  /*56e0*/  HMMA.16816.F32 R4, R132, R136.reuse, R4 ;  /* 0x000000888404723c */ /* 0x088ff00000001804 */
        /* <DEDUP_REMOVED lines=11> */
[----:B-1----:R-:W-:Y:S01]  /*57a0*/  SHF.L.U32 R149, R3, 0x6, RZ ;  /* 0x0000000603957819 */ /* 0x002fe200000006ff */
        /* <DEDUP_REMOVED lines=12> */
[----:B-1----:R-:W-:Y:S01]  /*5870*/  SHF.R.U32.HI R148, RZ, 0x1, R3 ;  /* 0x00000001ff947819 */ /* 0x002fe20000011603 */
[-C--:B---3--:R-:W-:Y:S08]  /*5880*/  HMMA.16816.F32 R4, R132, R136.reuse, R4 ;  /* 0x000000888404723c */ /* 0x088ff00000001804 */
[C---:B------:R-:W-:Y:S08]  /*5890*/  HMMA.16816.F32 R8, R140.reuse, R136, R8 ;  /* 0x000000888c08723c */ /* 0x040ff00000001808 */
[-C--:B------:R-:W-:Y:S03]  /*58a0*/  HMMA.16816.F32 R12, R140, R138.reuse, R12 ;  /* 0x0000008a8c0c723c */ /* 0x080fe6000000180c */
[C---:B--2---:R-:W-:Y:S01]  /*58b0*/  FADD.FTZ R4, -R249.reuse, R4 ;  /* 0x00000004f9047221 */ /* 0x044fe20000010100 */
[----:B------:R-:W-:Y:S01]  /*58c0*/  FADD.FTZ R5, -R249, R5 ;  /* 0x00000005f9057221 */ /* 0x000fe20000010100 */
[C---:B----4-:R-:W-:Y:S01]  /*58d0*/  FADD.FTZ R6, -R250.reuse, R6 ;  /* 0x00000006fa067221 */ /* 0x050fe20000010100 */
[----:B------:R-:W-:Y:S01]  /*58e0*/  FADD.FTZ R7, -R250, R7 ;  /* 0x00000007fa077221 */ /* 0x000fe20000010100 */
[----:B------:R-:W-:Y:S01]  /*58f0*/  FMUL.FTZ R163, R163, R4 ;  /* 0x00000004a3a37220 */ /* 0x000fe20000410000 */
[C---:B------:R-:W-:Y:S04]  /*5900*/  HMMA.16816.F32 R16, R132.reuse, R138, R16 ;  /* 0x0000008a8410723c */ /* 0x040fe80000001810 */
[----:B------:R-:W-:Y:S01]  /*5910*/  LOP3.LUT R4, R148, 0x30, RZ, 0xc0, !PT ;  /* 0x0000003094047812 */ /* 0x000fe200078ec0ff */
[----:B------:R-:W-:Y:S01]  /*5920*/  FMUL.FTZ R136, R213, R5 ;  /* 0x00000005d5887220 */ /* 0x000fe20000410000 */
[----:B------:R-:W-:Y:S01]  /*5930*/  FMUL.FTZ R5, R155, R163 ;  /* 0x000000a39b057220 */ /* 0x000fe20000410000 */
[----:B------:R-:W-:Y:S01]  /*5940*/  LOP3.LUT R163, R149, 0x400, RZ, 0xc0, !PT ;  /* 0x0000040095a37812 */ /* 0x000fe200078ec0ff */
[-C--:B------:R-:W-:Y:S03]  /*5950*/  HMMA.16816.F32 R20, R132, R144.reuse, R20 ;  /* 0x000000908414723c */ /* 0x080fe60000001814 */
[----:B------:R-:W-:Y:S01]  /*5960*/  LOP3.LUT R4, R4, 0x8, R3, 0xf8, !PT ;  /* 0x0000000804047812 */ /* 0x000fe200078ef803 */
[----:B------:R-:W-:Y:S01]  /*5970*/  FMUL.FTZ R136, R154, R136 ;  /* 0x000000889a887220 */ /* 0x000fe20000410000 */
[----:B------:R-:W-:Y:S01]  /*5980*/  FMUL.FTZ R6, R207, R6 ;  /* 0x00000006cf067220 */ /* 0x000fe20000410000 */
[----:B------:R-:W-:Y:S01]  /*5990*/  FMUL.FTZ R7, R206, R7 ;  /* 0x00000007ce077220 */ /* 0x000fe20000410000 */
[----:B------:R-:W-:Y:S01]  /*59a0*/  LOP3.LUT R4, R4, 0x1c0, R149, 0xf8, !PT ;  /* 0x000001c004047812 */ /* 0x000fe200078ef895 */
[C---:B------:R-:W-:Y:S04]  /*59b0*/  HMMA.16816.F32 R24, R140.reuse, R144, R24 ;  /* 0x000000908c18723c */ /* 0x040fe80000001818 */
[C---:B------:R-:W-:Y:S01]  /*59c0*/  FADD.FTZ R16, -R249.reuse, R16 ;  /* 0x00000010f9107221 */ /* 0x040fe20000010100 */
[C---:B------:R-:W-:Y:S01]  /*59d0*/  FADD.FTZ R17, -R249.reuse, R17 ;  /* 0x00000011f9117221 */ /* 0x040fe20000010100 */
[----:B------:R-:W-:Y:S01]  /*59e0*/  LOP3.LUT R4, R4, 0x38, R2, 0x78, !PT ;  /* 0x0000003804047812 */ /* 0x000fe200078e7802 */
[----:B------:R-:W-:Y:S01]  /*59f0*/  FMUL.FTZ R6, R150, R6 ;  /* 0x0000000696067220 */ /* 0x000fe20000410000 */
[-C--:B------:R-:W-:Y:S03]  /*5a00*/  HMMA.16816.F32 R28, R140, R146.reuse, R28 ;  /* 0x000000928c1c723c */ /* 0x080fe6000000181c */
[----:B------:R-:W-:Y:S02]  /*5a10*/  IMAD R163, R4, 0x2, R163 ;  /* 0x0000000204a37824 */ /* 0x000fe400078e02a3 */
[C---:B------:R-:W-:Y:S01]  /*5a20*/  FADD.FTZ R20, -R249.reuse, R20 ;  /* 0x00000014f9147221 */ /* 0x040fe20000010100 */
[----:B------:R-:W-:Y:S01]  /*5a30*/  FADD.FTZ R21, -R249, R21 ;  /* 0x00000015f9157221 */ /* 0x000fe20000010100 */
[----:B------:R-:W-:Y:S01]  /*5a40*/  FMUL.FTZ R16, R246, R16 ;  /* 0x00000010f6107220 */ /* 0x000fe20000410000 */
[----:B------:R-:W-:Y:S01]  /*5a50*/  FMUL.FTZ R17, R245, R17 ;  /* 0x00000011f5117220 */ /* 0x000fe20000410000 */
[----:B------:R-:W-:Y:S04]  /*5a60*/  HMMA.16816.F32 R32, R132, R146, R32 ;  /* 0x000000928420723c */ /* 0x000fe80000001820 */
        /* <DEDUP_REMOVED lines=8> */
[----:B------:R-:W-:Y:S02]  /*5af0*/  F2FP.F16.F32.PACK_AB R16, R17, R16 ;  /* 0x000000101110723e */ /* 0x000fe400000000ff */
[----:B------:R-:W-:Y:S05]  /*5b00*/  F2FP.F16.F32.PACK_AB R20, R21, R20 ;  /* 0x000000141514723e */ /* 0x000fea00000000ff */
[C---:B------:R-:W-:Y:S01]  /*5b10*/  FADD.FTZ R32, -R249.reuse, R32 ;  /* 0x00000020f9207221 */ /* 0x040fe20000010100 */
[----:B------:R-:W-:Y:S03]  /*5b20*/  FADD.FTZ R33, -R249, R33 ;  /* 0x00000021f9217221 */ /* 0x000fe60000010100 */
[----:B------:R-:W-:Y:S01]  /*5b30*/  FMUL.FTZ R32, R242, R32 ;  /* 0x00000020f2207220 */ /* 0x000fe20000410000 */
[----:B------:R-:W-:Y:S03]  /*5b40*/  FMUL.FTZ R33, R241, R33 ;  /* 0x00000021f1217220 */ /* 0x000fe60000410000 */
        /* <DEDUP_REMOVED lines=36> */
.L_x_1474:
[C---:B------:R-:W-:Y:S01]  /*5d90*/  FADD.FTZ R19, -R250.reuse, R19 ;  /* 0x00000013fa137221 */ /* 0x040fe20000010100 */
[----:B------:R-:W-:Y:S01]  /*5da0*/  FFMA.FTZ R171, -R171, R171, 1 ;  /* 0x3f800000abab7423 */ /* 0x000fe200000101ab */
[----:B------:R-:W-:Y:S01]  /*5db0*/  FADD.FTZ R18, -R250, R18 ;  /* 0x00000012fa127221 */ /* 0x000fe20000010100 */
[----:B------:R-:W-:Y:S01]  /*5dc0*/  FFMA.FTZ R169, -R169, R169, 1 ;  /* 0x3f800000a9a97423 */ /* 0x000fe200000101a9 */
[----:B------:R-:W-:Y:S01]  /*5dd0*/  FMUL.FTZ R19, R239, R19 ;  /* 0x00000013ef137220 */ /* 0x000fe20000410000 */
[----:B------:R-:W-:Y:S01]  /*5de0*/  FMUL.FTZ R171, R171, UR11 ;  /* 0x0000000babab7c20 */ /* 0x000fe20008410000 */
[----:B------:R-:W-:Y:S01]  /*5df0*/  FMUL.FTZ R18, R240, R18 ;  /* 0x00000012f0127220 */ /* 0x000fe20000410000 */
[----:B------:R-:W-:Y:S01]  /*5e00*/  FMUL.FTZ R169, R169, UR11 ;  /* 0x0000000ba9a97c20 */ /* 0x000fe20008410000 */
[----:B-----5:R-:W-:Y:S01]  /*5e10*/  FADD.FTZ R9, -R252, R9 ;  /* 0x00000009fc097221 */ /* 0x020fe20000010100 */
[----:B------:R-:W-:Y:S01]  /*5e20*/  FFMA.FTZ R153, -R153, R153, 1 ;  /* 0x3f80000099997423 */ /* 0x000fe20000010199 */
[C---:B------:R-:W-:Y:S01]  /*5e30*/  FADD.FTZ R11, -R251.reuse, R11 ;  /* 0x0000000bfb0b7221 */ /* 0x040fe20000010100 */
        /* <DEDUP_REMOVED lines=51> */
[C---:B------:R-:W-:Y:S01]  /*6170*/  FADD.FTZ R35, -R250.reuse, R35 ;  /* 0x00000023fa237221 */ /* 0x040fe20000010100 */
        /* <DEDUP_REMOVED lines=190> */
.L_x_1475:
[----:B------:R-:W-:Y:S01]  /*6d60*/  LOP3.LUT R149, R149, 0x200, RZ, 0xc0, !PT ;  /* 0x0000020095957812 */ /* 0x000fe200078ec0ff */
[----:B------:R-:W-:Y:S01]  /*6d70*/  LDSM.16.MT88.4 R8, [R164+0x9000] ;  /* 0x00900000a408783b */ /* 0x000fe20000004200 */
[----:B------:R-:W-:Y:S01]  /*6d80*/  LOP3.LUT R4, R4, 0x38, R2, 0xf8, !PT ;  /* 0x0000003804047812 */ /* 0x000fe200078ef802 */
[----:B------:R-:W-:Y:S01]  /*6d90*/  UISETP.NE.AND UP0, UPT, UR50, URZ, UPT ;  /* 0x000000ff3200728c */ /* 0x000fe2000bf05270 */
[----:B------:R-:W-:Y:S01]  /*6da0*/  LOP3.LUT R149, R149, 0xc00, R150, 0xf8, !PT ;  /* 0x00000c0095957812 */ /* 0x000fe200078ef896 */
[----:B------:R-:W-:Y:S01]  /*6db0*/  LDSM.16.MT88.4 R16, [R164+0xb000] ;  /* 0x00b00000a410783b */ /* 0x000fe20000004200 */
[----:B------:R-:W-:Y:S01]  /*6dc0*/  LOP3.LUT R4, R4, 0x8, R148, 0x78, !PT ;  /* 0x0000000804047812 */ /* 0x000fe200078e7894 */
[----:B------:R-:W-:Y:S01]  /*6dd0*/  ULOP3.LUT UR16, UR50, 0x1, URZ, 0xc0, !UPT ;  /* 0x0000000132107892 */ /* 0x000fe2000f8ec0ff */
[----:B------:R-:W-:Y:S01]  /*6de0*/  VIADD R181, R181, 0xffffffc0 ;  /* 0xffffffc0b5b57836 */ /* 0x000fe20000000000 */
        /* <DEDUP_REMOVED lines=415> */
.L_x_1477:
[----:B------:R-:W2:Y:S01]  /*87e0*/  LDCU.64 UR10, c[0x0][0x5c0] ;  /* 0x0000b800ff0a77ac */ /* 0x000ea20008000a00 */
[----:B------:R-:W-:-:S04]  /*87f0*/  UIADD3 UR5, UPT, UPT, UR42, UR44, URZ ;  /* 0x0000002c2a057290 */ /* 0x000fc8000fffe0ff */
[----:B--2---:R-:W-:Y:S02]  /*8800*/  UIMAD.WIDE.U32 UR16, UR5, UR10, URZ ;  /* 0x0000000a051072a5 */ /* 0x004fe4000f8e00ff */
[----:B------:R-:W-:-:S04]  /*8810*/  UIMAD UR5, UR5, UR11, URZ ;  /* 0x0000000b050572a4 */ /* 0x000fc8000f8e02ff */
[----:B------:R-:W-:-:S06]  /*8820*/  UIADD3 UR5, UPT, UPT, UR17, UR5, URZ ;  /* 0x0000000511057290 */ /* 0x000fcc000fffe0ff */
[----:B-1----:R-:W-:Y:S02]  /*8830*/  MOV R40, UR5 ;  /* 0x0000000500287c02 */ /* 0x002fe40008000f00 */
.L_x_1478:
        /* <DEDUP_REMOVED lines=12> */
.L_x_1479:
[----:B------:R-:W1:Y:S01]  /*8900*/  LDCU.64 UR8, c[0x0][0x5c8] ;  /* 0x0000b900ff0877ac */ /* 0x000e620008000a00 */
[----:B------:R-:W-:-:S04]  /*8910*/  UIADD3 UR5, UPT, UPT, UR42, UR44, URZ ;  /* 0x0000002c2a057290 */ /* 0x000fc8000fffe0ff */
[----:B-1----:R-:W-:Y:S02]  /*8920*/  UIMAD.WIDE.U32 UR18, UR5, UR8, URZ ;  /* 0x00000008051272a5 */ /* 0x002fe4000f8e00ff */
[----:B------:R-:W-:-:S04]  /*8930*/  UIMAD UR5, UR5, UR9, URZ ;  /* 0x00000009050572a4 */ /* 0x000fc8000f8e02ff */
[----:B------:R-:W-:-:S06]  /*8940*/  UIADD3 UR5, UPT, UPT, UR19, UR5, URZ ;  /* 0x0000000513057290 */ /* 0x000fcc000fffe0ff */
[----:B------:R-:W-:-:S07]  /*8950*/  MOV R0, UR5 ;  /* 0x0000000500007c02 */ /* 0x000fce0008000f00 */
.L_x_1480:
[----:B------:R-:W-:Y:S01]  /*8960*/  BAR.SYNC.DEFER_BLOCKING 0x0 ;  /* 0x0000000000007b1d */ /* 0x000fe20000010000 */
[----:B------:R-:W-:Y:S01]  /*8970*/  USHF.L.U32 UR5, UR45, 0x7, URZ ;  /* 0x000000072d057899 */ /* 0x000fe200080006ff */
[----:B------:R-:W-:Y:S01]  /*8980*/  SHF.R.U32.HI R3, RZ, 0x2, R3 ;  /* 0x00000002ff037819 */ /* 0x000fe20000011603 */
[----:B------:R-:W-:Y:S02]  /*8990*/  USHF.L.U32 UR13, UR45, 0x7, URZ ;  /* 0x000000072d0d7899 */ /* 0x000fe400080006ff */
[----:B------:R-:W-:-:S03]  /*89a0*/  UIMAD.WIDE.U32 UR20, UR5, UR10, URZ ;  /* 0x0000000a051472a5 */ /* 0x000fc6000f8e00ff */
[----:B------:R-:W1:Y:S01]  /*89b0*/  LDC.64 R4, c[0x0][0x5d8] ;  /* 0x00017600ff047b82 */ /* 0x000e620000000a00 */
[----:B------:R-:W-:Y:S01]  /*89c0*/  USHF.R.S32.HI UR14, URZ, 0x1f, UR5 ;  /* 0x0000001fff0e7899 */ /* 0x000fe20008011405 */
[C---:B------:R-:W-:Y:S01]  /*89d0*/  VIADD R41, R3.reuse, 0x40 ;  /* 0x0000004003297836 */ /* 0x040fe20000000000 */
[----:B------:R-:W-:Y:S01]  /*89e0*/  UIADD3 UR39, UPT, UPT, -UR13, UR39, URZ ;  /* 0x000000270d277290 */ /* 0x000fe2000fffe1ff */
[----:B------:R-:W-:Y:S01]  /*89f0*/  BSSY.RECONVERGENT B0, `(.L_x_1481) ;  /* 0x000002a000007945 */ /* 0x000fe20003800200 */
[----:B------:R-:W-:Y:S01]  /*8a00*/  IMAD.U32 R6, RZ, RZ, UR20 ;  /* 0x00000014ff067e24 */ /* 0x000fe2000f8e00ff */
[----:B------:R-:W-:Y:S01]  /*8a10*/  UIMAD UR12, UR14, UR10, URZ ;  /* 0x0000000a0e0c72a4 */ /* 0x000fe2000f8e02ff */
[----:B------:R-:W-:Y:S02]  /*8a20*/  IMAD.U32 R7, RZ, RZ, UR21 ;  /* 0x00000015ff077e24 */ /* 0x000fe4000f8e00ff */
[----:B------:R-:W-:Y:S01]  /*8a30*/  ISETP.GE.AND P4, PT, R3, UR39, PT ;  /* 0x0000002703007c0c */ /* 0x000fe2000bf86270 */
[----:B------:R-:W-:Y:S01]  /*8a40*/  UIMAD UR12, UR5, UR11, UR12 ;  /* 0x0000000b050c72a4 */ /* 0x000fe2000f8e020c */
[----:B------:R-:W-:-:S02]  /*8a50*/  LOP3.LUT R2, R6, 0x18, R2, 0xf8, !PT ;  /* 0x0000001806027812 */ /* 0x000fc400078ef802 */
[----:B------:R-:W2:Y:S01]  /*8a60*/  LDC.64 R6, c[0x0][0x5e0] ;  /* 0x00017800ff067b82 */ /* 0x000ea20000000a00 */
[----:B------:R-:W-:Y:S02]  /*8a70*/  ISETP.GE.AND P6, PT, R41, UR39, PT ;  /* 0x0000002729007c0c */ /* 0x000fe4000bfc6270 */
[----:B------:R-:W-:Y:S01]  /*8a80*/  IADD3 R54, P0, PT, R2, UR16, RZ ;  /* 0x0000001002367c10 */ /* 0x000fe2000ff1e0ff */
[----:B------:R-:W-:Y:S01]  /*8a90*/  IMAD.U32 R2, RZ, RZ, UR12 ;  /* 0x0000000cff027e24 */ /* 0x000fe2000f8e00ff */
[----:B------:R3:W4:Y:S04]  /*8aa0*/  LDS.128 R36, [R168+0xa000] ;  /* 0x00a00000a8247984 */ /* 0x0007280000000c00 */
[----:B------:R3:W2:Y:S01]  /*8ab0*/  LDS.128 R32, [R168+0xc000] ;  /* 0x00c00000a8207984 */ /* 0x0006a20000000c00 */
[----:B------:R-:W-:-:S02]  /*8ac0*/  IADD3.X R55, PT, PT, R40, UR21, R2, P0, !PT ;  /* 0x0000001528377c10 */ /* 0x000fc400087fe402 */
[----:B------:R-:W-:Y:S01]  /*8ad0*/  IADD3 R2, P0, PT, R3, 0x40, RZ ;  /* 0x0000004003027810 */ /* 0x000fe20007f1e0ff */
[----:B------:R3:W2:Y:S01]  /*8ae0*/  LDS.128 R28, [R168+0xf000] ;  /* 0x00f00000a81c7984 */ /* 0x0006a20000000c00 */
[----:B-1----:R-:W-:-:S03]  /*8af0*/  IMAD.WIDE.U32 R54, R4, UR25, R54 ;  /* 0x0000001904367c25 */ /* 0x002fc6000f8e0036 */
[----:B------:R3:W1:Y:S01]  /*8b00*/  LDS.128 R24, [R168+0x10000] ;  /* 0x01000000a8187984 */ /* 0x0006620000000c00 */
[----:B------:R-:W-:-:S03]  /*8b10*/  IMAD.U32 R4, RZ, RZ, UR8 ;  /* 0x00000008ff047e24 */ /* 0x000fc6000f8e00ff */
        /* <DEDUP_REMOVED lines=23> */
.L_x_1482:
[----:B------:R-:W-:Y:S05]  /*8c90*/  BSYNC.RECONVERGENT B0 ;  /* 0x0000000000007941 */ /* 0x000fea0003800200 */
.L_x_1481:
[----:B---3--:R-:W2:Y:S01]  /*8ca0*/  LDS.128 R168, [R168+0xe000] ;  /* 0x00e00000a8a87984 */ /* 0x008ea20000000c00 */
[----:B------:R-:W-:Y:S01]  /*8cb0*/  BSSY.RECONVERGENT B0, `(.L_x_1483) ;  /* 0x0000013000007945 */ /* 0x000fe20003800200 */
[----:B----4-:R-:W-:-:S03]  /*8cc0*/  IADD3.X R41, PT, PT, RZ, RZ, RZ, P0, !PT ;  /* 0x000000ffff297210 */ /* 0x010fc600007fe4ff */
[----:B------:R-:W-:Y:S05]  /*8cd0*/  @P6 BRA `(.L_x_1484) ;  /* 0x0000000000406947 */ /* 0x000fea0003800000 */
[----:B------:R-:W3:Y:S01]  /*8ce0*/  LDCU UR15, c[0x0][0x440] ;  /* 0x00008800ff0f77ac */ /* 0x000ee20008000800 */
[----:B------:R-:W-:Y:S01]  /*8cf0*/  MOV R43, R5 ;  /* 0x00000005002b7202 */ /* 0x000fe20000000f00 */
[----:B------:R-:W-:Y:S01]  /*8d00*/  IMAD R40, R41, UR10, RZ ;  /* 0x0000000a29287c24 */ /* 0x000fe2000f8e02ff */
[----:B------:R-:W4:Y:S01]  /*8d10*/  LDCU.64 UR12, c[0x0][0x560] ;  /* 0x0000ac00ff0c77ac */ /* 0x000f220008000a00 */
[----:B------:R-:W-:Y:S02]  /*8d20*/  IMAD.MOV.U32 R42, RZ, RZ, R54 ;  /* 0x000000ffff2a7224 */ /* 0x000fe400078e0036 */
[C---:B------:R-:W-:Y:S02]  /*8d30*/  IMAD R40, R2.reuse, UR11, R40 ;  /* 0x0000000b02287c24 */ /* 0x040fe4000f8e0228 */
[----:B------:R-:W-:-:S04]  /*8d40*/  IMAD.WIDE.U32 R42, R2, UR10, R42 ;  /* 0x0000000a022a7c25 */ /* 0x000fc8000f8e002a */
        /* <DEDUP_REMOVED lines=8> */
[----:B--2---:R3:W-:Y:S02]  /*8dd0*/  @!P0 STG.E.128 desc[UR40][R44.64+0x80], R168 ;  /* 0x000080a82c008986 */ /* 0x0047e4000c101d28 */
.L_x_1484:
[----:B------:R-:W-:Y:S05]  /*8de0*/  BSYNC.RECONVERGENT B0 ;  /* 0x0000000000007941 */ /* 0x000fea0003800200 */
.L_x_1483:
        /* <DEDUP_REMOVED lines=21> */
[----:B------:R3:W-:Y:S04]  /*8f40*/  @!P2 STG.E.128 desc[UR40][R34.64], R28 ;  /* 0x0000001c2200a986 */ /* 0x0007e8000c101d28 */
[----:B-1----:R3:W-:Y:S04]  /*8f50*/  @!P1 STG.E.128 desc[UR40][R34.64+0x40], R20 ;  /* 0x0000401422009986 */ /* 0x0027e8000c101d28 */
[----:B------:R3:W-:Y:S02]  /*8f60*/  @!P0 STG.E.128 desc[UR40][R34.64+0x80], R12 ;  /* 0x0000800c22008986 */ /* 0x0007e4000c101d28 */
.L_x_1486:
[----:B------:R-:W-:Y:S05]  /*8f70*/  BSYNC.RECONVERGENT B0 ;  /* 0x0000000000007941 */ /* 0x000fea0003800200 */
.L_x_1485:
        /* <DEDUP_REMOVED lines=16> */
.L_x_1451:
[----:B------:R-:W-:Y:S05]  /*9080*/  BSYNC.RECONVERGENT B1 ;  /* 0x0000000000017941 */ /* 0x000fea0003800200 */
.L_x_1429:
[----:B------:R-:W1:Y:S01]  /*9090*/  LDCU UR8, c[0x0][0x438] ;  /* 0x00008700ff0877ac */ /* 0x000e620008000800 */
[----:B------:R-:W2:Y:S01]  /*90a0*/  LDCU UR9, c[0x0][0x370] ;  /* 0x00006e00ff0977ac */ /* 0x000ea20008000800 */
[----:B------:R-:W-:Y:S01]  /*90b0*/  UMOV UR10, UR24 ;  /* 0x00000018000a7c82 */ /* 0x000fe20008000000 */
[----:B-1----:R-:W-:-:S04]  /*90c0*/  UIADD3 UR8, UPT, UPT, UR8, 0x7f, URZ ;  /* 0x0000007f08087890 */ /* 0x002fc8000fffe0ff */
[----:B------:R-:W-:Y:S02]  /*90d0*/  USHF.R.S32.HI UR5, URZ, 0x1f, UR8 ;  /* 0x0000001fff057899 */ /* 0x000fe40008011408 */
[----:B--2---:R-:W-:Y:S02]  /*90e0*/  UIADD3 UR45, UPT, UPT, UR9, UR45, URZ ;  /* 0x0000002d092d7290 */ /* 0x004fe4000fffe0ff */
[----:B------:R-:W-:-:S04]  /*90f0*/  ULEA.HI UR5, UR5, UR8, URZ, 0x7 ;  /* 0x0000000805057291 */ /* 0x000fc8000f8f38ff */
[----:B------:R-:W-:-:S04]  /*9100*/  USHF.R.S32.HI UR5, URZ, 0x7, UR5 ;  /* 0x00000007ff057899 */ /* 0x000fc80008011405 */
[----:B------:R-:W-:-:S09]  /*9110*/  UISETP.GE.AND UP0, UPT, UR45, UR5, UPT ;  /* 0x000000052d00728c */ /* 0x000fd2000bf06270 */
[----:B------:R-:W-:Y:S05]  /*9120*/  BRA.U !UP0, `(.L_x_1487) ;  /* 0xffffff7108787547 */ /* 0x000fea000b83ffff */
[----:B------:R-:W-:Y:S05]  /*9130*/  EXIT ;  /* 0x000000000000794d */ /* 0x000fea0003800000 */
.L_x_1488:
        /* <DEDUP_REMOVED lines=12> */
.L_x_1742:


//--------------------- .text._ZN5flash44flash_bwd_dq_dk_dv_loop_seqk_parallel_kernelI23Flash_bwd_kernel_traitsILi96ELi64ELi128ELi8ELi2ELi4ELi4ELb0ELb0EN7cutlass6half_tE19Flash_kernel_traitsILi96ELi64ELi128ELi8ES3_EELb1ELb0ELb1ELb0ELb0ELb1ELb0EEEvNS_16Flash_bwd_paramsE --------------------------
	.section	.text._ZN5flash44flash_bwd_dq_dk_dv_loop_seqk_parallel_kernelI23Flash_bwd_kernel_traitsILi96ELi64ELi128ELi8ELi2ELi4ELi4ELb0ELb0EN7cutlass6half_tE19Flash_kernel_traitsILi96ELi64ELi128ELi8ES3_EELb1ELb0ELb1ELb0ELb0ELb1ELb0EEEvNS_16Flash_bwd_paramsE,"ax",@progbits
	.align	128
        .global         _ZN5flash44flash_bwd_dq_dk_dv_loop_seqk_parallel_kernelI23Flash_bwd_kernel_traitsILi96ELi64ELi128ELi8ELi2ELi4ELi4ELb0ELb0EN7cutlass6half_tE19Flash_kernel_traitsILi96ELi64ELi128ELi8ES3_EELb1ELb0ELb1ELb0ELb0ELb1ELb0EEEvNS_16Flash_bwd_paramsE
        .type           _ZN5flash44flash_bwd_dq_dk_dv_loop_seqk_parallel_kernelI23Flash_bwd_kernel_traitsILi96ELi64ELi128ELi8ELi2ELi4ELi4ELb0ELb0EN7cutlass6half_tE19Flash_kernel_traitsILi96ELi64ELi128ELi8ES3_EELb1ELb0ELb1ELb0ELb0ELb1ELb0EEEvNS_16Flash_bwd_paramsE,@function
        .size           _ZN5flash44flash_bwd_dq_dk_dv_loop_seqk_parallel_kernelI23Flash_bwd_kernel_traitsILi96ELi64ELi128ELi8ELi2ELi4ELi4ELb0ELb0EN7cutlass6half_tE19Flash_kernel_traitsILi96ELi64ELi128ELi8ES3_EELb1ELb0ELb1ELb0ELb0ELb1ELb0EEEvNS_16Flash_bwd_paramsE,(.L_x_1743 - _ZN5flash44flash_bwd_dq_dk_dv_loop_seqk_parallel_kernelI23Flash_bwd_kernel_traitsILi96ELi64ELi128ELi8ELi2ELi4ELi4ELb0ELb0EN7cutlass6half_tE19Flash_kernel_traitsILi96ELi64ELi128ELi8ES3_EELb1ELb0ELb1ELb0ELb0ELb1ELb0EEEvNS_16Flash_bwd_paramsE)
        .other          _ZN5flash44flash_bwd_dq_dk_dv_loop_seqk_parallel_kernelI23Flash_bwd_kernel_traitsILi96ELi64ELi128ELi8ELi2ELi4ELi4ELb0ELb0EN7cutlass6half_tE19Flash_kernel_traitsILi96ELi64ELi128ELi8ES3_EELb1ELb0ELb1ELb0ELb0ELb1ELb0EEEvNS_16Flash_bwd_paramsE,@"STO_CUDA_ENTRY STV_DEFAULT"
_ZN5flash44flash_bwd_dq_dk_dv_loop_seqk_parallel_kernelI23Flash_bwd_kernel_traitsILi96ELi64ELi128ELi8ELi2ELi4ELi4ELb0ELb0EN7cutlass6half_tE19Flash_kernel_traitsILi96ELi64ELi128ELi8ES3_EELb1ELb0ELb1ELb0ELb0ELb1ELb0EEEvNS_16Flash_bwd_paramsE:
.text._ZN5flash44flash_bwd_dq_dk_dv_loop_seqk_parallel_kernelI23Flash_bwd_kernel_traitsILi96ELi64ELi128ELi8ELi2ELi4ELi4ELb0ELb0EN7cutlass6half_tE19Flash_kernel_traitsILi96ELi64ELi128ELi8ES3_EELb1ELb0ELb1ELb0ELb0ELb1ELb0EEEvNS_16Flash_bwd_paramsE:
        /* <DEDUP_REMOVED lines=13> */
[----:B------:R-:W3:Y:S01]  /*00d0*/  LDCU.64 UR24, c[0x0][0x358] ;  /* 0x00006b00ff1877ac */ /* 0x000ee20008000a00 */
[----:B------:R-:W-:-:S04]  /*00e0*/  UMOV UR22, URZ ;  /* 0x000000ff00167c82 */ /* 0x000fc80008000000 */
[----:B------:R-:W4:Y:S08]  /*00f0*/  S2UR UR21, SR_CTAID.X ;  /* 0x00000000001579c3 */ /* 0x000f300000002500 */
[----:B------:R-:W3:Y:S01]  /*0100*/  S2UR UR20, SR_CTAID.Z ;  /* 0x00000000001479c3 */ /* 0x000ee20000002700 */
[----:B--2---:R-:W-:-:S07]  /*0110*/  ULEA UR5, UR5, UR4, 0x18 ;  /* 0x0000000405057291 */ /* 0x004fce000f8ec0ff */
[----:B------:R-:W2:Y:S01]  /*0120*/  LDC.U8 R208, c[0x0][0x532] ;  /* 0x00014c80ffd07b82 */ /* 0x000ea20000000000 */
[----:B------:R-:W5:Y:S01]  /*0130*/  LDCU UR4, c[0x0][0x438] ;  /* 0x00008700ff0477ac */ /* 0x000f620008000800 */
[----:B------:R-:W-:Y:S01]  /*0140*/  UIADD3 UR6, UPT, UPT, UR5, 0x19000, URZ ;  /* 0x0001900005067890 */ /* 0x000fe2000fffe0ff */
[C---:B-1----:R-:W-:Y:S01]  /*0150*/  IMAD.SHL.U32 R3, R210.reuse, 0x10, RZ ;  /* 0x00000010d2037824 */ /* 0x042fe200078e00ff */
[----:B------:R-:W-:Y:S01]  /*0160*/  SHF.R.U32.HI R11, RZ, 0x4, R210 ;  /* 0x00000004ff0b7819 */ /* 0x000fe200000116d2 */
[C---:B------:R-:W-:Y:S01]  /*0170*/  IMAD.SHL.U32 R5, R210.reuse, 0x20, RZ ;  /* 0x00000020d2057824 */ /* 0x040fe200078e00ff */
[C---:B------:R-:W-:Y:S01]  /*0180*/  R2P PR, R210.reuse, 0xe ;  /* 0x0000000ed2007804 */ /* 0x040fe20000000000 */
[C---:B------:R-:W-:Y:S01]  /*0190*/  IMAD.SHL.U32 R0, R210.reuse, 0x2, RZ ;  /* 0x00000002d2007824 */ /* 0x040fe200078e00ff */
[----:B------:R-:W-:Y:S01]  /*01a0*/  LOP3.LUT R7, R3, 0x1c0, RZ, 0xc0, !PT ;  /* 0x000001c003077812 */ /* 0x000fe200078ec0ff */
[----:B------:R-:W-:Y:S01]  /*01b0*/  IMAD.SHL.U32 R199, R210, 0x40, RZ ;  /* 0x00000040d2c77824 */ /* 0x000fe200078e00ff */
[----:B------:R-:W-:-:S02]  /*01c0*/  LOP3.LUT R9, R5, 0x7400, RZ, 0xc0, !PT ;  /* 0x0000740005097812 */ /* 0x000fc400078ec0ff */
[----:B------:R-:W-:Y:S02]  /*01d0*/  LOP3.LUT R13, R3, 0x600, RZ, 0xc0, !PT ;  /* 0x00000600030d7812 */ /* 0x000fe400078ec0ff */
[--C-:B------:R-:W-:Y:S02]  /*01e0*/  LOP3.LUT R7, R7, 0x38, R0.reuse, 0xf8, !PT ;  /* 0x0000003807077812 */ /* 0x100fe400078ef800 */
[--C-:B------:R-:W-:Y:S02]  /*01f0*/  LOP3.LUT R212, R9, 0x6, R0.reuse, 0xf8, !PT ;  /* 0x0000000609d47812 */ /* 0x100fe400078ef800 */
[----:B------:R-:W-:Y:S01]  /*0200*/  LOP3.LUT R13, R13, 0x6, R0, 0xf8, !PT ;  /* 0x000000060d0d7812 */ /* 0x000fe200078ef800 */
[----:B------:R-:W-:Y:S01]  /*0210*/  IMAD.SHL.U32 R0, R210, 0x8, RZ ;  /* 0x00000008d2007824 */ /* 0x000fe200078e00ff */
[C---:B------:R-:W-:Y:S02]  /*0220*/  LOP3.LUT R200, R5.reuse, 0x20, RZ, 0xc0, !PT ;  /* 0x0000002005c87812 */ /* 0x040fe400078ec0ff */
[----:B------:R-:W-:-:S02]  /*0230*/  LOP3.LUT R2, R5, 0x120, RZ, 0xc0, !PT ;  /* 0x0000012005027812 */ /* 0x000fc400078ec0ff */
[--C-:B------:R-:W-:Y:S02]  /*0240*/  LOP3.LUT R200, R200, 0x3c00, R3.reuse, 0xf8, !PT ;  /* 0x00003c00c8c87812 */ /* 0x100fe400078ef803 */
[----:B------:R-:W-:Y:S02]  /*0250*/  LOP3.LUT R215, R0, 0xc0, RZ, 0xc0, !PT ;  /* 0x000000c000d77812 */ /* 0x000fe400078ec0ff */
[----:B------:R-:W-:Y:S02]  /*0260*/  LOP3.LUT R11, R11, 0x8, RZ, 0xc0, !PT ;  /* 0x000000080b0b7812 */ /* 0x000fe400078ec0ff */
[--C-:B------:R-:W-:Y:S02]  /*0270*/  LOP3.LUT R9, R2, 0x200, R3.reuse, 0xf8, !PT ;  /* 0x0000020002097812 */ /* 0x100fe400078ef803 */
[----:B------:R-:W-:Y:S01]  /*0280*/  LOP3.LUT R200, R200, 0x100, R3, 0xf8, !PT ;  /* 0x00000100c8c87812 */ /* 0x000fe200078ef803 */
[----:B------:R-:W-:Y:S01]  /*0290*/  IMAD.SHL.U32 R3, R210, 0x4, RZ ;  /* 0x00000004d2037824 */ /* 0x000fe200078e00ff */
[----:B------:R-:W-:-:S02]  /*02a0*/  SHF.R.U32.HI R2, RZ, 0x1, R210 ;  /* 0x00000001ff027819 */ /* 0x000fc400000116d2 */
[----:B------:R-:W-:Y:S02]  /*02b0*/  LOP3.LUT R215, R215, 0x18, R210, 0xf8, !PT ;  /* 0x00000018d7d77812 */ /* 0x000fe400078ef8d2 */
[----:B------:R-:W-:Y:S02]  /*02c0*/  LOP3.LUT R4, R13, 0x20, R0, 0xf8, !PT ;  /* 0x000000200d047812 */ /* 0x000fe400078ef800 */
[----:B------:R-:W-:Y:S02]  /*02d0*/  LOP3.LUT R201, R199, 0x1c0, RZ, 0xc0, !PT ;  /* 0x000001c0c7c97812 */ /* 0x000fe400078ec0ff */
[----:B------:R-:W-:Y:S02]  /*02e0*/  LOP3.LUT R202, R11, 0x10, R210, 0xf8, !PT ;  /* 0x000000100bca7812 */ /* 0x000fe400078ef8d2 */
[----:B------:R-:W-:Y:S02]  /*02f0*/  LOP3.LUT R7, R7, 0x20, R2, 0x78, !PT ;  /* 0x0000002007077812 */ /* 0x000fe400078e7802 */
[----:B------:R-:W-:Y:S01]  /*0300*/  LOP3.LUT R215, R4, R215, R11, 0xf6, !PT ;  /* 0x000000d704d77212 */ /* 0x000fe200078ef60b */
[----:B-----5:R-:W-:Y:S01]  /*0310*/  IMAD.U32 R11, RZ, RZ, UR4 ;  /* 0x00000004ff0b7e24 */ /* 0x020fe2000f8e00ff */
[----:B------:R-:W-:Y:S01]  /*0320*/  LOP3.LUT R3, R3, 0x18, RZ, 0xc0, !PT ;  /* 0x0000001803037812 */ /* 0x000fe200078ec0ff */
[----:B------:R-:W-:Y:S01]  /*0330*/  UIADD3 UR4, UPT, UPT, UR5, 0x9000, URZ ;  /* 0x0000900005047890 */ /* 0x000fe2000fffe0ff */
[----:B------:R-:W-:-:S02]  /*0340*/  LOP3.LUT R4, R199, 0x200, RZ, 0xc0, !PT ;  /* 0x00000200c7047812 */ /* 0x000fc400078ec0ff */
[----:B------:R-:W-:Y:S02]  /*0350*/  LOP3.LUT R201, R201, 0x38, R0, 0xf8, !PT ;  /* 0x00000038c9c97812 */ /* 0x000fe400078ef800 */
[--C-:B------:R-:W-:Y:S02]  /*0360*/  LOP3.LUT R202, R202, 0xc0, R5.reuse, 0xf8, !PT ;  /* 0x000000c0caca7812 */ /* 0x100fe400078ef805 */
[----:B------:R-:W-:Y:S02]  /*0370*/  LOP3.LUT R212, R212, R7, RZ, 0xfc, !PT ;  /* 0x00000007d4d47212 */ /* 0x000fe400078efcff */
[--C-:B------:R-:W-:Y:S02]  /*0380*/  LOP3.LUT R7, R3, 0xc0, R5.reuse, 0xf8, !PT ;  /* 0x000000c003077812 */ /* 0x100fe400078ef805 */
[----:B------:R-:W-:Y:S02]  /*0390*/  LOP3.LUT R4, R4, 0xc00, R5, 0xf8, !PT ;  /* 0x00000c0004047812 */ /* 0x000fe400078ef805 */
[----:B------:R-:W-:-:S02]  /*03a0*/  LOP3.LUT R201, R201, 0x8, R2, 0x78, !PT ;  /* 0x00000008c9c97812 */ /* 0x000fc400078e7802 */
[----:B------:R-:W-:Y:S02]  /*03b0*/  LOP3.LUT R202, R202, R3, RZ, 0x3c, !PT ;  /* 0x00000003caca7212 */ /* 0x000fe400078e3cff */
[----:B------:R-:W-:Y:S02]  /*03c0*/  LOP3.LUT R3, R2, 0x30, RZ, 0xc0, !PT ;  /* 0x0000003002037812 */ /* 0x000fe400078ec0ff */
[----:B------:R-:W-:Y:S02]  /*03d0*/  LOP3.LUT R201, R4, R201, RZ, 0xfc, !PT ;  /* 0x000000c904c97212 */ /* 0x000fe400078efcff */
[----:B------:R-:W-:Y:S02]  /*03e0*/  LOP3.LUT R213, R0, 0xd8, RZ, 0xc0, !PT ;  /* 0x000000d800d57812 */ /* 0x000fe400078ec0ff */
[--C-:B------:R-:W-:Y:S02]  /*03f0*/  LOP3.LUT R4, R3, 0x8, R210.reuse, 0xf8, !PT ;  /* 0x0000000803047812 */ /* 0x100fe400078ef8d2 */
[----:B------:R-:W-:-:S02]  /*0400*/  LOP3.LUT R213, R213, 0x18, R210, 0x78, !PT ;  /* 0x00000018d5d57812 */ /* 0x000fc400078e78d2 */
[----:B------:R-:W-:Y:S02]  /*0410*/  LOP3.LUT R3, R4, 0x1c0, R199, 0xf8, !PT ;  /* 0x000001c004037812 */ /* 0x000fe400078ef8c7 */
[----:B------:R-:W-:Y:S02]  /*0420*/  LEA R201, R201, UR5, 0x1 ;  /* 0x00000005c9c97c11 */ /* 0x000fe4000f8e08ff */
[--C-:B------:R-:W-:Y:S02]  /*0430*/  LOP3.LUT R213, R213, 0x1f20, R0.reuse, 0xf8, !PT ;  /* 0x00001f20d5d57812 */ /* 0x100fe400078ef800 */
[----:B------:R-:W-:Y:S01]  /*0440*/  LOP3.LUT R0, R3, 0x38, R0, 0x78, !PT ;  /* 0x0000003803007812 */ /* 0x000fe200078e7800 */
[----:B------:R-:W-:Y:S01]  /*0450*/  VIADD R3, R201, 0x15000 ;  /* 0x00015000c9037836 */ /* 0x000fe20000000000 */
[----:B------:R-:W-:Y:S01]  /*0460*/  LOP3.LUT R199, R199, 0x400, RZ, 0xc0, !PT ;  /* 0x00000400c7c77812 */ /* 0x000fe200078ec0ff */
[----:B------:R-:W-:Y:S01]  /*0470*/  VIADD R197, R201, 0x15040 ;  /* 0x00015040c9c57836 */ /* 0x000fe20000000000 */
[----:B------:R-:W-:Y:S01]  /*0480*/  LOP3.LUT R204, R7, 0x8, R2, 0x78, !PT ;  /* 0x0000000807cc7812 */ /* 0x000fe200078e7802 */
[----:B------:R-:W-:Y:S01]  /*0490*/  @P2 VIADD R197, R3, 0xffffffc0 ;  /* 0xffffffc003c52836 */ /* 0x000fe20000000000 */
[----:B------:R-:W-:Y:S01]  /*04a0*/  LOP3.LUT R7, R7, 0x8, R210, 0x78, !PT ;  /* 0x0000000807077812 */ /* 0x000fe200078e78d2 */
[----:B------:R-:W-:Y:S01]  /*04b0*/  IMAD R199, R0, 0x2, R199 ;  /* 0x0000000200c77824 */ /* 0x000fe200078e02c7 */
[----:B------:R-:W-:Y:S01]  /*04c0*/  LEA R212, R212, UR6, 0x1 ;  /* 0x00000006d4d47c11 */ /* 0x000fe2000f8e08ff */
[----:B------:R-:W-:Y:S01]  /*04d0*/  IMAD.MOV.U32 R0, RZ, RZ, 0x20 ;  /* 0x00000020ff007424 */ /* 0x000fe200078e00ff */
[----:B------:R-:W-:Y:S01]  /*04e0*/  LOP3.LUT R204, R9, R204, RZ, 0xfc, !PT ;  /* 0x000000cc09cc7212 */ /* 0x000fe200078efcff */
[----:B------:R-:W-:Y:S01]  /*04f0*/  IMAD.MOV.U32 R3, RZ, RZ, 0x10 ;  /* 0x00000010ff037424 */ /* 0x000fe200078e00ff */
[----:B------:R-:W-:Y:S01]  /*0500*/  LOP3.LUT R202, R202, 0x120, R5, 0xf8, !PT ;  /* 0x00000120caca7812 */ /* 0x000fe200078ef805 */
[----:B------:R-:W-:Y:S01]  /*0510*/  VIADD R214, R212, 0x20 ;  /* 0x00000020d4d67836 */ /* 0x000fe20000000000 */
[----:B------:R-:W-:Y:S01]  /*0520*/  SEL R0, R0, 0xffffffe0, !P1 ;  /* 0xffffffe000007807 */ /* 0x000fe20004800000 */
[----:B------:R-:W-:Y:S01]  /*0530*/  @P3 VIADD R214, R212, 0xffffffe0 ;  /* 0xffffffe0d4d63836 */ /* 0x000fe20000000000 */
[----:B------:R-:W-:-:S02]  /*0540*/  SEL R3, R3, 0xfffffff0, !P2 ;  /* 0xfffffff003037807 */ /* 0x000fc40005000000 */
[----:B------:R-:W-:Y:S02]  /*0550*/  SHF.R.U32.HI R210, RZ, 0x2, R210 ;  /* 0x00000002ffd27819 */ /* 0x000fe400000116d2 */
[----:B------:R-:W-:Y:S01]  /*0560*/  LOP3.LUT R209, R2, 0x10, RZ, 0xc0, !PT ;  /* 0x0000001002d17812 */ /* 0x000fe200078ec0ff */
[----:B------:R-:W-:Y:S01]  /*0570*/  IMAD.IADD R2, R0, 0x1, R201 ;  /* 0x0000000100027824 */ /* 0x000fe200078e02c9 */
[----:B------:R-:W-:Y:S01]  /*0580*/  LOP3.LUT R200, R200, R7, RZ, 0xfc, !PT ;  /* 0x00000007c8c87212 */ /* 0x000fe200078efcff */
[----:B------:R-:W-:Y:S01]  /*0590*/  IMAD.SHL.U32 R3, R3, 0x2, RZ ;  /* 0x0000000203037824 */ /* 0x000fe200078e00ff */
[----:B------:R-:W-:Y:S01]  /*05a0*/  LOP3.LUT R209, R209, 0x7, R210, 0xf8, !PT ;  /* 0x00000007d1d17812 */ /* 0x000fe200078ef8d2 */
[----:B------:R-:W-:Y:S01]  /*05b0*/  IMAD.IADD R0, R0, 0x1, R197 ;  /* 0x0000000100007824 */ /* 0x000fe200078e02c5 */
[----:B------:R-:W-:Y:S02]  /*05c0*/  LEA R213, R213, UR5, 0x1 ;  /* 0x00000005d5d57c11 */ /* 0x000fe4000f8e08ff */
[----:B------:R-:W-:-:S02]  /*05d0*/  LEA R204, R204, UR5, 0x1 ;  /* 0x00000005cccc7c11 */ /* 0x000fc4000f8e08ff */
[----:B------:R-:W-:Y:S02]  /*05e0*/  LEA R202, R202, UR5, 0x1 ;  /* 0x00000005caca7c11 */ /* 0x000fe4000f8e08ff */
[----:B------:R-:W-:Y:S02]  /*05f0*/  LEA R215, R215, UR4, 0x1 ;  /* 0x00000004d7d77c11 */ /* 0x000fe4000f8e08ff */
[----:B------:R-:W-:Y:S01]  /*0600*/  LEA R200, R200, UR4, 0x1 ;  /* 0x00000004c8c87c11 */ /* 0x000fe2000f8e08ff */
[----:B--234-:R-:W-:-:S06]  /*0610*/  UMOV UR4, URZ ;  /* 0x000000ff00047c82 */ /* 0x01cfcc0008000000 */
.L_x_1527:
[----:B------:R-:W1:Y:S01]  /*0620*/  LDC.64 R8, c[0x0][0x478] ;  /* 0x00011e00ff087b82 */ /* 0x000e620000000a00 */
[----:B------:R-:W2:Y:S01]  /*0630*/  S2R R14, SR_CTAID.Y ;  /* 0x00000000000e7919 */ /* 0x000ea20000002600 */
[----:B------:R-:W3:Y:S01]  /*0640*/  LDCU.64 UR6, c[0x0][0x470] ;  /* 0x00008e00ff0677ac */ /* 0x000ee20008000a00 */
[----:B------:R-:W-:-:S05]  /*0650*/  IMAD.MOV.U32 R232, RZ, RZ, RZ ;  /* 0x000000ffffe87224 */ /* 0x000fca00078e00ff */
[----:B------:R-:W4:Y:S08]  /*0660*/  LDC.64 R4, c[0x0][0x460] ;  /* 0x00011800ff047b82 */ /* 0x000f300000000a00 */
[----:B------:R-:W2:Y:S01]  /*0670*/  LDC.64 R16, c[0x0][0x460] ;  /* 0x00011800ff107b82 */ /* 0x000ea20000000a00 */
[----:B---3--:R-:W-:Y:S02]  /*0680*/  ISETP.NE.U32.AND P5, PT, RZ, UR6, PT ;  /* 0x00000006ff007c0c */ /* 0x008fe4000bfa5070 */
[----:B-1----:R-:W-:-:S05]  /*0690*/  ISETP.NE.U32.AND P4, PT, R8, RZ, PT ;  /* 0x000000ff0800720c */ /* 0x002fca0003f85070 */
[----:B------:R-:W1:Y:S01]  /*06a0*/  LDC.64 R6, c[0x0][0x468] ;  /* 0x00011a00ff067b82 */ /* 0x000e620000000a00 */
[----:B------:R-:W-:Y:S02]  /*06b0*/  ISETP.NE.AND.EX P5, PT, RZ, UR7, PT, P5 ;  /* 0x00000007ff007c0c */ /* 0x000fe4000bfa5350 */
[----:B------:R-:W-:Y:S02]  /*06c0*/  ISETP.NE.AND.EX P4, PT, R9, RZ, PT, P4 ;  /* 0x000000ff0900720c */ /* 0x000fe40003f85340 */
[----:B----4-:R-:W-:Y:S01]  /*06d0*/  ISETP.NE.U32.AND P3, PT, R4, RZ, PT ;  /* 0x000000ff0400720c */ /* 0x010fe20003f65070 */
[----:B--2---:R-:W-:Y:S01]  /*06e0*/  IMAD.SHL.U32 R13, R14, 0x4, RZ ;  /* 0x000000040e0d7824 */ /* 0x004fe200078e00ff */
[----:B------:R-:W-:Y:S02]  /*06f0*/  ISETP.NE.U32.AND P2, PT, R4, RZ, PT ;  /* 0x000000ff0400720c */ /* 0x000fe40003f45070 */
[----:B------:R-:W-:Y:S02]  /*0700*/  SHF.R.U32.HI R10, RZ, 0x1e, R14 ;  /* 0x0000001eff0a7819 */ /* 0x000fe4000001160e */
[----:B------:R-:W-:-:S03]  /*0710*/  ISETP.NE.AND.EX P3, PT, R5, RZ, PT, P3 ;  /* 0x000000ff0500720c */ /* 0x000fc60003f65330 */
[C---:B------:R-:W-:Y:S02]  /*0720*/  @P5 IADD3 R18, P1, PT, R13.reuse, UR6, RZ ;  /* 0x000000060d125c10 */ /* 0x040fe4000ff3e0ff */
[----:B------:R-:W-:Y:S02]  /*0730*/  @P4 IADD3 R20, P0, PT, R13, R8, RZ ;  /* 0x000000080d144210 */ /* 0x000fe40007f1e0ff */
[----:B------:R-:W-:Y:S01]  /*0740*/  ISETP.NE.AND.EX P2, PT, R5, RZ, PT, P2 ;  /* 0x000000ff0500720c */ /* 0x000fe20003f45320 */
[----:B------:R-:W-:Y:S01]  /*0750*/  IMAD.MOV.U32 R22, RZ, RZ, -0x1 ;  /* 0xffffffffff167424 */ /* 0x000fe200078e00ff */
[C---:B------:R-:W-:Y:S01]  /*0760*/  @P5 IADD3.X R19, PT, PT, R10.reuse, UR7, RZ, P1, !PT ;  /* 0x000000070a135c10 */ /* 0x040fe20008ffe4ff */
[----:B------:R-:W-:Y:S01]  /*0770*/  @P4 IMAD.X R21, R10, 0x1, R9, P0 ;  /* 0x000000010a154824 */ /* 0x000fe200000e0609 */
[----:B------:R-:W2:Y:S01]  /*0780*/  @!P4 LDC.64 R4, c[0x0][0x488] ;  /* 0x00012200ff04cb82 */ /* 0x000ea20000000a00 */
[----:B------:R-:W-:Y:S02]  /*0790*/  IMAD.WIDE.U32 R16, R14, 0x4, R16 ;  /* 0x000000040e107825 */ /* 0x000fe400078e0010 */
[----:B------:R-:W3:Y:S04]  /*07a0*/  @P5 LDG.E R232, desc[UR24][R18.64] ;  /* 0x0000001812e85981 */ /* 0x000ee8000c1e1900 */
[----:B------:R-:W3:Y:S01]  /*07b0*/  @P4 LDG.E R235, desc[UR24][R20.64] ;  /* 0x0000001814eb4981 */ /* 0x000ee2000c1e1900 */
[----:B------:R-:W-:Y:S01]  /*07c0*/  IMAD.MOV.U32 R237, RZ, RZ, -0x1 ;  /* 0xffffffffffed7424 */ /* 0x000fe200078e00ff */
[----:B------:R-:W4:Y:S02]  /*07d0*/  @!P4 LDC R8, c[0x0][0x43c] ;  /* 0x00010f00ff08cb82 */ /* 0x000f240000000800 */
[----:B-----5:R2:W5:Y:S04]  /*07e0*/  @P3 LDG.E R22, desc[UR24][R16.64] ;  /* 0x0000001810163981 */ /* 0x020568000c1e1900 */
[----:B------:R2:W5:Y:S01]  /*07f0*/  @P2 LDG.E R9, desc[UR24][R16.64+0x4] ;  /* 0x0000041810092981 */ /* 0x000562000c1e1900 */
[----:B------:R-:W-:-:S02]  /*0800*/  ISETP.NE.AND P5, PT, R208, RZ, PT ;  /* 0x000000ffd000720c */ /* 0x000fc40003fa5270 */
[----:B-1----:R-:W-:Y:S02]  /*0810*/  ISETP.EQ.U32.AND P1, PT, R6, RZ, PT ;  /* 0x000000ff0600720c */ /* 0x002fe40003f22070 */
[----:B------:R-:W-:Y:S02]  /*0820*/  IADD3 R12, P0, PT, R13, R6, RZ ;  /* 0x000000060d0c7210 */ /* 0x000fe40007f1e0ff */
[----:B------:R-:W-:-:S03]  /*0830*/  ISETP.EQ.OR.EX P1, PT, R7, RZ, !P5, P1 ;  /* 0x000000ff0700720c */ /* 0x000fc60006f22710 */
[----:B------:R-:W-:Y:S01]  /*0840*/  IMAD.X R13, R10, 0x1, R7, P0 ;  /* 0x000000010a0d7824 */ /* 0x000fe200000e0607 */
[----:B------:R-:W1:Y:S09]  /*0850*/  @!P2 LDC R234, c[0x0][0x434] ;  /* 0x00010d00ffeaab82 */ /* 0x000e720000000800 */
[----:B------:R1:W5:Y:S01]  /*0860*/  @!P1 LDG.E R237, desc[UR24][R12.64] ;  /* 0x000000180ced9981 */ /* 0x000362000c1e1900 */
[----:B------:R-:W-:-:S02]  /*0870*/  ISETP.NE.U32.AND P1, PT, R6, RZ, PT ;  /* 0x000000ff0600720c */ /* 0x000fc40003f25070 */
[----:B--2---:R-:W-:Y:S02]  /*0880*/  @!P4 ISETP.NE.U32.AND P0, PT, R4, RZ, PT ;  /* 0x000000ff0400c20c */ /* 0x004fe40003f05070 */
[----:B------:R-:W-:Y:S02]  /*0890*/  ISETP.NE.AND.EX P1, PT, R7, RZ, PT, P1 ;  /* 0x000000ff0700720c */ /* 0x000fe40003f25310 */
[----:B------:R-:W-:-:S04]  /*08a0*/  @!P4 ISETP.NE.AND.EX P0, PT, R5, RZ, PT, P0 ;  /* 0x000000ff0500c20c */ /* 0x000fc80003f05300 */
[----:B----4-:R-:W-:Y:S01]  /*08b0*/  @!P4 SEL R8, R8, RZ, P0 ;  /* 0x000000ff0808c207 */ /* 0x010fe20000000000 */
[----:B---3--:R-:W-:-:S06]  /*08c0*/  @P4 IMAD.IADD R235, R235, 0x1, -R232 ;  /* 0x00000001ebeb4824 */ /* 0x008fcc00078e0ae8 */
[----:B-1----:R-:W-:Y:S05]  /*08d0*/  @!P1 BRA `(.L_x_1489) ;  /* 0x00000000000c9947 */ /* 0x002fea0003800000 */
[----:B------:R-:W2:Y:S02]  /*08e0*/  @P5 LDG.E R4, desc[UR24][R12.64+0x4] ;  /* 0x000004180c045981 */ /* 0x000ea4000c1e1900 */
[----:B--2--5:R-:W-:-:S06]  /*08f0*/  @P5 IADD3 R11, PT, PT, R4, -R237, RZ ;  /* 0x800000ed040b5210 */ /* 0x024fcc0007ffe0ff */
[----:B------:R1:W5:Y:S02]  /*0900*/  @!P5 LDG.E R11, desc[UR24][R12.64] ;  /* 0x000000180c0bd981 */ /* 0x000364000c1e1900 */
.L_x_1489:
        /* <DEDUP_REMOVED lines=13> */
[----:B------:R-:W3:Y:S08]  /*09e0*/  @!P4 LDC.64 R6, c[0x0][0x398] ;  /* 0x0000e600ff06cb82 */ /* 0x000ef00000000a00 */
[----:B------:R-:W4:Y:S01]  /*09f0*/  @P4 LDC.64 R4, c[0x0][0x3b0] ;  /* 0x0000ec00ff044b82 */ /* 0x000f220000000a00 */
[----:B--2---:R-:W-:-:S05]  /*0a00*/  IADD3 R10, PT, PT, R219, R10, -R235 ;  /* 0x0000000adb0a7210 */ /* 0x004fca0007ffe8eb */
[----:B------:R-:W-:-:S05]  /*0a10*/  VIADD R10, R10, 0x3f ;  /* 0x0000003f0a0a7836 */ /* 0x000fca0000000000 */
[----:B------:R-:W-:-:S04]  /*0a20*/  SHF.R.S32.HI R19, RZ, 0x1f, R10 ;  /* 0x0000001fff137819 */ /* 0x000fc8000001140a */
[----:B------:R-:W-:Y:S01]  /*0a30*/  LEA.HI R19, R19, R10, RZ, 0x6 ;  /* 0x0000000a13137211 */ /* 0x000fe200078f30ff */
[C---:B---3--:R-:W-:Y:S01]  /*0a40*/  @!P4 IMAD.WIDE.U32 R28, R14.reuse, R6, RZ ;  /* 0x000000060e1cc225 */ /* 0x048fe200078e00ff */
[----:B------:R-:W-:Y:S02]  /*0a50*/  SHF.R.S32.HI R6, RZ, 0x6, R8 ;  /* 0x00000006ff067819 */ /* 0x000fe40000011408 */
        /* <DEDUP_REMOVED lines=20> */
.L_x_1491:
[----:B------:R-:W2:Y:S01]  /*0ba0*/  LDCU.64 UR18, c[0x0][0x3b8] ;  /* 0x00007700ff1277ac */ /* 0x000ea20008000a00 */
[----:B------:R-:W-:-:S05]  /*0bb0*/  IADD3 R4, PT, PT, R232, R237, RZ ;  /* 0x000000ede8047210 */ /* 0x000fca0007ffe0ff */
[C---:B--2---:R-:W-:Y:S02]  /*0bc0*/  IMAD R11, R4.reuse, UR19, RZ ;  /* 0x00000013040b7c24 */ /* 0x044fe4000f8e02ff */
[----:B------:R-:W-:-:S05]  /*0bd0*/  IMAD.WIDE.U32 R4, R4, UR18, RZ ;  /* 0x0000001204047c25 */ /* 0x000fca000f8e00ff */
[----:B------:R-:W-:Y:S02]  /*0be0*/  IADD3 R11, PT, PT, R5, R11, RZ ;  /* 0x0000000b050b7210 */ /* 0x000fe40007ffe0ff */
[----:B------:R-:W-:-:S07]  /*0bf0*/  MOV R18, R4 ;  /* 0x0000000400127202 */ /* 0x000fce0000000f00 */
.L_x_1492:
[----:B------:R-:W2:Y:S01]  /*0c00*/  LDC R4, c[0x0][0x3e8] ;  /* 0x0000fa00ff047b82 */ /* 0x000ea20000000800 */
[----:B-1----:R-:W1:Y:S01]  /*0c10*/  S2R R13, SR_CTAID.Z ;  /* 0x00000000000d7919 */ /* 0x002e620000002700 */
[----:B--2---:R-:W-:-:S04]  /*0c20*/  IABS R7, R4 ;  /* 0x0000000400077213 */ /* 0x004fc80000000000 */
[----:B------:R-:W2:Y:S08]  /*0c30*/  I2F.RP R10, R7 ;  /* 0x00000007000a7306 */ /* 0x000eb00000209400 */
[----:B--2---:R-:W2:Y:S02]  /*0c40*/  MUFU.RCP R8, R10 ;  /* 0x0000000a00087308 */ /* 0x004ea40000001000 */
[----:B--2---:R-:W-:Y:S01]  /*0c50*/  VIADD R8, R8, 0xffffffe ;  /* 0x0ffffffe08087836 */ /* 0x004fe20000000000 */
[----:B------:R-:W-:-:S05]  /*0c60*/  SHF.R.S32.HI R10, RZ, 0x1f, R220 ;  /* 0x0000001fff0a7819 */ /* 0x000fca00000114dc */
[----:B------:R-:W2:Y:S02]  /*0c70*/  F2I.FTZ.U32.TRUNC.NTZ R9, R8 ;  /* 0x0000000800097305 */ /* 0x000ea4000021f000 */
[----:B--2---:R-:W-:Y:S02]  /*0c80*/  IMAD.MOV R5, RZ, RZ, -R9 ;  /* 0x000000ffff057224 */ /* 0x004fe400078e0a09 */
[----:B------:R-:W-:Y:S02]  /*0c90*/  IMAD.MOV.U32 R8, RZ, RZ, RZ ;  /* 0x000000ffff087224 */ /* 0x000fe400078e00ff */
[----:B------:R-:W-:Y:S01]  /*0ca0*/  IMAD R6, R5, R7, RZ ;  /* 0x0000000705067224 */ /* 0x000fe200078e02ff */
[----:B-1----:R-:W-:-:S03]  /*0cb0*/  IABS R5, R13 ;  /* 0x0000000d00057213 */ /* 0x002fc60000000000 */
[----:B------:R-:W-:-:S06]  /*0cc0*/  IMAD.HI.U32 R6, R9, R6, R8 ;  /* 0x0000000609067227 */ /* 0x000fcc00078e0008 */
        /* <DEDUP_REMOVED lines=25> */
.L_x_1493:
[----:B------:R-:W1:Y:S01]  /*0e60*/  LDCU.64 UR16, c[0x0][0x3c0] ;  /* 0x00007800ff1077ac */ /* 0x000e620008000a00 */
[----:B------:R-:W-:-:S05]  /*0e70*/  IADD3 R20, PT, PT, R232, R237, RZ ;  /* 0x000000ede8147210 */ /* 0x000fca0007ffe0ff */
[C---:B-1----:R-:W-:Y:S02]  /*0e80*/  IMAD R17, R20.reuse, UR17, RZ ;  /* 0x0000001114117c24 */ /* 0x042fe4000f8e02ff */
[----:B------:R-:W-:-:S05]  /*0e90*/  IMAD.WIDE.U32 R20, R20, UR16, RZ ;  /* 0x0000001014147c25 */ /* 0x000fca000f8e00ff */
[----:B------:R-:W-:Y:S02]  /*0ea0*/  IADD3 R17, PT, PT, R21, R17, RZ ;  /* 0x0000001115117210 */ /* 0x000fe40007ffe0ff */
.L_x_1494:
[----:B------:R-:W1:Y:S01]  /*0eb0*/  @!P4 LDC.64 R6, c[0x0][0x588] ;  /* 0x00016200ff06cb82 */ /* 0x000e620000000a00 */
[----:B------:R-:W2:Y:S07]  /*0ec0*/  LDCU UR26, c[0x0][0x44c] ;  /* 0x00008980ff1a77ac */ /* 0x000eae0008000800 */
[----:B------:R-:W3:Y:S08]  /*0ed0*/  @P4 LDC.64 R4, c[0x0][0x590] ;  /* 0x00016400ff044b82 */ /* 0x000ef00000000a00 */
[----:B------:R-:W2:Y:S01]  /*0ee0*/  LDC R12, c[0x0][0x3e0] ;  /* 0x0000f800ff0c7b82 */ /* 0x000ea20000000800 */
[----:B-1----:R-:W-:-:S04]  /*0ef0*/  @!P4 IMAD.WIDE.U32 R30, R14, R6, RZ ;  /* 0x000000060e1ec225 */ /* 0x002fc800078e00ff */
[----:B------:R-:W-:Y:S02]  /*0f00*/  @!P4 IMAD R29, R14, R7, R31 ;  /* 0x000000070e1dc224 */ /* 0x000fe400078e021f */
[----:B---3--:R-:W-:Y:S01]  /*0f10*/  @P4 IMAD.WIDE.U32 R6, R22, R4, RZ ;  /* 0x0000000416064225 */ /* 0x008fe200078e00ff */
[----:B------:R-:W-:-:S03]  /*0f20*/  @!P4 MOV R4, R30 ;  /* 0x0000001e0004c202 */ /* 0x000fc60000000f00 */
        /* <DEDUP_REMOVED lines=20> */
.L_x_1495:
[-C--:B------:R-:W-:Y:S02]  /*1070*/  IMAD R26, R33, R22.reuse, RZ ;  /* 0x00000016211a7224 */ /* 0x080fe400078e02ff */
[----:B------:R-:W-:-:S05]  /*1080*/  IMAD.WIDE.U32 R30, R32, R22, RZ ;  /* 0x00000016201e7225 */ /* 0x000fca00078e00ff */
[----:B------:R-:W-:-:S07]  /*1090*/  IADD3 R26, PT, PT, R31, R26, RZ ;  /* 0x0000001a1f1a7210 */ /* 0x000fce0007ffe0ff */
.L_x_1496:
        /* <DEDUP_REMOVED lines=20> */
.L_x_1497:
[----:B------:R-:W1:Y:S01]  /*11e0*/  LDC R16, c[0x0][0x434] ;  /* 0x00010d00ff107b82 */ /* 0x000e620000000800 */
[----:B------:R-:W-:-:S04]  /*11f0*/  IMAD R5, R14, R12, R13 ;  /* 0x0000000c0e057224 */ /* 0x000fc800078e020d */
[----:B-1----:R-:W-:-:S03]  /*1200*/  IMAD R16, R5, R16, RZ ;  /* 0x0000001005107224 */ /* 0x002fc600078e02ff */
.L_x_1498:
        /* <DEDUP_REMOVED lines=11> */
.L_x_1499:
[----:B------:R-:W1:Y:S01]  /*12c0*/  LDC R24, c[0x0][0x444] ;  /* 0x00011100ff187b82 */ /* 0x000e620000000800 */
[----:B------:R-:W-:-:S04]  /*12d0*/  IMAD R5, R14, R12, R13 ;  /* 0x0000000c0e057224 */ /* 0x000fc800078e020d */
[----:B-1----:R-:W-:-:S07]  /*12e0*/  IMAD R24, R5, R24, RZ ;  /* 0x0000001805187224 */ /* 0x002fce00078e02ff */
.L_x_1500:
[----:B------:R-:W1:Y:S01]  /*12f0*/  S2R R6, SR_TID.X ;  /* 0x0000000000067919 */ /* 0x000e620000002100 */
[----:B------:R-:W2:Y:S01]  /*1300*/  LDCU.64 UR6, c[0x0][0x3b0] ;  /* 0x00007600ff0677ac */ /* 0x000ea20008000a00 */
[----:B------:R-:W-:Y:S01]  /*1310*/  IMAD.MOV.U32 R23, RZ, RZ, RZ ;  /* 0x000000ffff177224 */ /* 0x000fe200078e00ff */
[----:B------:R-:W3:Y:S01]  /*1320*/  LDC R216, c[0x0][0x508] ;  /* 0x00014200ffd87b82 */ /* 0x000ee20000000800 */
[----:B------:R-:W-:Y:S01]  /*1330*/  IMAD R226, R12, UR26, RZ ;  /* 0x0000001a0ce27c24 */ /* 0x000fe2000f8e02ff */
[----:B------:R-:W4:Y:S01]  /*1340*/  LDCU.128 UR8, c[0x0][0x590] ;  /* 0x0000b200ff0877ac */ /* 0x000f220008000c00 */
[----:B------:R-:W-:Y:S01]  /*1350*/  ISETP.NE.AND P6, PT, RZ, UR23, PT ;  /* 0x00000017ff007c0c */ /* 0x000fe2000bfc5270 */
[----:B------:R-:W-:Y:S01]  /*1360*/  BSSY.RECONVERGENT B1, `(.L_x_1490) ;  /* 0x000070d000017945 */ /* 0x000fe20003800200 */
[----:B------:R-:W5:Y:S03]  /*1370*/  LDCU.64 UR14, c[0x0][0x3c8] ;  /* 0x00007900ff0e77ac */ /* 0x000f660008000a00 */
[----:B------:R-:W5:Y:S01]  /*1380*/  LDC.64 R244, c[0x0][0x420] ;  /* 0x00010800fff47b82 */ /* 0x000f620000000a00 */
[----:B------:R-:W5:Y:S01]  /*1390*/  LDCU.64 UR12, c[0x0][0x380] ;  /* 0x00007000ff0c77ac */ /* 0x000f620008000a00 */
[----:B--2---:R-:W-:-:S04]  /*13a0*/  IMAD R32, R27, UR6, RZ ;  /* 0x000000061b207c24 */ /* 0x004fc8000f8e02ff */
[----:B------:R-:W-:Y:S02]  /*13b0*/  IMAD R32, R25, UR7, R32 ;  /* 0x0000000719207c24 */ /* 0x000fe4000f8e0220 */
[----:B---3--:R-:W-:Y:S02]  /*13c0*/  IMAD.IADD R216, R235, 0x1, R216 ;  /* 0x00000001ebd87824 */ /* 0x008fe400078e02d8 */
[----:B-1----:R-:W-:Y:S01]  /*13d0*/  IMAD.SHL.U32 R22, R6, 0x8, RZ ;  /* 0x0000000806167824 */ /* 0x002fe200078e00ff */
[----:B------:R-:W-:-:S04]  /*13e0*/  SHF.R.U32.HI R31, RZ, 0x5, R6 ;  /* 0x00000005ff1f7819 */ /* 0x000fc80000011606 */
[----:B------:R-:W-:-:S04]  /*13f0*/  LOP3.LUT R22, R22, 0x18, RZ, 0xc0, !PT ;  /* 0x0000001816167812 */ /* 0x000fc800078ec0ff */
[----:B------:R-:W-:Y:S01]  /*1400*/  IADD3 R38, P1, PT, R22, R4, RZ ;  /* 0x0000000416267210 */ /* 0x000fe20007f3e0ff */
[----:B------:R-:W-:-:S04]  /*1410*/  IMAD.WIDE.U32 R36, R25, UR6, R22 ;  /* 0x0000000619247c25 */ /* 0x000fc8000f8e0016 */
[----:B----4-:R-:W-:Y:S01]  /*1420*/  IMAD R4, R27, UR8, RZ ;  /* 0x000000081b047c24 */ /* 0x010fe2000f8e02ff */
[----:B------:R-:W-:Y:S01]  /*1430*/  IADD3 R28, P2, PT, R28, R36, RZ ;  /* 0x000000241c1c7210 */ /* 0x000fe20007f5e0ff */
[----:B------:R-:W-:-:S03]  /*1440*/  IMAD.X R39, RZ, RZ, R29, P1 ;  /* 0x000000ffff277224 */ /* 0x000fc600008e061d */
[----:B------:R-:W-:Y:S01]  /*1450*/  IADD3.X R29, PT, PT, R15, R37, R32, P2, !PT ;  /* 0x000000250f1d7210 */ /* 0x000fe200017fe420 */
[C---:B------:R-:W-:Y:S01]  /*1460*/  IMAD R15, R25.reuse, UR9, R4 ;  /* 0x00000009190f7c24 */ /* 0x040fe2000f8e0204 */
[----:B------:R-:W-:Y:S01]  /*1470*/  IADD3 R30, P2, P1, R34, R30, R21 ;  /* 0x0000001e221e7210 */ /* 0x000fe2000795e015 */
[----:B------:R-:W1:Y:S01]  /*1480*/  LDC.64 R4, c[0x0][0x5f8] ;  /* 0x00017e00ff047b82 */ /* 0x000e620000000a00 */
[----:B------:R-:W-:Y:S01]  /*1490*/  IMAD.WIDE.U32 R38, R25, UR8, R38 ;  /* 0x0000000819267c25 */ /* 0x000fe2000f8e0026 */
[----:B------:R-:W-:-:S03]  /*14a0*/  SHF.R.S32.HI R21, RZ, 0x1f, R21 ;  /* 0x0000001fff157819 */ /* 0x000fc60000011415 */
[----:B-----5:R-:W-:Y:S01]  /*14b0*/  IMAD.WIDE.U32 R28, R13, UR14, R28 ;  /* 0x0000000e0d1c7c25 */ /* 0x020fe2000f8e001c */
[----:B------:R-:W-:Y:S02]  /*14c0*/  IADD3.X R7, PT, PT, R7, R26, R21, P2, P1 ;  /* 0x0000001a07077210 */ /* 0x000fe400017e2415 */
[----:B------:R-:W2:Y:S01]  /*14d0*/  LDC.64 R26, c[0x0][0x5e8] ;  /* 0x00017a00ff1a7b82 */ /* 0x000ea20000000a00 */
[----:B------:R-:W-:Y:S02]  /*14e0*/  IMAD R33, R13, UR15, R29 ;  /* 0x0000000f0d217c24 */ /* 0x000fe4000f8e021d */
[----:B------:R-:W-:Y:S02]  /*14f0*/  IMAD.MOV.U32 R32, RZ, RZ, R28 ;  /* 0x000000ffff207224 */ /* 0x000fe400078e001c */
[----:B------:R-:W-:Y:S02]  /*1500*/  IMAD.IADD R39, R39, 0x1, R15 ;  /* 0x0000000127277824 */ /* 0x000fe400078e020f */
[----:B------:R-:W-:-:S04]  /*1510*/  IMAD.WIDE.U32 R32, R210, UR6, R32 ;  /* 0x00000006d2207c25 */ /* 0x000fc8000f8e0020 */
[----:B------:R-:W-:Y:S01]  /*1520*/  IMAD R15, R210, UR7, R33 ;  /* 0x00000007d20f7c24 */ /* 0x000fe2000f8e0221 */
[C---:B------:R-:W-:Y:S01]  /*1530*/  LEA R242, P3, R32.reuse, UR12, 0x1 ;  /* 0x0000000c20f27c11 */ /* 0x040fe2000f8608ff */
[----:B------:R-:W-:Y:S01]  /*1540*/  IMAD.WIDE.U32 R28, R13, UR10, R38 ;  /* 0x0000000a0d1c7c25 */ /* 0x000fe2000f8e0026 */
[----:B------:R-:W3:Y:S02]  /*1550*/  LDCU.64 UR6, c[0x0][0x570] ;  /* 0x0000ae00ff0677ac */ /* 0x000ee40008000a00 */
[----:B------:R-:W-:Y:S01]  /*1560*/  LEA.HI.X R243, R32, UR13, R15, 0x1, P3 ;  /* 0x0000000d20f37c11 */ /* 0x000fe200098f0c0f */
[----:B-1----:R-:W-:Y:S01]  /*1570*/  IMAD.WIDE.U32 R32, R4, UR21, RZ ;  /* 0x0000001504207c25 */ /* 0x002fe2000f8e00ff */
[----:B------:R-:W-:-:S03]  /*1580*/  LOP3.LUT R15, R6, 0x1f, RZ, 0xc0, !PT ;  /* 0x0000001f060f7812 */ /* 0x000fc600078ec0ff */
[----:B------:R-:W-:Y:S01]  /*1590*/  IMAD R29, R13, UR11, R29 ;  /* 0x0000000b0d1d7c24 */ /* 0x000fe2000f8e021d */
[----:B------:R-:W1:Y:S01]  /*15a0*/  LDCU.64 UR10, c[0x0][0x550] ;  /* 0x0000aa00ff0a77ac */ /* 0x000e620008000a00 */
[----:B------:R-:W-:Y:S01]  /*15b0*/  IMAD R4, R5, UR21, R33 ;  /* 0x0000001505047c24 */ /* 0x000fe2000f8e0221 */
[----:B------:R-:W-:Y:S01]  /*15c0*/  IADD3 R5, PT, PT, R219, -0x80, -R216 ;  /* 0xffffff80db057810 */ /* 0x000fe20007ffe8d8 */
[----:B------:R-:W-:Y:S01]  /*15d0*/  IMAD R31, R226, R31, R15 ;  /* 0x0000001fe21f7224 */ /* 0x000fe200078e020f */
[----:B------:R-:W-:Y:S01]  /*15e0*/  SEL R21, R32, RZ, P6 ;  /* 0x000000ff20157207 */ /* 0x000fe20003000000 */
[----:B------:R-:W-:Y:S01]  /*15f0*/  IMAD.WIDE.U32 R28, R210, UR8, R28 ;  /* 0x00000008d21c7c25 */ /* 0x000fe2000f8e001c */
[----:B------:R-:W-:Y:S02]  /*1600*/  SHF.R.S32.HI R218, RZ, 0x1f, R5 ;  /* 0x0000001fffda7819 */ /* 0x000fe40000011405 */
[----:B------:R-:W-:Y:S01]  /*1610*/  IADD3 R30, P2, P1, R31, R30, R21 ;  /* 0x0000001e1f1e7210 */ /* 0x000fe2000795e015 */
[----:B------:R-:W-:Y:S01]  /*1620*/  IMAD.SHL.U32 R25, R226, 0x40, RZ ;  /* 0x00000040e2197824 */ /* 0x000fe200078e00ff */
[----:B------:R-:W-:Y:S01]  /*1630*/  LEA.HI R218, R218, R5, RZ, 0x6 ;  /* 0x00000005dada7211 */ /* 0x000fe200078f30ff */
[----:B------:R-:W-:Y:S01]  /*1640*/  IMAD R21, R210, UR9, R29 ;  /* 0x00000009d2157c24 */ /* 0x000fe2000f8e021d */
[----:B------:R-:W-:-:S02]  /*1650*/  SHF.R.S32.HI R31, RZ, 0x1f, R31 ;  /* 0x0000001fff1f7819 */ /* 0x000fc4000001141f */
[----:B------:R-:W-:Y:S02]  /*1660*/  SEL R4, R4, RZ, P6 ;  /* 0x000000ff04047207 */ /* 0x000fe40003000000 */
[----:B------:R-:W-:Y:S02]  /*1670*/  SHF.R.S32.HI R218, RZ, 0x6, R218 ;  /* 0x00000006ffda7819 */ /* 0x000fe400000114da */
[----:B------:R-:W-:Y:S01]  /*1680*/  IADD3.X R4, PT, PT, R31, R7, R4, P2, P1 ;  /* 0x000000071f047210 */ /* 0x000fe200017e2404 */
[----:B------:R-:W-:Y:S01]  /*1690*/  IMAD R7, R233, 0x40, R24 ;  /* 0x00000040e9077824 */ /* 0x000fe200078e0218 */
[----:B-1----:R-:W-:Y:S02]  /*16a0*/  LEA R240, P2, R28, UR10, 0x1 ;  /* 0x0000000a1cf07c11 */ /* 0x002fe4000f8408ff */
[----:B------:R-:W-:Y:S01]  /*16b0*/  VIMNMX R218, PT, PT, RZ, R218, !PT ;  /* 0x000000daffda7248 */ /* 0x000fe20007fe0100 */
[----:B--2---:R-:W-:Y:S01]  /*16c0*/  IMAD.WIDE R222, R7, 0x4, R26 ;  /* 0x0000000407de7825 */ /* 0x004fe200078e021a */
[----:B------:R-:W-:-:S02]  /*16d0*/  IADD3 R5, P1, PT, R25, R30, RZ ;  /* 0x0000001e19057210 */ /* 0x000fc40007f3e0ff */
[----:B------:R-:W-:Y:S01]  /*16e0*/  LEA.HI.X R241, R28, UR11, R21, 0x1, P2 ;  /* 0x0000000b1cf17c11 */ /* 0x000fe200090f0c15 */
[----:B------:R-:W-:Y:S01]  /*16f0*/  IMAD.MOV.U32 R221, RZ, RZ, R223 ;  /* 0x000000ffffdd7224 */ /* 0x000fe200078e00df */
[----:B------:R-:W-:Y:S02]  /*1700*/  ISETP.GT.AND P2, PT, R19, R218, PT ;  /* 0x000000da1300720c */ /* 0x000fe40003f44270 */
[----:B------:R-:W-:Y:S02]  /*1710*/  LEA.HI.X.SX32 R4, R25, R4, 0x1, P1 ;  /* 0x0000000419047211 */ /* 0x000fe400008f0eff */
[----:B---3--:R-:W-:-:S04]  /*1720*/  LEA R238, P1, R5, UR6, 0x2 ;  /* 0x0000000605ee7c11 */ /* 0x008fc8000f8210ff */
[----:B------:R-:W-:Y:S01]  /*1730*/  LEA.HI.X R239, R5, UR7, R4, 0x2, P1 ;  /* 0x0000000705ef7c11 */ /* 0x000fe200088f1404 */
[----:B------:R-:W-:Y:S01]  /*1740*/  IMAD R5, R233, 0x40, R16 ;  /* 0x00000040e9057824 */ /* 0x000fe200078e0210 */
[----:B------:R-:W-:Y:S02]  /*1750*/  IADD3 R16, P1, PT, R210, 0x40, RZ ;  /* 0x00000040d2107810 */ /* 0x000fe40007f3e0ff */
[----:B------:R-:W-:Y:S01]  /*1760*/  LEA.HI R4, R6, 0x40, RZ, 0x1e ;  /* 0x0000004006047811 */ /* 0x000fe200078ff0ff */
[----:B------:R-:W-:-:S04]  /*1770*/  IMAD.WIDE R244, R5, 0x4, R244 ;  /* 0x0000000405f47825 */ /* 0x000fc800078e02f4 */
        /* <DEDUP_REMOVED lines=13> */
.L_x_1502:
[----:B------:R-:W1:Y:S01]  /*1850*/  LDCU.64 UR10, c[0x0][0x5c0] ;  /* 0x0000b800ff0a77ac */ /* 0x000e620008000a00 */
[----:B------:R-:W-:-:S05]  /*1860*/  IADD3 R5, PT, PT, R232, R237, RZ ;  /* 0x000000ede8057210 */ /* 0x000fca0007ffe0ff */
[C---:B-1----:R-:W-:Y:S02]  /*1870*/  IMAD R7, R5.reuse, UR11, RZ ;  /* 0x0000000b05077c24 */ /* 0x042fe4000f8e02ff */
[----:B------:R-:W-:-:S05]  /*1880*/  IMAD.WIDE.U32 R8, R5, UR10, RZ ;  /* 0x0000000a05087c25 */ /* 0x000fca000f8e00ff */
[----:B------:R-:W-:Y:S02]  /*1890*/  IADD3 R5, PT, PT, R9, R7, RZ ;  /* 0x0000000709057210 */ /* 0x000fe40007ffe0ff */
.L_x_1503:
        /* <DEDUP_REMOVED lines=11> */
.L_x_1504:
[----:B------:R-:W1:Y:S01]  /*1950*/  LDCU.64 UR8, c[0x0][0x5c8] ;  /* 0x0000b900ff0877ac */ /* 0x000e620008000a00 */
[----:B------:R-:W-:-:S05]  /*1960*/  IADD3 R232, PT, PT, R232, R237, RZ ;  /* 0x000000ede8e87210 */ /* 0x000fca0007ffe0ff */
[C---:B-1----:R-:W-:Y:S02]  /*1970*/  IMAD R14, R232.reuse, UR9, RZ ;  /* 0x00000009e80e7c24 */ /* 0x042fe4000f8e02ff */
[----:B------:R-:W-:-:S05]  /*1980*/  IMAD.WIDE.U32 R18, R232, UR8, RZ ;  /* 0x00000008e8127c25 */ /* 0x000fca000f8e00ff */
[----:B------:R-:W-:Y:S02]  /*1990*/  IADD3 R14, PT, PT, R19, R14, RZ ;  /* 0x0000000e130e7210 */ /* 0x000fe40007ffe0ff */
.L_x_1505:
        /* <DEDUP_REMOVED lines=19> */
[----:B------:R1:W-:Y:S04]  /*1ad0*/  STG.E.128 desc[UR24][R24.64], RZ ;  /* 0x000000ff18007986 */ /* 0x0003e8000c101d18 */
[----:B------:R1:W-:Y:S04]  /*1ae0*/  STG.E.128 desc[UR24][R24.64+0x40], RZ ;  /* 0x000040ff18007986 */ /* 0x0003e8000c101d18 */
[----:B------:R1:W-:Y:S02]  /*1af0*/  STG.E.128 desc[UR24][R24.64+0x80], RZ ;  /* 0x000080ff18007986 */ /* 0x0003e4000c101d18 */
.L_x_1507:
[----:B------:R-:W-:Y:S05]  /*1b00*/  BSYNC.RECONVERGENT B0 ;  /* 0x0000000000007941 */ /* 0x000fea0003800200 */
.L_x_1506:
[----:B------:R-:W-:Y:S04]  /*1b10*/  BSSY.RECONVERGENT B0, `(.L_x_1508) ;  /* 0x000000d000007945 */ /* 0x000fe80003800200 */
        /* <DEDUP_REMOVED lines=12> */
.L_x_1509:
[----:B------:R-:W-:Y:S05]  /*1be0*/  BSYNC.RECONVERGENT B0 ;  /* 0x0000000000007941 */ /* 0x000fea0003800200 */
.L_x_1508:
        /* <DEDUP_REMOVED lines=10> */
[----:B------:R-:W3:Y:S01]  /*1c90*/  LDCU.64 UR6, c[0x0][0x568] ;  /* 0x0000ad00ff0677ac */ /* 0x000ee20008000a00 */
[----:B------:R-:W-:-:S05]  /*1ca0*/  MOV R12, R4 ;  /* 0x00000004000c7202 */ /* 0x000fca0000000f00 */
[----:B--2---:R-:W-:-:S04]  /*1cb0*/  IMAD.WIDE.U32 R8, R210, UR8, R12 ;  /* 0x00000008d2087c25 */ /* 0x004fc8000f8e000c */
[----:B------:R-:W-:Y:S01]  /*1cc0*/  IMAD R7, R210, UR9, R9 ;  /* 0x00000009d2077c24 */ /* 0x000fe2000f8e0209 */
[----:B---3--:R-:W-:-:S04]  /*1cd0*/  LEA R10, P0, R8, UR6, 0x1 ;  /* 0x00000006080a7c11 */ /* 0x008fc8000f8008ff */
[----:B------:R-:W-:-:S05]  /*1ce0*/  LEA.HI.X R11, R8, UR7, R7, 0x1, P0 ;  /* 0x00000007080b7c11 */ /* 0x000fca00080f0c07 */
[----:B------:R3:W-:Y:S04]  /*1cf0*/  STG.E.128 desc[UR24][R10.64], RZ ;  /* 0x000000ff0a007986 */ /* 0x0007e8000c101d18 */
[----:B------:R3:W-:Y:S04]  /*1d00*/  STG.E.128 desc[UR24][R10.64+0x40], RZ ;  /* 0x000040ff0a007986 */ /* 0x0007e8000c101d18 */
[----:B------:R3:W-:Y:S02]  /*1d10*/  STG.E.128 desc[UR24][R10.64+0x80], RZ ;  /* 0x000080ff0a007986 */ /* 0x0007e4000c101d18 */
.L_x_1511:
[----:B------:R-:W-:Y:S05]  /*1d20*/  BSYNC.RECONVERGENT B0 ;  /* 0x0000000000007941 */ /* 0x000fea0003800200 */
.L_x_1510:
[----:B------:R-:W-:Y:S05]  /*1d30*/  @P1 BRA `(.L_x_1512) ;  /* 0x0000006400bc1947 */ /* 0x000fea0003800000 */
[----:B------:R-:W4:Y:S01]  /*1d40*/  LDCU.64 UR6, c[0x0][0x568] ;  /* 0x0000ad00ff0677ac */ /* 0x000f220008000a00 */
[----:B------:R-:W-:Y:S01]  /*1d50*/  MOV R12, R4 ;  /* 0x00000004000c7202 */ /* 0x000fe20000000f00 */
[----:B------:R-:W-:-:S04]  /*1d60*/  IMAD R5, R6, UR8, RZ ;  /* 0x0000000806057c24 */ /* 0x000fc8000f8e02ff */
        /* <DEDUP_REMOVED lines=9> */
.L_x_1501:
[----:B------:R-:W1:Y:S01]  /*1e00*/  LDCU.64 UR8, c[0x0][0x3d0] ;  /* 0x00007a00ff0877ac */ /* 0x000e620008000a00 */
[----:B------:R-:W-:Y:S01]  /*1e10*/  IMAD.IADD R217, R235, 0x1, -R220 ;  /* 0x00000001ebd97824 */ /* 0x000fe200078e0adc */
[----:B------:R-:W2:Y:S01]  /*1e20*/  LDC.64 R206, c[0x0][0x528] ;  /* 0x00014a00ffce7b82 */ /* 0x000ea20000000a00 */
[----:B------:R-:W-:Y:S01]  /*1e30*/  IMAD R5, R10, UR18, RZ ;  /* 0x000000120a057c24 */ /* 0x000fe2000f8e02ff */
[----:B------:R-:W3:Y:S01]  /*1e40*/  LDCU.64 UR6, c[0x0][0x3d8] ;  /* 0x00007b00ff0677ac */ /* 0x000ee20008000a00 */
[----:B------:R-:W-:Y:S01]  /*1e50*/  IMAD.WIDE.U32 R24, R220, UR18, R22 ;  /* 0x00000012dc187c25 */ /* 0x000fe2000f8e0016 */
[-C--:B------:R-:W-:Y:S02]  /*1e60*/  ISETP.GE.AND P2, PT, R4, R217.reuse, PT ;  /* 0x000000d90400720c */ /* 0x080fe40003f46270 */
[----:B------:R-:W-:Y:S01]  /*1e70*/  ISETP.GE.AND P3, PT, R210, R217, PT ;  /* 0x000000d9d200720c */ /* 0x000fe20003f66270 */
[----:B------:R-:W-:Y:S01]  /*1e80*/  IMAD R4, R220, UR19, R5 ;  /* 0x00000013dc047c24 */ /* 0x000fe2000f8e0205 */
[----:B------:R-:W-:Y:S01]  /*1e90*/  IADD3 R18, P1, PT, R18, R24, RZ ;  /* 0x0000001812127210 */ /* 0x000fe20007f3e0ff */
[----:B------:R-:W-:Y:S01]  /*1ea0*/  IMAD.WIDE.U32 R22, R220, UR16, R22 ;  /* 0x00000010dc167c25 */ /* 0x000fe2000f8e0016 */
[----:B------:R-:W4:Y:S02]  /*1eb0*/  LDCU UR10, c[0x0][0x504] ;  /* 0x0000a080ff0a77ac */ /* 0x000f240008000800 */
[----:B------:R-:W-:Y:S01]  /*1ec0*/  IADD3.X R19, PT, PT, R11, R25, R4, P1, !PT ;  /* 0x000000190b137210 */ /* 0x000fe20000ffe404 */
[----:B------:R-:W-:Y:S01]  /*1ed0*/  IMAD R7, R10, UR16, RZ ;  /* 0x000000100a077c24 */ /* 0x000fe2000f8e02ff */
[----:B------:R-:W-:Y:S01]  /*1ee0*/  IADD3 R20, P0, PT, R20, R22, RZ ;  /* 0x0000001614147210 */ /* 0x000fe20007f1e0ff */
[----:B------:R-:W-:Y:S01]  /*1ef0*/  IMAD.MOV.U32 R230, RZ, RZ, 0x7f800000 ;  /* 0x7f800000ffe67424 */ /* 0x000fe200078e00ff */
[----:B------:R-:W2:Y:S01]  /*1f00*/  LDCU UR12, c[0x0][0x45c] ;  /* 0x00008b80ff0c77ac */ /* 0x000ea20008000800 */
[----:B-1----:R-:W-:-:S02]  /*1f10*/  IMAD R4, R8, UR8, RZ ;  /* 0x0000000808047c24 */ /* 0x002fc4000f8e02ff */
[----:B------:R-:W-:Y:S01]  /*1f20*/  IMAD R10, R220, UR17, R7 ;  /* 0x00000011dc0a7c24 */ /* 0x000fe2000f8e0207 */
[----:B------:R-:W-:Y:S01]  /*1f30*/  LOP3.LUT R7, R233, 0x80000001, RZ, 0xc0, !PT ;  /* 0x80000001e9077812 */ /* 0x000fe200078ec0ff */
[----:B---3--:R-:W-:Y:S01]  /*1f40*/  IMAD R26, R8, UR6, RZ ;  /* 0x00000006081a7c24 */ /* 0x008fe2000f8e02ff */
[----:B------:R-:W1:Y:S01]  /*1f50*/  LDCU.U8 UR11, c[0x0][0x4f8] ;  /* 0x00009f00ff0b77ac */ /* 0x000e620008000000 */
[----:B------:R-:W-:Y:S01]  /*1f60*/  IMAD R8, R9, UR9, R4 ;  /* 0x0000000909087c24 */ /* 0x000fe2000f8e0204 */
[----:B------:R-:W-:Y:S01]  /*1f70*/  IADD3.X R21, PT, PT, R17, R23, R10, P0, !PT ;  /* 0x0000001711157210 */ /* 0x000fe200007fe40a */
[----:B------:R-:W3:Y:S01]  /*1f80*/  @!P2 LDC.64 R4, c[0x0][0x388] ;  /* 0x0000e200ff04ab82 */ /* 0x000ee20000000a00 */
[----:B------:R-:W-:Y:S01]  /*1f90*/  IMAD.WIDE.U32 R18, R9, UR8, R18 ;  /* 0x0000000809127c25 */ /* 0x000fe2000f8e0012 */
[----:B------:R-:W-:-:S03]  /*1fa0*/  ISETP.NE.AND P5, PT, R7, 0x1, PT ;  /* 0x000000010700780c */ /* 0x000fc60003fa5270 */
[----:B------:R-:W-:-:S03]  /*1fb0*/  IMAD.MOV.U32 R229, RZ, RZ, 0x7f800000 ;  /* 0x7f800000ffe57424 */ /* 0x000fc600078e00ff */
[----:B------:R-:W-:Y:S01]  /*1fc0*/  @P6 BAR.SYNC.DEFER_BLOCKING 0x0 ;  /* 0x0000000000006b1d */ /* 0x000fe20000010000 */
[C---:B------:R-:W-:Y:S02]  /*1fd0*/  IMAD R26, R9.reuse, UR7, R26 ;  /* 0x00000007091a7c24 */ /* 0x040fe4000f8e021a */
[----:B------:R-:W-:-:S05]  /*1fe0*/  IMAD.WIDE.U32 R20, R9, UR6, R20 ;  /* 0x0000000609147c25 */ /* 0x000fca000f8e0014 */
[----:B------:R-:W4:Y:S01]  /*1ff0*/  @!P3 LDC.64 R10, c[0x0][0x388] ;  /* 0x0000e200ff0abb82 */ /* 0x000f220000000a00 */
[----:B------:R-:W-:Y:S01]  /*2000*/  IMAD.IADD R9, R19, 0x1, R8 ;  /* 0x0000000113097824 */ /* 0x000fe200078e0208 */
[----:B------:R-:W1:Y:S01]  /*2010*/  LDCU UR7, c[0x0][0x3b0] ;  /* 0x00007600ff0777ac */ /* 0x000e620008000800 */
[--C-:B------:R-:W-:Y:S02]  /*2020*/  @!P3 IMAD.MOV.U32 R8, RZ, RZ, R18.reuse ;  /* 0x000000ffff08b224 */ /* 0x100fe400078e0012 */
[----:B------:R-:W-:Y:S01]  /*2030*/  @!P2 IMAD.MOV.U32 R30, RZ, RZ, R18 ;  /* 0x000000ffff1ea224 */ /* 0x000fe200078e0012 */
[----:B------:R-:W1:Y:S01]  /*2040*/  LDCU UR6, c[0x0][0x590] ;  /* 0x0000b200ff0677ac */ /* 0x000e620008000800 */
[----:B------:R-:W-:Y:S02]  /*2050*/  @!P2 IMAD.MOV.U32 R31, RZ, RZ, R9 ;  /* 0x000000ffff1fa224 */ /* 0x000fe400078e0009 */
[----:B------:R-:W-:Y:S02]  /*2060*/  @!P2 IMAD R19, R6, UR18, RZ ;  /* 0x000000120613ac24 */ /* 0x000fe4000f8e02ff */
[----:B------:R-:W-:-:S02]  /*2070*/  IMAD.MOV.U32 R228, RZ, RZ, 0x7f800000 ;  /* 0x7f800000ffe47424 */ /* 0x000fc400078e00ff */
[----:B------:R-:W-:Y:S01]  /*2080*/  IMAD.MOV.U32 R227, RZ, RZ, 0x7f800000 ;  /* 0x7f800000ffe37424 */ /* 0x000fe200078e00ff */
[----:B------:R-:W-:Y:S01]  /*2090*/  CS2R R158, SRZ ;  /* 0x00000000009e7805 */ /* 0x000fe2000001ff00 */
[----:B------:R-:W-:Y:S01]  /*20a0*/  @!P3 IMAD.WIDE.U32 R28, R210, UR18, R8 ;  /* 0x00000012d21cbc25 */ /* 0x000fe2000f8e0008 */
[----:B------:R-:W-:Y:S01]  /*20b0*/  CS2R R156, SRZ ;  /* 0x00000000009c7805 */ /* 0x000fe2000001ff00 */
[----:B------:R-:W2:Y:S01]  /*20c0*/  @!P3 LDC.64 R8, c[0x0][0x390] ;  /* 0x0000e400ff08bb82 */ /* 0x000ea20000000a00 */
[----:B------:R-:W-:Y:S01]  /*20d0*/  CS2R R162, SRZ ;  /* 0x0000000000a27805 */ /* 0x000fe2000001ff00 */
[----:B------:R-:W-:Y:S01]  /*20e0*/  IMAD R17, R233, -0x40, R234 ;  /* 0xffffffc0e9117824 */ /* 0x000fe200078e02ea */
[----:B------:R-:W-:Y:S01]  /*20f0*/  CS2R R160, SRZ ;  /* 0x0000000000a07805 */ /* 0x000fe2000001ff00 */
[----:B------:R-:W-:Y:S01]  /*2100*/  IMAD.IADD R27, R21, 0x1, R26 ;  /* 0x00000001151b7824 */ /* 0x000fe200078e021a */
[----:B------:R-:W-:Y:S01]  /*2110*/  CS2R R154, SRZ ;  /* 0x00000000009a7805 */ /* 0x000fe2000001ff00 */
[----:B------:R-:W-:Y:S01]  /*2120*/  @!P2 IMAD R19, R16, UR19, R19 ;  /* 0x000000131013ac24 */ /* 0x000fe2000f8e0213 */
[----:B------:R-:W-:Y:S01]  /*2130*/  ISETP.GE.AND P4, PT, R210, R17, PT ;  /* 0x00000011d200720c */ /* 0x000fe20003f86270 */
[----:B------:R-:W-:Y:S01]  /*2140*/  @!P2 IMAD.WIDE.U32 R30, R16, UR18, R30 ;  /* 0x00000012101eac25 */ /* 0x000fe2000f8e001e */
[----:B----4-:R-:W-:-:S02]  /*2150*/  @!P3 LEA R10, P1, R28, R10, 0x1 ;  /* 0x0000000a1c0ab211 */ /* 0x010fc400078208ff */
[----:B------:R-:W-:Y:S02]  /*2160*/  CS2R R152, SRZ ;  /* 0x0000000000987805 */ /* 0x000fe4000001ff00 */
[----:B------:R-:W-:Y:S01]  /*2170*/  CS2R R150, SRZ ;  /* 0x0000000000967805 */ /* 0x000fe2000001ff00 */
[----:B------:R-:W-:Y:S01]  /*2180*/  @!P2 IMAD R21, R6, UR16, RZ ;  /* 0x000000100615ac24 */ /* 0x000fe2000f8e02ff */
[C---:B---3--:R-:W-:Y:S01]  /*2190*/  @!P2 LEA R32, P0, R30.reuse, R4, 0x1 ;  /* 0x000000041e20a211 */ /* 0x048fe200078008ff */
[----:B------:R-:W3:Y:S01]  /*21a0*/  @!P2 LDC.64 R6, c[0x0][0x390] ;  /* 0x0000e400ff06ab82 */ /* 0x000ee20000000a00 */
[----:B------:R-:W-:Y:S01]  /*21b0*/  @!P2 IMAD.IADD R22, R31, 0x1, R19 ;  /* 0x000000011f16a824 */ /* 0x000fe200078e0213 */
[----:B------:R-:W-:Y:S01]  /*21c0*/  CS2R R148, SRZ ;  /* 0x0000000000947805 */ /* 0x000fe2000001ff00 */
[--C-:B------:R-:W-:Y:S01]  /*21d0*/  @!P3 IMAD.MOV.U32 R26, RZ, RZ, R20.reuse ;  /* 0x000000ffff1ab224 */ /* 0x100fe200078e0014 */
[----:B------:R-:W-:Y:S01]  /*21e0*/  CS2R R142, SRZ ;  /* 0x00000000008e7805 */ /* 0x000fe2000001ff00 */
[----:B------:R-:W-:Y:S01]  /*21f0*/  @!P2 IMAD.MOV.U32 R24, RZ, RZ, R20 ;  /* 0x000000ffff18a224 */ /* 0x000fe200078e0014 */
[----:B------:R-:W-:Y:S01]  /*2200*/  @!P2 LEA.HI.X R33, R30, R5, R22, 0x1, P0 ;  /* 0x000000051e21a211 */ /* 0x000fe200000f0c16 */
[C---:B------:R-:W-:Y:S01]  /*2210*/  @!P3 IMAD R20, R210.reuse, UR19, R29 ;  /* 0x00000013d214bc24 */ /* 0x040fe2000f8e021d */
[----:B------:R-:W-:Y:S01]  /*2220*/  SEL R5, RZ, 0x3000, P5 ;  /* 0x00003000ff057807 */ /* 0x000fe20002800000 */
[--C-:B------:R-:W-:Y:S01]  /*2230*/  @!P2 IMAD.MOV.U32 R25, RZ, RZ, R27.reuse ;  /* 0x000000ffff19a224 */ /* 0x100fe200078e001b */
[----:B------:R-:W-:Y:S01]  /*2240*/  @!PT LDS RZ, [RZ] ;  /* 0x00000000fffff984 */ /* 0x000fe20000000800 */
[----:B------:R-:W-:Y:S01]  /*2250*/  @!PT LDS RZ, [RZ] ;  /* 0x00000000fffff984 */ /* 0x000fe20000000800 */
[----:B------:R-:W-:Y:S01]  /*2260*/  @!PT LDS RZ, [RZ] ;  /* 0x00000000fffff984 */ /* 0x000fe20000000800 */
[----:B------:R-:W-:Y:S01]  /*2270*/  @!P4 LDGSTS.E.BYPASS.LTC128B.128 [R213+0x6000], desc[UR24][R240.64] ;  /* 0x06000000f0d5cfae */ /* 0x000fe2000b981a18 */
[----:B------:R-:W-:Y:S01]  /*2280*/  @!P3 IMAD.WIDE.U32 R26, R210, UR16, R26 ;  /* 0x00000010d21abc25 */ /* 0x000fe2000f8e001a */
[----:B------:R-:W-:-:S02]  /*2290*/  @!P3 LEA.HI.X R11, R28, R11, R20, 0x1, P1 ;  /* 0x0000000b1c0bb211 */ /* 0x000fc400008f0c14 */
[----:B------:R-:W-:Y:S01]  /*22a0*/  CS2R R140, SRZ ;  /* 0x00000000008c7805 */ /* 0x000fe2000001ff00 */
[----:B------:R-:W-:Y:S01]  /*22b0*/  @!P4 LDGSTS.E.BYPASS.LTC128B.128 [R213+0x7000], desc[UR24][R240.64+0x40] ;  /* 0x07000040f0d5cfae */ /* 0x000fe2000b981a18 */
[----:B------:R-:W-:Y:S01]  /*22c0*/  IMAD.IADD R231, R213, 0x1, R5 ;  /* 0x00000001d5e77824 */ /* 0x000fe200078e0205 */
[----:B--2---:R-:W-:Y:S01]  /*22d0*/  @!P3 LEA R8, P1, R26, R8, 0x1 ;  /* 0x000000081a08b211 */ /* 0x004fe200078208ff */
[C---:B------:R-:W-:Y:S01]  /*22e0*/  @!P2 IMAD R18, R16.reuse, UR17, R21 ;  /* 0x000000111012ac24 */ /* 0x040fe2000f8e0215 */
[----:B------:R-:W-:Y:S01]  /*22f0*/  @!P4 LDGSTS.E.BYPASS.LTC128B.128 [R213+0x8000], desc[UR24][R240.64+0x80] ;  /* 0x08000080f0d5cfae */ /* 0x000fe2000b981a18 */
[----:B------:R-:W-:Y:S01]  /*2300*/  @!P2 IMAD.WIDE.U32 R24, R16, UR16, R24 ;  /* 0x000000101018ac25 */ /* 0x000fe2000f8e0018 */
[----:B------:R-:W-:Y:S02]  /*2310*/  CS2R R146, SRZ ;  /* 0x0000000000927805 */ /* 0x000fe4000001ff00 */
[----:B------:R-:W-:Y:S01]  /*2320*/  CS2R R144, SRZ ;  /* 0x0000000000907805 */ /* 0x000fe2000001ff00 */
[----:B------:R2:W-:Y:S01]  /*2330*/  @P4 STS.128 [R213+0x6000], RZ ;  /* 0x006000ffd5004388 */ /* 0x0005e20000000c00 */
[----:B------:R-:W-:Y:S01]  /*2340*/  @!P3 IMAD R4, R210, UR17, R27 ;  /* 0x00000011d204bc24 */ /* 0x000fe2000f8e021b */
[----:B---3--:R-:W-:Y:S01]  /*2350*/  @!P2 LEA R6, P0, R24, R6, 0x1 ;  /* 0x000000061806a211 */ /* 0x008fe200078008ff */
[----:B------:R-:W-:Y:S01]  /*2360*/  @!P2 IMAD.IADD R18, R25, 0x1, R18 ;  /* 0x000000011912a824 */ /* 0x000fe200078e0212 */
[----:B------:R2:W-:Y:S01]  /*2370*/  @P4 STS.128 [R213+0x7000], RZ ;  /* 0x007000ffd5004388 */ /* 0x0005e20000000c00 */
[----:B------:R-:W-:Y:S01]  /*2380*/  IMAD.IADD R216, R219, 0x1, -R216 ;  /* 0x00000001dbd87824 */ /* 0x000fe200078e0ad8 */
[----:B------:R-:W-:Y:S01]  /*2390*/  @!P3 LEA.HI.X R9, R26, R9, R4, 0x1, P1 ;  /* 0x000000091a09b211 */ /* 0x000fe200008f0c04 */
[----:B------:R-:W-:Y:S01]  /*23a0*/  IMAD.SHL.U32 R226, R226, 0x8, RZ ;  /* 0x00000008e2e27824 */ /* 0x000fe200078e00ff */
[----:B------:R2:W-:Y:S01]  /*23b0*/  @P4 STS.128 [R213+0x8000], RZ ;  /* 0x008000ffd5004388 */ /* 0x0005e20000000c00 */
[----:B------:R-:W-:Y:S01]  /*23c0*/  @!P2 LEA.HI.X R7, R24, R7, R18, 0x1, P0 ;  /* 0x000000071807a211 */ /* 0x000fe200000f0c12 */
[----:B------:R-:W-:Y:S01]  /*23d0*/  IMAD.IADD R203, R200, 0x1, R3 ;  /* 0x00000001c8cb7824 */ /* 0x000fe200078e0203 */
        /* <DEDUP_REMOVED lines=16> */
[----:B------:R2:W-:Y:S01]  /*24e0*/  @P4 STS.128 [R231], RZ ;  /* 0x000000ffe7004388 */ /* 0x0005e20000000c00 */
[----:B------:R-:W-:Y:S02]  /*24f0*/  CS2R R118, SRZ ;  /* 0x0000000000767805 */ /* 0x000fe4000001ff00 */
[----:B------:R-:W-:Y:S02]  /*2500*/  CS2R R116, SRZ ;  /* 0x0000000000747805 */ /* 0x000fe4000001ff00 */
[----:B------:R-:W-:Y:S01]  /*2510*/  CS2R R110, SRZ ;  /* 0x00000000006e7805 */ /* 0x000fe2000001ff00 */
[----:B------:R2:W-:Y:S01]  /*2520*/  @P4 STS.128 [R231+0x1000], RZ ;  /* 0x001000ffe7004388 */ /* 0x0005e20000000c00 */
[----:B------:R-:W-:-:S02]  /*2530*/  CS2R R108, SRZ ;  /* 0x00000000006c7805 */ /* 0x000fc4000001ff00 */
[----:B------:R-:W-:Y:S02]  /*2540*/  CS2R R114, SRZ ;  /* 0x0000000000727805 */ /* 0x000fe4000001ff00 */
        /* <DEDUP_REMOVED lines=20> */
[----:B------:R2:W-:Y:S01]  /*2690*/  @P3 STS.128 [R213+0x9000], RZ ;  /* 0x009000ffd5003388 */ /* 0x0005e20000000c00 */
        /* <DEDUP_REMOVED lines=9> */
[----:B------:R-:W-:Y:S01]  /*2730*/  CS2R R68, SRZ ;  /* 0x0000000000447805 */ /* 0x000fe2000001ff00 */
[----:B------:R-:W4:Y:S01]  /*2740*/  LDCU UR9, c[0x0][0x508] ;  /* 0x0000a100ff0977ac */ /* 0x000f220008000800 */
[----:B------:R2:W-:Y:S01]  /*2750*/  @P2 STS.128 [R213+0xa000], RZ ;  /* 0x00a000ffd5002388 */ /* 0x0005e20000000c00 */
[----:B------:R-:W1:Y:S03]  /*2760*/  LDCU UR8, c[0x0][0x3e0] ;  /* 0x00007c00ff0877ac */ /* 0x000e660008000800 */
[----:B------:R2:W-:Y:S04]  /*2770*/  @P2 STS.128 [R213+0xc000], RZ ;  /* 0x00c000ffd5002388 */ /* 0x0005e80000000c00 */
[----:B------:R2:W-:Y:S04]  /*2780*/  @P2 STS.128 [R213+0xe000], RZ ;  /* 0x00e000ffd5002388 */ /* 0x0005e80000000c00 */
[----:B------:R-:W-:Y:S01]  /*2790*/  @!PT LDS RZ, [RZ] ;  /* 0x00000000fffff984 */ /* 0x000fe20000000800 */
[----:B------:R-:W-:Y:S01]  /*27a0*/  @!PT LDS RZ, [RZ] ;  /* 0x00000000fffff984 */ /* 0x000fe20000000800 */
[----:B------:R-:W-:Y:S01]  /*27b0*/  @!PT LDS RZ, [RZ] ;  /* 0x00000000fffff984 */ /* 0x000fe20000000800 */
[----:B------:R-:W-:Y:S04]  /*27c0*/  @!P2 LDGSTS.E.BYPASS.LTC128B.128 [R213+0xa000], desc[UR24][R32.64] ;  /* 0x0a00000020d5afae */ /* 0x000fe8000b981a18 */
[----:B------:R-:W-:Y:S01]  /*27d0*/  @!P2 LDGSTS.E.BYPASS.LTC128B.128 [R213+0xc000], desc[UR24][R32.64+0x40] ;  /* 0x0c00004020d5afae */ /* 0x000fe2000b981a18 */
[----:B------:R-:W-:-:S03]  /*27e0*/  VIADD R16, R209, 0x8 ;  /* 0x00000008d1107836 */ /* 0x000fc60000000000 */
[----:B------:R-:W-:Y:S04]  /*27f0*/  @!P2 LDGSTS.E.BYPASS.LTC128B.128 [R213+0xe000], desc[UR24][R32.64+0x80] ;  /* 0x0e00008020d5afae */ /* 0x000fe8000b981a18 */
[----:B------:R-:W-:Y:S04]  /*2800*/  @!P3 LDGSTS.E.BYPASS.LTC128B.128 [R213+0xf000], desc[UR24][R8.64] ;  /* 0x0f00000008d5bfae */ /* 0x000fe8000b981a18 */
[----:B------:R-:W-:Y:S04]  /*2810*/  @!P3 LDGSTS.E.BYPASS.LTC128B.128 [R213+0x11000], desc[UR24][R8.64+0x40] ;  /* 0x1100004008d5bfae */ /* 0x000fe8000b981a18 */
[----:B------:R-:W-:Y:S04]  /*2820*/  @!P3 LDGSTS.E.BYPASS.LTC128B.128 [R213+0x13000], desc[UR24][R8.64+0x80] ;  /* 0x1300008008d5bfae */ /* 0x000fe8000b981a18 */
[----:B------:R2:W-:Y:S04]  /*2830*/  @P3 STS.128 [R213+0xf000], RZ ;  /* 0x00f000ffd5003388 */ /* 0x0005e80000000c00 */
[----:B------:R2:W-:Y:S04]  /*2840*/  @P3 STS.128 [R213+0x11000], RZ ;  /* 0x011000ffd5003388 */ /* 0x0005e80000000c00 */
[----:B------:R2:W-:Y:S04]  /*2850*/  @P3 STS.128 [R213+0x13000], RZ ;  /* 0x013000ffd5003388 */ /* 0x0005e80000000c00 */
[----:B------:R2:W-:Y:S04]  /*2860*/  @P2 STS.128 [R213+0x10000], RZ ;  /* 0x010000ffd5002388 */ /* 0x0005e80000000c00 */
[----:B------:R2:W-:Y:S04]  /*2870*/  @P2 STS.128 [R213+0x12000], RZ ;  /* 0x012000ffd5002388 */ /* 0x0005e80000000c00 */
[----:B------:R2:W-:Y:S01]  /*2880*/  @P2 STS.128 [R213+0x14000], RZ ;  /* 0x014000ffd5002388 */ /* 0x0005e20000000c00 */
[----:B------:R-:W-:-:S03]  /*2890*/  ISETP.GE.AND P3, PT, R209, R17, PT ;  /* 0x00000011d100720c */ /* 0x000fc60003f66270 */
[----:B------:R-:W-:Y:S01]  /*28a0*/  @!PT LDS RZ, [RZ] ;  /* 0x00000000fffff984 */ /* 0x000fe20000000800 */
[----:B------:R-:W-:Y:S01]  /*28b0*/  @!PT LDS RZ, [RZ] ;  /* 0x00000000fffff984 */ /* 0x000fe20000000800 */
[----:B------:R-:W-:Y:S01]  /*28c0*/  @!PT LDS RZ, [RZ] ;  /* 0x00000000fffff984 */ /* 0x000fe20000000800 */
[----:B------:R-:W-:Y:S04]  /*28d0*/  @!P2 LDGSTS.E.BYPASS.LTC128B.128 [R213+0x10000], desc[UR24][R6.64] ;  /* 0x1000000006d5afae */ /* 0x000fe8000b981a18 */
[----:B------:R-:W-:Y:S04]  /*28e0*/  @!P2 LDGSTS.E.BYPASS.LTC128B.128 [R213+0x12000], desc[UR24][R6.64+0x40] ;  /* 0x1200004006d5afae */ /* 0x000fe8000b981a18 */
[----:B------:R4:W-:Y:S01]  /*28f0*/  @!P2 LDGSTS.E.BYPASS.LTC128B.128 [R213+0x14000], desc[UR24][R6.64+0x80] ;  /* 0x1400008006d5afae */ /* 0x0009e2000b981a18 */
[----:B------:R-:W-:-:S03]  /*2900*/  ISETP.GE.AND P2, PT, R16, R17, PT ;  /* 0x000000111000720c */ /* 0x000fc60003f46270 */
[----:B------:R-:W0:Y:S04]  /*2910*/  LDGDEPBAR ;  /* 0x00000000000079af */ /* 0x000e280000000000 */
[----:B------:R-:W2:Y:S01]  /*2920*/  LDG.E.64 R8, desc[UR24][R206.64+0x8] ;  /* 0x00000818ce087981 */ /* 0x000ea2000c1e1b00 */
[C---:B------:R-:W-:Y:S01]  /*2930*/  VIADD R4, R209.reuse, 0x28 ;  /* 0x00000028d1047836 */ /* 0x040fe20000000000 */
[----:B---3--:R-:W-:-:S04]  /*2940*/  LOP3.LUT R10, R209, 0x20, RZ, 0xfc, !PT ;  /* 0x00000020d10a7812 */ /* 0x008fc800078efcff */
[-C--:B------:R-:W-:Y:S02]  /*2950*/  ISETP.GE.AND P1, PT, R10, R17.reuse, PT ;  /* 0x000000110a00720c */ /* 0x080fe40003f26270 */
[----:B------:R-:W-:Y:S01]  /*2960*/  ISETP.GE.AND P0, PT, R4, R17, PT ;  /* 0x000000110400720c */ /* 0x000fe20003f06270 */
[----:B----4-:R-:W-:-:S05]  /*2970*/  IMAD.WIDE.U32 R6, R209, 0x4, R244 ;  /* 0x00000004d1067825 */ /* 0x010fca00078e00f4 */
[----:B------:R3:W5:Y:S04]  /*2980*/  @!P3 LDG.E R230, desc[UR24][R6.64] ;  /* 0x0000001806e6b981 */ /* 0x000768000c1e1900 */
[----:B------:R3:W5:Y:S04]  /*2990*/  @!P2 LDG.E R229, desc[UR24][R6.64+0x20] ;  /* 0x0000201806e5a981 */ /* 0x000768000c1e1900 */
[----:B------:R-:W5:Y:S01]  /*29a0*/  LDG.E.64 R206, desc[UR24][R206.64] ;  /* 0x00000018cece7981 */ /* 0x000f62000c1e1b00 */
[----:B------:R-:W-:-:S03]  /*29b0*/  IMAD R4, R14, R12, R13 ;  /* 0x0000000c0e047224 */ /* 0x000fc600078e020d */
[----:B------:R3:W5:Y:S01]  /*29c0*/  @!P1 LDG.E R228, desc[UR24][R6.64+0x80] ;  /* 0x0000801806e49981 */ /* 0x000762000c1e1900 */
[----:B------:R-:W-:-:S03]  /*29d0*/  IMAD.SHL.U32 R4, R4, 0x20, RZ ;  /* 0x0000002004047824 */ /* 0x000fc600078e00ff */
[----:B------:R3:W5:Y:S02]  /*29e0*/  @!P0 LDG.E R227, desc[UR24][R6.64+0xa0] ;  /* 0x0000a01806e38981 */ /* 0x000764000c1e1900 */
[----:B------:R-:W-:Y:S01]  /*29f0*/  SHF.R.S32.HI R225, RZ, 0x1f, R4 ;  /* 0x0000001fffe17819 */ /* 0x000fe20000011404 */
[--C-:B------:R-:W-:Y:S02]  /*2a00*/  IMAD.IADD R198, R204, 0x1, R5.reuse ;  /* 0x00000001ccc67824 */ /* 0x100fe400078e0205 */
[----:B------:R-:W-:Y:S01]  /*2a10*/  IMAD.IADD R196, R202, 0x1, R5 ;  /* 0x00000001cac47824 */ /* 0x000fe200078e0205 */
[----:B-1----:R-:W-:Y:S02]  /*2a20*/  USHF.L.U32 UR7, UR7, 0x6, URZ ;  /* 0x0000000607077899 */ /* 0x002fe400080006ff */
[----:B------:R-:W-:Y:S01]  /*2a30*/  USHF.L.U32 UR6, UR6, 0x6, URZ ;  /* 0x0000000606067899 */ /* 0x000fe200080006ff */
[----:B--2---:R-:W-:-:S04]  /*2a40*/  IADD3 R224, P1, P0, R4, R8, R15 ;  /* 0x0000000804e07210 */ /* 0x004fc8000783e00f */
[----:B---3--:R-:W-:-:S09]  /*2a50*/  IADD3.X R225, PT, PT, R225, R9, RZ, P1, P0 ;  /* 0x00000009e1e17210 */ /* 0x008fd20000fe04ff */
.L_x_1517:
[----:B------:R-:W0:Y:S01]  /*2a60*/  LDGDEPBAR ;  /* 0x00000000000079af */ /* 0x000e220000000000 */
[----:B------:R-:W-:Y:S01]  /*2a70*/  IMAD.IADD R172, R198, 0x1, R3 ;  /* 0x00000001c6ac7824 */ /* 0x000fe200078e0203 */
[----:B------:R-:W-:Y:S01]  /*2a80*/  LEA R174, P0, R209, R222, 0x2 ;  /* 0x000000ded1ae7211 */ /* 0x000fe200078010ff */
[----:B------:R-:W-:Y:S02]  /*2a90*/  IMAD.MOV.U32 R223, RZ, RZ, R221 ;  /* 0x000000ffffdf7224 */ /* 0x000fe400078e00dd */
[----:B------:R-:W-:Y:S03]  /*2aa0*/  IMAD.SHL.U32 R173, R233, 0x40, RZ ;  /* 0x00000040e9ad7824 */ /* 0x000fe600078e00ff */
[----:B------:R-:W-:Y:S02]  /*2ab0*/  LEA.HI.X R175, R209, R223, RZ, 0x2, P0 ;  /* 0x000000dfd1af7211 */ /* 0x000fe400000f14ff */
[----:B------:R-:W-:Y:S01]  /*2ac0*/  ISETP.GE.AND P0, PT, R173, R216, PT ;  /* 0x000000d8ad00720c */ /* 0x000fe20003f06270 */
        /* <DEDUP_REMOVED lines=88> */
.L_x_1513:
        /* <DEDUP_REMOVED lines=50> */
[-C--:B------:R-:W-:Y:S02]  /*3370*/  ISETP.GE.AND P2, PT, R42, R46.reuse, PT ;  /* 0x0000002e2a00720c */ /* 0x080fe40003f46270 */
[----:B------:R-:W-:Y:S02]  /*3380*/  FSEL R64, R16, -INF , P4 ;  /* 0xff80000010407808 */ /* 0x000fe40002000000 */
[----:B------:R-:W-:Y:S02]  /*3390*/  FSEL R52, R34, -INF , P1 ;  /* 0xff80000022347808 */ /* 0x000fe40000800000 */
[----:B------:R-:W-:Y:S02]  /*33a0*/  FSEL R51, R35, -INF , P0 ;  /* 0xff80000023337808 */ /* 0x000fe40000000000 */
[----:B------:R-:W-:Y:S02]  /*33b0*/  ISETP.GE.AND P4, PT, R36, R47, PT ;  /* 0x0000002f2400720c */ /* 0x000fe40003f86270 */
[-C--:B------:R-:W-:Y:S02]  /*33c0*/  ISETP.GE.AND P1, PT, R43, R45.reuse, PT ;  /* 0x0000002d2b00720c */ /* 0x080fe40003f26270 */
[----:B------:R-:W-:Y:S02]  /*33d0*/  ISETP.GE.AND P0, PT, R42, R45, PT ;  /* 0x0000002d2a00720c */ /* 0x000fe40003f06270 */
[----:B------:R-:W-:Y:S02]  /*33e0*/  FSEL R172, R8, -INF , P3 ;  /* 0xff80000008ac7808 */ /* 0x000fe40001800000 */
[----:B------:R-:W-:Y:S02]  /*33f0*/  FSEL R50, R9, -INF , P2 ;  /* 0xff80000009327808 */ /* 0x000fe40001000000 */
[-C--:B------:R-:W-:Y:S02]  /*3400*/  ISETP.GE.AND P6, PT, R38, R47.reuse, PT ;  /* 0x0000002f2600720c */ /* 0x080fe40003fc6270 */
        /* <DEDUP_REMOVED lines=94> */
.L_x_1514:
[----:B------:R-:W-:Y:S01]  /*39f0*/  FSETP.NEU.FTZ.AND P0, PT, R230, -INF , PT ;  /* 0xff800000e600780b */ /* 0x000fe20003f1d000 */
[----:B------:R-:W1:Y:S01]  /*3a00*/  S2R R223, SR_TID.X ;  /* 0x0000000000df7919 */ /* 0x000e620000002100 */
[--C-:B------:R-:W-:Y:S02]  /*3a10*/  IMAD.IADD R205, R204, 0x1, R3.reuse ;  /* 0x00000001cccd7824 */ /* 0x100fe400078e0203 */
[----:B------:R-:W-:Y:S01]  /*3a20*/  FMUL.FTZ R37, R230, 1.4426950216293334961 ;  /* 0x3fb8aa3be6257820 */ /* 0x000fe20000410000 */
[----:B------:R-:W-:Y:S02]  /*3a30*/  IMAD.IADD R203, R200, 0x1, R3 ;  /* 0x00000001c8cb7824 */ /* 0x000fe400078e0203 */
[----:B------:R-:W-:Y:S01]  /*3a40*/  FMUL.FTZ R38, R228, 1.4426950216293334961 ;  /* 0x3fb8aa3be4267820 */ /* 0x000fe20000410000 */
[----:B------:R-:W-:Y:S04]  /*3a50*/  IMAD.WIDE.U32 R60, R224, -0x2daee0ad, RZ ;  /* 0xd2511f53e03c7825 */ /* 0x000fe800078e00ff */
[----:B------:R-:W-:Y:S01]  /*3a60*/  FMUL.FTZ R43, R227, 1.4426950216293334961 ;  /* 0x3fb8aa3be32b7820 */ /* 0x000fe20000410000 */
[----:B------:R-:W-:Y:S01]  /*3a70*/  FSEL R37, R37, RZ, P0 ;  /* 0x000000ff25257208 */ /* 0x000fe20000000000 */
[C---:B------:R-:W-:Y:S01]  /*3a80*/  VIADD R172, R206.reuse, 0x3c6ef372 ;  /* 0x3c6ef372ceac7836 */ /* 0x040fe20000000000 */
[C---:B------:R-:W-:Y:S01]  /*3a90*/  FSETP.NEU.FTZ.AND P0, PT, R229.reuse, -INF , PT ;  /* 0xff800000e500780b */ /* 0x040fe20003f1d000 */
[----:B------:R-:W-:Y:S02]  /*3aa0*/  VIADD R59, R206, 0x9e3779b9 ;  /* 0x9e3779b9ce3b7836 */ /* 0x000fe40000000000 */
[----:B------:R-:W-:Y:S01]  /*3ab0*/  FMUL.FTZ R36, R229, 1.4426950216293334961 ;  /* 0x3fb8aa3be5247820 */ /* 0x000fe20000410000 */
[--C-:B------:R-:W-:Y:S01]  /*3ac0*/  FFMA.FTZ R54, R4, UR12, -R37.reuse ;  /* 0x0000000c04367c23 */ /* 0x100fe20008010825 */
[--C-:B------:R-:W-:Y:S01]  /*3ad0*/  FFMA.FTZ R49, R16, UR12, -R37.reuse ;  /* 0x0000000c10317c23 */ /* 0x100fe20008010825 */
[--C-:B------:R-:W-:Y:S01]  /*3ae0*/  FFMA.FTZ R47, R17, UR12, -R37.reuse ;  /* 0x0000000c112f7c23 */ /* 0x100fe20008010825 */
[--C-:B------:R-:W-:Y:S01]  /*3af0*/  FFMA.FTZ R41, R20, UR12, -R37.reuse ;  /* 0x0000000c14297c23 */ /* 0x100fe20008010825 */
[----:B------:R-:W-:Y:S01]  /*3b00*/  FSEL R36, R36, RZ, P0 ;  /* 0x000000ff24247208 */ /* 0x000fe20000000000 */
[----:B------:R-:W-:Y:S01]  /*3b10*/  VIADD R66, R207, 0xbb67ae85 ;  /* 0xbb67ae85cf427836 */ /* 0x000fe20000000000 */
        /* <DEDUP_REMOVED lines=13> */
[--C-:B-1----:R-:W-:Y:S01]  /*3bf0*/  SHF.R.U32.HI R52, RZ, 0x5, R223.reuse ;  /* 0x00000005ff347819 */ /* 0x102fe200000116df */
[----:B------:R-:W-:Y:S01]  /*3c00*/  MUFU.EX2 R9, R45 ;  /* 0x0000002d00097308 */ /* 0x000fe20000000800 */
[----:B------:R-:W-:Y:S01]  /*3c10*/  SHF.R.U32.HI R56, RZ, 0x6, R223 ;  /* 0x00000006ff387819 */ /* 0x000fe200000116df */
[----:B------:R-:W-:Y:S01]  /*3c20*/  FFMA.FTZ R55, R28, UR12, -R38 ;  /* 0x0000000c1c377c23 */ /* 0x000fe20008010826 */
[----:B------:R-:W-:Y:S01]  /*3c30*/  LOP3.LUT R52, R52, 0x1, RZ, 0xc0, !PT ;  /* 0x0000000134347812 */ /* 0x000fe200078ec0ff */
[----:B------:R-:W-:Y:S01]  /*3c40*/  FFMA.FTZ R251, R34, UR12, -R36 ;  /* 0x0000000c22fb7c23 */ /* 0x000fe20008010824 */
[----:B------:R-:W-:Y:S01]  /*3c50*/  LOP3.LUT P0, RZ, R223, 0x4, RZ, 0xc0, !PT ;  /* 0x00000004dfff7812 */ /* 0x000fe2000780c0ff */
[----:B------:R-:W-:Y:S02]  /*3c60*/  IMAD R62, R211, 0x4, R56 ;  /* 0x00000004d33e7824 */ /* 0x000fe400078e0238 */
[--C-:B------:R-:W-:Y:S01]  /*3c70*/  FFMA.FTZ R58, R14, UR12, -R43.reuse ;  /* 0x0000000c0e3a7c23 */ /* 0x100fe2000801082b */
[----:B------:R-:W-:Y:S02]  /*3c80*/  IMAD R56, R233, 0x4, R52 ;  /* 0x00000004e9387824 */ /* 0x000fe400078e0234 */
[----:B------:R-:W-:Y:S01]  /*3c90*/  FFMA.FTZ R52, R11, UR12, -R43 ;  /* 0x0000000c0b347c23 */ /* 0x000fe2000801082b */
[----:B------:R-:W-:Y:S01]  /*3ca0*/  MUFU.EX2 R23, R53 ;  /* 0x0000003500177308 */ /* 0x000fe20000000800 */
[----:B------:R-:W-:Y:S01]  /*3cb0*/  LOP3.LUT R62, R207, R62, R61, 0x96, !PT ;  /* 0x0000003ecf3e7212 */ /* 0x000fe200078e963d */
[----:B------:R-:W-:Y:S02]  /*3cc0*/  VIADD R170, R56, 0x2 ;  /* 0x0000000238aa7836 */ /* 0x000fe40000000000 */
[--C-:B------:R-:W-:Y:S01]  /*3cd0*/  FFMA.FTZ R46, R18, UR12, -R36.reuse ;  /* 0x0000000c122e7c23 */ /* 0x100fe20008010824 */
[----:B------:R-:W-:Y:S04]  /*3ce0*/  IMAD.WIDE.U32 R56, R56, -0x326172a9, RZ ;  /* 0xcd9e8d5738387825 */ /* 0x000fe800078e00ff */
[----:B------:R-:W-:Y:S01]  /*3cf0*/  FFMA.FTZ R252, R35, UR12, -R36 ;  /* 0x0000000c23fc7c23 */ /* 0x000fe20008010824 */
[----:B------:R-:W-:Y:S01]  /*3d00*/  FFMA.FTZ R44, R8, UR12, -R38 ;  /* 0x0000000c082c7c23 */ /* 0x000fe20008010826 */
[----:B------:R-:W-:Y:S01]  /*3d10*/  IMAD.WIDE.U32 R170, R170, -0x326172a9, RZ ;  /* 0xcd9e8d57aaaa7825 */ /* 0x000fe200078e00ff */
[-C--:B------:R-:W-:Y:S01]  /*3d20*/  LOP3.LUT R57, R225, R206.reuse, R57, 0x96, !PT ;  /* 0x000000cee1397212 */ /* 0x080fe200078e9639 */
[----:B------:R-:W-:Y:S02]  /*3d30*/  MUFU.EX2 R35, R54 ;  /* 0x0000003600237308 */ /* 0x000fe40000000800 */
[----:B------:R-:W-:Y:S01]  /*3d40*/  FFMA.FTZ R39, R21, UR12, -R37 ;  /* 0x0000000c15277c23 */ /* 0x000fe20008010825 */
[----:B------:R-:W-:Y:S01]  /*3d50*/  IMAD.WIDE.U32 R62, R62, -0x326172a9, RZ ;  /* 0xcd9e8d573e3e7825 */ /* 0x000fe200078e00ff */
[----:B------:R-:W-:Y:S03]  /*3d60*/  LOP3.LUT R64, R225, R206, R171, 0x96, !PT ;  /* 0x000000cee1407212 */ /* 0x000fe600078e96ab */
[----:B------:R-:W-:Y:S01]  /*3d70*/  FFMA.FTZ R37, R5, UR12, -R37 ;  /* 0x0000000c05257c23 */ /* 0x000fe20008010825 */
[----:B------:R-:W-:Y:S01]  /*3d80*/  IMAD.WIDE.U32 R168, R57, -0x2daee0ad, RZ ;  /* 0xd2511f5339a87825 */ /* 0x000fe200078e00ff */
[C-C-:B------:R-:W-:Y:S01]  /*3d90*/  LOP3.LUT R56, R59.reuse, R56, R63.reuse, 0x96, !PT ;  /* 0x000000383b387212 */ /* 0x140fe200078e963f */
[----:B------:R1:W-:Y:S01]  /*3da0*/  MUFU.EX2 R34, R50 ;  /* 0x0000003200227308 */ /* 0x0003e20000000800 */
[----:B------:R-:W-:Y:S01]  /*3db0*/  LOP3.LUT R170, R59, R170, R63, 0x96, !PT ;  /* 0x000000aa3baa7212 */ /* 0x000fe200078e963f */
[----:B------:R-:W-:Y:S01]  /*3dc0*/  IMAD.WIDE.U32 R64, R64, -0x2daee0ad, RZ ;  /* 0xd2511f5340407825 */ /* 0x000fe200078e00ff */
[-C--:B------:R-:W-:Y:S03]  /*3dd0*/  LOP3.LUT R59, R66, R60.reuse, R169, 0x96, !PT ;  /* 0x0000003c423b7212 */ /* 0x080fe600078e96a9 */
[----:B------:R-:W-:Y:S01]  /*3de0*/  FFMA.FTZ R36, R6, UR12, -R36 ;  /* 0x0000000c06247c23 */ /* 0x000fe20008010824 */
[----:B------:R-:W-:Y:S01]  /*3df0*/  VIADD R61, R207, 0x76cf5d0a ;  /* 0x76cf5d0acf3d7836 */ /* 0x000fe20000000000 */
[----:B------:R-:W-:Y:S01]  /*3e00*/  LOP3.LUT R66, R66, R60, R65, 0x96, !PT ;  /* 0x0000003c42427212 */ /* 0x000fe200078e9641 */
[----:B------:R-:W-:Y:S01]  /*3e10*/  IMAD.WIDE.U32 R56, R56, -0x2daee0ad, RZ ;  /* 0xd2511f5338387825 */ /* 0x000fe200078e00ff */
[----:B------:R2:W-:Y:S03]  /*3e20*/  MUFU.EX2 R5, R55 ;  /* 0x0000003700057308 */ /* 0x0005e60000000800 */
[----:B------:R-:W-:Y:S01]  /*3e30*/  IMAD.WIDE.U32 R174, R59, -0x326172a9, RZ ;  /* 0xcd9e8d573bae7825 */ /* 0x000fe200078e00ff */
[C---:B------:R-:W-:Y:S03]  /*3e40*/  LOP3.LUT R168, R61.reuse, R168, R57, 0x96, !PT ;  /* 0x000000a83da87212 */ /* 0x040fe600078e9639 */
[----:B------:R-:W-:Y:S03]  /*3e50*/  IMAD.WIDE.U32 R170, R170, -0x2daee0ad, RZ ;  /* 0xd2511f53aaaa7825 */ /* 0x000fe600078e00ff */
[----:B------:R3:W-:Y:S01]  /*3e60*/  MUFU.EX2 R7, R49 ;  /* 0x0000003100077308 */ /* 0x0007e20000000800 */
[----:B-1----:R-:W-:Y:S01]  /*3e70*/  LOP3.LUT R50, R172, R62, R175, 0x96, !PT ;  /* 0x0000003eac327212 */ /* 0x002fe200078e96af */
[----:B------:R-:W-:Y:S01]  /*3e80*/  IMAD.WIDE.U32 R66, R66, -0x326172a9, RZ ;  /* 0xcd9e8d5742427825 */ /* 0x000fe200078e00ff */
[----:B------:R-:W-:Y:S03]  /*3e90*/  LOP3.LUT R64, R61, R64, R171, 0x96, !PT ;  /* 0x000000403d407212 */ /* 0x000fe600078e96ab */
[----:B------:R-:W-:Y:S04]  /*3ea0*/  IMAD.WIDE.U32 R168, R168, -0x326172a9, RZ ;  /* 0xcd9e8d57a8a87825 */ /* 0x000fe800078e00ff */
[----:B------:R1:W-:Y:S01]  /*3eb0*/  MUFU.EX2 R14, R47 ;  /* 0x0000002f000e7308 */ /* 0x0003e20000000800 */
[----:B------:R-:W-:Y:S01]  /*3ec0*/  LOP3.LUT R172, R172, R62, R67, 0x96, !PT ;  /* 0x0000003eacac7212 */ /* 0x000fe200078e9643 */
[----:B------:R-:W-:Y:S02]  /*3ed0*/  VIADD R59, R206, 0xdaa66d2b ;  /* 0xdaa66d2bce3b7836 */ /* 0x000fe40000000000 */
[----:B--2---:R-:W-:Y:S01]  /*3ee0*/  FFMA.FTZ R55, R15, UR12, -R43 ;  /* 0x0000000c0f377c23 */ /* 0x004fe2000801082b */
[----:B------:R-:W-:Y:S05]  /*3ef0*/  IMAD.WIDE.U32 R64, R64, -0x326172a9, RZ ;  /* 0xcd9e8d5740407825 */ /* 0x000fea00078e00ff */
[----:B------:R2:W-:Y:S01]  /*3f00*/  MUFU.EX2 R19, R46 ;  /* 0x0000002e00137308 */ /* 0x0005e20000000800 */
[C---:B------:R-:W-:Y:S01]  /*3f10*/  LOP3.LUT R60, R59.reuse, R174, R169, 0x96, !PT ;  /* 0x000000ae3b3c7212 */ /* 0x040fe200078e96a9 */
[----:B------:R-:W-:Y:S01]  /*3f20*/  IMAD.WIDE.U32 R172, R172, -0x2daee0ad, RZ ;  /* 0xd2511f53acac7825 */ /* 0x000fe200078e00ff */
[----:B------:R-:W-:Y:S03]  /*3f30*/  LOP3.LUT R66, R59, R66, R65, 0x96, !PT ;  /* 0x000000423b427212 */ /* 0x000fe600078e9641 */
[--C-:B---3--:R-:W-:Y:S01]  /*3f40*/  FFMA.FTZ R49, R10, UR12, -R43.reuse ;  /* 0x0000000c0a317c23 */ /* 0x108fe2000801082b */
[----:B------:R-:W-:Y:S03]  /*3f50*/  VIADD R45, R207, 0x32370b8f ;  /* 0x32370b8fcf2d7836 */ /* 0x000fe60000000000 */
[----:B------:R3:W-:Y:S01]  /*3f60*/  MUFU.EX2 R6, R40 ;  /* 0x0000002800067308 */ /* 0x0007e20000000800 */
[----:B------:R-:W-:Y:S04]  /*3f70*/  IMAD.WIDE.U32 R62, R50, -0x2daee0ad, RZ ;  /* 0xd2511f53323e7825 */ /* 0x000fe800078e00ff */
[----:B-1----:R-:W-:Y:S01]  /*3f80*/  FFMA.FTZ R47, R27, UR12, -R43 ;  /* 0x0000000c1b2f7c23 */ /* 0x002fe2000801082b */
[C---:B------:R-:W-:Y:S01]  /*3f90*/  LOP3.LUT R50, R45.reuse, R170, R173, 0x96, !PT ;  /* 0x000000aa2d327212 */ /* 0x040fe200078e96ad */
[----:B------:R-:W-:Y:S01]  /*3fa0*/  IMAD.WIDE.U32 R60, R60, -0x2daee0ad, RZ ;  /* 0xd2511f533c3c7825 */ /* 0x000fe200078e00ff */
[----:B------:R-:W-:Y:S02]  /*3fb0*/  LOP3.LUT R56, R45, R56, R63, 0x96, !PT ;  /* 0x000000382d387212 */ /* 0x000fe400078e963f */
[----:B------:R1:W-:Y:S01]  /*3fc0*/  MUFU.EX2 R33, R48 ;  /* 0x0000003000217308 */ /* 0x0003e20000000800 */
[----:B------:R-:W-:Y:S02]  /*3fd0*/  VIADD R57, R207, 0xed9eba14 ;  /* 0xed9eba14cf397836 */ /* 0x000fe40000000000 */
[--C-:B------:R-:W-:Y:S01]  /*3fe0*/  FFMA.FTZ R45, R30, UR12, -R43.reuse ;  /* 0x0000000c1e2d7c23 */ /* 0x100fe2000801082b */
[--C-:B--2---:R-:W-:Y:S01]  /*3ff0*/  FFMA.FTZ R46, R26, UR12, -R43.reuse ;  /* 0x0000000c1a2e7c23 */ /* 0x104fe2000801082b */
[----:B------:R-:W-:Y:S01]  /*4000*/  FFMA.FTZ R43, R31, UR12, -R43 ;  /* 0x0000000c1f2b7c23 */ /* 0x000fe2000801082b */
[----:B------:R-:W-:Y:S01]  /*4010*/  IMAD.WIDE.U32 R66, R66, -0x2daee0ad, RZ ;  /* 0xd2511f5342427825 */ /* 0x000fe200078e00ff */
[----:B------:R-:W-:Y:S03]  /*4020*/  LOP3.LUT R62, R57, R62, R61, 0x96, !PT ;  /* 0x0000003e393e7212 */ /* 0x000fe600078e963d */
[----:B------:R2:W-:Y:S01]  /*4030*/  MUFU.EX2 R31, R51 ;  /* 0x00000033001f7308 */ /* 0x0005e20000000800 */
[----:B------:R-:W-:Y:S04]  /*4040*/  IMAD.WIDE.U32 R174, R56, -0x326172a9, RZ ;  /* 0xcd9e8d5738ae7825 */ /* 0x000fe800078e00ff */
[----:B---3--:R-:W-:Y:S01]  /*4050*/  FFMA.FTZ R40, R29, UR12, -R38 ;  /* 0x0000000c1d287c23 */ /* 0x008fe20008010826 */
[----:B------:R-:W-:Y:S01]  /*4060*/  LOP3.LUT R57, R57, R172, R67, 0x96, !PT ;  /* 0x000000ac39397212 */ /* 0x000fe200078e9643 */
[----:B------:R-:W-:Y:S02]  /*4070*/  VIADD R59, R206, 0x1715609d ;  /* 0x1715609dce3b7836 */ /* 0x000fe40000000000 */
[----:B------:R-:W-:Y:S01]  /*4080*/  IMAD.WIDE.U32 R62, R62, -0x326172a9, RZ ;  /* 0xcd9e8d573e3e7825 */ /* 0x000fe200078e00ff */
[----:B------:R3:W-:Y:S03]  /*4090*/  MUFU.EX2 R29, R58 ;  /* 0x0000003a001d7308 */ /* 0x0007e60000000800 */
[----:B-1----:R-:W-:Y:S02]  /*40a0*/  VIADD R48, R206, 0x78dde6e4 ;  /* 0x78dde6e4ce307836 */ /* 0x002fe40000000000 */
[----:B------:R-:W-:Y:S01]  /*40b0*/  IMAD.WIDE.U32 R170, R50, -0x326172a9, RZ ;  /* 0xcd9e8d5732aa7825 */ /* 0x000fe200078e00ff */
[----:B------:R-:W-:Y:S04]  /*40c0*/  LOP3.LUT R50, R59, R174, R63, 0x96, !PT ;  /* 0x000000ae3b327212 */ /* 0x000fe800078e963f */
[----:B------:R1:W-:Y:S01]  /*40d0*/  MUFU.EX2 R21, R39 ;  /* 0x0000002700157308 */ /* 0x0003e20000000800 */
[C---:B------:R-:W-:Y:S01]  /*40e0*/  LOP3.LUT R54, R48.reuse, R168, R175, 0x96, !PT ;  /* 0x000000a830367212 */ /* 0x040fe200078e96af */
[----:B------:R-:W-:Y:S01]  /*40f0*/  IMAD.WIDE.U32 R56, R57, -0x326172a9, RZ ;  /* 0xcd9e8d5739387825 */ /* 0x000fe200078e00ff */
[----:B------:R-:W-:Y:S03]  /*4100*/  LOP3.LUT R48, R48, R64, R171, 0x96, !PT ;  /* 0x0000004030307212 */ /* 0x000fe600078e96ab */
[----:B------:R-:W-:Y:S01]  /*4110*/  IMAD.WIDE.U32 R168, R50, -0x2daee0ad, RZ ;  /* 0xd2511f5332a87825 */ /* 0x000fe200078e00ff */
[----:B------:R-:W-:Y:S03]  /*4120*/  LOP3.LUT R64, R59, R170, R57, 0x96, !PT ;  /* 0x000000aa3b407212 */ /* 0x000fe600078e9639 */
[----:B------:R-:W4:Y:S01]  /*4130*/  MUFU.EX2 R251, R251 ;  /* 0x000000fb00fb7308 */ /* 0x000f220000000800 */
[----:B------:R-:W-:Y:S01]  /*4140*/  IMAD.WIDE.U32 R172, R54, -0x2daee0ad, RZ ;  /* 0xd2511f5336ac7825 */ /* 0x000fe200078e00ff */
[C---:B--2---:R-:W-:Y:S02]  /*4150*/  PRMT R51, R168.reuse, 0x7772, RZ ;  /* 0x00007772a8337816 */ /* 0x044fe400000000ff */
[----:B------:R-:W-:Y:S01]  /*4160*/  PRMT R50, R168, 0x7773, RZ ;  /* 0x00007773a8327816 */ /* 0x000fe200000000ff */
[----:B------:R-:W-:Y:S01]  /*4170*/  VIADD R61, R207, 0x646e171e ;  /* 0x646e171ecf3d7836 */ /* 0x000fe20000000000 */
[----:B------:R-:W-:Y:S01]  /*4180*/  ISETP.GT.U32.AND P5, PT, R51, UR11, PT ;  /* 0x0000000b33007c0c */ /* 0x000fe2000bfa4070 */
[----:B------:R-:W-:Y:S03]  /*4190*/  VIADD R54, R207, 0xa9066899 ;  /* 0xa9066899cf367836 */ /* 0x000fe60000000000 */
[----:B------:R-:W2:Y:S01]  /*41a0*/  MUFU.EX2 R252, R252 ;  /* 0x000000fc00fc7308 */ /* 0x000ea20000000800 */
[----:B------:R-:W-:Y:S01]  /*41b0*/  IMAD.WIDE.U32 R170, R48, -0x2daee0ad, RZ ;  /* 0xd2511f5330aa7825 */ /* 0x000fe200078e00ff */
[----:B------:R-:W-:Y:S02]  /*41c0*/  LOP3.LUT R53, R61, R172, R169, 0x96, !PT ;  /* 0x000000ac3d357212 */ /* 0x000fe400078e96a9 */
[----:B------:R-:W-:Y:S01]  /*41d0*/  LOP3.LUT R57, R54, R60, R173, 0x96, !PT ;  /* 0x0000003c36397212 */ /* 0x000fe200078e96ad */
[----:B------:R-:W-:Y:S01]  /*41e0*/  IMAD.WIDE.U32 R64, R64, -0x2daee0ad, RZ ;  /* 0xd2511f5340407825 */ /* 0x000fe200078e00ff */
[----:B------:R-:W-:Y:S04]  /*41f0*/  ISETP.GT.U32.AND P4, PT, R50, UR11, PT ;  /* 0x0000000b32007c0c */ /* 0x000fe8000bf84070 */
[----:B------:R-:W-:Y:S01]  /*4200*/  MUFU.EX2 R20, R36 ;  /* 0x0000002400147308 */ /* 0x000fe20000000800 */
[----:B---3--:R-:W-:Y:S01]  /*4210*/  LOP3.LUT R58, R53, 0xff, RZ, 0xc0, !PT ;  /* 0x000000ff353a7812 */ /* 0x008fe200078ec0ff */
[----:B-1----:R-:W-:Y:S01]  /*4220*/  IMAD.MOV.U32 R39, RZ, RZ, 0x10 ;  /* 0x00000010ff277424 */ /* 0x002fe200078e00ff */
[----:B------:R-:W-:Y:S01]  /*4230*/  LOP3.LUT R54, R54, R66, R171, 0x96, !PT ;  /* 0x0000004236367212 */ /* 0x000fe200078e96ab */
[----:B------:R-:W-:Y:S01]  /*4240*/  IMAD.WIDE.U32 R66, R57, -0x326172a9, RZ ;  /* 0xcd9e8d5739427825 */ /* 0x000fe200078e00ff */
[----:B------:R-:W-:Y:S02]  /*4250*/  LOP3.LUT R48, R61, R170, R65, 0x96, !PT ;  /* 0x000000aa3d307212 */ /* 0x000fe400078e9641 */
[----:B------:R-:W-:Y:S03]  /*4260*/  SHF.R.U32.HI R50, RZ, 0x18, R53 ;  /* 0x00000018ff327819 */ /* 0x000fe60000011635 */
[----:B------:R-:W1:Y:S01]  /*4270*/  MUFU.EX2 R18, R41 ;  /* 0x0000002900127308 */ /* 0x000e620000000800 */
[----:B------:R-:W-:Y:S01]  /*4280*/  VIADD R51, R206, 0xb54cda56 ;  /* 0xb54cda56ce337836 */ /* 0x000fe20000000000 */
[----:B------:R-:W-:Y:S01]  /*4290*/  PRMT R61, R64, 0x7770, RZ ;  /* 0x00007770403d7816 */ /* 0x000fe200000000ff */
[----:B----4-:R-:W-:Y:S01]  /*42a0*/  @P5 FADD.FTZ R251, -R251, -RZ ;  /* 0x800000fffbfb5221 */ /* 0x010fe20000010100 */
[----:B------:R-:W-:Y:S01]  /*42b0*/  ISETP.LE.U32.AND P3, PT, R58, UR11, PT ;  /* 0x0000000b3a007c0c */ /* 0x000fe2000bf63070 */
[----:B--2---:R-:W-:Y:S01]  /*42c0*/  @P4 FADD.FTZ R252, -R252, -RZ ;  /* 0x800000fffcfc4221 */ /* 0x004fe20000010100 */
[----:B------:R-:W-:Y:S04]  /*42d0*/  ISETP.LE.U32.AND P2, PT, R50, UR11, PT ;  /* 0x0000000b32007c0c */ /* 0x000fe8000bf43070 */
[----:B------:R2:W3:Y:S01]  /*42e0*/  MUFU.EX2 R27, R55 ;  /* 0x00000037001b7308 */ /* 0x0004e20000000800 */
[----:B------:R-:W-:Y:S02]  /*42f0*/  SEL R39, R39, 0xfffffff0, !P0 ;  /* 0xfffffff027277807 */ /* 0x000fe40004000000 */
[----:B------:R-:W-:Y:S02]  /*4300*/  LOP3.LUT R50, R51, R62, R67, 0x96, !PT ;  /* 0x0000003e33327212 */ /* 0x000fe400078e9643 */
[----:B------:R-:W-:Y:S01]  /*4310*/  ISETP.LE.U32.AND P0, PT, R61, UR11, PT ;  /* 0x0000000b3d007c0c */ /* 0x000fe2000bf03070 */
[----:B------:R-:W-:Y:S01]  /*4320*/  IMAD.IADD R10, R39, 0x1, R212 ;  /* 0x00000001270a7824 */ /* 0x000fe200078e02d4 */
[----:B------:R-:W-:Y:S03]  /*4330*/  PRMT R59, R168, 0x7771, RZ ;  /* 0x00007771a83b7816 */ /* 0x000fe600000000ff */
[----:B------:R4:W-:Y:S01]  /*4340*/  MUFU.EX2 R16, R44 ;  /* 0x0000002c00107308 */ /* 0x0009e20000000800 */
[----:B------:R-:W-:Y:S01]  /*4350*/  PRMT R63, R66, 0x7770, RZ ;  /* 0x00007770423f7816 */ /* 0x000fe200000000ff */
[----:B-1----:R-:W-:Y:S01]  /*4360*/  @!P3 FADD.FTZ R18, -R18, -RZ ;  /* 0x800000ff1212b221 */ /* 0x002fe20000010100 */
[----:B------:R-:W-:Y:S01]  /*4370*/  PRMT R62, R66, 0x7771, RZ ;  /* 0x00007771423e7816 */ /* 0x000fe200000000ff */
[----:B------:R-:W-:Y:S01]  /*4380*/  @!P2 FADD.FTZ R6, -R6, -RZ ;  /* 0x800000ff0606a221 */ /* 0x000fe20000010100 */
[----:B------:R-:W-:Y:S01]  /*4390*/  ISETP.LE.U32.AND P5, PT, R63, UR11, PT ;  /* 0x0000000b3f007c0c */ /* 0x000fe2000bfa3070 */
[--C-:B------:R-:W-:Y:S01]  /*43a0*/  FFMA.FTZ R41, R24, UR12, -R38.reuse ;  /* 0x0000000c18297c23 */ /* 0x100fe20008010826 */
[----:B------:R-:W-:Y:S03]  /*43b0*/  ISETP.GT.U32.AND P4, PT, R62, UR11, PT ;  /* 0x0000000b3e007c0c */ /* 0x000fe6000bf84070 */
[----:B------:R1:W-:Y:S01]  /*43c0*/  MUFU.EX2 R24, R37 ;  /* 0x0000002500187308 */ /* 0x0003e20000000800 */
[----:B------:R-:W-:Y:S01]  /*43d0*/  ISETP.GT.U32.AND P6, PT, R59, UR11, PT ;  /* 0x0000000b3b007c0c */ /* 0x000fe2000bfc4070 */
[----:B------:R-:W-:Y:S01]  /*43e0*/  @!P0 FADD.FTZ R5, -R5, -RZ ;  /* 0x800000ff05058221 */ /* 0x000fe20000010100 */
[----:B------:R-:W-:Y:S01]  /*43f0*/  PRMT R59, R66, 0x7772, RZ ;  /* 0x00007772423b7816 */ /* 0x000fe200000000ff */
[----:B------:R-:W-:Y:S01]  /*4400*/  FFMA.FTZ R38, R25, UR12, -R38 ;  /* 0x0000000c19267c23 */ /* 0x000fe20008010826 */
[----:B------:R-:W-:Y:S01]  /*4410*/  PRMT R36, R53, 0x7632, R36 ;  /* 0x0000763235247816 */ /* 0x000fe20000000024 */
[----:B------:R-:W-:Y:S01]  /*4420*/  IMAD.IADD R25, R39, 0x1, R214 ;  /* 0x0000000127197824 */ /* 0x000fe200078e02d6 */
[----:B------:R-:W-:Y:S03]  /*4430*/  ISETP.GT.U32.AND P3, PT, R59, UR11, PT ;  /* 0x0000000b3b007c0c */ /* 0x000fe6000bf64070 */
[----:B------:R-:W3:Y:S01]  /*4440*/  MUFU.EX2 R4, R52 ;  /* 0x0000003400047308 */ /* 0x000ee20000000800 */
[----:B------:R-:W-:Y:S01]  /*4450*/  LOP3.LUT R36, R36, 0xff, RZ, 0xc0, !PT ;  /* 0x000000ff24247812 */ /* 0x000fe200078ec0ff */
[----:B------:R-:W-:Y:S01]  /*4460*/  @!P5 FADD.FTZ R7, -R7, -RZ ;  /* 0x800000ff0707d221 */ /* 0x000fe20000010100 */
[----:B------:R-:W-:Y:S01]  /*4470*/  PRMT R58, R66, 0x7773, RZ ;  /* 0x00007773423a7816 */ /* 0x000fe200000000ff */
[----:B------:R-:W-:Y:S01]  /*4480*/  @P4 FADD.FTZ R14, -R14, -RZ ;  /* 0x800000ff0e0e4221 */ /* 0x000fe20000010100 */
[----:B------:R-:W-:Y:S02]  /*4490*/  ISETP.LE.U32.AND P0, PT, R36, UR11, PT ;  /* 0x0000000b24007c0c */ /* 0x000fe4000bf03070 */
[----:B--2---:R-:W-:Y:S03]  /*44a0*/  PRMT R55, R64, 0x7773, RZ ;  /* 0x0000777340377816 */ /* 0x004fe600000000ff */
[----:B------:R-:W-:Y:S01]  /*44b0*/  MUFU.EX2 R8, R49 ;  /* 0x0000003100087308 */ /* 0x000fe20000000800 */
[----:B------:R-:W-:Y:S02]  /*44c0*/  ISETP.GT.U32.AND P2, PT, R58, UR11, PT ;  /* 0x0000000b3a007c0c */ /* 0x000fe4000bf44070 */
[----:B------:R-:W-:Y:S01]  /*44d0*/  SHF.R.U32.HI R36, RZ, 0x18, R50 ;  /* 0x00000018ff247819 */ /* 0x000fe20000011632 */
[----:B------:R-:W-:Y:S01]  /*44e0*/  @P3 FADD.FTZ R19, -R19, -RZ ;  /* 0x800000ff13133221 */ /* 0x000fe20000010100 */
[----:B------:R-:W-:Y:S01]  /*44f0*/  ISETP.GT.U32.AND P5, PT, R55, UR11, PT ;  /* 0x0000000b37007c0c */ /* 0x000fe2000bfa4070 */
[----:B------:R-:W-:Y:S01]  /*4500*/  IMAD.WIDE.U32 R54, R54, -0x326172a9, RZ ;  /* 0xcd9e8d5736367825 */ /* 0x000fe200078e00ff */
[----:B------:R-:W-:Y:S03]  /*4510*/  ISETP.LE.U32.AND P4, PT, R36, UR11, PT ;  /* 0x0000000b24007c0c */ /* 0x000fe6000bf83070 */
[----:B------:R-:W-:Y:S01]  /*4520*/  MUFU.EX2 R12, R42 ;  /* 0x0000002a000c7308 */ /* 0x000fe20000000800 */
[----:B------:R-:W-:Y:S01]  /*4530*/  LOP3.LUT R36, R50, 0xff, RZ, 0xc0, !PT ;  /* 0x000000ff32247812 */ /* 0x000fe200078ec0ff */
[----:B------:R-:W-:Y:S01]  /*4540*/  @!P0 FADD.FTZ R9, -R9, -RZ ;  /* 0x800000ff09098221 */ /* 0x000fe20000010100 */
[----:B----4-:R-:W-:Y:S02]  /*4550*/  PRMT R44, R54, 0x7770, RZ ;  /* 0x00007770362c7816 */ /* 0x010fe400000000ff */
[----:B------:R-:W-:Y:S01]  /*4560*/  ISETP.LE.U32.AND P3, PT, R36, UR11, PT ;  /* 0x0000000b24007c0c */ /* 0x000fe2000bf63070 */
[----:B------:R-:W-:Y:S01]  /*4570*/  @P2 FADD.FTZ R34, -R34, -RZ ;  /* 0x800000ff22222221 */ /* 0x000fe20000010100 */
[----:B------:R-:W-:Y:S03]  /*4580*/  ISETP.LE.U32.AND P2, PT, R44, UR11, PT ;  /* 0x0000000b2c007c0c */ /* 0x000fe6000bf43070 */
[----:B------:R-:W-:Y:S01]  /*4590*/  MUFU.EX2 R13, R47 ;  /* 0x0000002f000d7308 */ /* 0x000fe20000000800 */
[----:B------:R-:W-:Y:S02]  /*45a0*/  LOP3.LUT R53, R53, 0xffff, RZ, 0xc0, !PT ;  /* 0x0000ffff35357812 */ /* 0x000fe400078ec0ff */
[C---:B------:R-:W-:Y:S01]  /*45b0*/  PRMT R36, R54.reuse, 0x7771, RZ ;  /* 0x0000777136247816 */ /* 0x040fe200000000ff */
[----:B------:R-:W-:Y:S01]  /*45c0*/  @!P4 FADD.FTZ R33, -R33, -RZ ;  /* 0x800000ff2121c221 */ /* 0x000fe20000010100 */
[----:B-1----:R-:W-:Y:S02]  /*45d0*/  PRMT R37, R54, 0x7773, RZ ;  /* 0x0000777336257816 */ /* 0x002fe400000000ff */
[----:B------:R-:W-:Y:S03]  /*45e0*/  SHF.R.U32.HI R53, RZ, 0x8, R53 ;  /* 0x00000008ff357819 */ /* 0x000fe60000011635 */
[----:B------:R-:W-:Y:S01]  /*45f0*/  MUFU.EX2 R30, R41 ;  /* 0x00000029001e7308 */ /* 0x000fe20000000800 */
[----:B------:R-:W-:Y:S01]  /*4600*/  ISETP.GT.U32.AND P0, PT, R36, UR11, PT ;  /* 0x0000000b24007c0c */ /* 0x000fe2000bf04070 */
[----:B------:R-:W-:Y:S01]  /*4610*/  @!P3 FADD.FTZ R35, -R35, -RZ ;  /* 0x800000ff2323b221 */ /* 0x000fe20000010100 */
[----:B------:R-:W-:Y:S01]  /*4620*/  ISETP.GT.U32.AND P3, PT, R37, UR11, PT ;  /* 0x0000000b25007c0c */ /* 0x000fe2000bf64070 */
[----:B------:R-:W-:Y:S01]  /*4630*/  @!P2 FADD.FTZ R23, -R23, -RZ ;  /* 0x800000ff1717a221 */ /* 0x000fe20000010100 */
[----:B------:R-:W-:Y:S02]  /*4640*/  PRMT R36, R54, 0x7772, RZ ;  /* 0x0000777236247816 */ /* 0x000fe400000000ff */
[----:B------:R-:W-:Y:S03]  /*4650*/  LOP3.LUT R53, R53, 0xffff, RZ, 0xc0, !PT ;  /* 0x0000ffff35357812 */ /* 0x000fe600078ec0ff */
[----:B------:R-:W-:Y:S01]  /*4660*/  MUFU.EX2 R22, R45 ;  /* 0x0000002d00167308 */ /* 0x000fe20000000800 */
[----:B------:R-:W-:Y:S02]  /*4670*/  ISETP.GT.U32.AND P4, PT, R36, UR11, PT ;  /* 0x0000000b24007c0c */ /* 0x000fe4000bf84070 */
[----:B------:R-:W-:Y:S02]  /*4680*/  ISETP.LE.U32.AND P2, PT, R53, UR11, PT ;  /* 0x0000000b35007c0c */ /* 0x000fe4000bf43070 */
[----:B------:R-:W-:Y:S01]  /*4690*/  LOP3.LUT R51, R51, R56, R55, 0x96, !PT ;  /* 0x0000003833337212 */ /* 0x000fe200078e9637 */
[----:B------:R-:W-:Y:S01]  /*46a0*/  @P0 FADD.FTZ R31, -R31, -RZ ;  /* 0x800000ff1f1f0221 */ /* 0x000fe20000010100 */
[C---:B------:R-:W-:Y:S01]  /*46b0*/  PRMT R36, R50.reuse, 0x7632, R36 ;  /* 0x0000763232247816 */ /* 0x040fe20000000024 */
[----:B---3--:R-:W-:Y:S01]  /*46c0*/  @P3 FADD.FTZ R27, -R27, -RZ ;  /* 0x800000ff1b1b3221 */ /* 0x008fe20000010100 */
[----:B------:R-:W-:Y:S01]  /*46d0*/  LOP3.LUT R50, R50, 0xffff, RZ, 0xc0, !PT ;  /* 0x0000ffff32327812 */ /* 0x000fe200078ec0ff */
[----:B------:R-:W-:Y:S01]  /*46e0*/  MUFU.EX2 R249, R249 ;  /* 0x000000f900f97308 */ /* 0x000fe20000000800 */
[--C-:B------:R-:W-:Y:S02]  /*46f0*/  SHF.R.U32.HI R37, RZ, 0x18, R51.reuse ;  /* 0x00000018ff257819 */ /* 0x100fe40000011633 */
[----:B------:R-:W-:Y:S01]  /*4700*/  SHF.R.U32.HI R50, RZ, 0x8, R50 ;  /* 0x00000008ff327819 */ /* 0x000fe20000011632 */
[----:B------:R-:W-:Y:S01]  /*4710*/  @P4 FADD.FTZ R29, -R29, -RZ ;  /* 0x800000ff1d1d4221 */ /* 0x000fe20000010100 */
[----:B------:R-:W-:Y:S01]  /*4720*/  LOP3.LUT R36, R36, 0xff, RZ, 0xc0, !PT ;  /* 0x000000ff24247812 */ /* 0x000fe200078ec0ff */
[----:B------:R-:W-:Y:S01]  /*4730*/  @!P2 FADD.FTZ R21, -R21, -RZ ;  /* 0x800000ff1515a221 */ /* 0x000fe20000010100 */
[----:B------:R-:W-:Y:S03]  /*4740*/  ISETP.LE.U32.AND P3, PT, R37, UR11, PT ;  /* 0x0000000b25007c0c */ /* 0x000fe6000bf63070 */
[----:B------:R-:W1:Y:S01]  /*4750*/  MUFU.EX2 R250, R250 ;  /* 0x000000fa00fa7308 */ /* 0x000e620000000800 */
[----:B------:R-:W-:Y:S02]  /*4760*/  LOP3.LUT R50, R50, 0xffff, RZ, 0xc0, !PT ;  /* 0x0000ffff32327812 */ /* 0x000fe400078ec0ff */
[----:B------:R-:W-:Y:S02]  /*4770*/  ISETP.LE.U32.AND P0, PT, R36, UR11, PT ;  /* 0x0000000b24007c0c */ /* 0x000fe4000bf03070 */
[----:B------:R-:W-:Y:S02]  /*4780*/  ISETP.LE.U32.AND P2, PT, R50, UR11, PT ;  /* 0x0000000b32007c0c */ /* 0x000fe4000bf43070 */
[C---:B------:R-:W-:Y:S03]  /*4790*/  LOP3.LUT R36, R51.reuse, 0xff, RZ, 0xc0, !PT ;  /* 0x000000ff33247812 */ /* 0x040fe600078ec0ff */
[----:B------:R-:W-:Y:S01]  /*47a0*/  MUFU.EX2 R17, R38 ;  /* 0x0000002600117308 */ /* 0x000fe20000000800 */
[----:B------:R-:W-:Y:S02]  /*47b0*/  LOP3.LUT R37, R48, 0xff, RZ, 0xc0, !PT ;  /* 0x000000ff30257812 */ /* 0x000fe400078ec0ff */
[----:B------:R-:W-:Y:S01]  /*47c0*/  ISETP.LE.U32.AND P4, PT, R36, UR11, PT ;  /* 0x0000000b24007c0c */ /* 0x000fe2000bf83070 */
[----:B------:R-:W-:Y:S01]  /*47d0*/  @!P3 FADD.FTZ R4, -R4, -RZ ;  /* 0x800000ff0404b221 */ /* 0x000fe20000010100 */
[----:B------:R-:W-:Y:S02]  /*47e0*/  LOP3.LUT R36, R51, 0xffff, RZ, 0xc0, !PT ;  /* 0x0000ffff33247812 */ /* 0x000fe400078ec0ff */
[----:B------:R-:W-:Y:S01]  /*47f0*/  ISETP.LE.U32.AND P3, PT, R37, UR11, PT ;  /* 0x0000000b25007c0c */ /* 0x000fe2000bf63070 */
[----:B------:R-:W-:Y:S01]  /*4800*/  @!P0 FADD.FTZ R20, -R20, -RZ ;  /* 0x800000ff14148221 */ /* 0x000fe20000010100 */
[----:B------:R-:W-:Y:S01]  /*4810*/  SHF.R.U32.HI R37, RZ, 0x18, R48 ;  /* 0x00000018ff257819 */ /* 0x000fe20000011630 */
[----:B------:R-:W-:Y:S01]  /*4820*/  @!P2 FADD.FTZ R24, -R24, -RZ ;  /* 0x800000ff1818a221 */ /* 0x000fe20000010100 */
[----:B------:R-:W-:Y:S01]  /*4830*/  PRMT R51, R51, 0x7632, R51 ;  /* 0x0000763233337816 */ /* 0x000fe20000000033 */
[----:B-1----:R-:W-:Y:S01]  /*4840*/  @P6 FADD.FTZ R250, -R250, -RZ ;  /* 0x800000fffafa6221 */ /* 0x002fe20000010100 */
[----:B------:R-:W-:Y:S01]  /*4850*/  SHF.R.U32.HI R36, RZ, 0x8, R36 ;  /* 0x00000008ff247819 */ /* 0x000fe20000011624 */
[----:B------:R-:W-:Y:S01]  /*4860*/  MUFU.EX2 R26, R46 ;  /* 0x0000002e001a7308 */ /* 0x000fe20000000800 */
[----:B------:R-:W-:Y:S01]  /*4870*/  ISETP.LE.U32.AND P2, PT, R37, UR11, PT ;  /* 0x0000000b25007c0c */ /* 0x000fe2000bf43070 */
[----:B------:R-:W-:Y:S01]  /*4880*/  @!P4 FADD.FTZ R16, -R16, -RZ ;  /* 0x800000ff1010c221 */ /* 0x000fe20000010100 */
[----:B------:R-:W-:Y:S02]  /*4890*/  F2FP.RELU.F16.F32.PACK_AB R37, R33, R20 ;  /* 0x000000142125723e */ /* 0x000fe400000008ff */
[----:B------:R-:W-:Y:S01]  /*48a0*/  LOP3.LUT R51, R51, 0xff, RZ, 0xc0, !PT ;  /* 0x000000ff33337812 */ /* 0x000fe200078ec0ff */
[----:B------:R-:W-:Y:S01]  /*48b0*/  @!P3 FADD.FTZ R30, -R30, -RZ ;  /* 0x800000ff1e1eb221 */ /* 0x000fe20000010100 */
[----:B------:R-:W-:Y:S01]  /*48c0*/  LOP3.LUT R36, R36, 0xffff, RZ, 0xc0, !PT ;  /* 0x0000ffff24247812 */ /* 0x000fe200078ec0ff */
[----:B------:R1:W-:Y:S01]  /*48d0*/  STS [R212+0x400], R37 ;  /* 0x00040025d4007388 */ /* 0x0003e20000000800 */
[----:B------:R-:W-:Y:S01]  /*48e0*/  ISETP.LE.U32.AND P0, PT, R51, UR11, PT ;  /* 0x0000000b33007c0c */ /* 0x000fe2000bf03070 */
[----:B------:R-:W-:Y:S01]  /*48f0*/  MUFU.EX2 R15, R40 ;  /* 0x00000028000f7308 */ /* 0x000fe20000000800 */
[----:B------:R-:W-:Y:S02]  /*4900*/  ISETP.LE.U32.AND P4, PT, R36, UR11, PT ;  /* 0x0000000b24007c0c */ /* 0x000fe4000bf83070 */
[----:B------:R-:W-:Y:S01]  /*4910*/  PRMT R60, R168, 0x7770, RZ ;  /* 0x00007770a83c7816 */ /* 0x000fe200000000ff */
[----:B------:R-:W-:Y:S01]  /*4920*/  @!P2 FADD.FTZ R13, -R13, -RZ ;  /* 0x800000ff0d0da221 */ /* 0x000fe20000010100 */
[----:B------:R-:W-:Y:S02]  /*4930*/  F2FP.RELU.F16.F32.PACK_AB R55, R24, R35 ;  /* 0x000000231837723e */ /* 0x000fe400000008ff */
[----:B------:R-:W-:Y:S03]  /*4940*/  ISETP.LE.U32.AND P1, PT, R60, UR11, PT ;  /* 0x0000000b3c007c0c */ /* 0x000fe6000bf23070 */
[----:B------:R-:W2:Y:S01]  /*4950*/  MUFU.EX2 R11, R43 ;  /* 0x0000002b000b7308 */ /* 0x000ea20000000800 */
[----:B------:R-:W-:Y:S01]  /*4960*/  F2FP.RELU.F16.F32.PACK_AB R49, R14, R7 ;  /* 0x000000070e31723e */ /* 0x000fe200000008ff */
[----:B------:R-:W-:Y:S01]  /*4970*/  STS [R212], R55 ;  /* 0x00000037d4007388 */ /* 0x000fe20000000800 */
[----:B------:R-:W-:Y:S01]  /*4980*/  F2FP.RELU.F16.F32.PACK_AB R47, R34, R19 ;  /* 0x00000013222f723e */ /* 0x000fe200000008ff */
[----:B------:R-:W-:Y:S01]  /*4990*/  @!P0 FADD.FTZ R8, -R8, -RZ ;  /* 0x800000ff08088221 */ /* 0x000fe20000010100 */
[----:B------:R-:W-:Y:S01]  /*49a0*/  LOP3.LUT R36, R48, 0xffff, RZ, 0xc0, !PT ;  /* 0x0000ffff30247812 */ /* 0x000fe200078ec0ff */
[----:B------:R-:W-:Y:S01]  /*49b0*/  @!P4 FADD.FTZ R12, -R12, -RZ ;  /* 0x800000ff0c0cc221 */ /* 0x000fe20000010100 */
[----:B------:R-:W-:Y:S01]  /*49c0*/  STS [R10], R49 ;  /* 0x000000310a007388 */ /* 0x000fe20000000800 */
[----:B------:R-:W-:Y:S02]  /*49d0*/  F2FP.RELU.F16.F32.PACK_AB R45, R31, R23 ;  /* 0x000000171f2d723e */ /* 0x000fe400000008ff */
[----:B------:R-:W-:Y:S01]  /*49e0*/  F2FP.RELU.F16.F32.PACK_AB R51, R4, R8 ;  /* 0x000000080433723e */ /* 0x000fe200000008ff */
[----:B------:R-:W-:Y:S01]  /*49f0*/  STS [R10+0x400], R47 ;  /* 0x0004002f0a007388 */ /* 0x000fe20000000800 */
[----:B------:R-:W-:Y:S01]  /*4a00*/  F2FP.RELU.F16.F32.PACK_AB R53, R12, R16 ;  /* 0x000000100c35723e */ /* 0x000fe200000008ff */
[----:B------:R-:W-:Y:S01]  /*4a10*/  @!P1 FADD.FTZ R249, -R249, -RZ ;  /* 0x800000fff9f99221 */ /* 0x000fe20000010100 */
[----:B------:R-:W-:Y:S01]  /*4a20*/  SHF.R.U32.HI R36, RZ, 0x8, R36 ;  /* 0x00000008ff247819 */ /* 0x000fe20000011624 */
[----:B------:R-:W-:Y:S01]  /*4a30*/  STS [R212+0x1400], R51 ;  /* 0x00140033d4007388 */ /* 0x000fe20000000800 */
[----:B------:R-:W-:Y:S01]  /*4a40*/  F2FP.RELU.F16.F32.PACK_AB R41, R27, R29 ;  /* 0x0000001d1b29723e */ /* 0x000fe200000008ff */
[----:B--2---:R-:W-:Y:S01]  /*4a50*/  @P5 FADD.FTZ R11, -R11, -RZ ;  /* 0x800000ff0b0b5221 */ /* 0x004fe20000010100 */
[----:B------:R-:W-:Y:S01]  /*4a60*/  LOP3.LUT R36, R36, 0xffff, RZ, 0xc0, !PT ;  /* 0x0000ffff24247812 */ /* 0x000fe200078ec0ff */
[----:B------:R-:W-:Y:S01]  /*4a70*/  STS [R212+0x1000], R53 ;  /* 0x00100035d4007388 */ /* 0x000fe20000000800 */
[----:B------:R-:W-:Y:S02]  /*4a80*/  F2FP.RELU.F16.F32.PACK_AB R39, R21, R18 ;  /* 0x000000121527723e */ /* 0x000fe400000008ff */
[----:B-1----:R-:W-:Y:S01]  /*4a90*/  F2FP.RELU.F16.F32.PACK_AB R37, R6, R9 ;  /* 0x000000090625723e */ /* 0x002fe200000008ff */
[----:B------:R-:W-:Y:S01]  /*4aa0*/  STS [R10+0x1000], R45 ;  /* 0x0010002d0a007388 */ /* 0x000fe20000000800 */
[----:B------:R-:W-:Y:S02]  /*4ab0*/  ISETP.LE.U32.AND P4, PT, R36, UR11, PT ;  /* 0x0000000b24007c0c */ /* 0x000fe4000bf83070 */
[----:B------:R-:W-:Y:S01]  /*4ac0*/  F2FP.RELU.F16.F32.PACK_AB R36, R250, R249 ;  /* 0x000000f9fa24723e */ /* 0x000fe200000008ff */
[----:B------:R-:W-:Y:S01]  /*4ad0*/  STS [R10+0x1400], R41 ;  /* 0x001400290a007388 */ /* 0x000fe20000000800 */
[----:B------:R-:W-:Y:S02]  /*4ae0*/  PRMT R48, R48, 0x7632, R48 ;  /* 0x0000763230307816 */ /* 0x000fe40000000030 */
[----:B------:R-:W-:Y:S01]  /*4af0*/  PRMT R60, R64, 0x7771, RZ ;  /* 0x00007771403c7816 */ /* 0x000fe200000000ff */
[----:B------:R1:W-:Y:S01]  /*4b00*/  STS [R214], R39 ;  /* 0x00000027d6007388 */ /* 0x0003e20000000800 */
[----:B------:R-:W-:Y:S02]  /*4b10*/  LOP3.LUT R48, R48, 0xff, RZ, 0xc0, !PT ;  /* 0x000000ff30307812 */ /* 0x000fe400078ec0ff */
[----:B------:R-:W-:Y:S01]  /*4b20*/  PRMT R57, R64, 0x7772, RZ ;  /* 0x0000777240397816 */ /* 0x000fe200000000ff */
[----:B------:R2:W-:Y:S01]  /*4b30*/  STS [R214+0x400], R37 ;  /* 0x00040025d6007388 */ /* 0x0005e20000000800 */
[----:B------:R-:W-:Y:S01]  /*4b40*/  ISETP.LE.U32.AND P0, PT, R48, UR11, PT ;  /* 0x0000000b30007c0c */ /* 0x000fe2000bf03070 */
[----:B------:R-:W-:Y:S01]  /*4b50*/  @!P4 FADD.FTZ R17, -R17, -RZ ;  /* 0x800000ff1111c221 */ /* 0x000fe20000010100 */
[----:B------:R-:W-:Y:S01]  /*4b60*/  ISETP.GT.U32.AND P1, PT, R60, UR11, PT ;  /* 0x0000000b3c007c0c */ /* 0x000fe2000bf24070 */
[----:B------:R3:W-:Y:S01]  /*4b70*/  STS [R25], R36 ;  /* 0x0000002419007388 */ /* 0x0007e20000000800 */
[----:B------:R-:W-:Y:S02]  /*4b80*/  ISETP.GT.U32.AND P6, PT, R57, UR11, PT ;  /* 0x0000000b39007c0c */ /* 0x000fe4000bfc4070 */
[----:B------:R-:W-:Y:S02]  /*4b90*/  F2FP.RELU.F16.F32.PACK_AB R40, R252, R251 ;  /* 0x000000fbfc28723e */ /* 0x000fe400000008ff */
[----:B------:R-:W-:Y:S02]  /*4ba0*/  FSETP.GE.FTZ.AND P3, PT, R35, RZ, PT ;  /* 0x000000ff2300720b */ /* 0x000fe40003f76000 */
[----:B------:R-:W-:Y:S01]  /*4bb0*/  FSETP.GE.FTZ.AND P2, PT, R24, RZ, PT ;  /* 0x000000ff1800720b */ /* 0x000fe20003f56000 */
[----:B------:R-:W-:Y:S01]  /*4bc0*/  STS [R25+0x400], R40 ;  /* 0x0004002819007388 */ /* 0x000fe20000000800 */
[----:B------:R-:W-:Y:S01]  /*4bd0*/  FSETP.GE.FTZ.AND P4, PT, R250, RZ, PT ;  /* 0x000000fffa00720b */ /* 0x000fe20003f96000 */
[----:B------:R-:W-:Y:S01]  /*4be0*/  @!P0 FADD.FTZ R26, -R26, -RZ ;  /* 0x800000ff1a1a8221 */ /* 0x000fe20000010100 */
[----:B------:R-:W-:Y:S01]  /*4bf0*/  FSETP.GE.FTZ.AND P0, PT, R33, RZ, PT ;  /* 0x000000ff2100720b */ /* 0x000fe20003f16000 */
[----:B------:R-:W-:Y:S01]  /*4c00*/  @P1 FADD.FTZ R15, -R15, -RZ ;  /* 0x800000ff0f0f1221 */ /* 0x000fe20000010100 */
[----:B------:R-:W-:Y:S01]  /*4c10*/  FSETP.GE.FTZ.AND P1, PT, R20, RZ, PT ;  /* 0x000000ff1400720b */ /* 0x000fe20003f36000 */
[----:B------:R-:W-:Y:S01]  /*4c20*/  @P6 FADD.FTZ R22, -R22, -RZ ;  /* 0x800000ff16166221 */ /* 0x000fe20000010100 */
[----:B-1----:R-:W-:Y:S02]  /*4c30*/  F2FP.RELU.F16.F32.PACK_AB R39, R17, R30 ;  /* 0x0000001e1127723e */ /* 0x002fe400000008ff */
[----:B------:R-:W-:Y:S02]  /*4c40*/  F2FP.RELU.F16.F32.PACK_AB R38, R15, R5 ;  /* 0x000000050f26723e */ /* 0x000fe400000008ff */
[----:B--2---:R-:W-:Y:S01]  /*4c50*/  F2FP.RELU.F16.F32.PACK_AB R37, R13, R26 ;  /* 0x0000001a0d25723e */ /* 0x004fe200000008ff */
[----:B------:R-:W-:Y:S01]  /*4c60*/  STS [R214+0x1000], R39 ;  /* 0x00100027d6007388 */ /* 0x000fe20000000800 */
[----:B---3--:R-:W-:Y:S03]  /*4c70*/  F2FP.RELU.F16.F32.PACK_AB R36, R11, R22 ;  /* 0x000000160b24723e */ /* 0x008fe600000008ff */
        /* <DEDUP_REMOVED lines=78> */
[----:B------:R-:W-:Y:S01]  /*5160*/  FADD.FTZ R43, -R236, R43 ;  /* 0x0000002bec2b7221 */ /* 0x000fe20000010100 */
[----:B------:R-:W-:Y:S01]  /*5170*/  FSEL R171, R171, R248, P2 ;  /* 0x000000f8abab7208 */ /* 0x000fe20001000000 */
[-C--:B-1----:R-:W-:Y:S03]  /*5180*/  HMMA.16816.F32 R52, R176, R164.reuse, R52 ;  /* 0x000000a4b034723c */ /* 0x082fe60000001834 */
[----:B------:R-:W-:Y:S01]  /*5190*/  FSEL R169, R38, R247, P1 ;  /* 0x000000f726a97208 */ /* 0x000fe20000800000 */
[----:B------:R-:W-:Y:S01]  /*51a0*/  FADD.FTZ R41, -R246, R41 ;  /* 0x00000029f6297221 */ /* 0x000fe20000010100 */
[----:B------:R-:W-:Y:S01]  /*51b0*/  FSETP.GE.FTZ.AND P0, PT, R4, RZ, PT ;  /* 0x000000ff0400720b */ /* 0x000fe20003f16000 */
[----:B------:R-:W-:Y:S01]  /*51c0*/  FADD.FTZ R39, -R236, R42 ;  /* 0x0000002aec277221 */ /* 0x000fe20000010100 */
[----:B------:R-:W-:Y:S01]  /*51d0*/  FSETP.GE.FTZ.AND P3, PT, R16, RZ, PT ;  /* 0x000000ff1000720b */ /* 0x000fe20003f76000 */
[C---:B------:R-:W-:Y:S04]  /*51e0*/  HMMA.16816.F32 R56, R172.reuse, R164, R56 ;  /* 0x000000a4ac38723c */ /* 0x040fe80000001838 */
[----:B------:R-:W-:Y:S01]  /*51f0*/  FSETP.GE.FTZ.AND P2, PT, R12, RZ, PT ;  /* 0x000000ff0c00720b */ /* 0x000fe20003f56000 */
[----:B------:R-:W-:Y:S01]  /*5200*/  FMUL.FTZ R169, R20, R169 ;  /* 0x000000a914a97220 */ /* 0x000fe20000410000 */
[----:B------:R-:W-:Y:S01]  /*5210*/  FSEL R181, R43, R236, P0 ;  /* 0x000000ec2bb57208 */ /* 0x000fe20000000000 */
[----:B------:R-:W-:Y:S01]  /*5220*/  FMUL.FTZ R38, R33, R36 ;  /* 0x0000002421267220 */ /* 0x000fe20000410000 */
[----:B------:R-:W-:Y:S01]  /*5230*/  FSETP.GE.FTZ.AND P1, PT, R8, RZ, PT ;  /* 0x000000ff0800720b */ /* 0x000fe20003f36000 */
[----:B------:R-:W-:Y:S01]  /*5240*/  FADD.FTZ R45, -R246, R45 ;  /* 0x0000002df62d7221 */ /* 0x000fe20000010100 */
        /* <DEDUP_REMOVED lines=8> */
[----:B------:R-:W-:Y:S01]  /*52d0*/  FSEL R41, R39, R236, P1 ;  /* 0x000000ec27297208 */ /* 0x000fe20000800000 */
[----:B------:R-:W-:Y:S01]  /*52e0*/  FMUL.FTZ R39, R12, R183 ;  /* 0x000000b70c277220 */ /* 0x000fe20000410000 */
[----:B------:R-:W-:Y:S01]  /*52f0*/  F2FP.F16.F32.PACK_AB R169, R38, R169 ;  /* 0x000000a926a9723e */ /* 0x000fe200000000ff */
[C---:B------:R-:W-:Y:S01]  /*5300*/  FADD.FTZ R181, -R248.reuse, R48 ;  /* 0x00000030f8b57221 */ /* 0x040fe20000010100 */
[----:B------:R-:W-:Y:S01]  /*5310*/  FSEL R44, R45, R246, P2 ;  /* 0x000000f62d2c7208 */ /* 0x000fe20001000000 */
[----:B------:R-:W-:Y:S01]  /*5320*/  FADD.FTZ R49, -R248, R49 ;  /* 0x00000031f8317221 */ /* 0x000fe20000010100 */
[----:B------:R-:W-:Y:S01]  /*5330*/  FSEL R48, R47, R236, P0 ;  /* 0x000000ec2f307208 */ /* 0x000fe20000000000 */
[----:B------:R-:W-:Y:S01]  /*5340*/  FADD.FTZ R38, -R247, R51 ;  /* 0x00000033f7267221 */ /* 0x000fe20000010100 */
[----:B------:R-:W-:Y:S01]  /*5350*/  FSETP.GE.FTZ.AND P2, PT, R14, RZ, PT ;  /* 0x000000ff0e00720b */ /* 0x000fe20003f56000 */
[----:B------:R-:W-:Y:S01]  /*5360*/  FADD.FTZ R43, -R236, R46 ;  /* 0x0000002eec2b7221 */ /* 0x000fe20000010100 */
[----:B------:R-:W-:Y:S01]  /*5370*/  FSETP.GE.FTZ.AND P0, PT, R34, RZ, PT ;  /* 0x000000ff2200720b */ /* 0x000fe20003f16000 */
[-C--:B------:R-:W-:Y:S03]  /*5380*/  HMMA.16816.F32 R60, R172, R166.reuse, R60 ;  /* 0x000000a6ac3c723c */ /* 0x080fe6000000183c */
[----:B------:R-:W-:Y:S01]  /*5390*/  FSETP.GE.FTZ.AND P1, PT, R29, RZ, PT ;  /* 0x000000ff1d00720b */ /* 0x000fe20003f36000 */
[----:B------:R-:W-:Y:S01]  /*53a0*/  FMUL.FTZ R40, R35, R40 ;  /* 0x0000002823287220 */ /* 0x000fe20000410000 */
[----:B------:R-:W-:Y:S01]  /*53b0*/  F2FP.F16.F32.PACK_AB R39, R39, R36 ;  /* 0x000000242727723e */ /* 0x000fe200000000ff */
[----:B------:R-:W-:Y:S01]  /*53c0*/  FMUL.FTZ R171, R24, R171 ;  /* 0x000000ab18ab7220 */ /* 0x000fe20000410000 */
[----:B------:R-:W-:Y:S01]  /*53d0*/  FSEL R49, R49, R248, P2 ;  /* 0x000000f831317208 */ /* 0x000fe20001000000 */
[----:B------:R-:W-:Y:S01]  /*53e0*/  FADD.FTZ R53, -R248, R53 ;  /* 0x00000035f8357221 */ /* 0x000fe20000010100 */
[----:B------:R-:W-:Y:S01]  /*53f0*/  FSETP.GE.FTZ.AND P3, PT, R23, RZ, PT ;  /* 0x000000ff1700720b */ /* 0x000fe20003f76000 */
[C---:B------:R-:W-:Y:S01]  /*5400*/  FADD.FTZ R36, -R247.reuse, R55 ;  /* 0x00000037f7247221 */ /* 0x040fe20000010100 */
[----:B------:R-:W-:Y:S01]  /*5410*/  FSEL R47, R38, R247, P0 ;  /* 0x000000f7262f7208 */ /* 0x000fe20000000000 */
[----:B------:R-:W-:Y:S01]  /*5420*/  FADD.FTZ R50, -R247, R50 ;  /* 0x00000032f7327221 */ /* 0x000fe20000010100 */
[----:B------:R-:W-:Y:S01]  /*5430*/  FSETP.GE.FTZ.AND P2, PT, R21, RZ, PT ;  /* 0x000000ff1500720b */ /* 0x000fe20003f56000 */
[----:B------:R-:W-:Y:S01]  /*5440*/  FADD.FTZ R51, -R246, R56 ;  /* 0x00000038f6337221 */ /* 0x000fe20000010100 */
[----:B------:R-:W-:Y:S01]  /*5450*/  FSEL R46, R43, R236, P1 ;  /* 0x000000ec2b2e7208 */ /* 0x000fe20000800000 */
[----:B------:R-:W-:Y:S01]  /*5460*/  FADD.FTZ R54, -R247, R54 ;  /* 0x00000036f7367221 */ /* 0x000fe20000010100 */
[----:B------:R-:W-:Y:S01]  /*5470*/  FSETP.GE.FTZ.AND P0, PT, R6, RZ, PT ;  /* 0x000000ff0600720b */ /* 0x000fe20003f16000 */
[C---:B------:R-:W-:Y:S01]  /*5480*/  FADD.FTZ R59, -R236.reuse, R59 ;  /* 0x0000003bec3b7221 */ /* 0x040fe20000010100 */
[----:B------:R-:W-:Y:S01]  /*5490*/  FSETP.GE.FTZ.AND P1, PT, R19, RZ, PT ;  /* 0x000000ff1300720b */ /* 0x000fe20003f36000 */
[----:B------:R-:W-:Y:S04]  /*54a0*/  HMMA.16816.F32 R64, R176, R166, R64 ;  /* 0x000000a6b040723c */ /* 0x000fe80000001840 */
[----:B------:R-:W-:Y:S01]  /*54b0*/  F2FP.F16.F32.PACK_AB R171, R171, R40 ;  /* 0x00000028abab723e */ /* 0x000fe200000000ff */
[----:B------:R-:W-:Y:S01]  /*54c0*/  FADD.FTZ R55, -R236, R58 ;  /* 0x0000003aec377221 */ /* 0x000fe20000010100 */
[----:B------:R-:W-:Y:S01]  /*54d0*/  FSEL R40, R37, R246, P3 ;  /* 0x000000f625287208 */ /* 0x000fe20001800000 */
[----:B------:R-:W-:Y:S01]  /*54e0*/  FMUL.FTZ R37, R31, R44 ;  /* 0x0000002c1f257220 */ /* 0x000fe20000410000 */
[----:B------:R-:W-:Y:S01]  /*54f0*/  FSEL R38, R53, R248, P2 ;  /* 0x000000f835267208 */ /* 0x000fe20001000000 */
[----:B------:R-:W-:Y:S01]  /*5500*/  FMUL.FTZ R41, R8, R41 ;  /* 0x0000002908297220 */ /* 0x000fe20000410000 */
[-C--:B------:R-:W-:Y:S01]  /*5510*/  FSEL R53, R36, R247.reuse, P0 ;  /* 0x000000f724357208 */ /* 0x080fe20000000000 */
[----:B------:R-:W-:Y:S01]  /*5520*/  FMUL.FTZ R40, R23, R40 ;  /* 0x0000002817287220 */ /* 0x000fe20000410000 */
[-C--:B------:R-:W-:Y:S01]  /*5530*/  FSEL R50, R50, R247.reuse, P1 ;  /* 0x000000f732327208 */ /* 0x080fe20000800000 */
[----:B------:R-:W-:Y:S01]  /*5540*/  FADD.FTZ R57, -R246, R57 ;  /* 0x00000039f6397221 */ /* 0x000fe20000010100 */
[----:B------:R-:W-:Y:S01]  /*5550*/  FSETP.GE.FTZ.AND P0, PT, R30, RZ, PT ;  /* 0x000000ff1e00720b */ /* 0x000fe20003f16000 */
[----:B------:R-:W-:Y:S01]  /*5560*/  FADD.FTZ R45, -R248, R52 ;  /* 0x00000034f82d7221 */ /* 0x000fe20000010100 */
[----:B------:R-:W-:Y:S01]  /*5570*/  FSETP.GE.FTZ.AND P1, PT, R9, RZ, PT ;  /* 0x000000ff0900720b */ /* 0x000fe20003f36000 */
[----:B------:R-:W-:Y:S01]  /*5580*/  FMUL.FTZ R38, R21, R38 ;  /* 0x0000002615267220 */ /* 0x000fe20000410000 */
        /* <DEDUP_REMOVED lines=8> */
[----:B------:R-:W-:Y:S01]  /*5610*/  F2FP.F16.F32.PACK_AB R37, R37, R40 ;  /* 0x000000282525723e */ /* 0x000fe200000000ff */
[----:B------:R-:W-:Y:S01]  /*5620*/  FMUL.FTZ R49, R14, R49 ;  /* 0x000000310e317220 */ /* 0x000fe20000410000 */
        /* <DEDUP_REMOVED lines=12> */
[----:B------:R-:W-:Y:S01]  /*56f0*/  F2FP.F16.F32.PACK_AB R41, R42, R41 ;  /* 0x000000292a29723e */ /* 0x000fe200000000ff */
[----:B------:R-:W-:Y:S01]  /*5700*/  FMUL.FTZ R40, R13, R40 ;  /* 0x000000280d287220 */ /* 0x000fe20000410000 */
[----:B------:R-:W-:Y:S01]  /*5710*/  FSETP.GE.FTZ.AND P2, PT, R17, RZ, PT ;  /* 0x000000ff1100720b */ /* 0x000fe20003f56000 */
[----:B------:R-:W-:Y:S01]  /*5720*/  FMUL.FTZ R59, R22, R59 ;  /* 0x0000003b163b7220 */ /* 0x000fe20000410000 */
[----:B------:R-:W-:Y:S01]  /*5730*/  FSETP.GE.FTZ.AND P1, PT, R252, RZ, PT ;  /* 0x000000fffc00720b */ /* 0x000fe20003f36000 */
[----:B------:R-:W-:Y:S01]  /*5740*/  @P0 FADD.FTZ R236, -R236, R63 ;  /* 0x0000003fecec0221 */ /* 0x000fe20000010100 */
[----:B------:R-:W-:Y:S02]  /*5750*/  FSEL R42, R181, R248, P3 ;  /* 0x000000f8b52a7208 */ /* 0x000fe40001800000 */
[----:B------:R-:W-:Y:S01]  /*5760*/  FSETP.GE.FTZ.AND P3, PT, R18, RZ, PT ;  /* 0x000000ff1200720b */ /* 0x000fe20003f76000 */
[----:B------:R-:W-:Y:S01]  /*5770*/  FMUL.FTZ R236, R11, R236 ;  /* 0x000000ec0bec7220 */ /* 0x000fe20000410000 */
[----:B------:R-:W-:Y:S01]  /*5780*/  FSEL R36, R57, R246, P2 ;  /* 0x000000f639247208 */ /* 0x000fe20001000000 */
[----:B------:R-:W-:Y:S01]  /*5790*/  FADD.FTZ R57, -R246, R60 ;  /* 0x0000003cf6397221 */ /* 0x000fe20000010100 */
[----:B------:R-:W-:Y:S01]  /*57a0*/  FSETP.GE.FTZ.AND P2, PT, R15, RZ, PT ;  /* 0x000000ff0f00720b */ /* 0x000fe20003f56000 */
[----:B------:R-:W-:Y:S01]  /*57b0*/  FMUL.FTZ R42, R7, R42 ;  /* 0x0000002a072a7220 */ /* 0x000fe20000410000 */
[----:B------:R-:W-:Y:S01]  /*57c0*/  FSEL R45, R45, R248, P3 ;  /* 0x000000f82d2d7208 */ /* 0x000fe20001800000 */
[----:B------:R-:W-:Y:S01]  /*57d0*/  FMUL.FTZ R36, R17, R36 ;  /* 0x0000002411247220 */ /* 0x000fe20000410000 */
[----:B------:R-:W-:Y:S02]  /*57e0*/  FSETP.GE.FTZ.AND P0, PT, R251, RZ, PT ;  /* 0x000000fffb00720b */ /* 0x000fe40003f16000 */
[----:B------:R-:W-:Y:S01]  /*57f0*/  FSETP.GE.FTZ.AND P3, PT, R5, RZ, PT ;  /* 0x000000ff0500720b */ /* 0x000fe20003f76000 */
[----:B------:R-:W-:Y:S01]  /*5800*/  FMUL.FTZ R45, R18, R45 ;  /* 0x0000002d122d7220 */ /* 0x000fe20000410000 */
[----:B------:R-:W-:Y:S01]  /*5810*/  FSEL R66, R66, R247, P0 ;  /* 0x000000f742427208 */ /* 0x000fe20000000000 */
[----:B------:R-:W-:Y:S01]  /*5820*/  @P1 FADD.FTZ R247, -R247, R67 ;  /* 0x00000043f7f71221 */ /* 0x000fe20000010100 */
[----:B------:R-:W-:Y:S02]  /*5830*/  ISETP.GT.AND P1, PT, R233, R218, PT ;  /* 0x000000dae900720c */ /* 0x000fe40003f24270 */
[----:B------:R-:W-:Y:S01]  /*5840*/  F2FP.F16.F32.PACK_AB R45, R38, R45 ;  /* 0x0000002d262d723e */ /* 0x000fe200000000ff */
[----:B------:R-:W-:Y:S01]  /*5850*/  FMUL.FTZ R66, R251, R66 ;  /* 0x00000042fb427220 */ /* 0x000fe20000410000 */
[----:B------:R-:W-:Y:S01]  /*5860*/  FSEL R38, R57, R246, P3 ;  /* 0x000000f639267208 */ /* 0x000fe20001800000 */
[----:B------:R-:W-:Y:S01]  /*5870*/  @P2 FADD.FTZ R246, -R246, R61 ;  /* 0x0000003df6f62221 */ /* 0x000fe20000010100 */
[----:B------:R-:W-:Y:S01]  /*5880*/  FSETP.GE.FTZ.AND P2, PT, R249, RZ, PT ;  /* 0x000000fff900720b */ /* 0x000fe20003f56000 */
[----:B------:R-:W-:Y:S01]  /*5890*/  FADD.FTZ R57, -R248, R64 ;  /* 0x00000040f8397221 */ /* 0x000fe20000010100 */
[----:B------:R-:W-:Y:S01]  /*58a0*/  F2FP.F16.F32.PACK_AB R51, R36, R51 ;  /* 0x000000332433723e */ /* 0x000fe200000000ff */
[----:B------:R-:W-:Y:S01]  /*58b0*/  FMUL.FTZ R38, R5, R38 ;  /* 0x0000002605267220 */ /* 0x000fe20000410000 */
[----:B------:R-:W-:Y:S01]  /*58c0*/  F2FP.F16.F32.PACK_AB R43, R43, R46 ;  /* 0x0000002e2b2b723e */ /* 0x000fe200000000ff */
[----:B------:R-:W-:Y:S01]  /*58d0*/  FMUL.FTZ R247, R252, R247 ;  /* 0x000000f7fcf77220 */ /* 0x000fe20000410000 */
[----:B------:R-:W-:Y:S01]  /*58e0*/  FSEL R36, R57, R248, P2 ;  /* 0x000000f839247208 */ /* 0x000fe20001000000 */
[----:B------:R-:W-:Y:S01]  /*58f0*/  FMUL.FTZ R57, R15, R246 ;  /* 0x000000f60f397220 */ /* 0x000fe20000410000 */
[----:B------:R-:W-:Y:S01]  /*5900*/  F2FP.F16.F32.PACK_AB R49, R49, R42 ;  /* 0x0000002a3131723e */ /* 0x000fe200000000ff */
[----:B------:R-:W-:Y:S01]  /*5910*/  @P4 FADD.FTZ R248, -R248, R65 ;  /* 0x00000041f8f84221 */ /* 0x000fe20000010100 */
[----:B------:R-:W-:Y:S01]  /*5920*/  F2FP.F16.F32.PACK_AB R47, R47, R50 ;  /* 0x000000322f2f723e */ /* 0x000fe200000000ff */
[----:B------:R-:W-:Y:S01]  /*5930*/  FMUL.FTZ R36, R249, R36 ;  /* 0x00000024f9247220 */ /* 0x000fe20000410000 */
[----:B------:R-:W-:Y:S01]  /*5940*/  F2FP.F16.F32.PACK_AB R53, R53, R54 ;  /* 0x000000363535723e */ /* 0x000fe200000000ff */
[----:B------:R-:W-:Y:S01]  /*5950*/  FMUL.FTZ R61, R250, R248 ;  /* 0x000000f8fa3d7220 */ /* 0x000fe20000410000 */
[----:B------:R-:W-:Y:S02]  /*5960*/  F2FP.F16.F32.PACK_AB R55, R40, R55 ;  /* 0x000000372837723e */ /* 0x000fe400000000ff */
[----:B------:R-:W-:Y:S02]  /*5970*/  F2FP.F16.F32.PACK_AB R38, R57, R38 ;  /* 0x000000263926723e */ /* 0x000fe400000000ff */
[----:B------:R-:W-:Y:S01]  /*5980*/  F2FP.F16.F32.PACK_AB R236, R236, R59 ;  /* 0x0000003becec723e */ /* 0x000fe200000000ff */
[----:B------:R-:W-:Y:S06]  /*5990*/  @!P1 BRA `(.L_x_1515) ;  /* 0x0000000000489947 */ /* 0x000fec0003800000 */
[----:B------:R-:W-:Y:S01]  /*59a0*/  IADD3 R6, P0, PT, RZ, -UR4, RZ ;  /* 0x80000004ff067c10 */ /* 0x000fe2000ff1e0ff */
[----:B------:R-:W-:Y:S01]  /*59b0*/  IMAD.MOV.U32 R4, RZ, RZ, -0x3000 ;  /* 0xffffd000ff047424 */ /* 0x000fe200078e00ff */
[----:B------:R-:W-:Y:S03]  /*59c0*/  LOP3.LUT R7, R233, 0x1, RZ, 0xc0, !PT ;  /* 0x00000001e9077812 */ /* 0x000fe600078ec0ff */
[----:B------:R-:W-:Y:S01]  /*59d0*/  IMAD.X R5, RZ, RZ, ~UR7, P0 ;  /* 0x80000007ff057e24 */ /* 0x000fe200080e06ff */
[----:B------:R-:W-:Y:S04]  /*59e0*/  ISETP.NE.U32.AND P2, PT, R7, 0x1, PT ;  /* 0x000000010700780c */ /* 0x000fe80003f45070 */
[----:B------:R-:W-:Y:S02]  /*59f0*/  SHF.R.S64 R9, R6, 0x1f, R5 ;  /* 0x0000001f06097819 */ /* 0x000fe40000001005 */
[----:B------:R-:W-:Y:S02]  /*5a00*/  SEL R4, R4, 0x3000, !P2 ;  /* 0x0000300004047807 */ /* 0x000fe40005000000 */
[----:B------:R-:W-:Y:S03]  /*5a10*/  IADD3 R242, P0, PT, R242, R9, RZ ;  /* 0x00000009f2f27210 */ /* 0x000fe60007f1e0ff */
[--C-:B------:R-:W-:Y:S01]  /*5a20*/  IMAD.IADD R231, R231, 0x1, R4.reuse ;  /* 0x00000001e7e77824 */ /* 0x100fe200078e0204 */
[----:B------:R-:W-:Y:S01]  /*5a30*/  LEA.HI.X.SX32 R243, R5, R243, 0x1, P0 ;  /* 0x000000f305f37211 */ /* 0x000fe200000f0eff */
[----:B------:R-:W-:Y:S04]  /*5a40*/  IMAD.IADD R198, R198, 0x1, R4 ;  /* 0x00000001c6c67824 */ /* 0x000fe800078e0204 */
[----:B------:R-:W-:Y:S01]  /*5a50*/  @!PT LDS RZ, [RZ] ;  /* 0x00000000fffff984 */ /* 0x000fe20000000800 */
[----:B------:R-:W-:Y:S01]  /*5a60*/  @!PT LDS RZ, [RZ] ;  /* 0x00000000fffff984 */ /* 0x000fe20000000800 */
[----:B------:R-:W-:Y:S01]  /*5a70*/  @!PT LDS RZ, [RZ] ;  /* 0x00000000fffff984 */ /* 0x000fe20000000800 */
[----:B------:R1:W-:Y:S04]  /*5a80*/  LDGSTS.E.BYPASS.LTC128B.128 [R231], desc[UR24][R242.64] ;  /* 0x00000000f2e77fae */ /* 0x0003e8000b981a18 */
[----:B------:R1:W-:Y:S04]  /*5a90*/  LDGSTS.E.BYPASS.LTC128B.128 [R231+0x1000], desc[UR24][R242.64+0x40] ;  /* 0x01000040f2e77fae */ /* 0x0003e8000b981a18 */
[----:B------:R1:W-:Y:S04]  /*5aa0*/  LDGSTS.E.BYPASS.LTC128B.128 [R231+0x2000], desc[UR24][R242.64+0x80] ;  /* 0x02000080f2e77fae */ /* 0x0003e8000b981a18 */
[----:B------:R-:W0:Y:S02]  /*5ab0*/  LDGDEPBAR ;  /* 0x00000000000079af */ /* 0x000e240000000000 */
.L_x_1515:
        /* <DEDUP_REMOVED lines=107> */
.L_x_1516:
[----:B------:R-:W-:Y:S01]  /*6170*/  LDSM.16.M88.4 R28, [R201+0x15000] ;  /* 0x01500000c91c783b */ /* 0x000fe20000000200 */
[----:B------:R-:W-:Y:S01]  /*6180*/  @P1 IMAD.WIDE.U32 R176, R209, 0x4, R244 ;  /* 0x00000004d1b01825 */ /* 0x000fe200078e00f4 */
[----:B------:R-:W-:Y:S02]  /*6190*/  ISETP.GT.AND P4, PT, R233, R218, PT ;  /* 0x000000dae900720c */ /* 0x000fe40003f84270 */
[----:B------:R-:W2:Y:S01]  /*61a0*/  LDSM.16.MT88.4 R8, [R202+0x9000] ;  /* 0x00900000ca08783b */ /* 0x000ea20000004200 */
[----:B------:R-:W-:Y:S03]  /*61b0*/  @P1 IADD3 R222, P2, PT, R222, -0x100, RZ ;  /* 0xffffff00dede1810 */ /* 0x000fe60007f5e0ff */
[----:B------:R-:W3:Y:S01]  /*61c0*/  LDSM.16.MT88.4 R16, [R202+0xb000] ;  /* 0x00b00000ca10783b */ /* 0x000ee20000004200 */
[----:B------:R-:W-:Y:S03]  /*61d0*/  @P1 IADD3.X R221, PT, PT, R221, -0x1, RZ, P2, !PT ;  /* 0xffffffffdddd1810 */ /* 0x000fe600017fe4ff */
        /* <DEDUP_REMOVED lines=201> */
[C---:B------:R-:W-:Y:S01]  /*6e70*/  LOP3.LUT R4, R233.reuse, 0x1, RZ, 0xc0, !PT ;  /* 0x00000001e9047812 */ /* 0x040fe200078ec0ff */
        /* <DEDUP_REMOVED lines=26> */
[C---:B------:R-:W-:Y:S01]  /*7020*/  ISETP.NE.AND P1, PT, R237.reuse, -0x1, PT ;  /* 0xffffffffed00780c */ /* 0x040fe20003f25270 */
        /* <DEDUP_REMOVED lines=214> */
.L_x_1518:
[----:B------:R-:W-:Y:S05]  /*7d90*/  @P0 BRA `(.L_x_1519) ;  /* 0x0000000000280947 */ /* 0x000fea0003800000 */
[----:B------:R-:W2:Y:S01]  /*7da0*/  LDCU.64 UR8, c[0x0][0x5c8] ;  /* 0x0000b900ff0877ac */ /* 0x000ea20008000a00 */
[----:B-1----:R-:W-:Y:S01]  /*7db0*/  SHF.R.S32.HI R7, RZ, 0x1f, R232 ;  /* 0x0000001fff077819 */ /* 0x002fe200000114e8 */
[----:B------:R-:W1:Y:S04]  /*7dc0*/  LDCU.64 UR6, c[0x0][0x5b0] ;  /* 0x0000b600ff0677ac */ /* 0x000e680008000a00 */
[----:B--2---:R-:W-:Y:S02]  /*7dd0*/  IMAD R7, R7, UR8, RZ ;  /* 0x0000000807077c24 */ /* 0x004fe4000f8e02ff */
[----:B------:R-:W-:-:S04]  /*7de0*/  IMAD.WIDE.U32 R8, R232, UR8, RZ ;  /* 0x00000008e8087c25 */ /* 0x000fc8000f8e00ff */
[----:B------:R-:W-:-:S05]  /*7df0*/  IMAD R7, R232, UR9, R7 ;  /* 0x00000009e8077c24 */ /* 0x000fca000f8e0207 */
[----:B------:R-:W-:-:S03]  /*7e00*/  IADD3 R9, PT, PT, R9, R7, RZ ;  /* 0x0000000709097210 */ /* 0x000fc60007ffe0ff */
[----:B-1----:R-:W-:-:S04]  /*7e10*/  IMAD.WIDE.U32 R54, R49, UR6, R8 ;  /* 0x0000000631367c25 */ /* 0x002fc8000f8e0008 */
[----:B------:R-:W-:Y:S01]  /*7e20*/  IMAD R49, R49, UR7, R55 ;  /* 0x0000000731317c24 */ /* 0x000fe2000f8e0237 */
[----:B------:R-:W-:Y:S06]  /*7e30*/  BRA `(.L_x_1520) ;  /* 0x0000000000147947 */ /* 0x000fec0003800000 */
.L_x_1519:
[----:B------:R-:W2:Y:S01]  /*7e40*/  LDCU.64 UR8, c[0x0][0x5c8] ;  /* 0x0000b900ff0877ac */ /* 0x000ea20008000a00 */
[----:B------:R-:W-:-:S05]  /*7e50*/  IADD3 R54, PT, PT, R232, R237, RZ ;  /* 0x000000ede8367210 */ /* 0x000fca0007ffe0ff */
[C---:B--2---:R-:W-:Y:S02]  /*7e60*/  IMAD R49, R54.reuse, UR9, RZ ;  /* 0x0000000936317c24 */ /* 0x044fe4000f8e02ff */
[----:B------:R-:W-:-:S05]  /*7e70*/  IMAD.WIDE.U32 R54, R54, UR8, RZ ;  /* 0x0000000836367c25 */ /* 0x000fca000f8e00ff */
[----:B------:R-:W-:-:S07]  /*7e80*/  IADD3 R49, PT, PT, R55, R49, RZ ;  /* 0x0000003137317210 */ /* 0x000fce0007ffe0ff */
.L_x_1520:
[----:B------:R-:W-:Y:S01]  /*7e90*/  BAR.SYNC.DEFER_BLOCKING 0x0 ;  /* 0x0000000000007b1d */ /* 0x000fe20000010000 */
[----:B------:R-:W-:Y:S01]  /*7ea0*/  IMAD.SHL.U32 R11, R211, 0x80, RZ ;  /* 0x00000080d30b7824 */ /* 0x000fe200078e00ff */
[----:B------:R-:W-:Y:S01]  /*7eb0*/  MOV R59, RZ ;  /* 0x000000ff003b7202 */ /* 0x000fe20000000f00 */
[----:B------:R-:W-:Y:S02]  /*7ec0*/  IMAD.SHL.U32 R50, R223, 0x8, RZ ;  /* 0x00000008df327824 */ /* 0x000fe400078e00ff */
[-C--:B------:R-:W-:Y:S01]  /*7ed0*/  IMAD.WIDE.U32 R56, R11, R4.reuse, RZ ;  /* 0x000000040b387225 */ /* 0x080fe200078e00ff */
[----:B------:R-:W-:Y:S02]  /*7ee0*/  SHF.R.S32.HI R51, RZ, 0x1f, R11 ;  /* 0x0000001fff337819 */ /* 0x000fe4000001140b */
[----:B------:R-:W2:Y:S01]  /*7ef0*/  LDC.64 R8, c[0x0][0x5d8] ;  /* 0x00017600ff087b82 */ /* 0x000ea20000000a00 */
[----:B------:R-:W-:Y:S01]  /*7f00*/  LOP3.LUT R58, R50, 0x18, RZ, 0xc0, !PT ;  /* 0x00000018323a7812 */ /* 0x000fe200078ec0ff */
[----:B------:R-:W-:Y:S01]  /*7f10*/  BSSY.RECONVERGENT B0, `(.L_x_1521) ;  /* 0x000002a000007945 */ /* 0x000fe20003800200 */
[----:B------:R-:W-:-:S02]  /*7f20*/  IMAD R52, R51, R4, RZ ;  /* 0x0000000433347224 */ /* 0x000fc400078e02ff */
[----:B------:R-:W-:Y:S01]  /*7f30*/  IMAD R50, R51, UR8, RZ ;  /* 0x0000000833327c24 */ /* 0x000fe2000f8e02ff */
[----:B------:R-:W-:Y:S02]  /*7f40*/  LOP3.LUT R51, R56, R58, RZ, 0xfc, !PT ;  /* 0x0000003a38337212 */ /* 0x000fe400078efcff */
[----:B-1----:R-:W1:Y:S01]  /*7f50*/  LDC.64 R6, c[0x0][0x5e0] ;  /* 0x00017800ff067b82 */ /* 0x002e620000000a00 */
[----:B------:R-:W-:Y:S01]  /*7f60*/  IMAD.WIDE.U32 R58, R11, UR8, R58 ;  /* 0x000000080b3a7c25 */ /* 0x000fe2000f8e003a */
[----:B------:R-:W-:-:S03]  /*7f70*/  IADD3 R60, P1, PT, R48, R51, RZ ;  /* 0x00000033303c7210 */ /* 0x000fc60007f3e0ff */
[C---:B------:R-:W-:Y:S01]  /*7f80*/  IMAD R51, R11.reuse, R5, R52 ;  /* 0x000000050b337224 */ /* 0x040fe200078e0234 */
[----:B------:R-:W-:Y:S01]  /*7f90*/  IADD3 R54, P0, PT, R54, R58, RZ ;  /* 0x0000003a36367210 */ /* 0x000fe20007f1e0ff */
[----:B------:R-:W-:Y:S01]  /*7fa0*/  IMAD R50, R11, UR9, R50 ;  /* 0x000000090b327c24 */ /* 0x000fe2000f8e0232 */
[----:B------:R-:W-:Y:S01]  /*7fb0*/  LEA.HI R48, R223, 0x40, RZ, 0x1e ;  /* 0x00000040df307811 */ /* 0x000fe200078ff0ff */
[----:B------:R3:W4:Y:S01]  /*7fc0*/  LDS.128 R44, [R213+0xa000] ;  /* 0x00a00000d52c7984 */ /* 0x0007220000000c00 */
[----:B------:R-:W-:Y:S02]  /*7fd0*/  IADD3.X R61, PT, PT, R10, R57, R51, P1, !PT ;  /* 0x000000390a3d7210 */ /* 0x000fe40000ffe433 */
[C---:B------:R-:W-:Y:S01]  /*7fe0*/  ISETP.GE.AND P1, PT, R210.reuse, R217, PT ;  /* 0x000000d9d200720c */ /* 0x040fe20003f26270 */
[----:B------:R3:W3:Y:S01]  /*7ff0*/  LDS.128 R40, [R213+0xc000] ;  /* 0x00c00000d5287984 */ /* 0x0006e20000000c00 */
[----:B------:R-:W-:Y:S02]  /*8000*/  IADD3.X R55, PT, PT, R49, R59, R50, P0, !PT ;  /* 0x0000003b31377210 */ /* 0x000fe400007fe432 */
[----:B------:R-:W-:Y:S01]  /*8010*/  IADD3 R56, P0, PT, R210, 0x40, RZ ;  /* 0x00000040d2387810 */ /* 0x000fe20007f1e0ff */
[----:B------:R1:W3:Y:S01]  /*8020*/  LDS.128 R36, [R213+0xe000] ;  /* 0x00e00000d5247984 */ /* 0x0002e20000000c00 */
[----:B--2---:R-:W-:Y:S01]  /*8030*/  IMAD.WIDE.U32 R62, R8, UR20, R60 ;  /* 0x00000014083e7c25 */ /* 0x004fe2000f8e003c */
[----:B------:R-:W-:-:S02]  /*8040*/  ISETP.GE.AND P2, PT, R48, R217, PT ;  /* 0x000000d93000720c */ /* 0x000fc40003f46270 */
[----:B------:R2:W2:Y:S01]  /*8050*/  LDS.128 R32, [R213+0xf000] ;  /* 0x00f00000d5207984 */ /* 0x0004a20000000c00 */
[----:B------:R-:W-:Y:S02]  /*8060*/  IMAD.X R57, RZ, RZ, RZ, P0 ;  /* 0x000000ffff397224 */ /* 0x000fe400000e06ff */
[----:B-1----:R-:W-:Y:S01]  /*8070*/  IMAD.WIDE.U32 R60, R6, UR20, R54 ;  /* 0x00000014063c7c25 */ /* 0x002fe2000f8e0036 */
[----:B------:R1:W1:Y:S03]  /*8080*/  LDS.128 R28, [R213+0x10000] ;  /* 0x01000000d51c7984 */ /* 0x0002660000000c00 */
[----:B------:R-:W-:Y:S01]  /*8090*/  IMAD R59, R9, UR20, R63 ;  /* 0x00000014093b7c24 */ /* 0x000fe2000f8e023f */
[----:B------:R1:W1:Y:S04]  /*80a0*/  LDS.128 R24, [R213+0x11000] ;  /* 0x01100000d5187984 */ /* 0x0002680000000c00 */
[----:B------:R1:W1:Y:S04]  /*80b0*/  LDS.128 R20, [R213+0x12000] ;  /* 0x01200000d5147984 */ /* 0x0002680000000c00 */
[----:B------:R1:W1:Y:S04]  /*80c0*/  LDS.128 R16, [R213+0x13000] ;  /* 0x01300000d5107984 */ /* 0x0002680000000c00 */
[----:B------:R1:W1:Y:S01]  /*80d0*/  LDS.128 R12, [R213+0x14000] ;  /* 0x01400000d50c7984 */ /* 0x0002620000000c00 */
[----:B---34-:R-:W-:Y:S05]  /*80e0*/  @P1 BRA `(.L_x_1522) ;  /* 0x0000000000301947 */ /* 0x018fea0003800000 */
[----:B------:R-:W3:Y:S01]  /*80f0*/  LDS.128 R48, [R213+0xb000] ;  /* 0x00b00000d5307984 */ /* 0x000ee20000000c00 */
[----:B------:R-:W4:Y:S01]  /*8100*/  LDCU.64 UR6, c[0x0][0x560] ;  /* 0x0000ac00ff0677ac */ /* 0x000f220008000a00 */
[----:B------:R-:W-:Y:S02]  /*8110*/  MOV R58, R62 ;  /* 0x0000003e003a7202 */ /* 0x000fe40000000f00 */
[----:B------:R-:W2:Y:S03]  /*8120*/  LDS.128 R8, [R213+0x9000] ;  /* 0x00900000d5087984 */ /* 0x000ea60000000c00 */
[C---:B------:R-:W-:Y:S01]  /*8130*/  IMAD.WIDE.U32 R64, R210.reuse, R4, R58 ;  /* 0x00000004d2407225 */ /* 0x040fe200078e003a */
[----:B------:R-:W1:Y:S03]  /*8140*/  LDS.128 R52, [R213+0xd000] ;  /* 0x00d00000d5347984 */ /* 0x000e660000000c00 */
[----:B------:R-:W-:Y:S01]  /*8150*/  IMAD R6, R210, R5, R65 ;  /* 0x00000005d2067224 */ /* 0x000fe200078e0241 */
[----:B----4-:R-:W-:-:S04]  /*8160*/  LEA R66, P0, R64, UR6, 0x1 ;  /* 0x0000000640427c11 */ /* 0x010fc8000f8008ff */
[----:B------:R-:W-:-:S05]  /*8170*/  LEA.HI.X R67, R64, UR7, R6, 0x1, P0 ;  /* 0x0000000740437c11 */ /* 0x000fca00080f0c06 */
[----:B---3--:R3:W-:Y:S04]  /*8180*/  STG.E.128 desc[UR24][R66.64+0x40], R48 ;  /* 0x0000403042007986 */ /* 0x0087e8000c101d18 */
[----:B--2---:R3:W-:Y:S04]  /*8190*/  STG.E.128 desc[UR24][R66.64], R8 ;  /* 0x0000000842007986 */ /* 0x0047e8000c101d18 */
[----:B-1----:R3:W-:Y:S02]  /*81a0*/  STG.E.128 desc[UR24][R66.64+0x80], R52 ;  /* 0x0000803442007986 */ /* 0x0027e4000c101d18 */
.L_x_1522:
[----:B------:R-:W-:Y:S05]  /*81b0*/  BSYNC.RECONVERGENT B0 ;  /* 0x0000000000007941 */ /* 0x000fea0003800200 */
.L_x_1521:
[----:B------:R-:W-:Y:S04]  /*81c0*/  BSSY.RECONVERGENT B0, `(.L_x_1523) ;  /* 0x000000d000007945 */ /* 0x000fe80003800200 */
[----:B------:R-:W-:Y:S05]  /*81d0*/  @P2 BRA `(.L_x_1524) ;  /* 0x00000000002c2947 */ /* 0x000fea0003800000 */
[----:B------:R-:W4:Y:S01]  /*81e0*/  LDCU.64 UR6, c[0x0][0x560] ;  /* 0x0000ac00ff0677ac */ /* 0x000f220008000a00 */
[----:B------:R-:W-:Y:S01]  /*81f0*/  MOV R58, R62 ;  /* 0x0000003e003a7202 */ /* 0x000fe20000000f00 */
[----:B------:R-:W-:-:S04]  /*8200*/  IMAD R6, R57, R4, RZ ;  /* 0x0000000439067224 */ /* 0x000fc800078e02ff */
[----:B---3--:R-:W-:-:S04]  /*8210*/  IMAD.WIDE.U32 R8, R56, R4, R58 ;  /* 0x0000000438087225 */ /* 0x008fc800078e003a */
[----:B------:R-:W-:-:S05]  /*8220*/  IMAD R6, R56, R5, R6 ;  /* 0x0000000538067224 */ /* 0x000fca00078e0206 */
[----:B------:R-:W-:Y:S02]  /*8230*/  IADD3 R6, PT, PT, R6, R9, RZ ;  /* 0x0000000906067210 */ /* 0x000fe40007ffe0ff */
[----:B----4-:R-:W-:-:S04]  /*8240*/  LEA R4, P0, R8, UR6, 0x1 ;  /* 0x0000000608047c11 */ /* 0x010fc8000f8008ff */
[----:B------:R-:W-:-:S05]  /*8250*/  LEA.HI.X R5, R8, UR7, R6, 0x1, P0 ;  /* 0x0000000708057c11 */ /* 0x000fca00080f0c06 */
[----:B------:R4:W-:Y:S04]  /*8260*/  STG.E.128 desc[UR24][R4.64], R44 ;  /* 0x0000002c04007986 */ /* 0x0009e8000c101d18 */
[----:B------:R4:W-:Y:S04]  /*8270*/  STG.E.128 desc[UR24][R4.64+0x40], R40 ;  /* 0x0000402804007986 */ /* 0x0009e8000c101d18 */
[----:B------:R4:W-:Y:S02]  /*8280*/  STG.E.128 desc[UR24][R4.64+0x80], R36 ;  /* 0x0000802404007986 */ /* 0x0009e4000c101d18 */
.L_x_1524:
[----:B------:R-:W-:Y:S05]  /*8290*/  BSYNC.RECONVERGENT B0 ;  /* 0x0000000000007941 */ /* 0x000fea0003800200 */
.L_x_1523:
[----:B------:R-:W-:Y:S01]  /*82a0*/  BSSY.RECONVERGENT B0, `(.L_x_1525) ;  /* 0x000000c000007945 */ /* 0x000fe20003800200 */
[----:B------:R-:W-:-:S03]  /*82b0*/  IMAD R7, R7, UR20, R61 ;  /* 0x0000001407077c24 */ /* 0x000fc6000f8e023d */
[----:B------:R-:W-:Y:S05]  /*82c0*/  @P1 BRA `(.L_x_1526) ;  /* 0x0000000000241947 */ /* 0x000fea0003800000 */
[----:B------:R-:W2:Y:S01]  /*82d0*/  LDCU.64 UR6, c[0x0][0x568] ;  /* 0x0000ad00ff0677ac */ /* 0x000ea20008000a00 */
[----:B------:R-:W-:-:S05]  /*82e0*/  MOV R6, R60 ;  /* 0x0000003c00067202 */ /* 0x000fca0000000f00 */
[----:B---3--:R-:W-:-:S04]  /*82f0*/  IMAD.WIDE.U32 R8, R210, UR8, R6 ;  /* 0x00000008d2087c25 */ /* 0x008fc8000f8e0006 */
[----:B----4-:R-:W-:Y:S01]  /*8300*/  IMAD R4, R210, UR9, R9 ;  /* 0x00000009d2047c24 */ /* 0x010fe2000f8e0209 */
[----:B--2---:R-:W-:-:S04]  /*8310*/  LEA R10, P0, R8, UR6, 0x1 ;  /* 0x00000006080a7c11 */ /* 0x004fc8000f8008ff */
[----:B------:R-:W-:-:S05]  /*8320*/  LEA.HI.X R11, R8, UR7, R4, 0x1, P0 ;  /* 0x00000007080b7c11 */ /* 0x000fca00080f0c04 */
[----:B------:R2:W-:Y:S04]  /*8330*/  STG.E.128 desc[UR24][R10.64], R32 ;  /* 0x000000200a007986 */ /* 0x0005e8000c101d18 */
[----:B-1----:R2:W-:Y:S04]  /*8340*/  STG.E.128 desc[UR24][R10.64+0x40], R24 ;  /* 0x000040180a007986 */ /* 0x0025e8000c101d18 */
[----:B------:R2:W-:Y:S02]  /*8350*/  STG.E.128 desc[UR24][R10.64+0x80], R16 ;  /* 0x000080100a007986 */ /* 0x0005e4000c101d18 */
.L_x_1526:
[----:B------:R-:W-:Y:S05]  /*8360*/  BSYNC.RECONVERGENT B0 ;  /* 0x0000000000007941 */ /* 0x000fea0003800200 */
.L_x_1525:
[----:B------:R-:W-:Y:S05]  /*8370*/  @P2 BRA `(.L_x_1512) ;  /* 0x00000000002c2947 */ /* 0x000fea0003800000 */
[----:B------:R-:W1:Y:S01]  /*8380*/  LDCU.64 UR6, c[0x0][0x568] ;  /* 0x0000ad00ff0677ac */ /* 0x000e620008000a00 */
[----:B------:R-:W-:Y:S01]  /*8390*/  MOV R6, R60 ;  /* 0x0000003c00067202 */ /* 0x000fe20000000f00 */
[----:B------:R-:W-:-:S04]  /*83a0*/  IMAD R57, R57, UR8, RZ ;  /* 0x0000000839397c24 */ /* 0x000fc8000f8e02ff */
[----:B----4-:R-:W-:-:S04]  /*83b0*/  IMAD.WIDE.U32 R4, R56, UR8, R6 ;  /* 0x0000000838047c25 */ /* 0x010fc8000f8e0006 */
[----:B------:R-:W-:-:S05]  /*83c0*/  IMAD R57, R56, UR9, R57 ;  /* 0x0000000938397c24 */ /* 0x000fca000f8e0239 */
[----:B------:R-:W-:Y:S02]  /*83d0*/  IADD3 R57, PT, PT, R57, R5, RZ ;  /* 0x0000000539397210 */ /* 0x000fe40007ffe0ff */
[----:B-1----:R-:W-:-:S04]  /*83e0*/  LEA R6, P0, R4, UR6, 0x1 ;  /* 0x0000000604067c11 */ /* 0x002fc8000f8008ff */
[----:B------:R-:W-:-:S05]  /*83f0*/  LEA.HI.X R7, R4, UR7, R57, 0x1, P0 ;  /* 0x0000000704077c11 */ /* 0x000fca00080f0c39 */
[----:B------:R1:W-:Y:S04]  /*8400*/  STG.E.128 desc[UR24][R6.64], R28 ;  /* 0x0000001c06007986 */ /* 0x0003e8000c101d18 */
[----:B------:R1:W-:Y:S04]  /*8410*/  STG.E.128 desc[UR24][R6.64+0x40], R20 ;  /* 0x0000401406007986 */ /* 0x0003e8000c101d18 */
[----:B------:R1:W-:Y:S02]  /*8420*/  STG.E.128 desc[UR24][R6.64+0x80], R12 ;  /* 0x0000800c06007986 */ /* 0x0003e4000c101d18 */
.L_x_1512:
[----:B------:R-:W-:Y:S05]  /*8430*/  BSYNC.RECONVERGENT B1 ;  /* 0x0000000000017941 */ /* 0x000fea0003800200 */
.L_x_1490:
[----:B------:R-:W1:Y:S01]  /*8440*/  LDCU UR7, c[0x0][0x438] ;  /* 0x00008700ff0777ac */ /* 0x000e620008000800 */
[----:B----4-:R-:W4:Y:S08]  /*8450*/  LDC R4, c[0x0][0x370] ;  /* 0x0000dc00ff047b82 */ /* 0x010f300000000800 */
[----:B--23--:R-:W2:Y:S01]  /*8460*/  LDC R11, c[0x0][0x438] ;  /* 0x00010e00ff0b7b82 */ /* 0x00cea20000000800 */
[----:B-1----:R-:W-:-:S04]  /*8470*/  UIADD3 UR7, UPT, UPT, UR7, 0x7f, URZ ;  /* 0x0000007f07077890 */ /* 0x002fc8000fffe0ff */
[----:B------:R-:W-:Y:S01]  /*8480*/  USHF.R.S32.HI UR6, URZ, 0x1f, UR7 ;  /* 0x0000001fff067899 */ /* 0x000fe20008011407 */
[----:B----4-:R-:W-:-:S03]  /*8490*/  IADD3 R211, PT, PT, R4, R211, RZ ;  /* 0x000000d304d37210 */ /* 0x010fc60007ffe0ff */
[----:B------:R-:W-:-:S04]  /*84a0*/  ULEA.HI UR6, UR6, UR7, URZ, 0x7 ;  /* 0x0000000706067291 */ /* 0x000fc8000f8f38ff */
[----:B------:R-:W-:-:S06]  /*84b0*/  USHF.R.S32.HI UR6, URZ, 0x7, UR6 ;  /* 0x00000007ff067899 */ /* 0x000fcc0008011406 */
[----:B------:R-:W-:-:S13]  /*84c0*/  ISETP.GE.AND P0, PT, R211, UR6, PT ;  /* 0x00000006d3007c0c */ /* 0x000fda000bf06270 */
[----:B--2---:R-:W-:Y:S05]  /*84d0*/  @!P0 BRA `(.L_x_1527) ;  /* 0xffffff8000508947 */ /* 0x004fea000383ffff */
[----:B------:R-:W-:Y:S05]  /*84e0*/  EXIT ;  /* 0x000000000000794d */ /* 0x000fea0003800000 */
.L_x_1528:
        /* <DEDUP_REMOVED lines=9> */
.L_x_1743:


//--------------------- .text._ZN5flash44flash_bwd_dq_dk_dv_loop_seqk_parallel_kernelI23Flash_bwd_kernel_traitsILi96ELi64ELi128ELi8ELi2ELi4ELi4ELb0ELb0EN7cutlass6half_tE19Flash_kernel_traitsILi96ELi64ELi128ELi8ES3_EELb0ELb0ELb1ELb0ELb0ELb1ELb1EEEvNS_16Flash_bwd_paramsE --------------------------
	.section	.text._ZN5flash44flash_bwd_dq_dk_dv_loop_seqk_parallel_kernelI23Flash_bwd_kernel_traitsILi96ELi64ELi128ELi8ELi2ELi4ELi4ELb0ELb0EN7cutlass6half_tE19Flash_kernel_traitsILi96ELi64ELi128ELi8ES3_EELb0ELb0ELb1ELb0ELb0ELb1ELb1EEEvNS_16Flash_bwd_paramsE,"ax",@progbits
	.align	128
        .global         _ZN5flash44flash_bwd_dq_dk_dv_loop_seqk_parallel_kernelI23Flash_bwd_kernel_traitsILi96ELi64ELi128ELi8ELi2ELi4ELi4ELb0ELb0EN7cutlass6half_tE19Flash_kernel_traitsILi96ELi64ELi128ELi8ES3_EELb0ELb0ELb1ELb0ELb0ELb1ELb1EEEvNS_16Flash_bwd_paramsE
        .type           _ZN5flash44flash_bwd_dq_dk_dv_loop_seqk_parallel_kernelI23Flash_bwd_kernel_traitsILi96ELi64ELi128ELi8ELi2ELi4ELi4ELb0ELb0EN7cutlass6half_tE19Flash_kernel_traitsILi96ELi64ELi128ELi8ES3_EELb0ELb0ELb1ELb0ELb0ELb1ELb1EEEvNS_16Flash_bwd_paramsE,@function
        .size           _ZN5flash44flash_bwd_dq_dk_dv_loop_seqk_parallel_kernelI23Flash_bwd_kernel_traitsILi96ELi64ELi128ELi8ELi2ELi4ELi4ELb0ELb0EN7cutlass6half_tE19Flash_kernel_traitsILi96ELi64ELi128ELi8ES3_EELb0ELb0ELb1ELb0ELb0ELb1ELb1EEEvNS_16Flash_bwd_paramsE,(.L_x_1744 - _ZN5flash44flash_bwd_dq_dk_dv_loop_seqk_parallel_kernelI23Flash_bwd_kernel_traitsILi96ELi64ELi128ELi8ELi2ELi4ELi4ELb0ELb0EN7cutlass6half_tE19Flash_kernel_traitsILi96ELi64ELi128ELi8ES3_EELb0ELb0ELb1ELb0ELb0ELb1ELb1EEEvNS_16Flash_bwd_paramsE)
        .other          _ZN5flash44flash_bwd_dq_dk_dv_loop_seqk_parallel_kernelI23Flash_bwd_kernel_traitsILi96ELi64ELi128ELi8ELi2ELi4ELi4ELb0ELb0EN7cutlass6half_tE19Flash_kernel_traitsILi96ELi64ELi128ELi8ES3_EELb0ELb0ELb1ELb0ELb0ELb1ELb1EEEvNS_16Flash_bwd_paramsE,@"STO_CUDA_ENTRY STV_DEFAULT"
_ZN5flash44flash_bwd_dq_dk_dv_loop_seqk_parallel_kernelI23Flash_bwd_kernel_traitsILi96ELi64ELi128ELi8ELi2ELi4ELi4ELb0ELb0EN7cutlass6half_tE19Flash_kernel_traitsILi96ELi64ELi128ELi8ES3_EELb0ELb0ELb1ELb0ELb0ELb1ELb1EEEvNS_16Flash_bwd_paramsE:
.text._ZN5flash44flash_bwd_dq_dk_dv_loop_seqk_parallel_kernelI23Flash_bwd_kernel_traitsILi96ELi64ELi128ELi8ELi2ELi4ELi4ELb0ELb0EN7cutlass6half_tE19Flash_kernel_traitsILi96ELi64ELi128ELi8ES3_EELb0ELb0ELb1ELb0ELb0ELb1ELb1EEEvNS_16Flash_bwd_paramsE:
        /* <DEDUP_REMOVED lines=50> */
.L_x_1567:
        /* <DEDUP_REMOVED lines=12> */
[----:B---3--:R-:W3:Y:S02]  /*03e0*/  @P1 LDG.E R3, desc[UR38][R10.64] ;  /* 0x000000260a031981 */ /* 0x008ee4000c1e1900 */
        /* <DEDUP_REMOVED lines=11> */
[----:B------:R-:W2:Y:S04]  /*04a0*/  @P4 LDG.E R5, desc[UR38][R6.64] ;  /* 0x0000002606054981 */ /* 0x000ea8000c1e1900 */
[----:B------:R-:W2:Y:S04]  /*04b0*/  @P0 LDG.E R0, desc[UR38][R8.64] ;  /* 0x0000002608000981 */ /* 0x000ea8000c1e1900 */
[----:B------:R-:W2:Y:S01]  /*04c0*/  @P2 LDG.E R2, desc[UR38][R6.64+0x4] ;  /* 0x0000042606022981 */ /* 0x000ea2000c1e1900 */
        /* <DEDUP_REMOVED lines=8> */
[----:B-----5:R-:W-:Y:S02]  /*0550*/  @!P3 R2UR UR42, R4 ;  /* 0x00000000042ab2ca */ /* 0x020fe400000e0000 */
[----:B--2---:R-:W-:-:S02]  /*0560*/  @P4 R2UR UR12, R5 ;  /* 0x00000000050c42ca */ /* 0x004fc400000e0000 */
        /* <DEDUP_REMOVED lines=11> */
.L_x_1529:
        /* <DEDUP_REMOVED lines=43> */
.L_x_1531:
[----:B------:R-:W1:Y:S01]  /*08d0*/  LDCU.64 UR16, c[0x0][0x3b8] ;  /* 0x00007700ff1077ac */ /* 0x000e620008000a00 */
[----:B------:R-:W-:-:S04]  /*08e0*/  UIADD3 UR8, UPT, UPT, UR40, UR42, URZ ;  /* 0x0000002a28087290 */ /* 0x000fc8000fffe0ff */
[----:B-1----:R-:W-:Y:S02]  /*08f0*/  UIMAD.WIDE.U32 UR48, UR8, UR16, URZ ;  /* 0x00000010083072a5 */ /* 0x002fe4000f8e00ff */
[----:B------:R-:W-:-:S04]  /*0900*/  UIMAD UR8, UR8, UR17, URZ ;  /* 0x00000011080872a4 */ /* 0x000fc8000f8e02ff */
[----:B------:R-:W-:-:S06]  /*0910*/  UIADD3 UR8, UPT, UPT, UR49, UR8, URZ ;  /* 0x0000000831087290 */ /* 0x000fcc000fffe0ff */
[----:B------:R-:W-:Y:S02]  /*0920*/  MOV R2, UR8 ;  /* 0x0000000800027c02 */ /* 0x000fe40008000f00 */
.L_x_1532:
        /* <DEDUP_REMOVED lines=40> */
.L_x_1533:
[----:B------:R-:W1:Y:S01]  /*0bb0*/  LDCU.64 UR14, c[0x0][0x3c0] ;  /* 0x00007800ff0e77ac */ /* 0x000e620008000a00 */
[----:B------:R-:W-:-:S04]  /*0bc0*/  UIADD3 UR8, UPT, UPT, UR40, UR42, URZ ;  /* 0x0000002a28087290 */ /* 0x000fc8000fffe0ff */
[----:B-1----:R-:W-:Y:S02]  /*0bd0*/  UIMAD.WIDE.U32 UR50, UR8, UR14, URZ ;  /* 0x0000000e083272a5 */ /* 0x002fe4000f8e00ff */
[----:B------:R-:W-:-:S04]  /*0be0*/  UIMAD UR8, UR8, UR15, URZ ;  /* 0x0000000f080872a4 */ /* 0x000fc8000f8e02ff */
[----:B------:R-:W-:-:S06]  /*0bf0*/  UIADD3 UR8, UPT, UPT, UR51, UR8, URZ ;  /* 0x0000000833087290 */ /* 0x000fcc000fffe0ff */
[----:B------:R-:W-:-:S07]  /*0c00*/  MOV R7, UR8 ;  /* 0x0000000800077c02 */ /* 0x000fce0008000f00 */
.L_x_1534:
        /* <DEDUP_REMOVED lines=28> */
.L_x_1535:
[----:B------:R-:W-:Y:S02]  /*0dd0*/  UIMAD.WIDE.U32 UR10, UR56, UR12, URZ ;  /* 0x0000000c380a72a5 */ /* 0x000fe4000f8e00ff */
[----:B------:R-:W-:-:S04]  /*0de0*/  UIMAD UR8, UR57, UR12, URZ ;  /* 0x0000000c390872a4 */ /* 0x000fc8000f8e02ff */
[----:B------:R-:W-:-:S12]  /*0df0*/  UIADD3 UR8, UPT, UPT, UR11, UR8, URZ ;  /* 0x000000080b087290 */ /* 0x000fd8000fffe0ff */
.L_x_1536:
        /* <DEDUP_REMOVED lines=20> */
.L_x_1537:
[----:B------:R-:W1:Y:S01]  /*0f40*/  LDCU UR57, c[0x0][0x434] ;  /* 0x00008680ff3977ac */ /* 0x000e620008000800 */
[----:B------:R-:W-:-:S04]  /*0f50*/  UIMAD UR9, UR44, UR60, UR27 ;  /* 0x0000003c2c0972a4 */ /* 0x000fc8000f8e021b */
[----:B-1----:R-:W-:Y:S02]  /*0f60*/  UIMAD UR57, UR9, UR57, URZ ;  /* 0x00000039093972a4 */ /* 0x002fe4000f8e02ff */
.L_x_1538:
        /* <DEDUP_REMOVED lines=11> */
.L_x_1539:
[----:B------:R-:W1:Y:S01]  /*1020*/  LDCU UR56, c[0x0][0x444] ;  /* 0x00008880ff3877ac */ /* 0x000e620008000800 */
[----:B------:R-:W-:-:S04]  /*1030*/  UIMAD UR9, UR44, UR60, UR27 ;  /* 0x0000003c2c0972a4 */ /* 0x000fc8000f8e021b */
[----:B-1----:R-:W-:-:S12]  /*1040*/  UIMAD UR56, UR9, UR56, URZ ;  /* 0x00000038093872a4 */ /* 0x002fd8000f8e02ff */
.L_x_1540:
        /* <DEDUP_REMOVED lines=23> */
[----:B------:R-:W-:Y:S02]  /*11c0*/  SHF.R.U32.HI R9, RZ, 0x5, R0 ;  /* 0x00000005ff097819 */ /* 0x000fe40000011600 */
[----:B------:R-:W-:Y:S01]  /*11d0*/  LOP3.LUT R18, R3, 0x18, RZ, 0xc0, !PT ;  /* 0x0000001803127812 */ /* 0x000fe200078ec0ff */
[----:B------:R-:W-:Y:S01]  /*11e0*/  UISETP.LT.AND UP0, UPT, URZ, UR47, UPT ;  /* 0x0000002fff00728c */ /* 0x000fe2000bf01270 */
[----:B------:R-:W-:Y:S01]  /*11f0*/  MOV R8, UR62 ;  /* 0x0000003e00087c02 */ /* 0x000fe20008000f00 */
[----:B------:R-:W1:Y:S01]  /*1200*/  LDCU.128 UR8, c[0x0][0x590] ;  /* 0x0000b200ff0877ac */ /* 0x000e620008000c00 */
[----:B------:R-:W-:Y:S01]  /*1210*/  IADD3 R16, P0, PT, R18, UR64, RZ ;  /* 0x0000004012107c10 */ /* 0x000fe2000ff1e0ff */
[----:B------:R-:W-:Y:S01]  /*1220*/  IMAD.WIDE.U32 R12, R13, UR20, R18 ;  /* 0x000000140d0c7c25 */ /* 0x000fe2000f8e0012 */
[----:B------:R-:W-:-:S03]  /*1230*/  USEL UR47, URZ, UR47, !UP0 ;  /* 0x0000002fff2f7287 */ /* 0x000fc6000c000000 */
[----:B------:R-:W-:Y:S01]  /*1240*/  IMAD.X R17, RZ, RZ, UR61, P0 ;  /* 0x0000003dff117e24 */ /* 0x000fe200080e06ff */
[----:B------:R-:W-:Y:S01]  /*1250*/  IADD3 R12, P1, PT, R12, UR52, RZ ;  /* 0x000000340c0c7c10 */ /* 0x000fe2000ff3e0ff */
[----:B------:R-:W-:Y:S01]  /*1260*/  UIMAD UR52, UR60, UR59, URZ ;  /* 0x0000003b3c3472a4 */ /* 0x000fe2000f8e02ff */
[----:B------:R-:W2:Y:S02]  /*1270*/  LDCU.64 UR60, c[0x0][0x5e8] ;  /* 0x0000bd00ff3c77ac */ /* 0x000ea40008000a00 */
[----:B------:R-:W-:Y:S02]  /*1280*/  IADD3.X R13, PT, PT, R13, UR21, R8, P1, !PT ;  /* 0x000000150d0d7c10 */ /* 0x000fe40008ffe408 */
[----:B------:R-:W-:Y:S01]  /*1290*/  LOP3.LUT R8, R0, 0x1f, RZ, 0xc0, !PT ;  /* 0x0000001f00087812 */ /* 0x000fe200078ec0ff */
[----:B------:R-:W4:Y:S01]  /*12a0*/  LDCU.64 UR58, c[0x0][0x420] ;  /* 0x00008400ff3a77ac */ /* 0x000f220008000a00 */
[----:B------:R-:W-:Y:S01]  /*12b0*/  IMAD.WIDE.U32 R20, R20, UR27, R12 ;  /* 0x0000001b14147c25 */ /* 0x000fe2000f8e000c */
[----:B-1----:R-:W-:-:S03]  /*12c0*/  UIMAD UR53, UR53, UR8, URZ ;  /* 0x00000008353572a4 */ /* 0x002fc6000f8e02ff */
[----:B------:R-:W-:Y:S01]  /*12d0*/  IMAD.U32 R14, RZ, RZ, UR8 ;  /* 0x00000008ff0e7e24 */ /* 0x000fe2000f8e00ff */
[----:B------:R-:W-:Y:S01]  /*12e0*/  UISETP.GT.AND UP0, UPT, UR45, UR47, UPT ;  /* 0x0000002f2d00728c */ /* 0x000fe2000bf04270 */
[----:B------:R-:W-:Y:S02]  /*12f0*/  IMAD.U32 R12, RZ, RZ, UR10 ;  /* 0x0000000aff0c7e24 */ /* 0x000fe4000f8e00ff */
[----:B------:R-:W-:Y:S01]  /*1300*/  IMAD.WIDE.U32 R14, R14, UR20, R16 ;  /* 0x000000140e0e7c25 */ /* 0x000fe2000f8e0010 */
[----:B------:R-:W-:Y:S02]  /*1310*/  UIMAD UR20, UR20, UR9, UR53 ;  /* 0x00000009141472a4 */ /* 0x000fe4000f8e0235 */
[----:B------:R-:W-:Y:S01]  /*1320*/  USHF.L.U32 UR53, UR52, 0x6, URZ ;  /* 0x0000000634357899 */ /* 0x000fe200080006ff */
[----:B------:R-:W-:Y:S01]  /*1330*/  IMAD.U32 R16, RZ, RZ, UR19 ;  /* 0x00000013ff107e24 */ /* 0x000fe2000f8e00ff */
[----:B------:R-:W1:Y:S01]  /*1340*/  LDCU.64 UR18, c[0x0][0x550] ;  /* 0x0000aa00ff1277ac */ /* 0x000e620008000a00 */
[----:B------:R-:W-:Y:S01]  /*1350*/  IMAD R8, R9, UR52, R8 ;  /* 0x0000003409087c24 */ /* 0x000fe2000f8e0208 */
[----:B------:R-:W-:Y:S01]  /*1360*/  IADD3 R15, PT, PT, R15, UR20, RZ ;  /* 0x000000140f0f7c10 */ /* 0x000fe2000fffe0ff */
[----:B------:R-:W-:Y:S01]  /*1370*/  IMAD R17, R16, UR27, R21 ;  /* 0x0000001b10117c24 */ /* 0x000fe2000f8e0215 */
[----:B------:R-:W-:Y:S01]  /*1380*/  MOV R16, R20 ;  /* 0x0000001400107202 */ /* 0x000fe20000000f00 */
[----:B--2---:R-:W-:Y:S01]  /*1390*/  UIMAD.WIDE UR60, UR56, 0x4, UR60 ;  /* 0x00000004383c78a5 */ /* 0x004fe2000f8e023c */
[----:B------:R-:W-:Y:S01]  /*13a0*/  SHF.R.S32.HI R21, RZ, 0x1f, R8 ;  /* 0x0000001fff157819 */ /* 0x000fe20000011408 */
[----:B------:R-:W-:Y:S01]  /*13b0*/  IMAD.WIDE.U32 R12, R12, UR27, R14 ;  /* 0x0000001b0c0c7c25 */ /* 0x000fe2000f8e000e */
[----:B------:R-:W2:Y:S03]  /*13c0*/  LDCU.64 UR20, c[0x0][0x380] ;  /* 0x00007000ff1477ac */ /* 0x000ea60008000a00 */
[----:B---3--:R-:W-:Y:S01]  /*13d0*/  IMAD.WIDE.U32 R14, R4, UR25, RZ ;  /* 0x00000019040e7c25 */ /* 0x008fe2000f8e00ff */
[----:B----4-:R-:W-:-:S03]  /*13e0*/  UIMAD.WIDE UR58, UR57, 0x4, UR58 ;  /* 0x00000004393a78a5 */ /* 0x010fc6000f8e023a */
[----:B------:R-:W-:Y:S01]  /*13f0*/  IMAD.U32 R4, RZ, RZ, UR11 ;  /* 0x0000000bff047e24 */ /* 0x000fe2000f8e00ff */
[----:B------:R-:W3:Y:S01]  /*1400*/  LDCU.64 UR10, c[0x0][0x570] ;  /* 0x0000ae00ff0a77ac */ /* 0x000ee20008000a00 */
[----:B------:R-:W-:Y:S01]  /*1410*/  IMAD R5, R5, UR25, R15 ;  /* 0x0000001905057c24 */ /* 0x000fe2000f8e020f */
[----:B------:R-:W-:Y:S01]  /*1420*/  SEL R9, R14, RZ, P3 ;  /* 0x000000ff0e097207 */ /* 0x000fe20001800000 */
[----:B------:R-:W-:Y:S01]  /*1430*/  IMAD R13, R4, UR27, R13 ;  /* 0x0000001b040d7c24 */ /* 0x000fe2000f8e020d */
[----:B------:R-:W-:Y:S02]  /*1440*/  SHF.R.U32.HI R15, RZ, 0x2, R0 ;  /* 0x00000002ff0f7819 */ /* 0x000fe40000011600 */
[----:B------:R-:W-:Y:S01]  /*1450*/  IADD3 R9, P1, P0, R8, UR55, R9 ;  /* 0x0000003708097c10 */ /* 0x000fe2000f83e009 */
[----:B------:R-:W-:Y:S01]  /*1460*/  IMAD.U32 R8, RZ, RZ, UR53 ;  /* 0x00000035ff087e24 */ /* 0x000fe2000f8e00ff */
[----:B------:R-:W-:Y:S01]  /*1470*/  SEL R4, R5, RZ, P3 ;  /* 0x000000ff05047207 */ /* 0x000fe20001800000 */
[----:B------:R-:W-:-:S03]  /*1480*/  IMAD.WIDE.U32 R12, R15, UR8, R12 ;  /* 0x000000080f0c7c25 */ /* 0x000fc6000f8e000c */
[----:B------:R-:W-:Y:S01]  /*1490*/  IADD3.X R21, PT, PT, R21, UR54, R4, P1, P0 ;  /* 0x0000003615157c10 */ /* 0x000fe20008fe0404 */
[----:B------:R-:W-:Y:S01]  /*14a0*/  IMAD.WIDE.U32 R16, R15, UR12, R16 ;  /* 0x0000000c0f107c25 */ /* 0x000fe2000f8e0010 */
[----:B------:R-:W-:Y:S02]  /*14b0*/  IADD3 R9, P0, PT, R9, UR53, RZ ;  /* 0x0000003509097c10 */ /* 0x000fe4000ff1e0ff */
[----:B-1----:R-:W-:Y:S01]  /*14c0*/  LEA R184, P1, R12, UR18, 0x1 ;  /* 0x000000120cb87c11 */ /* 0x002fe2000f8208ff */
[C---:B------:R-:W-:Y:S01]  /*14d0*/  IMAD R5, R15.reuse, UR9, R13 ;  /* 0x000000090f057c24 */ /* 0x040fe2000f8e020d */
[----:B------:R-:W-:Y:S01]  /*14e0*/  LEA.HI.X.SX32 R8, R8, R21, 0x1, P0 ;  /* 0x0000001508087211 */ /* 0x000fe200000f0eff */
[----:B------:R-:W-:Y:S01]  /*14f0*/  IMAD R4, R15, UR13, R17 ;  /* 0x0000000d0f047c24 */ /* 0x000fe2000f8e0211 */
[----:B---3--:R-:W-:Y:S02]  /*1500*/  LEA R182, P0, R9, UR10, 0x2 ;  /* 0x0000000a09b67c11 */ /* 0x008fe4000f8010ff */
[----:B--2---:R-:W-:-:S02]  /*1510*/  LEA R186, P2, R16, UR20, 0x1 ;  /* 0x0000001410ba7c11 */ /* 0x004fc4000f8408ff */
[----:B------:R-:W-:Y:S02]  /*1520*/  LEA.HI.X R183, R9, UR11, R8, 0x2, P0 ;  /* 0x0000000b09b77c11 */ /* 0x000fe400080f1408 */
[C---:B------:R-:W-:Y:S02]  /*1530*/  IADD3 R9, P0, PT, R15.reuse, 0x40, RZ ;  /* 0x000000400f097810 */ /* 0x040fe40007f1e0ff */
[----:B------:R-:W-:Y:S02]  /*1540*/  LEA.HI.X R185, R12, UR19, R5, 0x1, P1 ;  /* 0x000000130cb97c11 */ /* 0x000fe400088f0c05 */
[----:B------:R-:W-:Y:S01]  /*1550*/  LEA.HI.X R187, R16, UR21, R4, 0x1, P2 ;  /* 0x0000001510bb7c11 */ /* 0x000fe200090f0c04 */
[----:B------:R-:W-:Y:S01]  /*1560*/  IMAD.X R13, RZ, RZ, RZ, P0 ;  /* 0x000000ffff0d7224 */ /* 0x000fe200000e06ff */
        /* <DEDUP_REMOVED lines=14> */
.L_x_1542:
[----:B------:R-:W1:Y:S01]  /*1650*/  LDCU.64 UR10, c[0x0][0x5c0] ;  /* 0x0000b800ff0a77ac */ /* 0x000e620008000a00 */
[----:B------:R-:W-:-:S04]  /*1660*/  UIADD3 UR5, UPT, UPT, UR40, UR42, URZ ;  /* 0x0000002a28057290 */ /* 0x000fc8000fffe0ff */
[----:B-1----:R-:W-:Y:S02]  /*1670*/  UIMAD.WIDE.U32 UR16, UR5, UR10, URZ ;  /* 0x0000000a051072a5 */ /* 0x002fe4000f8e00ff */
[----:B------:R-:W-:-:S04]  /*1680*/  UIMAD UR5, UR5, UR11, URZ ;  /* 0x0000000b050572a4 */ /* 0x000fc8000f8e02ff */
[----:B------:R-:W-:-:S06]  /*1690*/  UIADD3 UR5, UPT, UPT, UR17, UR5, URZ ;  /* 0x0000000511057290 */ /* 0x000fcc000fffe0ff */
[----:B------:R-:W-:Y:S02]  /*16a0*/  MOV R0, UR5 ;  /* 0x0000000500007c02 */ /* 0x000fe40008000f00 */
.L_x_1543:
        /* <DEDUP_REMOVED lines=12> */
.L_x_1544:
[----:B------:R-:W1:Y:S01]  /*1770*/  LDCU.64 UR8, c[0x0][0x5c8] ;  /* 0x0000b900ff0877ac */ /* 0x000e620008000a00 */
[----:B------:R-:W-:-:S04]  /*1780*/  UIADD3 UR40, UPT, UPT, UR40, UR42, URZ ;  /* 0x0000002a28287290 */ /* 0x000fc8000fffe0ff */
[----:B-1----:R-:W-:Y:S02]  /*1790*/  UIMAD.WIDE.U32 UR14, UR40, UR8, URZ ;  /* 0x00000008280e72a5 */ /* 0x002fe4000f8e00ff */
[----:B------:R-:W-:-:S04]  /*17a0*/  UIMAD UR40, UR40, UR9, URZ ;  /* 0x00000009282872a4 */ /* 0x000fc8000f8e02ff */
[----:B------:R-:W-:-:S06]  /*17b0*/  UIADD3 UR40, UPT, UPT, UR15, UR40, URZ ;  /* 0x000000280f287290 */ /* 0x000fcc000fffe0ff */
[----:B------:R-:W-:Y:S02]  /*17c0*/  MOV R2, UR40 ;  /* 0x0000002800027c02 */ /* 0x000fe40008000f00 */
.L_x_1545:
        /* <DEDUP_REMOVED lines=26> */
.L_x_1547:
[----:B------:R-:W-:Y:S05]  /*1970*/  BSYNC.RECONVERGENT B0 ;  /* 0x0000000000007941 */ /* 0x000fea0003800200 */
.L_x_1546:
        /* <DEDUP_REMOVED lines=13> */
.L_x_1549:
[----:B------:R-:W-:Y:S05]  /*1a50*/  BSYNC.RECONVERGENT B0 ;  /* 0x0000000000007941 */ /* 0x000fea0003800200 */
.L_x_1548:
[----:B------:R-:W3:Y:S01]  /*1a60*/  LDCU.64 UR10, c[0x0][0x5e0] ;  /* 0x0000bc00ff0a77ac */ /* 0x000ee20008000a00 */
[----:B------:R-:W-:Y:S01]  /*1a70*/  MOV R3, UR8 ;  /* 0x0000000800037c02 */ /* 0x000fe20008000f00 */
[----:B------:R-:W-:Y:S01]  /*1a80*/  BSSY.RECONVERGENT B0, `(.L_x_1550) ;  /* 0x0000014000007945 */ /* 0x000fe20003800200 */
[----:B------:R-:W-:-:S03]  /*1a90*/  UIMAD UR46, UR46, UR8, URZ ;  /* 0x000000082e2e72a4 */ /* 0x000fc6000f8e02ff */
[----:B------:R-:W-:Y:S01]  /*1aa0*/  IMAD.WIDE.U32 R18, R3, UR31, R18 ;  /* 0x0000001f03127c25 */ /* 0x000fe2000f8e0012 */
[----:B------:R-:W-:Y:S02]  /*1ab0*/  UIMAD UR46, UR31, UR9, UR46 ;  /* 0x000000091f2e72a4 */ /* 0x000fe4000f8e022e */
[----:B--2---:R-:W-:-:S04]  /*1ac0*/  IADD3 R6, P0, PT, R18, UR14, RZ ;  /* 0x0000000e12067c10 */ /* 0x004fc8000ff1e0ff */
[----:B------:R-:W-:Y:S02]  /*1ad0*/  IADD3.X R7, PT, PT, R2, UR46, R19, P0, !PT ;  /* 0x0000002e02077c10 */ /* 0x000fe400087fe413 */
[----:B---3--:R-:W-:Y:S02]  /*1ae0*/  MOV R4, UR10 ;  /* 0x0000000a00047c02 */ /* 0x008fe40008000f00 */
[----:B------:R-:W-:-:S03]  /*1af0*/  MOV R0, UR11 ;  /* 0x0000000b00007c02 */ /* 0x000fc60008000f00 */
        /* <DEDUP_REMOVED lines=12> */
.L_x_1551:
[----:B------:R-:W-:Y:S05]  /*1bc0*/  BSYNC.RECONVERGENT B0 ;  /* 0x0000000000007941 */ /* 0x000fea0003800200 */
.L_x_1550:
        /* <DEDUP_REMOVED lines=13> */
.L_x_1541:
        /* <DEDUP_REMOVED lines=8> */
[----:B------:R-:W-:Y:S01]  /*1d20*/  LOP3.LUT R5, R3, 0xd8, RZ, 0xc0, !PT ;  /* 0x000000d803057812 */ /* 0x000fe200078ec0ff */
[----:B------:R-:W2:Y:S01]  /*1d30*/  LDCU.64 UR8, c[0x0][0x3d8] ;  /* 0x00007b00ff0877ac */ /* 0x000ea20008000a00 */
[----:B------:R-:W-:Y:S01]  /*1d40*/  ISETP.GE.AND P2, PT, R15, UR12, PT ;  /* 0x0000000c0f007c0c */ /* 0x000fe2000bf46270 */
[----:B------:R-:W-:Y:S01]  /*1d50*/  IMAD.WIDE.U32 R20, R20, UR31, R18 ;  /* 0x0000001f14147c25 */ /* 0x000fe2000f8e0012 */
[----:B------:R-:W-:Y:S01]  /*1d60*/  LOP3.LUT R10, R5, 0x18, R0, 0x78, !PT ;  /* 0x00000018050a7812 */ /* 0x000fe200078e7800 */
[----:B------:R-:W-:Y:S01]  /*1d70*/  UIMAD UR13, UR31, UR17, UR13 ;  /* 0x000000111f0d72a4 */ /* 0x000fe2000f8e020d */
[----:B------:R-:W-:Y:S01]  /*1d80*/  IADD3 R16, P0, PT, R16, UR48, RZ ;  /* 0x0000003010107c10 */ /* 0x000fe2000ff1e0ff */
[----:B------:R-:W-:Y:S01]  /*1d90*/  UIMAD UR46, UR46, UR14, URZ ;  /* 0x0000000e2e2e72a4 */ /* 0x000fe2000f8e02ff */
[----:B------:R-:W-:Y:S01]  /*1da0*/  LOP3.LUT R10, R10, 0x1f20, R3, 0xf8, !PT ;  /* 0x00001f200a0a7812 */ /* 0x000fe200078ef803 */
[----:B------:R-:W-:Y:S01]  /*1db0*/  IMAD.MOV.U32 R179, RZ, RZ, 0x7f800000 ;  /* 0x7f800000ffb37424 */ /* 0x000fe200078e00ff */
[----:B------:R-:W-:Y:S01]  /*1dc0*/  LOP3.LUT R180, R8, 0x10, RZ, 0xc0, !PT ;  /* 0x0000001008b47812 */ /* 0x000fe200078ec0ff */
[----:B------:R-:W-:Y:S01]  /*1dd0*/  UIMAD UR46, UR31, UR15, UR46 ;  /* 0x0000000f1f2e72a4 */ /* 0x000fe2000f8e022e */
[----:B------:R-:W-:Y:S01]  /*1de0*/  IADD3.X R17, PT, PT, R2, UR13, R17, P0, !PT ;  /* 0x0000000d02117c10 */ /* 0x000fe200087fe411 */
[----:B-1----:R-:W-:Y:S01]  /*1df0*/  IMAD R19, R11, UR10, RZ ;  /* 0x0000000a0b137c24 */ /* 0x002fe2000f8e02ff */
[----:B------:R-:W1:Y:S01]  /*1e00*/  @!P1 LDC.64 R2, c[0x0][0x388] ;  /* 0x0000e200ff029b82 */ /* 0x000e620000000a00 */
[----:B------:R-:W-:Y:S01]  /*1e10*/  IADD3 R18, P0, PT, R20, UR50, RZ ;  /* 0x0000003214127c10 */ /* 0x000fe2000ff1e0ff */
[----:B------:R-:W-:Y:S01]  /*1e20*/  @!P1 IMAD R12, R13, UR16, RZ ;  /* 0x000000100d0c9c24 */ /* 0x000fe2000f8e02ff */
[----:B------:R-:W-:Y:S01]  /*1e30*/  LOP3.LUT R180, R180, 0x7, R15, 0xf8, !PT ;  /* 0x00000007b4b47812 */ /* 0x000fe200078ef80f */
[C---:B------:R-:W-:Y:S01]  /*1e40*/  IMAD R19, R6.reuse, UR11, R19 ;  /* 0x0000000b06137c24 */ /* 0x040fe2000f8e0213 */
[----:B------:R-:W-:Y:S01]  /*1e50*/  UIMAD UR13, UR49, -0x40, UR41 ;  /* 0xffffffc0310d78a4 */ /* 0x000fe2000f8e0229 */
[----:B------:R-:W-:-:S04]  /*1e60*/  IMAD.WIDE.U32 R16, R6, UR10, R16 ;  /* 0x0000000a06107c25 */ /* 0x000fc8000f8e0010 */
[----:B------:R-:W-:Y:S01]  /*1e70*/  IMAD.MOV.U32 R178, RZ, RZ, 0x7f800000 ;  /* 0x7f800000ffb27424 */ /* 0x000fe200078e00ff */
[----:B------:R-:W3:Y:S01]  /*1e80*/  @!P2 LDC.64 R4, c[0x0][0x390] ;  /* 0x0000e400ff04ab82 */ /* 0x000ee20000000a00 */
[----:B------:R-:W-:Y:S01]  /*1e90*/  IMAD.IADD R17, R17, 0x1, R19 ;  /* 0x0000000111117824 */ /* 0x000fe200078e0213 */
[----:B------:R-:W-:Y:S01]  /*1ea0*/  IADD3.X R19, PT, PT, R7, UR46, R21, P0, !PT ;  /* 0x0000002e07137c10 */ /* 0x000fe200087fe415 */
[----:B--2---:R-:W-:Y:S01]  /*1eb0*/  IMAD R11, R11, UR8, RZ ;  /* 0x000000080b0b7c24 */ /* 0x004fe2000f8e02ff */
[----:B------:R-:W-:Y:S01]  /*1ec0*/  ISETP.GE.AND P6, PT, R15, UR13, PT ;  /* 0x0000000d0f007c0c */ /* 0x000fe2000bfc6270 */
[----:B------:R-:W-:Y:S02]  /*1ed0*/  @!P1 IMAD R12, R9, UR17, R12 ;  /* 0x00000011090c9c24 */ /* 0x000fe4000f8e020c */
[----:B------:R-:W-:Y:S02]  /*1ee0*/  IMAD.MOV.U32 R177, RZ, RZ, 0x7f800000 ;  /* 0x7f800000ffb17424 */ /* 0x000fe400078e00ff */
[----:B------:R-:W-:-:S02]  /*1ef0*/  IMAD.MOV.U32 R176, RZ, RZ, 0x7f800000 ;  /* 0x7f800000ffb07424 */ /* 0x000fc400078e00ff */
[----:B------:R-:W-:Y:S01]  /*1f00*/  IMAD.MOV.U32 R160, RZ, RZ, 0x20 ;  /* 0x00000020ffa07424 */ /* 0x000fe200078e00ff */
[----:B------:R-:W-:Y:S01]  /*1f10*/  CS2R R126, SRZ ;  /* 0x00000000007e7805 */ /* 0x000fe2000001ff00 */
[C---:B------:R-:W-:Y:S01]  /*1f20*/  IMAD R11, R6.reuse, UR9, R11 ;  /* 0x00000009060b7c24 */ /* 0x040fe2000f8e020b */
[----:B------:R-:W-:Y:S01]  /*1f30*/  CS2R R124, SRZ ;  /* 0x00000000007c7805 */ /* 0x000fe2000001ff00 */
[----:B------:R-:W-:Y:S01]  /*1f40*/  IMAD.WIDE.U32 R18, R6, UR8, R18 ;  /* 0x0000000806127c25 */ /* 0x000fe2000f8e0012 */
[----:B------:R-:W-:Y:S01]  /*1f50*/  ULOP3.LUT UR8, UR49, 0x80000001, URZ, 0xc0, !UPT ;  /* 0x8000000131087892 */ /* 0x000fe2000f8ec0ff */
[----:B------:R-:W2:Y:S01]  /*1f60*/  @!P2 LDC.64 R6, c[0x0][0x388] ;  /* 0x0000e200ff06ab82 */ /* 0x000ea20000000a00 */
[----:B------:R-:W-:Y:S01]  /*1f70*/  CS2R R130, SRZ ;  /* 0x0000000000827805 */ /* 0x000fe2000001ff00 */
[----:B------:R-:W-:Y:S01]  /*1f80*/  @!P1 IMAD.WIDE.U32 R20, R9, UR16, R16 ;  /* 0x0000001009149c25 */ /* 0x000fe2000f8e0010 */
[----:B------:R-:W-:Y:S01]  /*1f90*/  UISETP.NE.AND UP0, UPT, UR8, 0x1, UPT ;  /* 0x000000010800788c */ /* 0x000fe2000bf05270 */
[----:B------:R-:W-:-:S02]  /*1fa0*/  CS2R R128, SRZ ;  /* 0x0000000000807805 */ /* 0x000fc4000001ff00 */
[----:B------:R-:W-:Y:S01]  /*1fb0*/  CS2R R122, SRZ ;  /* 0x00000000007a7805 */ /* 0x000fe2000001ff00 */
[----:B------:R-:W-:Y:S01]  /*1fc0*/  IMAD.IADD R19, R19, 0x1, R11 ;  /* 0x0000000113137824 */ /* 0x000fe200078e020b */
[C---:B-1----:R-:W-:Y:S01]  /*1fd0*/  @!P1 LEA R22, P0, R20.reuse, R2, 0x1 ;  /* 0x0000000214169211 */ /* 0x042fe200078008ff */
[----:B------:R-:W-:Y:S01]  /*1fe0*/  @!P1 IMAD.IADD R12, R21, 0x1, R12 ;  /* 0x00000001150c9824 */ /* 0x000fe200078e020c */
[----:B------:R-:W-:Y:S01]  /*1ff0*/  USEL UR8, URZ, 0x3000, UP0 ;  /* 0x00003000ff087887 */ /* 0x000fe20008000000 */
[C---:B------:R-:W-:Y:S01]  /*2000*/  @!P2 IMAD.WIDE.U32 R26, R15.reuse, UR14, R18 ;  /* 0x0000000e0f1aac25 */ /* 0x040fe2000f8e0012 */
[----:B------:R-:W-:Y:S02]  /*2010*/  CS2R R120, SRZ ;  /* 0x0000000000787805 */ /* 0x000fe4000001ff00 */
[----:B------:R-:W-:Y:S02]  /*2020*/  CS2R R118, SRZ ;  /* 0x0000000000767805 */ /* 0x000fe4000001ff00 */
[----:B------:R-:W-:Y:S01]  /*2030*/  @!P1 LEA.HI.X R23, R20, R3, R12, 0x1, P0 ;  /* 0x0000000314179211 */ /* 0x000fe200000f0c0c */
[----:B------:R-:W-:Y:S01]  /*2040*/  @!P2 IMAD.MOV.U32 R24, RZ, RZ, R16 ;  /* 0x000000ffff18a224 */ /* 0x000fe200078e0010 */
[----:B---3--:R-:W-:Y:S01]  /*2050*/  @!P2 LEA R16, P0, R26, R4, 0x1 ;  /* 0x000000041a10a211 */ /* 0x008fe200078008ff */
[----:B------:R-:W-:Y:S01]  /*2060*/  VIADD R3, R180, 0x28 ;  /* 0x00000028b4037836 */ /* 0x000fe20000000000 */
[----:B------:R-:W-:Y:S01]  /*2070*/  @P3 BAR.SYNC.DEFER_BLOCKING 0x0 ;  /* 0x0000000000003b1d */ /* 0x000fe20000010000 */
[----:B------:R-:W-:-:S02]  /*2080*/  @!P2 IMAD R2, R15, UR15, R27 ;  /* 0x0000000f0f02ac24 */ /* 0x000fc4000f8e021b */
[----:B------:R-:W-:Y:S01]  /*2090*/  @!P2 IMAD.MOV.U32 R25, RZ, RZ, R17 ;  /* 0x000000ffff19a224 */ /* 0x000fe200078e0011 */
[----:B------:R-:W-:Y:S01]  /*20a0*/  ISETP.GE.AND P3, PT, R3, UR13, PT ;  /* 0x0000000d03007c0c */ /* 0x000fe2000bf66270 */
[----:B------:R-:W-:Y:S01]  /*20b0*/  @!P1 IMAD R12, R13, UR14, RZ ;  /* 0x0000000e0d0c9c24 */ /* 0x000fe2000f8e02ff */
[----:B------:R-:W-:Y:S01]  /*20c0*/  @!P2 LEA.HI.X R17, R26, R5, R2, 0x1, P0 ;  /* 0x000000051a11a211 */ /* 0x000fe200000f0c02 */
[C---:B------:R-:W-:Y:S01]  /*20d0*/  @!P2 IMAD.WIDE.U32 R20, R15.reuse, UR16, R24 ;  /* 0x000000100f14ac25 */ /* 0x040fe2000f8e0018 */
[----:B------:R-:W1:Y:S01]  /*20e0*/  @!P1 LDC.64 R2, c[0x0][0x390] ;  /* 0x0000e400ff029b82 */ /* 0x000e620000000a00 */
[----:B------:R-:W-:Y:S02]  /*20f0*/  LEA R5, R10, UR28, 0x1 ;  /* 0x0000001c0a057c11 */ /* 0x000fe4000f8e08ff */
[----:B------:R-:W-:Y:S01]  /*2100*/  CS2R R116, SRZ ;  /* 0x0000000000747805 */ /* 0x000fe2000001ff00 */
[----:B------:R-:W-:Y:S01]  /*2110*/  @!P2 IMAD R4, R15, UR17, R21 ;  /* 0x000000110f04ac24 */ /* 0x000fe2000f8e0215 */
[C---:B--2---:R-:W-:Y:S01]  /*2120*/  @!P2 LEA R6, P0, R20.reuse, R6, 0x1 ;  /* 0x000000061406a211 */ /* 0x044fe200078008ff */
[----:B------:R-:W-:Y:S01]  /*2130*/  @!P1 IMAD R12, R9, UR15, R12 ;  /* 0x0000000f090c9c24 */ /* 0x000fe2000f8e020c */
[----:B------:R-:W2:Y:S01]  /*2140*/  LDCU UR15, c[0x0][0x590] ;  /* 0x0000b200ff0f77ac */ /* 0x000ea20008000800 */
[----:B------:R-:W-:Y:S01]  /*2150*/  VIADD R181, R5, UR8 ;  /* 0x0000000805b57c36 */ /* 0x000fe20008000000 */
[----:B------:R-:W-:Y:S01]  /*2160*/  @!P2 LEA.HI.X R7, R20, R7, R4, 0x1, P0 ;  /* 0x000000071407a211 */ /* 0x000fe200000f0c04 */
[----:B------:R-:W-:Y:S01]  /*2170*/  @!P1 IMAD.WIDE.U32 R18, R9, UR14, R18 ;  /* 0x0000000e09129c25 */ /* 0x000fe2000f8e0012 */
[----:B------:R-:W3:Y:S03]  /*2180*/  LDCU UR14, c[0x0][0x3b0] ;  /* 0x00007600ff0e77ac */ /* 0x000ee60008000800 */
[----:B------:R-:W-:Y:S01]  /*2190*/  VIADD R14, R180, 0x8 ;  /* 0x00000008b40e7836 */ /* 0x000fe20000000000 */
[----:B------:R-:W-:Y:S01]  /*21a0*/  CS2R R110, SRZ ;  /* 0x00000000006e7805 */ /* 0x000fe2000001ff00 */
[----:B------:R-:W-:Y:S01]  /*21b0*/  @!P1 IMAD.IADD R12, R19, 0x1, R12 ;  /* 0x00000001130c9824 */ /* 0x000fe200078e020c */
[----:B------:R-:W-:Y:S01]  /*21c0*/  @!PT LDS RZ, [RZ] ;  /* 0x00000000fffff984 */ /* 0x000fe20000000800 */
[----:B------:R-:W-:Y:S01]  /*21d0*/  @!PT LDS RZ, [RZ] ;  /* 0x00000000fffff984 */ /* 0x000fe20000000800 */
[----:B------:R-:W-:Y:S01]  /*21e0*/  @!PT LDS RZ, [RZ] ;  /* 0x00000000fffff984 */ /* 0x000fe20000000800 */
[----:B------:R-:W-:Y:S01]  /*21f0*/  @!P6 LDGSTS.E.BYPASS.LTC128B.128 [R5+0x6000], desc[UR38][R184.64] ;  /* 0x06000000b805efae */ /* 0x000fe2000b981a26 */
[----:B------:R-:W-:Y:S01]  /*2200*/  IMAD.MOV.U32 R175, RZ, RZ, 0x4 ;  /* 0x00000004ffaf7424 */ /* 0x000fe200078e00ff */
[----:B------:R-:W-:-:S02]  /*2210*/  ISETP.GE.AND P5, PT, R14, UR13, PT ;  /* 0x0000000d0e007c0c */ /* 0x000fc4000bfa6270 */
[----:B------:R-:W-:Y:S01]  /*2220*/  CS2R R108, SRZ ;  /* 0x00000000006c7805 */ /* 0x000fe2000001ff00 */
[----:B------:R-:W-:Y:S01]  /*2230*/  @!P6 LDGSTS.E.BYPASS.LTC128B.128 [R5+0x7000], desc[UR38][R184.64+0x40] ;  /* 0x07000040b805efae */ /* 0x000fe2000b981a26 */
[----:B------:R-:W-:Y:S02]  /*2240*/  LOP3.LUT R14, R180, 0x20, RZ, 0xfc, !PT ;  /* 0x00000020b40e7812 */ /* 0x000fe400078efcff */
[----:B------:R-:W-:Y:S02]  /*2250*/  CS2R R114, SRZ ;  /* 0x0000000000727805 */ /* 0x000fe4000001ff00 */
[----:B------:R-:W-:Y:S01]  /*2260*/  CS2R R112, SRZ ;  /* 0x0000000000707805 */ /* 0x000fe2000001ff00 */
[----:B------:R-:W-:Y:S01]  /*2270*/  @!P6 LDGSTS.E.BYPASS.LTC128B.128 [R5+0x8000], desc[UR38][R184.64+0x80] ;  /* 0x08000080b805efae */ /* 0x000fe2000b981a26 */
[----:B-1----:R-:W-:Y:S02]  /*2280*/  @!P1 LEA R10, P0, R18, R2, 0x1 ;  /* 0x00000002120a9211 */ /* 0x002fe400078008ff */
[----:B------:R-:W-:-:S02]  /*2290*/  CS2R R106, SRZ ;  /* 0x00000000006a7805 */ /* 0x000fc4000001ff00 */
[----:B------:R-:W-:Y:S01]  /*22a0*/  ISETP.GE.AND P4, PT, R14, UR13, PT ;  /* 0x0000000d0e007c0c */ /* 0x000fe2000bf86270 */
[----:B------:R-:W-:Y:S01]  /*22b0*/  @P6 STS.128 [R5+0x6000], RZ ;  /* 0x006000ff05006388 */ /* 0x000fe20000000c00 */
[----:B------:R-:W-:Y:S01]  /*22c0*/  @!P1 LEA.HI.X R11, R18, R3, R12, 0x1, P0 ;  /* 0x00000003120b9211 */ /* 0x000fe200000f0c0c */
[----:B------:R-:W-:Y:S01]  /*22d0*/  IMAD.MOV.U32 R3, RZ, RZ, 0x4 ;  /* 0x00000004ff037424 */ /* 0x000fe200078e00ff */
[----:B------:R-:W-:Y:S01]  /*22e0*/  ISETP.GE.AND P0, PT, R180, UR13, PT ;  /* 0x0000000db4007c0c */ /* 0x000fe2000bf06270 */
        /* <DEDUP_REMOVED lines=55> */
[----:B------:R-:W-:Y:S01]  /*2660*/  CS2R R36, SRZ ;  /* 0x0000000000247805 */ /* 0x000fe2000001ff00 */
[----:B------:R-:W-:-:S02]  /*2670*/  UIADD3 UR5, UPT, UPT, -UR51, UR5, URZ ;  /* 0x0000000533057290 */ /* 0x000fc4000fffe1ff */
[----:B------:R-:W-:Y:S01]  /*2680*/  @P2 STS.128 [R5+0xd000], RZ ;  /* 0x00d000ff05002388 */ /* 0x000fe20000000c00 */
[----:B------:R-:W-:Y:S01]  /*2690*/  USHF.L.U32 UR52, UR52, 0x3, URZ ;  /* 0x0000000334347899 */ /* 0x000fe200080006ff */
[----:B------:R-:W4:Y:S02]  /*26a0*/  LDCU UR11, c[0x0][0x504] ;  /* 0x0000a080ff0b77ac */ /* 0x000f240008000800 */
[----:B------:R-:W-:Y:S01]  /*26b0*/  @P1 STS.128 [R5+0xa000], RZ ;  /* 0x00a000ff05001388 */ /* 0x000fe20000000c00 */
[----:B------:R-:W2:Y:S03]  /*26c0*/  LDCU UR10, c[0x0][0x508] ;  /* 0x0000a100ff0a77ac */ /* 0x000ea60008000800 */
[----:B------:R-:W-:Y:S01]  /*26d0*/  @P1 STS.128 [R5+0xc000], RZ ;  /* 0x00c000ff05001388 */ /* 0x000fe20000000c00 */
[----:B------:R-:W2:Y:S03]  /*26e0*/  LDCU UR9, c[0x0][0x3e0] ;  /* 0x00007c00ff0977ac */ /* 0x000ea60008000800 */
[----:B------:R-:W-:Y:S01]  /*26f0*/  @P1 STS.128 [R5+0xe000], RZ ;  /* 0x00e000ff05001388 */ /* 0x000fe20000000c00 */
[----:B-1----:R-:W-:-:S03]  /*2700*/  IMAD.WIDE.U32 R6, R180, R3, UR58 ;  /* 0x0000003ab4067e25 */ /* 0x002fc6000f8e0003 */
[----:B------:R-:W-:Y:S01]  /*2710*/  @!PT LDS RZ, [RZ] ;  /* 0x00000000fffff984 */ /* 0x000fe20000000800 */
[----:B------:R-:W-:Y:S01]  /*2720*/  @!PT LDS RZ, [RZ] ;  /* 0x00000000fffff984 */ /* 0x000fe20000000800 */
[----:B------:R-:W-:Y:S01]  /*2730*/  @!PT LDS RZ, [RZ] ;  /* 0x00000000fffff984 */ /* 0x000fe20000000800 */
[----:B------:R-:W-:Y:S01]  /*2740*/  @!P1 LDGSTS.E.BYPASS.LTC128B.128 [R5+0xa000], desc[UR38][R22.64] ;  /* 0x0a00000016059fae */ /* 0x000fe2000b981a26 */
[----:B------:R-:W1:Y:S03]  /*2750*/  LDCU UR13, c[0x0][0x50c] ;  /* 0x0000a180ff0d77ac */ /* 0x000e660008000800 */
[----:B------:R-:W-:Y:S01]  /*2760*/  @!P1 LDGSTS.E.BYPASS.LTC128B.128 [R5+0xc000], desc[UR38][R22.64+0x40] ;  /* 0x0c00004016059fae */ /* 0x000fe2000b981a26 */
[----:B------:R-:W1:Y:S03]  /*2770*/  LDCU UR12, c[0x0][0x45c] ;  /* 0x00008b80ff0c77ac */ /* 0x000e660008000800 */
        /* <DEDUP_REMOVED lines=17> */
[----:B------:R-:W-:-:S02]  /*2890*/  SHF.R.U32.HI R3, RZ, 0x4, R0 ;  /* 0x00000004ff037819 */ /* 0x000fc40000011600 */
[----:B------:R-:W-:Y:S01]  /*28a0*/  LOP3.LUT R4, R4, 0x18, RZ, 0xc0, !PT ;  /* 0x0000001804047812 */ /* 0x000fe200078ec0ff */
[----:B------:R-:W5:Y:S01]  /*28b0*/  @!P0 LDG.E R179, desc[UR38][R6.64] ;  /* 0x0000002606b38981 */ /* 0x000f62000c1e1900 */
[----:B------:R-:W-:Y:S02]  /*28c0*/  LOP3.LUT R3, R3, 0x8, RZ, 0xc0, !PT ;  /* 0x0000000803037812 */ /* 0x000fe400078ec0ff */
[----:B------:R-:W-:Y:S01]  /*28d0*/  LOP3.LUT R173, R2, 0x20, RZ, 0xc0, !PT ;  /* 0x0000002002ad7812 */ /* 0x000fe200078ec0ff */
[----:B------:R-:W5:Y:S01]  /*28e0*/  @!P5 LDG.E R178, desc[UR38][R6.64+0x20] ;  /* 0x0000202606b2d981 */ /* 0x000f62000c1e1900 */
[----:B------:R-:W-:-:S03]  /*28f0*/  LOP3.LUT R3, R3, 0x10, R0, 0xf8, !PT ;  /* 0x0000001003037812 */ /* 0x000fc600078ef800 */
[----:B------:R-:W5:Y:S01]  /*2900*/  @!P4 LDG.E R177, desc[UR38][R6.64+0x80] ;  /* 0x0000802606b1c981 */ /* 0x000f62000c1e1900 */
[----:B------:R-:W-:-:S03]  /*2910*/  LOP3.LUT R3, R3, 0xc0, R2, 0xf8, !PT ;  /* 0x000000c003037812 */ /* 0x000fc600078ef802 */
[----:B------:R4:W5:Y:S01]  /*2920*/  @!P3 LDG.E R176, desc[UR38][R6.64+0xa0] ;  /* 0x0000a02606b0b981 */ /* 0x000962000c1e1900 */
[----:B------:R-:W-:Y:S01]  /*2930*/  LOP3.LUT P0, RZ, R0, 0x4, RZ, 0xc0, !PT ;  /* 0x0000000400ff7812 */ /* 0x000fe2000780c0ff */
[----:B---3--:R-:W-:Y:S02]  /*2940*/  USHF.L.U32 UR14, UR14, 0x6, URZ ;  /* 0x000000060e0e7899 */ /* 0x008fe400080006ff */
[----:B--2---:R-:W-:Y:S01]  /*2950*/  USHF.L.U32 UR15, UR15, 0x6, URZ ;  /* 0x000000060f0f7899 */ /* 0x004fe200080006ff */
[----:B------:R-:W-:Y:S01]  /*2960*/  SEL R160, R160, 0xffffffe0, !P0 ;  /* 0xffffffe0a0a07807 */ /* 0x000fe20004000000 */
[----:B-1----:R-:W-:Y:S01]  /*2970*/  IMAD.SHL.U32 R10, R0, 0x10, RZ ;  /* 0x00000010000a7824 */ /* 0x002fe200078e00ff */
[----:B----4-:R-:W-:-:S04]  /*2980*/  LOP3.LUT R5, R2, 0x120, RZ, 0xc0, !PT ;  /* 0x0000012002057812 */ /* 0x010fc800078ec0ff */
[----:B------:R-:W-:-:S04]  /*2990*/  LOP3.LUT R173, R173, 0x3c00, R10, 0xf8, !PT ;  /* 0x00003c00adad7812 */ /* 0x000fc800078ef80a */
[--C-:B------:R-:W-:Y:S02]  /*29a0*/  LOP3.LUT R173, R173, 0x100, R10.reuse, 0xf8, !PT ;  /* 0x00000100adad7812 */ /* 0x100fe400078ef80a */
[----:B------:R-:W-:Y:S02]  /*29b0*/  LOP3.LUT R6, R5, 0x200, R10, 0xf8, !PT ;  /* 0x0000020005067812 */ /* 0x000fe400078ef80a */
[----:B------:R-:W-:-:S04]  /*29c0*/  LOP3.LUT R5, R4, 0xc0, R2, 0xf8, !PT ;  /* 0x000000c004057812 */ /* 0x000fc800078ef802 */
[C---:B------:R-:W-:Y:S02]  /*29d0*/  LOP3.LUT R7, R5.reuse, 0x8, R8, 0x78, !PT ;  /* 0x0000000805077812 */ /* 0x040fe400078e7808 */
[----:B------:R-:W-:Y:S02]  /*29e0*/  LOP3.LUT R0, R5, 0x8, R0, 0x78, !PT ;  /* 0x0000000805007812 */ /* 0x000fe400078e7800 */
[----:B------:R-:W-:Y:S02]  /*29f0*/  LOP3.LUT R5, R3, R4, RZ, 0x3c, !PT ;  /* 0x0000000403057212 */ /* 0x000fe400078e3cff */
[----:B------:R-:W-:Y:S02]  /*2a00*/  LOP3.LUT R3, R6, R7, RZ, 0xfc, !PT ;  /* 0x0000000706037212 */ /* 0x000fe400078efcff */
[----:B------:R-:W-:Y:S01]  /*2a10*/  LOP3.LUT R173, R173, R0, RZ, 0xfc, !PT ;  /* 0x00000000adad7212 */ /* 0x000fe200078efcff */
[----:B------:R-:W-:Y:S01]  /*2a20*/  IMAD.MOV.U32 R0, RZ, RZ, 0x20 ;  /* 0x00000020ff007424 */ /* 0x000fe200078e00ff */
[----:B------:R-:W-:-:S02]  /*2a30*/  LOP3.LUT R2, R5, 0x120, R2, 0xf8, !PT ;  /* 0x0000012005027812 */ /* 0x000fc400078ef802 */
[----:B------:R-:W-:Y:S02]  /*2a40*/  LEA R3, R3, UR28, 0x1 ;  /* 0x0000001c03037c11 */ /* 0x000fe4000f8e08ff */
[----:B------:R-:W-:Y:S02]  /*2a50*/  LEA R173, R173, UR28, 0x1 ;  /* 0x0000001cadad7c11 */ /* 0x000fe4000f8e08ff */
[----:B------:R-:W-:Y:S01]  /*2a60*/  LEA R2, R2, UR28, 0x1 ;  /* 0x0000001c02027c11 */ /* 0x000fe2000f8e08ff */
[----:B------:R-:W-:Y:S02]  /*2a70*/  VIADD R3, R3, UR8 ;  /* 0x0000000803037c36 */ /* 0x000fe40008000000 */
[----:B------:R-:W-:Y:S02]  /*2a80*/  IMAD.IADD R172, R160, 0x1, R173 ;  /* 0x00000001a0ac7824 */ /* 0x000fe400078e02ad */
[----:B------:R-:W-:-:S07]  /*2a90*/  VIADD R2, R2, UR8 ;  /* 0x0000000802027c36 */ /* 0x000fce0008000000 */
.L_x_1557:
        /* <DEDUP_REMOVED lines=19> */
[----:B------:R-:W-:Y:S01]  /*2bd0*/  LDSM.16.M88.4 R160, [R3+0x1000] ;  /* 0x0010000003a0783b */ /* 0x000fe20000000200 */
        /* <DEDUP_REMOVED lines=26> */
[----:B------:R-:W2:Y:S07]  /*2d80*/  LDSM.16.M88.4 R136, [R174+0x1800] ;  /* 0x00180000ae88783b */ /* 0x000eae0000000200 */
[-C--:B------:R-:W-:Y:S01]  /*2d90*/  HMMA.16816.F32 R4, R160, R164.reuse, R4 ;  /* 0x000000a4a004723c */ /* 0x080fe20000001804 */
[----:B------:R-:W1:Y:S07]  /*2da0*/  LDSM.16.M88.4 R148, [R172+0xb400] ;  /* 0x00b40000ac94783b */ /* 0x000e6e0000000200 */
        /* <DEDUP_REMOVED lines=10> */
[-C--:B----4-:R-:W-:Y:S01]  /*2e50*/  HMMA.16816.F32 R4, R140, R144.reuse, R4 ;  /* 0x000000908c04723c */ /* 0x090fe20000001804 */
[----:B------:R-:W4:Y:S07]  /*2e60*/  LDSM.16.M88.4 R160, [R173+0xd400] ;  /* 0x00d40000ada0783b */ /* 0x000f2e0000000200 */
[C---:B--2---:R-:W-:Y:S08]  /*2e70*/  HMMA.16816.F32 R8, R136.reuse, R144, R8 ;  /* 0x000000908808723c */ /* 0x044ff00000001808 */
[-C--:B------:R-:W-:Y:S08]  /*2e80*/  HMMA.16816.F32 R12, R136, R146.reuse, R12 ;  /* 0x00000092880c723c */ /* 0x080ff0000000180c */
[C---:B------:R-:W-:Y:S08]  /*2e90*/  HMMA.16816.F32 R16, R140.reuse, R146, R16 ;  /* 0x000000928c10723c */ /* 0x040ff00000001810 */
[-C--:B-1----:R-:W-:Y:S08]  /*2ea0*/  HMMA.16816.F32 R20, R140, R148.reuse, R20 ;  /* 0x000000948c14723c */ /* 0x082ff00000001814 */
        /* <DEDUP_REMOVED lines=131> */
.L_x_1553:
        /* <DEDUP_REMOVED lines=159> */
.L_x_1554:
        /* <DEDUP_REMOVED lines=10> */
[----:B------:R-:W-:Y:S01]  /*4170*/  FFMA.FTZ R211, -R211, R211, 1 ;  /* 0x3f800000d3d37423 */ /* 0x000fe200000101d3 */
        /* <DEDUP_REMOVED lines=16> */
[----:B------:R2:W-:Y:S01]  /*4280*/  MUFU.EX2 R171, R7 ;  /* 0x0000000700ab7308 */ /* 0x0005e20000000800 */
[----:B------:R-:W-:Y:S01]  /*4290*/  FFMA.FTZ R5, R20, UR12, -R5 ;  /* 0x0000000c14057c23 */ /* 0x000fe20008010805 */
[----:B------:R-:W-:Y:S01]  /*42a0*/  FSETP.NEU.FTZ.AND P0, PT, R177, -INF , PT ;  /* 0xff800000b100780b */ /* 0x000fe20003f1d000 */
[----:B------:R-:W-:Y:S01]  /*42b0*/  FFMA.FTZ R194, -R194, R194, 1 ;  /* 0x3f800000c2c27423 */ /* 0x000fe200000101c2 */
[----:B------:R-:W-:Y:S01]  /*42c0*/  MOV R168, 0x10 ;  /* 0x0000001000a87802 */ /* 0x000fe20000000f00 */
[----:B------:R-:W-:Y:S01]  /*42d0*/  FFMA.FTZ R195, -R195, R195, 1 ;  /* 0x3f800000c3c37423 */ /* 0x000fe200000101c3 */
[----:B------:R-:W-:Y:S01]  /*42e0*/  FSEL R241, R241, RZ, P0 ;  /* 0x000000fff1f17208 */ /* 0x000fe20000000000 */
[----:B------:R-:W-:Y:S03]  /*42f0*/  FFMA.FTZ R196, -R196, R196, 1 ;  /* 0x3f800000c4c47423 */ /* 0x000fe600000101c4 */
[----:B------:R3:W-:Y:S01]  /*4300*/  MUFU.EX2 R169, R5 ;  /* 0x0000000500a97308 */ /* 0x0007e20000000800 */
[----:B------:R-:W-:Y:S01]  /*4310*/  FSETP.NEU.FTZ.AND P0, PT, R176, -INF , PT ;  /* 0xff800000b000780b */ /* 0x000fe20003f1d000 */
[----:B------:R-:W-:Y:S01]  /*4320*/  FFMA.FTZ R197, -R197, R197, 1 ;  /* 0x3f800000c5c57423 */ /* 0x000fe200000101c5 */
[--C-:B------:R-:W-:Y:S01]  /*4330*/  FFMA.FTZ R249, R152, UR12, -R241.reuse ;  /* 0x0000000c98f97c23 */ /* 0x100fe200080108f1 */
[--C-:B------:R-:W-:Y:S01]  /*4340*/  FFMA.FTZ R248, R150, UR12, -R241.reuse ;  /* 0x0000000c96f87c23 */ /* 0x100fe200080108f1 */
[----:B------:R-:W-:Y:S01]  /*4350*/  FSEL R239, R239, RZ, P0 ;  /* 0x000000ffefef7208 */ /* 0x000fe20000000000 */
[--C-:B------:R-:W-:Y:S01]  /*4360*/  FFMA.FTZ R247, R144, UR12, -R241.reuse ;  /* 0x0000000c90f77c23 */ /* 0x100fe200080108f1 */
[--C-:B------:R-:W-:Y:S03]  /*4370*/  FFMA.FTZ R246, R142, UR12, -R241.reuse ;  /* 0x0000000c8ef67c23 */ /* 0x100fe600080108f1 */
[----:B------:R-:W-:Y:S01]  /*4380*/  MUFU.EX2 R165, R9 ;  /* 0x0000000900a57308 */ /* 0x000fe20000000800 */
[----:B------:R-:W-:Y:S01]  /*4390*/  FFMA.FTZ R167, R18, UR12, -R241 ;  /* 0x0000000c12a77c23 */ /* 0x000fe200080108f1 */
[--C-:B------:R-:W-:Y:S01]  /*43a0*/  FFMA.FTZ R164, R8, UR12, -R239.reuse ;  /* 0x0000000c08a47c23 */ /* 0x100fe200080108ef */
[--C-:B------:R-:W-:Y:S01]  /*43b0*/  FFMA.FTZ R240, R6, UR12, -R239.reuse ;  /* 0x0000000c06f07c23 */ /* 0x100fe200080108ef */
[--C-:B------:R-:W-:Y:S01]  /*43c0*/  FFMA.FTZ R245, R148, UR12, -R239.reuse ;  /* 0x0000000c94f57c23 */ /* 0x100fe200080108ef */
[--C-:B------:R-:W-:Y:S01]  /*43d0*/  FFMA.FTZ R244, R146, UR12, -R239.reuse ;  /* 0x0000000c92f47c23 */ /* 0x100fe200080108ef */
[--C-:B------:R-:W-:Y:S01]  /*43e0*/  FFMA.FTZ R243, R140, UR12, -R239.reuse ;  /* 0x0000000c8cf37c23 */ /* 0x100fe200080108ef */
[--C-:B------:R-:W-:Y:S03]  /*43f0*/  FFMA.FTZ R242, R138, UR12, -R239.reuse ;  /* 0x0000000c8af27c23 */ /* 0x100fe600080108ef */
[----:B------:R-:W4:Y:S01]  /*4400*/  MUFU.EX2 R252, R252 ;  /* 0x000000fc00fc7308 */ /* 0x000f220000000800 */
[--C-:B------:R-:W-:Y:S01]  /*4410*/  FFMA.FTZ R229, R10, UR12, -R239.reuse ;  /* 0x0000000c0ae57c23 */ /* 0x100fe200080108ef */
[----:B------:R-:W-:Y:S01]  /*4420*/  FFMA.FTZ R239, R4, UR12, -R239 ;  /* 0x0000000c04ef7c23 */ /* 0x000fe200080108ef */
[--C-:B------:R-:W-:Y:S01]  /*4430*/  FFMA.FTZ R166, R14, UR12, -R241.reuse ;  /* 0x0000000c0ea67c23 */ /* 0x100fe200080108f1 */
[--C-:B------:R-:W-:Y:S01]  /*4440*/  FFMA.FTZ R234, R16, UR12, -R241.reuse ;  /* 0x0000000c10ea7c23 */ /* 0x100fe200080108f1 */
[----:B------:R-:W-:Y:S01]  /*4450*/  FFMA.FTZ R241, R12, UR12, -R241 ;  /* 0x0000000c0cf17c23 */ /* 0x000fe200080108f1 */
[----:B------:R-:W-:Y:S01]  /*4460*/  MOV R160, 0x20 ;  /* 0x0000002000a07802 */ /* 0x000fe20000000f00 */
[----:B------:R-:W-:Y:S03]  /*4470*/  FFMA.FTZ R210, -R210, R210, 1 ;  /* 0x3f800000d2d27423 */ /* 0x000fe600000101d2 */
[----:B------:R-:W-:Y:S01]  /*4480*/  MUFU.EX2 R251, R251 ;  /* 0x000000fb00fb7308 */ /* 0x000fe20000000800 */
[----:B------:R-:W-:Y:S01]  /*4490*/  FFMA.FTZ R212, -R212, R212, 1 ;  /* 0x3f800000d4d47423 */ /* 0x000fe200000101d4 */
[----:B------:R-:W-:Y:S01]  /*44a0*/  FFMA.FTZ R214, -R214, R214, 1 ;  /* 0x3f800000d6d67423 */ /* 0x000fe200000101d6 */
[----:B------:R-:W-:Y:S01]  /*44b0*/  FFMA.FTZ R215, -R215, R215, 1 ;  /* 0x3f800000d7d77423 */ /* 0x000fe200000101d7 */
[----:B------:R-:W-:Y:S01]  /*44c0*/  FFMA.FTZ R216, -R216, R216, 1 ;  /* 0x3f800000d8d87423 */ /* 0x000fe200000101d8 */
[----:B------:R-:W-:Y:S01]  /*44d0*/  FFMA.FTZ R217, -R217, R217, 1 ;  /* 0x3f800000d9d97423 */ /* 0x000fe200000101d9 */
[----:B------:R-:W-:Y:S01]  /*44e0*/  FFMA.FTZ R218, -R218, R218, 1 ;  /* 0x3f800000dada7423 */ /* 0x000fe200000101da */
[----:B------:R-:W-:Y:S03]  /*44f0*/  FFMA.FTZ R219, -R219, R219, 1 ;  /* 0x3f800000dbdb7423 */ /* 0x000fe600000101db */
[----:B------:R-:W4:Y:S01]  /*4500*/  MUFU.EX2 R250, R250 ;  /* 0x000000fa00fa7308 */ /* 0x000f220000000800 */
[----:B------:R-:W-:Y:S01]  /*4510*/  FFMA.FTZ R220, -R220, R220, 1 ;  /* 0x3f800000dcdc7423 */ /* 0x000fe200000101dc */
[----:B------:R-:W-:Y:S01]  /*4520*/  FFMA.FTZ R221, -R221, R221, 1 ;  /* 0x3f800000dddd7423 */ /* 0x000fe200000101dd */
[----:B------:R-:W-:Y:S01]  /*4530*/  UISETP.GT.AND UP0, UPT, UR49, UR47, UPT ;  /* 0x0000002f3100728c */ /* 0x000fe2000bf04270 */
[----:B------:R-:W-:Y:S01]  /*4540*/  FMUL.FTZ R195, R195, UR13 ;  /* 0x0000000dc3c37c20 */ /* 0x000fe20008410000 */
[----:B------:R-:W-:Y:S01]  /*4550*/  FMUL.FTZ R196, R196, UR13 ;  /* 0x0000000dc4c47c20 */ /* 0x000fe20008410000 */
[----:B------:R-:W-:Y:S01]  /*4560*/  FMUL.FTZ R197, R197, UR13 ;  /* 0x0000000dc5c57c20 */ /* 0x000fe20008410000 */
[----:B------:R-:W-:Y:S03]  /*4570*/  FMUL.FTZ R216, R216, UR13 ;  /* 0x0000000dd8d87c20 */ /* 0x000fe60008410000 */
[----:B------:R-:W-:Y:S01]  /*4580*/  MUFU.EX2 R238, R238 ;  /* 0x000000ee00ee7308 */ /* 0x000fe20000000800 */
[----:B------:R-:W-:Y:S01]  /*4590*/  FMUL.FTZ R217, R217, UR13 ;  /* 0x0000000dd9d97c20 */ /* 0x000fe20008410000 */
[----:B------:R-:W-:Y:S01]  /*45a0*/  FMUL.FTZ R218, R218, UR13 ;  /* 0x0000000ddada7c20 */ /* 0x000fe20008410000 */
[----:B------:R-:W-:Y:S01]  /*45b0*/  FMUL.FTZ R219, R219, UR13 ;  /* 0x0000000ddbdb7c20 */ /* 0x000fe20008410000 */
[----:B------:R-:W-:Y:S01]  /*45c0*/  FMUL.FTZ R220, R220, UR13 ;  /* 0x0000000ddcdc7c20 */ /* 0x000fe20008410000 */
[----:B------:R-:W-:Y:S01]  /*45d0*/  FMUL.FTZ R221, R221, UR13 ;  /* 0x0000000ddddd7c20 */ /* 0x000fe20008410000 */
[----:B------:R-:W-:Y:S01]  /*45e0*/  FFMA.FTZ R222, -R222, R222, 1 ;  /* 0x3f800000dede7423 */ /* 0x000fe200000101de */
[----:B------:R-:W-:Y:S03]  /*45f0*/  FFMA.FTZ R223, -R223, R223, 1 ;  /* 0x3f800000dfdf7423 */ /* 0x000fe600000101df */
[----:B------:R-:W4:Y:S01]  /*4600*/  MUFU.EX2 R237, R237 ;  /* 0x000000ed00ed7308 */ /* 0x000f220000000800 */
[----:B------:R-:W-:Y:S01]  /*4610*/  FFMA.FTZ R224, -R224, R224, 1 ;  /* 0x3f800000e0e07423 */ /* 0x000fe200000101e0 */
[----:B------:R-:W-:Y:S01]  /*4620*/  FFMA.FTZ R225, -R225, R225, 1 ;  /* 0x3f800000e1e17423 */ /* 0x000fe200000101e1 */
[----:B------:R-:W-:Y:S01]  /*4630*/  FMUL.FTZ R222, R222, UR13 ;  /* 0x0000000ddede7c20 */ /* 0x000fe20008410000 */
[----:B------:R-:W-:Y:S01]  /*4640*/  FMUL.FTZ R223, R223, UR13 ;  /* 0x0000000ddfdf7c20 */ /* 0x000fe20008410000 */
[----:B------:R-:W-:Y:S01]  /*4650*/  FMUL.FTZ R224, R224, UR13 ;  /* 0x0000000de0e07c20 */ /* 0x000fe20008410000 */
[----:B------:R-:W-:Y:S04]  /*4660*/  FMUL.FTZ R225, R225, UR13 ;  /* 0x0000000de1e17c20 */ /* 0x000fe80008410000 */
        /* <DEDUP_REMOVED lines=27> */
[----:B--2---:R-:W-:Y:S02]  /*4820*/  SHF.L.U32 R7, R161, 0x1, RZ ;  /* 0x00000001a1077819 */ /* 0x004fe400000006ff */
[----:B------:R-:W-:Y:S02]  /*4830*/  LOP3.LUT R6, R133, 0x7400, RZ, 0xc0, !PT ;  /* 0x0000740085067812 */ /* 0x000fe400078ec0ff */
[----:B---3--:R-:W-:Y:S02]  /*4840*/  LOP3.LUT R5, R8, 0x38, R7, 0xf8, !PT ;  /* 0x0000003808057812 */ /* 0x008fe400078ef807 */
[----:B------:R-:W-:Y:S02]  /*4850*/  SHF.R.U32.HI R132, RZ, 0x1, R161 ;  /* 0x00000001ff847819 */ /* 0x000fe400000116a1 */
[----:B------:R-:W-:Y:S02]  /*4860*/  LOP3.LUT R4, R6, 0x6, R7, 0xf8, !PT ;  /* 0x0000000606047812 */ /* 0x000fe400078ef807 */
[----:B------:R-:W-:Y:S02]  /*4870*/  LOP3.LUT R5, R5, 0x20, R132, 0x78, !PT ;  /* 0x0000002005057812 */ /* 0x000fe400078e7884 */
[----:B----4-:R-:W-:Y:S02]  /*4880*/  F2FP.F16.F32.PACK_AB R6, R252, R165 ;  /* 0x000000a5fc06723e */ /* 0x010fe400000000ff */
[----:B------:R-:W-:Y:S02]  /*4890*/  LOP3.LUT R4, R4, R5, RZ, 0xfc, !PT ;  /* 0x0000000504047212 */ /* 0x000fe400078efcff */
[----:B------:R-:W-:Y:S02]  /*48a0*/  LOP3.LUT R135, R133, 0xc0, RZ, 0xc0, !PT ;  /* 0x000000c085877812 */ /* 0x000fe400078ec0ff */
[----:B------:R-:W-:Y:S02]  /*48b0*/  LEA R227, R4, UR4, 0x1 ;  /* 0x0000000404e37c11 */ /* 0x000fe4000f8e08ff */
[----:B------:R-:W-:Y:S02]  /*48c0*/  SHF.L.U32 R134, R161, 0x2, RZ ;  /* 0x00000002a1867819 */ /* 0x000fe400000006ff */
[----:B------:R-:W-:Y:S01]  /*48d0*/  LOP3.LUT R173, R133, 0x20, RZ, 0xc0, !PT ;  /* 0x0000002085ad7812 */ /* 0x000fe200078ec0ff */
[----:B------:R1:W-:Y:S01]  /*48e0*/  STS [R227+0x19000], R6 ;  /* 0x01900006e3007388 */ /* 0x0003e20000000800 */
[----:B------:R-:W-:Y:S02]  /*48f0*/  LOP3.LUT R134, R135, 0x18, R134, 0xf8, !PT ;  /* 0x0000001887867812 */ /* 0x000fe400078ef886 */
[--C-:B------:R-:W-:Y:S02]  /*4900*/  LOP3.LUT R173, R173, 0x3c00, R136.reuse, 0xf8, !PT ;  /* 0x00003c00adad7812 */ /* 0x100fe400078ef888 */
[----:B------:R-:W-:Y:S02]  /*4910*/  LOP3.LUT P0, RZ, R161, 0x8, RZ, 0xc0, !PT ;  /* 0x00000008a1ff7812 */ /* 0x000fe4000780c0ff */
[----:B------:R-:W-:Y:S02]  /*4920*/  LOP3.LUT R173, R173, 0x100, R136, 0xf8, !PT ;  /* 0x00000100adad7812 */ /* 0x000fe400078ef888 */
[--C-:B------:R-:W-:Y:S02]  /*4930*/  LOP3.LUT R8, R134, 0x8, R161.reuse, 0x78, !PT ;  /* 0x0000000886087812 */ /* 0x100fe400078e78a1 */
[----:B------:R-:W-:Y:S02]  /*4940*/  LOP3.LUT P2, RZ, R161, 0x4, RZ, 0xc0, !PT ;  /* 0x00000004a1ff7812 */ /* 0x000fe4000784c0ff */
[----:B------:R-:W-:Y:S02]  /*4950*/  LOP3.LUT R173, R173, R8, RZ, 0xfc, !PT ;  /* 0x00000008adad7212 */ /* 0x000fe400078efcff */
[----:B------:R-:W-:Y:S02]  /*4960*/  F2FP.F16.F32.PACK_AB R8, R250, R251 ;  /* 0x000000fbfa08723e */ /* 0x000fe400000000ff */
[----:B------:R-:W-:Y:S02]  /*4970*/  SEL R168, R168, 0xfffffff0, !P2 ;  /* 0xfffffff0a8a87807 */ /* 0x000fe40005000000 */
[----:B------:R-:W-:Y:S01]  /*4980*/  IADD3 R4, PT, PT, R227, 0x19000, RZ ;  /* 0x00019000e3047810 */ /* 0x000fe20007ffe0ff */
[----:B------:R-:W-:Y:S01]  /*4990*/  STS [R227+0x19400], R8 ;  /* 0x01940008e3007388 */ /* 0x000fe20000000800 */
[----:B------:R-:W-:Y:S02]  /*49a0*/  F2FP.F16.F32.PACK_AB R11, R237, R238 ;  /* 0x000000eeed0b723e */ /* 0x000fe400000000ff */
[----:B------:R-:W-:Y:S02]  /*49b0*/  F2FP.F16.F32.PACK_AB R9, R235, R236 ;  /* 0x000000eceb09723e */ /* 0x000fe400000000ff */
[----:B------:R-:W-:Y:S02]  /*49c0*/  IADD3 R228, PT, PT, R168, R227, RZ ;  /* 0x000000e3a8e47210 */ /* 0x000fe40007ffe0ff */
[----:B------:R-:W-:Y:S02]  /*49d0*/  IADD3 R226, PT, PT, R227, 0x19020, RZ ;  /* 0x00019020e3e27810 */ /* 0x000fe40007ffe0ff */
[----:B------:R-:W-:Y:S01]  /*49e0*/  @P0 IADD3 R226, PT, PT, R4, -0x20, RZ ;  /* 0xffffffe004e20810 */ /* 0x000fe20007ffe0ff */
[----:B------:R2:W-:Y:S01]  /*49f0*/  STS [R228+0x19000], R11 ;  /* 0x0190000be4007388 */ /* 0x0005e20000000800 */
[----:B-1----:R-:W-:Y:S02]  /*4a00*/  F2FP.F16.F32.PACK_AB R6, R248, R249 ;  /* 0x000000f9f806723e */ /* 0x002fe400000000ff */
[----:B------:R-:W-:Y:S01]  /*4a10*/  F2FP.F16.F32.PACK_AB R4, R244, R245 ;  /* 0x000000f5f404723e */ /* 0x000fe200000000ff */
[----:B------:R1:W-:Y:S01]  /*4a20*/  STS [R228+0x19400], R9 ;  /* 0x01940009e4007388 */ /* 0x0003e20000000800 */
[----:B------:R-:W-:Y:S02]  /*4a30*/  F2FP.F16.F32.PACK_AB R7, R246, R247 ;  /* 0x000000f7f607723e */ /* 0x000fe400000000ff */
[----:B------:R-:W-:Y:S01]  /*4a40*/  F2FP.F16.F32.PACK_AB R5, R242, R243 ;  /* 0x000000f3f205723e */ /* 0x000fe200000000ff */
[----:B------:R-:W-:Y:S01]  /*4a50*/  STS [R227+0x1a000], R6 ;  /* 0x01a00006e3007388 */ /* 0x000fe20000000800 */
[----:B------:R-:W-:Y:S02]  /*4a60*/  F2FP.F16.F32.PACK_AB R15, R232, R233 ;  /* 0x000000e9e80f723e */ /* 0x000fe400000000ff */
[----:B------:R-:W-:Y:S01]  /*4a70*/  F2FP.F16.F32.PACK_AB R13, R230, R231 ;  /* 0x000000e7e60d723e */ /* 0x000fe200000000ff */
[----:B------:R-:W-:Y:S01]  /*4a80*/  STS [R227+0x1a400], R4 ;  /* 0x01a40004e3007388 */ /* 0x000fe20000000800 */
[----:B------:R-:W-:Y:S02]  /*4a90*/  F2FP.F16.F32.PACK_AB R17, R169, R170 ;  /* 0x000000aaa911723e */ /* 0x000fe400000000ff */
[----:B------:R-:W-:Y:S01]  /*4aa0*/  IADD3 R168, PT, PT, R168, R226, RZ ;  /* 0x000000e2a8a87210 */ /* 0x000fe20007ffe0ff */
[----:B------:R3:W-:Y:S01]  /*4ab0*/  STS [R228+0x1a000], R7 ;  /* 0x01a00007e4007388 */ /* 0x0007e20000000800 */
[----:B------:R-:W-:Y:S02]  /*4ac0*/  LOP3.LUT R133, R133, 0x120, RZ, 0xc0, !PT ;  /* 0x0000012085857812 */ /* 0x000fe400078ec0ff */
[----:B------:R-:W-:Y:S01]  /*4ad0*/  LOP3.LUT R132, R134, 0x8, R132, 0x78, !PT ;  /* 0x0000000886847812 */ /* 0x000fe200078e7884 */
[----:B------:R4:W-:Y:S01]  /*4ae0*/  STS [R228+0x1a400], R5 ;  /* 0x01a40005e4007388 */ /* 0x0009e20000000800 */
[----:B------:R-:W-:Y:S02]  /*4af0*/  LOP3.LUT R133, R133, 0x200, R136, 0xf8, !PT ;  /* 0x0000020085857812 */ /* 0x000fe400078ef888 */
[----:B------:R-:W-:Y:S01]  /*4b00*/  F2FP.F16.F32.PACK_AB R21, R166, R167 ;  /* 0x000000a7a615723e */ /* 0x000fe200000000ff */
[----:B------:R-:W-:Y:S01]  /*4b10*/  STS [R226], R15 ;  /* 0x0000000fe2007388 */ /* 0x000fe20000000800 */
[----:B--2---:R-:W-:Y:S02]  /*4b20*/  F2FP.F16.F32.PACK_AB R11, R171, R174 ;  /* 0x000000aeab0b723e */ /* 0x004fe400000000ff */
[----:B------:R-:W-:Y:S01]  /*4b30*/  LOP3.LUT R132, R133, R132, RZ, 0xfc, !PT ;  /* 0x0000008485847212 */ /* 0x000fe200078efcff */
[----:B------:R-:W-:Y:S01]  /*4b40*/  STS [R226+0x400], R13 ;  /* 0x0004000de2007388 */ /* 0x000fe20000000800 */
[----:B-1----:R-:W-:Y:S02]  /*4b50*/  F2FP.F16.F32.PACK_AB R9, R229, R164 ;  /* 0x000000a4e509723e */ /* 0x002fe400000000ff */
[----:B------:R-:W-:Y:S01]  /*4b60*/  LEA R163, R132, UR4, 0x1 ;  /* 0x0000000484a37c11 */ /* 0x000fe2000f8e08ff */
[----:B------:R-:W-:Y:S01]  /*4b70*/  STS [R168], R11 ;  /* 0x0000000ba8007388 */ /* 0x000fe20000000800 */
[----:B------:R-:W-:Y:S02]  /*4b80*/  LEA R173, R173, UR4, 0x1 ;  /* 0x00000004adad7c11 */ /* 0x000fe4000f8e08ff */
[----:B------:R-:W-:Y:S01]  /*4b90*/  SEL R160, R160, 0xffffffe0, !P2 ;  /* 0xffffffe0a0a07807 */ /* 0x000fe20005000000 */
[----:B------:R-:W-:Y:S03]  /*4ba0*/  STS [R168+0x400], R17 ;  /* 0x00040011a8007388 */ /* 0x000fe60000000800 */
[----:B------:R-:W-:Y:S01]  /*4bb0*/  IADD3 R162, PT, PT, R163, R160, RZ ;  /* 0x000000a0a3a27210 */ /* 0x000fe20007ffe0ff */
[----:B------:R-:W-:Y:S01]  /*4bc0*/  STS [R226+0x1000], R21 ;  /* 0x00100015e2007388 */ /* 0x000fe20000000800 */
[----:B---3--:R-:W-:Y:S02]  /*4bd0*/  F2FP.F16.F32.PACK_AB R7, R241, R234 ;  /* 0x000000eaf107723e */ /* 0x008fe400000000ff */
[----:B------:R-:W-:Y:S01]  /*4be0*/  IADD3 R172, PT, PT, R160, R173, RZ ;  /* 0x000000ada0ac7210 */ /* 0x000fe20007ffe0ff */
[----:B------:R-:W-:Y:S01]  /*4bf0*/  STS [R226+0x1400], R9 ;  /* 0x00140009e2007388 */ /* 0x000fe20000000800 */
[----:B----4-:R-:W-:Y:S03]  /*4c00*/  F2FP.F16.F32.PACK_AB R5, R239, R240 ;  /* 0x000000f0ef05723e */ /* 0x010fe600000000ff */
        /* <DEDUP_REMOVED lines=31> */
[----:B------:R-:W-:Y:S07]  /*4e00*/  LDSM.16.M88.4 R136, [R162+0x7000] ;  /* 0x00700000a288783b */ /* 0x000fee0000000200 */
[-C--:B-1----:R-:W-:Y:S01]  /*4e10*/  HMMA.16816.F32 R4, R132, R140.reuse, R4 ;  /* 0x0000008c8404723c */ /* 0x082fe20000001804 */
[----:B------:R-:W1:Y:S07]  /*4e20*/  LDSM.16.M88.4 R148, [R172+0x11000] ;  /* 0x01100000ac94783b */ /* 0x000e6e0000000200 */
[C---:B------:R-:W-:Y:S08]  /*4e30*/  HMMA.16816.F32 R8, R152.reuse, R140, R8 ;  /* 0x0000008c9808723c */ /* 0x040ff00000001808 */
[-C--:B------:R-:W-:Y:S08]  /*4e40*/  HMMA.16816.F32 R12, R152, R142.reuse, R12 ;  /* 0x0000008e980c723c */ /* 0x080ff0000000180c */
[C---:B------:R-:W-:Y:S01]  /*4e50*/  HMMA.16816.F32 R16, R132.reuse, R142, R16 ;  /* 0x0000008e8410723c */ /* 0x040fe20000001810 */
[----:B------:R-:W3:Y:S07]  /*4e60*/  LDSM.16.M88.4 R140, [R162+0x7800] ;  /* 0x00780000a28c783b */ /* 0x000eee0000000200 */
        /* <DEDUP_REMOVED lines=8> */
[C---:B---3--:R-:W-:Y:S08]  /*4ef0*/  HMMA.16816.F32 R8, R140.reuse, R148, R8 ;  /* 0x000000948c08723c */ /* 0x048ff00000001808 */
[-C--:B------:R-:W-:Y:S08]  /*4f00*/  HMMA.16816.F32 R12, R140, R150.reuse, R12 ;  /* 0x000000968c0c723c */ /* 0x080ff0000000180c */
[C---:B------:R-:W-:Y:S01]  /*4f10*/  HMMA.16816.F32 R16, R136.reuse, R150, R16 ;  /* 0x000000968810723c */ /* 0x040fe20000001810 */
[----:B------:R-:W-:Y:S07]  /*4f20*/  LDSM.16.M88.4 R148, [R172+0x13000] ;  /* 0x01300000ac94783b */ /* 0x000fee0000000200 */
[-C--:B--2---:R-:W-:Y:S08]  /*4f30*/  HMMA.16816.F32 R20, R136, R152.reuse, R20 ;  /* 0x000000988814723c */ /* 0x084ff00000001814 */
[C---:B------:R-:W-:Y:S08]  /*4f40*/  HMMA.16816.F32 R24, R140.reuse, R152, R24 ;  /* 0x000000988c18723c */ /* 0x040ff00000001818 */
[-C--:B------:R-:W-:Y:S01]  /*4f50*/  HMMA.16816.F32 R28, R140, R154.reuse, R28 ;  /* 0x0000009a8c1c723c */ /* 0x080fe2000000181c */
[----:B------:R-:W2:Y:S07]  /*4f60*/  LDSM.16.M88.4 R140, [R173+0x13400] ;  /* 0x01340000ad8c783b */ /* 0x000eae0000000200 */
[----:B------:R-:W-:Y:S01]  /*4f70*/  HMMA.16816.F32 R32, R136, R154, R32 ;  /* 0x0000009a8820723c */ /* 0x000fe20000001820 */
[----:B------:R-:W3:Y:S07]  /*4f80*/  LDSM.16.M88.4 R136, [R162+0x8000] ;  /* 0x00800000a288783b */ /* 0x000eee0000000200 */
[-C--:B-1----:R-:W-:Y:S01]  /*4f90*/  HMMA.16816.F32 R4, R132, R144.reuse, R4 ;  /* 0x000000908404723c */ /* 0x082fe20000001804 */
[----:B------:R1:W4:Y:S07]  /*4fa0*/  LDSM.16.M88.4 R152, [R162+0x8800] ;  /* 0x00880000a298783b */ /* 0x00032e0000000200 */
[C---:B------:R-:W-:Y:S04]  /*4fb0*/  HMMA.16816.F32 R8, R156.reuse, R144, R8 ;  /* 0x000000909c08723c */ /* 0x040fe80000001808 */
[----:B------:R-:W-:Y:S02]  /*4fc0*/  MOV R145, R165 ;  /* 0x000000a500917202 */ /* 0x000fe40000000f00 */
[--C-:B------:R-:W-:Y:S02]  /*4fd0*/  SHF.R.U32.HI R165, RZ, 0x1, R161.reuse ;  /* 0x00000001ffa57819 */ /* 0x100fe400000116a1 */
[-C--:B------:R-:W-:Y:S08]  /*4fe0*/  HMMA.16816.F32 R12, R156, R146.reuse, R12 ;  /* 0x000000929c0c723c */ /* 0x080ff0000000180c */
[C---:B------:R-:W-:Y:S04]  /*4ff0*/  HMMA.16816.F32 R16, R132.reuse, R146, R16 ;  /* 0x000000928410723c */ /* 0x040fe80000001810 */
[C---:B-1----:R-:W-:Y:S04]  /*5000*/  SHF.L.U32 R162, R161.reuse, 0x3, RZ ;  /* 0x00000003a1a27819 */ /* 0x042fe800000006ff */
[-C--:B--2---:R-:W-:Y:S08]  /*5010*/  HMMA.16816.F32 R20, R132, R140.reuse, R20 ;  /* 0x0000008c8414723c */ /* 0x084ff00000001814 */
[C---:B------:R-:W-:Y:S04]  /*5020*/  HMMA.16816.F32 R24, R156.reuse, R140, R24 ;  /* 0x0000008c9c18723c */ /* 0x040fe80000001818 */
[----:B------:R-:W-:Y:S04]  /*5030*/  FMUL.FTZ R141, R194, UR13 ;  /* 0x0000000dc28d7c20 */ /* 0x000fe80008410000 */
[-C--:B------:R-:W-:Y:S03]  /*5040*/  HMMA.16816.F32 R28, R156, R142.reuse, R28 ;  /* 0x0000008e9c1c723c */ /* 0x080fe6000000181c */
[----:B------:R-:W-:Y:S04]  /*5050*/  SHF.L.U32 R156, R161, 0x6, RZ ;  /* 0x00000006a19c7819 */ /* 0x000fe800000006ff */
[----:B------:R-:W-:Y:S01]  /*5060*/  LOP3.LUT R163, R156, 0x400, RZ, 0xc0, !PT ;  /* 0x000004009ca37812 */ /* 0x000fe200078ec0ff */
[----:B------:R-:W-:Y:S04]  /*5070*/  HMMA.16816.F32 R32, R132, R142, R32 ;  /* 0x0000008e8420723c */ /* 0x000fe80000001820 */
[----:B------:R-:W-:Y:S04]  /*5080*/  LOP3.LUT R132, R165, 0x30, RZ, 0xc0, !PT ;  /* 0x00000030a5847812 */ /* 0x000fe800078ec0ff */
[-C--:B---3--:R-:W-:Y:S05]  /*5090*/  HMMA.16816.F32 R4, R136, R148.reuse, R4 ;  /* 0x000000948804723c */ /* 0x088fea0000001804 */
[----:B------:R-:W-:Y:S03]  /*50a0*/  LOP3.LUT R133, R132, 0x8, R161, 0xf8, !PT ;  /* 0x0000000884857812 */ /* 0x000fe600078ef8a1 */
[C---:B----4-:R-:W-:Y:S04]  /*50b0*/  HMMA.16816.F32 R8, R152.reuse, R148, R8 ;  /* 0x000000949808723c */ /* 0x050fe80000001808 */
[----:B------:R-:W-:Y:S04]  /*50c0*/  LOP3.LUT R133, R133, 0x1c0, R156, 0xf8, !PT ;  /* 0x000001c085857812 */ /* 0x000fe800078ef89c */
[-C--:B------:R-:W-:Y:S03]  /*50d0*/  HMMA.16816.F32 R12, R152, R150.reuse, R12 ;  /* 0x00000096980c723c */ /* 0x080fe6000000180c */
[C---:B-----5:R-:W-:Y:S01]  /*50e0*/  FADD.FTZ R4, -R192.reuse, R4 ;  /* 0x00000004c0047221 */ /* 0x060fe20000010100 */
[----:B------:R-:W-:Y:S01]  /*50f0*/  FADD.FTZ R5, -R192, R5 ;  /* 0x00000005c0057221 */ /* 0x000fe20000010100 */
[C---:B------:R-:W-:Y:S01]  /*5100*/  FADD.FTZ R6, -R191.reuse, R6 ;  /* 0x00000006bf067221 */ /* 0x040fe20000010100 */
[----:B------:R-:W-:Y:S01]  /*5110*/  FADD.FTZ R7, -R191, R7 ;  /* 0x00000007bf077221 */ /* 0x000fe20000010100 */
[----:B------:R-:W-:Y:S01]  /*5120*/  FMUL.FTZ R140, R145, R4 ;  /* 0x00000004918c7220 */ /* 0x000fe20000410000 */
[----:B------:R-:W-:Y:S01]  /*5130*/  FMUL.FTZ R252, R252, R5 ;  /* 0x00000005fcfc7220 */ /* 0x000fe20000410000 */
[----:B------:R-:W-:Y:S01]  /*5140*/  FMUL.FTZ R251, R251, R6 ;  /* 0x00000006fbfb7220 */ /* 0x000fe20000410000 */
[----:B------:R-:W-:Y:S01]  /*5150*/  FMUL.FTZ R250, R250, R7 ;  /* 0x00000007fafa7220 */ /* 0x000fe20000410000 */
[----:B------:R-:W-:Y:S01]  /*5160*/  FADD.FTZ R10, -R193, R10 ;  /* 0x0000000ac10a7221 */ /* 0x000fe20000010100 */
[----:B------:R-:W1:Y:S01]  /*5170*/  LDSM.16.M88.4 R4, [R172+0x13400] ;  /* 0x01340000ac04783b */ /* 0x000e620000000200 */
[C---:B------:R-:W-:Y:S04]  /*5180*/  HMMA.16816.F32 R16, R136.reuse, R150, R16 ;  /* 0x000000968810723c */ /* 0x040fe80000001810 */
[----:B------:R-:W-:Y:S01]  /*5190*/  FMUL.FTZ R10, R245, R10 ;  /* 0x0000000af50a7220 */ /* 0x000fe20000410000 */
[C---:B------:R-:W-:Y:S01]  /*51a0*/  FADD.FTZ R8, -R190.reuse, R8 ;  /* 0x00000008be087221 */ /* 0x040fe20000010100 */
[C---:B------:R-:W-:Y:S01]  /*51b0*/  FADD.FTZ R13, -R190.reuse, R13 ;  /* 0x0000000dbe0d7221 */ /* 0x040fe20000010100 */
[C---:B------:R-:W-:Y:S01]  /*51c0*/  FADD.FTZ R14, -R193.reuse, R14 ;  /* 0x0000000ec10e7221 */ /* 0x040fe20000010100 */
[----:B------:R-:W-:Y:S01]  /*51d0*/  FADD.FTZ R15, -R193, R15 ;  /* 0x0000000fc10f7221 */ /* 0x000fe20000010100 */
[----:B------:R-:W-:Y:S01]  /*51e0*/  FADD.FTZ R9, -R190, R9 ;  /* 0x00000009be097221 */ /* 0x000fe20000010100 */
[----:B------:R-:W-:Y:S01]  /*51f0*/  FMUL.FTZ R246, R246, R13 ;  /* 0x0000000df6f67220 */ /* 0x000fe20000410000 */
[----:B------:R-:W-:Y:S01]  /*5200*/  FFMA.FTZ R13, -R201, R201, 1 ;  /* 0x3f800000c90d7423 */ /* 0x000fe200000101c9 */
[----:B------:R-:W-:Y:S01]  /*5210*/  FMUL.FTZ R243, R243, R14 ;  /* 0x0000000ef3f37220 */ /* 0x000fe20000410000 */
[----:B------:R-:W-:Y:S01]  /*5220*/  FADD.FTZ R12, -R190, R12 ;  /* 0x0000000cbe0c7221 */ /* 0x000fe20000010100 */
[----:B------:R-:W-:Y:S01]  /*5230*/  FFMA.FTZ R14, -R199, R199, 1 ;  /* 0x3f800000c70e7423 */ /* 0x000fe200000101c7 */
[----:B------:R-:W-:Y:S01]  /*5240*/  FMUL.FTZ R13, R13, UR13 ;  /* 0x0000000d0d0d7c20 */ /* 0x000fe20008410000 */
[----:B------:R-:W-:Y:S01]  /*5250*/  FMUL.FTZ R242, R242, R15 ;  /* 0x0000000ff2f27220 */ /* 0x000fe20000410000 */
[----:B------:R-:W-:Y:S01]  /*5260*/  FMUL.FTZ R8, R249, R8 ;  /* 0x00000008f9087220 */ /* 0x000fe20000410000 */
[----:B------:R-:W-:Y:S01]  /*5270*/  FMUL.FTZ R9, R248, R9 ;  /* 0x00000009f8097220 */ /* 0x000fe20000410000 */
[----:B------:R-:W-:Y:S01]  /*5280*/  FMUL.FTZ R10, R10, R13 ;  /* 0x0000000d0a0a7220 */ /* 0x000fe20000410000 */
[----:B------:R-:W-:Y:S01]  /*5290*/  FMUL.FTZ R247, R247, R12 ;  /* 0x0000000cf7f77220 */ /* 0x000fe20000410000 */
[----:B------:R-:W-:Y:S01]  /*52a0*/  FMUL.FTZ R15, R198, UR13 ;  /* 0x0000000dc60f7c20 */ /* 0x000fe20008410000 */
[----:B------:R-:W-:Y:S01]  /*52b0*/  FMUL.FTZ R14, R14, UR13 ;  /* 0x0000000d0e0e7c20 */ /* 0x000fe20008410000 */
[----:B------:R-:W-:Y:S01]  /*52c0*/  FADD.FTZ R13, -R192, R16 ;  /* 0x00000010c00d7221 */ /* 0x000fe20000010100 */
[----:B------:R-:W-:Y:S01]  /*52d0*/  FADD.FTZ R11, -R193, R11 ;  /* 0x0000000bc10b7221 */ /* 0x000fe20000010100 */
[----:B------:R-:W-:Y:S01]  /*52e0*/  FFMA.FTZ R12, -R203, R203, 1 ;  /* 0x3f800000cb0c7423 */ /* 0x000fe200000101cb */
[----:B------:R-:W-:Y:S01]  /*52f0*/  FFMA.FTZ R16, -R200, R200, 1 ;  /* 0x3f800000c8107423 */ /* 0x000fe200000101c8 */
[----:B------:R-:W-:Y:S01]  /*5300*/  FMUL.FTZ R8, R8, R15 ;  /* 0x0000000f08087220 */ /* 0x000fe20000410000 */
[----:B------:R-:W-:Y:S01]  /*5310*/  FMUL.FTZ R9, R9, R14 ;  /* 0x0000000e09097220 */ /* 0x000fe20000410000 */
[----:B------:R-:W-:Y:S01]  /*5320*/  FMUL.FTZ R11, R244, R11 ;  /* 0x0000000bf40b7220 */ /* 0x000fe20000410000 */
[----:B------:R-:W-:Y:S01]  /*5330*/  FMUL.FTZ R12, R12, UR13 ;  /* 0x0000000d0c0c7c20 */ /* 0x000fe20008410000 */
[----:B------:R-:W-:Y:S01]  /*5340*/  FMUL.FTZ R16, R16, UR13 ;  /* 0x0000000d10107c20 */ /* 0x000fe20008410000 */
[C---:B------:R-:W-:Y:S01]  /*5350*/  FADD.FTZ R15, -R191.reuse, R18 ;  /* 0x00000012bf0f7221 */ /* 0x040fe20000010100 */
[----:B------:R-:W-:Y:S01]  /*5360*/  FADD.FTZ R14, -R191, R19 ;  /* 0x00000013bf0e7221 */ /* 0x000fe20000010100 */
[----:B------:R-:W-:Y:S01]  /*5370*/  FMUL.FTZ R11, R11, R12 ;  /* 0x0000000c0b0b7220 */ /* 0x000fe20000410000 */
[----:B------:R-:W-:Y:S01]  /*5380*/  FMUL.FTZ R247, R247, R16 ;  /* 0x00000010f7f77220 */ /* 0x000fe20000410000 */
[----:B------:R-:W-:Y:S01]  /*5390*/  F2FP.F16.F32.PACK_AB R8, R9, R8 ;  /* 0x000000080908723e */ /* 0x000fe200000000ff */
[----:B------:R-:W-:Y:S01]  /*53a0*/  FADD.FTZ R12, -R192, R17 ;  /* 0x00000011c00c7221 */ /* 0x000fe20000010100 */
[----:B------:R-:W-:Y:S01]  /*53b0*/  FFMA.FTZ R16, -R206, R206, 1 ;  /* 0x3f800000ce107423 */ /* 0x000fe200000101ce */
[-C--:B-1----:R-:W-:Y:S03]  /*53c0*/  HMMA.16816.F32 R20, R136, R4.reuse, R20 ;  /* 0x000000048814723c */ /* 0x082fe60000001814 */
[----:B------:R-:W-:Y:S01]  /*53d0*/  FFMA.FTZ R9, -R207, R207, 1 ;  /* 0x3f800000cf097423 */ /* 0x000fe200000101cf */
[----:B------:R-:W-:Y:S01]  /*53e0*/  FMUL.FTZ R15, R236, R15 ;  /* 0x0000000fec0f7220 */ /* 0x000fe20000410000 */
[----:B------:R-:W-:Y:S01]  /*53f0*/  FMUL.FTZ R14, R235, R14 ;  /* 0x0000000eeb0e7220 */ /* 0x000fe20000410000 */
[----:B------:R-:W-:Y:S01]  /*5400*/  FMUL.FTZ R13, R238, R13 ;  /* 0x0000000dee0d7220 */ /* 0x000fe20000410000 */
[----:B------:R-:W-:Y:S01]  /*5410*/  FMUL.FTZ R12, R237, R12 ;  /* 0x0000000ced0c7220 */ /* 0x000fe20000410000 */
[C---:B------:R-:W-:Y:S04]  /*5420*/  HMMA.16816.F32 R24, R152.reuse, R4, R24 ;  /* 0x000000049818723c */ /* 0x040fe80000001818 */
[----:B------:R-:W-:Y:S01]  /*5430*/  FFMA.FTZ R4, -R204, R204, 1 ;  /* 0x3f800000cc047423 */ /* 0x000fe200000101cc */
[----:B------:R-:W-:Y:S01]  /*5440*/  FFMA.FTZ R5, -R205, R205, 1 ;  /* 0x3f800000cd057423 */ /* 0x000fe200000101cd */
[----:B------:R-:W-:Y:S01]  /*5450*/  FFMA.FTZ R17, -R202, R202, 1 ;  /* 0x3f800000ca117423 */ /* 0x000fe200000101ca */
[----:B------:R-:W-:Y:S01]  /*5460*/  FMUL.FTZ R16, R16, UR13 ;  /* 0x0000000d10107c20 */ /* 0x000fe20008410000 */
[-C--:B------:R-:W-:Y:S03]  /*5470*/  HMMA.16816.F32 R28, R152, R6.reuse, R28 ;  /* 0x00000006981c723c */ /* 0x080fe6000000181c */
[----:B------:R-:W-:Y:S01]  /*5480*/  FMUL.FTZ R4, R4, UR13 ;  /* 0x0000000d04047c20 */ /* 0x000fe20008410000 */
[----:B------:R-:W-:Y:S01]  /*5490*/  FMUL.FTZ R5, R5, UR13 ;  /* 0x0000000d05057c20 */ /* 0x000fe20008410000 */
[----:B------:R-:W-:Y:S01]  /*54a0*/  FADD.FTZ R23, -R191, R23 ;  /* 0x00000017bf177221 */ /* 0x000fe20000010100 */
[----:B------:R-:W-:Y:S01]  /*54b0*/  FMUL.FTZ R9, R9, UR13 ;  /* 0x0000000d09097c20 */ /* 0x000fe20008410000 */
[----:B------:R-:W-:Y:S01]  /*54c0*/  FMUL.FTZ R243, R243, R4 ;  /* 0x00000004f3f37220 */ /* 0x000fe20000410000 */
[----:B------:R-:W-:Y:S04]  /*54d0*/  HMMA.16816.F32 R32, R136, R6, R32 ;  /* 0x000000068820723c */ /* 0x000fe80000001820 */
[----:B------:R-:W-:Y:S01]  /*54e0*/  FMUL.FTZ R242, R242, R5 ;  /* 0x00000005f2f27220 */ /* 0x000fe20000410000 */
[----:B------:R-:W-:Y:S01]  /*54f0*/  FFMA.FTZ R4, -R208, R208, 1 ;  /* 0x3f800000d0047423 */ /* 0x000fe200000101d0 */
[----:B------:R-:W-:Y:S01]  /*5500*/  FFMA.FTZ R5, -R209, R209, 1 ;  /* 0x3f800000d1057423 */ /* 0x000fe200000101d1 */
[----:B------:R-:W-:Y:S01]  /*5510*/  FADD.FTZ R21, -R192, R21 ;  /* 0x00000015c0157221 */ /* 0x000fe20000010100 */
        /* <DEDUP_REMOVED lines=8> */
[C---:B------:R-:W-:Y:S01]  /*55a0*/  FADD.FTZ R24, -R190.reuse, R24 ;  /* 0x00000018be187221 */ /* 0x040fe20000010100 */
[C---:B------:R-:W-:Y:S01]  /*55b0*/  FADD.FTZ R25, -R190.reuse, R25 ;  /* 0x00000019be197221 */ /* 0x040fe20000010100 */
[----:B------:R-:W-:Y:S01]  /*55c0*/  FADD.FTZ R7, -R190, R28 ;  /* 0x0000001cbe077221 */ /* 0x000fe20000010100 */
[----:B------:R-:W-:Y:S01]  /*55d0*/  FMUL.FTZ R18, R213, UR13 ;  /* 0x0000000dd5127c20 */ /* 0x000fe20008410000 */
[----:B------:R-:W-:Y:S01]  /*55e0*/  FADD.FTZ R20, -R192, R20 ;  /* 0x00000014c0147221 */ /* 0x000fe20000010100 */
[----:B------:R-:W-:Y:S01]  /*55f0*/  FADD.FTZ R22, -R191, R22 ;  /* 0x00000016bf167221 */ /* 0x000fe20000010100 */
[----:B------:R-:W-:Y:S01]  /*5600*/  FMUL.FTZ R21, R232, R21 ;  /* 0x00000015e8157220 */ /* 0x000fe20000410000 */
[C---:B------:R-:W-:Y:S01]  /*5610*/  FADD.FTZ R5, -R193.reuse, R26 ;  /* 0x0000001ac1057221 */ /* 0x040fe20000010100 */
[C---:B------:R-:W-:Y:S01]  /*5620*/  FADD.FTZ R4, -R193.reuse, R27 ;  /* 0x0000001bc1047221 */ /* 0x040fe20000010100 */
[----:B------:R-:W-:Y:S01]  /*5630*/  FADD.FTZ R190, -R190, R29 ;  /* 0x0000001dbebe7221 */ /* 0x000fe20000010100 */
[C---:B------:R-:W-:Y:S01]  /*5640*/  FADD.FTZ R9, -R193.reuse, R30 ;  /* 0x0000001ec1097221 */ /* 0x040fe20000010100 */
[----:B------:R-:W-:Y:S01]  /*5650*/  FADD.FTZ R6, -R193, R31 ;  /* 0x0000001fc1067221 */ /* 0x000fe20000010100 */
[----:B------:R-:W-:Y:S01]  /*5660*/  FMUL.FTZ R16, R211, UR13 ;  /* 0x0000000dd3107c20 */ /* 0x000fe20008410000 */
[----:B------:R-:W-:Y:S01]  /*5670*/  FMUL.FTZ R246, R246, R17 ;  /* 0x00000011f6f67220 */ /* 0x000fe20000410000 */
[----:B------:R-:W-:Y:S01]  /*5680*/  F2FP.F16.F32.PACK_AB R10, R11, R10 ;  /* 0x0000000a0b0a723e */ /* 0x000fe200000000ff */
[----:B------:R-:W-:Y:S01]  /*5690*/  FMUL.FTZ R18, R23, R18 ;  /* 0x0000001217127220 */ /* 0x000fe20000410000 */
[----:B------:R-:W-:Y:S01]  /*56a0*/  F2FP.F16.F32.PACK_AB R15, R14, R15 ;  /* 0x0000000f0e0f723e */ /* 0x000fe200000000ff */
[----:B------:R-:W-:Y:S01]  /*56b0*/  FMUL.FTZ R20, R233, R20 ;  /* 0x00000014e9147220 */ /* 0x000fe20000410000 */
[----:B------:R-:W-:Y:S01]  /*56c0*/  FMUL.FTZ R22, R231, R22 ;  /* 0x00000016e7167220 */ /* 0x000fe20000410000 */
[----:B------:R-:W-:Y:S01]  /*56d0*/  FMUL.FTZ R24, R167, R24 ;  /* 0x00000018a7187220 */ /* 0x000fe20000410000 */
[----:B------:R-:W-:Y:S01]  /*56e0*/  FMUL.FTZ R25, R166, R25 ;  /* 0x00000019a6197220 */ /* 0x000fe20000410000 */
[----:B------:R-:W-:Y:S01]  /*56f0*/  FMUL.FTZ R5, R164, R5 ;  /* 0x00000005a4057220 */ /* 0x000fe20000410000 */
[----:B------:R-:W-:Y:S01]  /*5700*/  FMUL.FTZ R4, R229, R4 ;  /* 0x00000004e5047220 */ /* 0x000fe20000410000 */
[----:B------:R-:W-:Y:S01]  /*5710*/  FMUL.FTZ R11, R210, UR13 ;  /* 0x0000000dd20b7c20 */ /* 0x000fe20008410000 */
[----:B------:R-:W-:Y:S01]  /*5720*/  FMUL.FTZ R17, R212, UR13 ;  /* 0x0000000dd4117c20 */ /* 0x000fe20008410000 */
[----:B------:R-:W-:Y:S01]  /*5730*/  FMUL.FTZ R16, R21, R16 ;  /* 0x0000001015107220 */ /* 0x000fe20000410000 */
[----:B------:R-:W-:Y:S01]  /*5740*/  F2FP.F16.F32.PACK_AB R13, R12, R13 ;  /* 0x0000000d0c0d723e */ /* 0x000fe200000000ff */
[----:B------:R-:W-:Y:S01]  /*5750*/  FADD.FTZ R19, -R192, R32 ;  /* 0x00000020c0137221 */ /* 0x000fe20000010100 */
[----:B------:R-:W-:Y:S01]  /*5760*/  FMUL.FTZ R7, R234, R7 ;  /* 0x00000007ea077220 */ /* 0x000fe20000410000 */
[----:B------:R-:W-:Y:S01]  /*5770*/  FMUL.FTZ R190, R241, R190 ;  /* 0x000000bef1be7220 */ /* 0x000fe20000410000 */
[----:B------:R-:W-:Y:S01]  /*5780*/  FMUL.FTZ R9, R240, R9 ;  /* 0x00000009f0097220 */ /* 0x000fe20000410000 */
[----:B------:R-:W-:Y:S01]  /*5790*/  FMUL.FTZ R6, R239, R6 ;  /* 0x00000006ef067220 */ /* 0x000fe20000410000 */
[----:B------:R-:W-:Y:S01]  /*57a0*/  FMUL.FTZ R23, R214, UR13 ;  /* 0x0000000dd6177c20 */ /* 0x000fe20008410000 */
[----:B------:R-:W-:Y:S01]  /*57b0*/  FMUL.FTZ R14, R215, UR13 ;  /* 0x0000000dd70e7c20 */ /* 0x000fe20008410000 */
[----:B------:R-:W-:Y:S01]  /*57c0*/  LOP3.LUT R132, R133, 0x38, R162, 0x78, !PT ;  /* 0x0000003885847812 */ /* 0x000fe200078e78a2 */
[----:B------:R-:W-:Y:S01]  /*57d0*/  FADD.FTZ R192, -R192, R33 ;  /* 0x00000021c0c07221 */ /* 0x000fe20000010100 */
[C---:B------:R-:W-:Y:S01]  /*57e0*/  FADD.FTZ R21, -R191.reuse, R34 ;  /* 0x00000022bf157221 */ /* 0x040fe20000010100 */
[----:B------:R-:W-:Y:S01]  /*57f0*/  F2FP.F16.F32.PACK_AB R247, R246, R247 ;  /* 0x000000f7f6f7723e */ /* 0x000fe200000000ff */
[----:B------:R-:W-:Y:S01]  /*5800*/  FADD.FTZ R12, -R191, R35 ;  /* 0x00000023bf0c7221 */ /* 0x000fe20000010100 */
[----:B------:R-:W-:Y:S01]  /*5810*/  FMUL.FTZ R140, R140, R141 ;  /* 0x0000008d8c8c7220 */ /* 0x000fe20000410000 */
[----:B------:R-:W-:Y:S01]  /*5820*/  LEA R163, R132, R163, 0x1 ;  /* 0x000000a384a37211 */ /* 0x000fe200078e08ff */
        /* <DEDUP_REMOVED lines=29> */
[----:B------:R-:W-:Y:S01]  /*5a00*/  SHF.R.U32.HI R166, RZ, 0x4, R161 ;  /* 0x00000004ffa67819 */ /* 0x000fe200000116a1 */
        /* <DEDUP_REMOVED lines=19> */
.L_x_1555:
[----:B------:R-:W-:Y:S01]  /*5b40*/  STS [R227+0x15000], R140 ;  /* 0x0150008ce3007388 */ /* 0x000fe20000000800 */
[----:B------:R-:W-:Y:S01]  /*5b50*/  F2FP.F16.F32.PACK_AB R19, R192, R19 ;  /* 0x00000013c013723e */ /* 0x000fe200000000ff */
[C---:B------:R-:W-:Y:S01]  /*5b60*/  IMAD.SHL.U32 R148, R161.reuse, 0x20, RZ ;  /* 0x00000020a1947824 */ /* 0x040fe200078e00ff */
[----:B------:R-:W-:Y:S02]  /*5b70*/  F2FP.F16.F32.PACK_AB R21, R12, R21 ;  /* 0x000000150c15723e */ /* 0x000fe400000000ff */
[----:B------:R-:W-:Y:S01]  /*5b80*/  STS [R227+0x15400], R196 ;  /* 0x015400c4e3007388 */ /* 0x000fe20000000800 */
[----:B------:R-:W-:Y:S01]  /*5b90*/  LOP3.LUT R166, R166, 0x8, RZ, 0xc0, !PT ;  /* 0x00000008a6a67812 */ /* 0x000fe200078ec0ff */
[----:B------:R-:W-:Y:S01]  /*5ba0*/  IMAD.SHL.U32 R164, R161, 0x4, RZ ;  /* 0x00000004a1a47824 */ /* 0x000fe200078e00ff */
[----:B------:R-:W2:Y:S02]  /*5bb0*/  LDC R174, c[0x0][0x44c] ;  /* 0x00011300ffae7b82 */ /* 0x000ea40000000800 */
[----:B------:R-:W-:Y:S01]  /*5bc0*/  STS [R228+0x15000], R13 ;  /* 0x0150000de4007388 */ /* 0x000fe20000000800 */
[--C-:B------:R-:W-:Y:S04]  /*5bd0*/  LOP3.LUT R5, R166, 0x10, R161.reuse, 0xf8, !PT ;  /* 0x00000010a6057812 */ /* 0x100fe800078ef8a1 */
[----:B------:R-:W-:Y:S01]  /*5be0*/  STS [R228+0x15400], R15 ;  /* 0x0154000fe4007388 */ /* 0x000fe20000000800 */
[----:B------:R-:W-:Y:S04]  /*5bf0*/  LOP3.LUT R5, R5, 0xc0, R148, 0xf8, !PT ;  /* 0x000000c005057812 */ /* 0x000fe800078ef894 */
[----:B------:R-:W-:Y:S01]  /*5c00*/  STS [R227+0x16000], R8 ;  /* 0x01600008e3007388 */ /* 0x000fe20000000800 */
[----:B------:R-:W-:Y:S04]  /*5c10*/  LOP3.LUT R5, R5, 0x18, R164, 0x78, !PT ;  /* 0x0000001805057812 */ /* 0x000fe800078e78a4 */
[----:B------:R-:W-:Y:S01]  /*5c20*/  STS [R227+0x16400], R10 ;  /* 0x0164000ae3007388 */ /* 0x000fe20000000800 */
[----:B------:R-:W-:Y:S04]  /*5c30*/  LOP3.LUT R4, R5, 0x120, R148, 0xf8, !PT ;  /* 0x0000012005047812 */ /* 0x000fe800078ef894 */
[----:B------:R-:W-:Y:S01]  /*5c40*/  STS [R228+0x16000], R247 ;  /* 0x016000f7e4007388 */ /* 0x000fe20000000800 */
[----:B------:R-:W-:Y:S04]  /*5c50*/  LEA R167, R4, UR4, 0x1 ;  /* 0x0000000404a77c11 */ /* 0x000fe8000f8e08ff */
[----:B------:R-:W-:Y:S01]  /*5c60*/  STS [R228+0x16400], R243 ;  /* 0x016400f3e4007388 */ /* 0x000fe20000000800 */
[----:B--2---:R-:W-:Y:S04]  /*5c70*/  IMAD R174, R174, UR9, RZ ;  /* 0x00000009aeae7c24 */ /* 0x004fe8000f8e02ff */
[----:B------:R-:W-:Y:S05]  /*5c80*/  STS [R226+-0x4000], R11 ;  /* 0xffc0000be2007388 */ /* 0x000fea0000000800 */
[----:B------:R-:W-:Y:S05]  /*5c90*/  STS [R226+-0x3c00], R17 ;  /* 0xffc40011e2007388 */ /* 0x000fea0000000800 */
        /* <DEDUP_REMOVED lines=98> */
.L_x_1556:
        /* <DEDUP_REMOVED lines=427> */
.L_x_1558:
        /* <DEDUP_REMOVED lines=12> */
.L_x_1559:
[----:B------:R-:W2:Y:S01]  /*7e30*/  LDCU.64 UR8, c[0x0][0x5c8] ;  /* 0x0000b900ff0877ac */ /* 0x000ea20008000a00 */
[----:B------:R-:W-:-:S04]  /*7e40*/  UIADD3 UR5, UPT, UPT, UR40, UR42, URZ ;  /* 0x0000002a28057290 */ /* 0x000fc8000fffe0ff */
[----:B--2---:R-:W-:Y:S02]  /*7e50*/  UIMAD.WIDE.U32 UR18, UR5, UR8, URZ ;  /* 0x00000008051272a5 */ /* 0x004fe4000f8e00ff */
[----:B------:R-:W-:-:S04]  /*7e60*/  UIMAD UR5, UR5, UR9, URZ ;  /* 0x00000009050572a4 */ /* 0x000fc8000f8e02ff */
[----:B------:R-:W-:-:S06]  /*7e70*/  UIADD3 UR5, UPT, UPT, UR19, UR5, URZ ;  /* 0x0000000513057290 */ /* 0x000fcc000fffe0ff */
[----:B------:R-:W-:-:S07]  /*7e80*/  MOV R0, UR5 ;  /* 0x0000000500007c02 */ /* 0x000fce0008000f00 */
.L_x_1560:
[----:B------:R-:W-:Y:S01]  /*7e90*/  BAR.SYNC.DEFER_BLOCKING 0x0 ;  /* 0x0000000000007b1d */ /* 0x000fe20000010000 */
[----:B------:R-:W-:Y:S01]  /*7ea0*/  USHF.L.U32 UR5, UR43, 0x7, URZ ;  /* 0x000000072b057899 */ /* 0x000fe200080006ff */
[----:B-1----:R-:W-:Y:S01]  /*7eb0*/  LOP3.LUT R52, R162, 0x18, RZ, 0xc0, !PT ;  /* 0x00000018a2347812 */ /* 0x002fe200078ec0ff */
[----:B------:R-:W-:Y:S02]  /*7ec0*/  USHF.L.U32 UR13, UR43, 0x7, URZ ;  /* 0x000000072b0d7899 */ /* 0x000fe400080006ff */
[----:B------:R-:W-:-:S03]  /*7ed0*/  UIMAD.WIDE.U32 UR20, UR5, UR10, URZ ;  /* 0x0000000a051472a5 */ /* 0x000fc6000f8e00ff */
[----:B------:R-:W1:Y:S01]  /*7ee0*/  LDC.64 R2, c[0x0][0x5d8] ;  /* 0x00017600ff027b82 */ /* 0x000e620000000a00 */
[----:B------:R-:W-:Y:S01]  /*7ef0*/  USHF.R.S32.HI UR14, URZ, 0x1f, UR5 ;  /* 0x0000001fff0e7899 */ /* 0x000fe20008011405 */
[----:B------:R-:W-:Y:S01]  /*7f00*/  BSSY.RECONVERGENT B0, `(.L_x_1561) ;  /* 0x000002b000007945 */ /* 0x000fe20003800200 */
[----:B------:R-:W-:Y:S01]  /*7f10*/  UIADD3 UR37, UPT, UPT, -UR13, UR37, URZ ;  /* 0x000000250d257290 */ /* 0x000fe2000fffe1ff */
[----:B------:R-:W-:Y:S01]  /*7f20*/  IMAD.U32 R6, RZ, RZ, UR20 ;  /* 0x00000014ff067e24 */ /* 0x000fe2000f8e00ff */
[----:B------:R-:W-:Y:S01]  /*7f30*/  UIMAD UR12, UR14, UR10, URZ ;  /* 0x0000000a0e0c72a4 */ /* 0x000fe2000f8e02ff */
[----:B------:R-:W-:Y:S02]  /*7f40*/  IMAD.U32 R7, RZ, RZ, UR21 ;  /* 0x00000015ff077e24 */ /* 0x000fe4000f8e00ff */
[----:B------:R-:W2:Y:S01]  /*7f50*/  LDC.64 R4, c[0x0][0x5e0] ;  /* 0x00017800ff047b82 */ /* 0x000ea20000000a00 */
[----:B------:R-:W-:Y:S01]  /*7f60*/  SHF.R.U32.HI R7, RZ, 0x2, R161 ;  /* 0x00000002ff077819 */ /* 0x000fe200000116a1 */
[----:B------:R-:W-:Y:S01]  /*7f70*/  UIMAD UR12, UR5, UR11, UR12 ;  /* 0x0000000b050c72a4 */ /* 0x000fe2000f8e020c */
[----:B------:R-:W-:Y:S01]  /*7f80*/  LOP3.LUT R6, R6, 0x18, R162, 0xf8, !PT ;  /* 0x0000001806067812 */ /* 0x000fe200078ef8a2 */
[----:B------:R-:W-:Y:S01]  /*7f90*/  IMAD.U32 R40, RZ, RZ, UR20 ;  /* 0x00000014ff287e24 */ /* 0x000fe2000f8e00ff */
[C---:B------:R-:W-:Y:S01]  /*7fa0*/  ISETP.GE.AND P1, PT, R7.reuse, UR37, PT ;  /* 0x0000002507007c0c */ /* 0x040fe2000bf26270 */
[----:B------:R-:W-:Y:S01]  /*7fb0*/  VIADD R40, R7, 0x40 ;  /* 0x0000004007287836 */ /* 0x000fe20000000000 */
[----:B------:R-:W-:Y:S01]  /*7fc0*/  IADD3 R54, P0, PT, R6, UR16, RZ ;  /* 0x0000001006367c10 */ /* 0x000fe2000ff1e0ff */
[----:B------:R-:W-:Y:S01]  /*7fd0*/  IMAD.U32 R6, RZ, RZ, UR12 ;  /* 0x0000000cff067e24 */ /* 0x000fe2000f8e00ff */
[----:B------:R-:W-:Y:S01]  /*7fe0*/  MOV R41, UR21 ;  /* 0x0000001500297c02 */ /* 0x000fe20008000f00 */
[----:B------:R3:W4:Y:S01]  /*7ff0*/  LDS.128 R36, [R191+0xa000] ;  /* 0x00a00000bf247984 */ /* 0x0007220000000c00 */
[----:B------:R-:W-:-:S02]  /*8000*/  ISETP.GE.AND P3, PT, R40, UR37, PT ;  /* 0x0000002528007c0c */ /* 0x000fc4000bf66270 */
[----:B------:R-:W-:Y:S01]  /*8010*/  IADD3.X R55, PT, PT, R41, UR15, R6, P0, !PT ;  /* 0x0000000f29377c10 */ /* 0x000fe200087fe406 */
[----:B------:R3:W2:Y:S01]  /*8020*/  LDS.128 R32, [R191+0xc000] ;  /* 0x00c00000bf207984 */ /* 0x0006a20000000c00 */
[----:B------:R-:W-:-:S03]  /*8030*/  IADD3 R6, P0, PT, R7, 0x40, RZ ;  /* 0x0000004007067810 */ /* 0x000fc60007f1e0ff */
[----:B------:R3:W2:Y:S01]  /*8040*/  LDS.128 R28, [R191+0xf000] ;  /* 0x00f00000bf1c7984 */ /* 0x0006a20000000c00 */
[----:B-1----:R-:W-:Y:S01]  /*8050*/  IMAD.WIDE.U32 R54, R2, UR24, R54 ;  /* 0x0000001802367c25 */ /* 0x002fe2000f8e0036 */
[----:B------:R-:W-:Y:S02]  /*8060*/  MOV R2, UR8 ;  /* 0x0000000800027c02 */ /* 0x000fe40008000f00 */
[----:B------:R3:W1:Y:S01]  /*8070*/  LDS.128 R24, [R191+0x10000] ;  /* 0x01000000bf187984 */ /* 0x0006620000000c00 */
[----:B------:R-:W-:-:S03]  /*8080*/  IMAD R3, R3, UR24, R55 ;  /* 0x0000001803037c24 */ /* 0x000fc6000f8e0237 */
        /* <DEDUP_REMOVED lines=18> */
.L_x_1562:
[----:B------:R-:W-:Y:S05]  /*81b0*/  BSYNC.RECONVERGENT B0 ;  /* 0x0000000000007941 */ /* 0x000fea0003800200 */
.L_x_1561:
        /* <DEDUP_REMOVED lines=16> */
.L_x_1564:
[----:B------:R-:W-:Y:S05]  /*82c0*/  BSYNC.RECONVERGENT B0 ;  /* 0x0000000000007941 */ /* 0x000fea0003800200 */
.L_x_1563:
        /* <DEDUP_REMOVED lines=19> */
.L_x_1566:
[----:B------:R-:W-:Y:S05]  /*8400*/  BSYNC.RECONVERGENT B0 ;  /* 0x0000000000007941 */ /* 0x000fea0003800200 */
.L_x_1565:
        /* <DEDUP_REMOVED lines=12> */
.L_x_1552:
[----:B------:R-:W-:Y:S05]  /*84d0*/  BSYNC.RECONVERGENT B1 ;  /* 0x0000000000017941 */ /* 0x000fea0003800200 */
.L_x_1530:
[----:B------:R-:W4:Y:S01]  /*84e0*/  LDCU UR8, c[0x0][0x438] ;  /* 0x00008700ff0877ac */ /* 0x000f220008000800 */
[----:B------:R-:W2:Y:S01]  /*84f0*/  LDCU UR9, c[0x0][0x370] ;  /* 0x00006e00ff0977ac */ /* 0x000ea20008000800 */
[----:B------:R-:W-:Y:S01]  /*8500*/  UMOV UR10, UR23 ;  /* 0x00000017000a7c82 */ /* 0x000fe20008000000 */
[----:B----4-:R-:W-:-:S04]  /*8510*/  UIADD3 UR8, UPT, UPT, UR8, 0x7f, URZ ;  /* 0x0000007f08087890 */ /* 0x010fc8000fffe0ff */
[----:B------:R-:W-:Y:S02]  /*8520*/  USHF.R.S32.HI UR5, URZ, 0x1f, UR8 ;  /* 0x0000001fff057899 */ /* 0x000fe40008011408 */
[----:B--2---:R-:W-:Y:S02]  /*8530*/  UIADD3 UR43, UPT, UPT, UR9, UR43, URZ ;  /* 0x0000002b092b7290 */ /* 0x004fe4000fffe0ff */
[----:B------:R-:W-:-:S04]  /*8540*/  ULEA.HI UR5, UR5, UR8, URZ, 0x7 ;  /* 0x0000000805057291 */ /* 0x000fc8000f8f38ff */
[----:B------:R-:W-:-:S04]  /*8550*/  USHF.R.S32.HI UR5, URZ, 0x7, UR5 ;  /* 0x00000007ff057899 */ /* 0x000fc80008011405 */
[----:B------:R-:W-:-:S09]  /*8560*/  UISETP.GE.AND UP0, UPT, UR43, UR5, UPT ;  /* 0x000000052b00728c */ /* 0x000fd2000bf06270 */
[----:B------:R-:W-:Y:S05]  /*8570*/  BRA.U !UP0, `(.L_x_1567) ;  /* 0xffffff7d08687547 */ /* 0x000fea000b83ffff */
[----:B------:R-:W-:Y:S05]  /*8580*/  EXIT ;  /* 0x000000000000794d */ /* 0x000fea0003800000 */
.L_x_1568:
        /* <DEDUP_REMOVED lines=15> */
.L_x_1744:


//--------------------- .text._ZN5flash44flash_bwd_dq_dk_dv_loop_seqk_parallel_kernelI23Flash_bwd_kernel_traitsILi96ELi64ELi128ELi8ELi2ELi4ELi4ELb0ELb0EN7cutlass6half_tE19Flash_kernel_traitsILi96ELi64ELi128ELi8ES3_EELb1ELb0ELb1ELb1ELb0ELb0ELb0EEEvNS_16Flash_bwd_paramsE --------------------------
	.section	.text._ZN5flash44flash_bwd_dq_dk_dv_loop_seqk_parallel_kernelI23Flash_bwd_kernel_traitsILi96ELi64ELi128ELi8ELi2ELi4ELi4ELb0ELb0EN7cutlass6half_tE19Flash_kernel_traitsILi96ELi64ELi128ELi8ES3_EELb1ELb0ELb1ELb1ELb0ELb0ELb0EEEvNS_16Flash_bwd_paramsE,"ax",@progbits
	.align	128
        .global         _ZN5flash44flash_bwd_dq_dk_dv_loop_seqk_parallel_kernelI23Flash_bwd_kernel_traitsILi96ELi64ELi128ELi8ELi2ELi4ELi4ELb0ELb0EN7cutlass6half_tE19Flash_kernel_traitsILi96ELi64ELi128ELi8ES3_EELb1ELb0ELb1ELb1ELb0ELb0ELb0EEEvNS_16Flash_bwd_paramsE
        .type           _ZN5flash44flash_bwd_dq_dk_dv_loop_seqk_parallel_kernelI23Flash_bwd_kernel_traitsILi96ELi64ELi128ELi8ELi2ELi4ELi4ELb0ELb0EN7cutlass6half_tE19Flash_kernel_traitsILi96ELi64ELi128ELi8ES3_EELb1ELb0ELb1ELb1ELb0ELb0ELb0EEEvNS_16Flash_bwd_paramsE,@function
        .size           _ZN5flash44flash_bwd_dq_dk_dv_loop_seqk_parallel_kernelI23Flash_bwd_kernel_traitsILi96ELi64ELi128ELi8ELi2ELi4ELi4ELb0ELb0EN7cutlass6half_tE19Flash_kernel_traitsILi96ELi64ELi128ELi8ES3_EELb1ELb0ELb1ELb1ELb0ELb0ELb0EEEvNS_16Flash_bwd_paramsE,(.L_x_1745 - _ZN5flash44flash_bwd_dq_dk_dv_loop_seqk_parallel_kernelI23Flash_bwd_kernel_traitsILi96ELi64ELi128ELi8ELi2ELi4ELi4ELb0ELb0EN7cutlass6half_tE19Flash_kernel_traitsILi96ELi64ELi128ELi8ES3_EELb1ELb0ELb1ELb1ELb0ELb0ELb0EEEvNS_16Flash_bwd_paramsE)
        .other          _ZN5flash44flash_bwd_dq_dk_dv_loop_seqk_parallel_kernelI23Flash_bwd_kernel_traitsILi96ELi64ELi128ELi8ELi2ELi4ELi4ELb0ELb0EN7cutlass6half_tE19Flash_kernel_traitsILi96ELi64ELi128ELi8ES3_EELb1ELb0ELb1ELb1ELb0ELb0ELb0EEEvNS_16Flash_bwd_paramsE,@"STO_CUDA_ENTRY STV_DEFAULT"
_ZN5flash44flash_bwd_dq_dk_dv_loop_seqk_parallel_kernelI23Flash_bwd_kernel_traitsILi96ELi64ELi128ELi8ELi2ELi4ELi4ELb0ELb0EN7cutlass6half_tE19Flash_kernel_traitsILi96ELi64ELi128ELi8ES3_EELb1ELb0ELb1ELb1ELb0ELb0ELb0EEEvNS_16Flash_bwd_paramsE:
.text._ZN5flash44flash_bwd_dq_dk_dv_loop_seqk_parallel_kernelI23Flash_bwd_kernel_traitsILi96ELi64ELi128ELi8ELi2ELi4ELi4ELb0ELb0EN7cutlass6half_tE19Flash_kernel_traitsILi96ELi64ELi128ELi8ES3_EELb1ELb0ELb1ELb1ELb0ELb0ELb0EEEvNS_16Flash_bwd_paramsE:
        /* <DEDUP_REMOVED lines=17> */
[----:B------:R-:W1:Y:S06]  /*0110*/  LDCU.64 UR12, c[0x0][0x470] ;  /* 0x00008e00ff0c77ac */ /* 0x000e6c0008000a00 */
[----:B------:R-:W5:Y:S01]  /*0120*/  S2UR UR4, SR_CgaCtaId ;  /* 0x00000000000479c3 */ /* 0x000f620000008800 */
[----:B------:R-:W-:Y:S01]  /*0130*/  UMOV UR30, URZ ;  /* 0x000000ff001e7c82 */ /* 0x000fe20008000000 */
[----:B------:R-:W-:-:S06]  /*0140*/  UMOV UR31, URZ ;  /* 0x000000ff001f7c82 */ /* 0x000fcc0008000000 */
[----:B------:R-:W3:Y:S01]  /*0150*/  S2UR UR29, SR_CTAID.X ;  /* 0x00000000001d79c3 */ /* 0x000ee20000002500 */
[----:B--2---:R-:W-:-:S04]  /*0160*/  ULEA UR7, UR7, UR6, 0x18 ;  /* 0x0000000607077291 */ /* 0x004fc8000f8ec0ff */
[----:B------:R-:W-:Y:S01]  /*0170*/  UIADD3 UR9, UPT, UPT, UR7, 0x19000, URZ ;  /* 0x0001900007097890 */ /* 0x000fe2000fffe0ff */
[--C-:B-1----:R-:W-:Y:S01]  /*0180*/  SHF.R.U32.HI R11, RZ, 0x1, R4.reuse ;  /* 0x00000001ff0b7819 */ /* 0x102fe20000011604 */
[C---:B------:R-:W-:Y:S01]  /*0190*/  IMAD.SHL.U32 R179, R4.reuse, 0x20, RZ ;  /* 0x0000002004b37824 */ /* 0x040fe200078e00ff */
[----:B------:R-:W-:Y:S01]  /*01a0*/  SHF.R.U32.HI R3, RZ, 0x2, R4 ;  /* 0x00000002ff037819 */ /* 0x000fe20000011604 */
[C---:B------:R-:W-:Y:S01]  /*01b0*/  IMAD.SHL.U32 R5, R4.reuse, 0x2, RZ ;  /* 0x0000000204057824 */ /* 0x040fe200078e00ff */
[----:B------:R-:W-:Y:S01]  /*01c0*/  LOP3.LUT R182, R11, 0x10, RZ, 0xc0, !PT ;  /* 0x000000100bb67812 */ /* 0x000fe200078ec0ff */
[C---:B------:R-:W-:Y:S01]  /*01d0*/  IMAD.SHL.U32 R0, R4.reuse, 0x10, RZ ;  /* 0x0000001004007824 */ /* 0x040fe200078e00ff */
[----:B------:R-:W-:Y:S01]  /*01e0*/  LOP3.LUT R2, R179, 0x7400, RZ, 0xc0, !PT ;  /* 0x00007400b3027812 */ /* 0x000fe200078ec0ff */
[----:B------:R-:W-:Y:S01]  /*01f0*/  IMAD.SHL.U32 R183, R4, 0x8, RZ ;  /* 0x0000000804b77824 */ /* 0x000fe200078e00ff */
[----:B------:R-:W-:Y:S01]  /*0200*/  LOP3.LUT R182, R182, 0x7, R3, 0xf8, !PT ;  /* 0x00000007b6b67812 */ /* 0x000fe200078ef803 */
[----:B------:R-:W-:Y:S01]  /*0210*/  IMAD.SHL.U32 R3, R4, 0x40, RZ ;  /* 0x0000004004037824 */ /* 0x000fe200078e00ff */
[--C-:B------:R-:W-:Y:S01]  /*0220*/  LOP3.LUT R187, R2, 0x6, R5.reuse, 0xf8, !PT ;  /* 0x0000000602bb7812 */ /* 0x100fe200078ef805 */
[----:B------:R-:W-:Y:S01]  /*0230*/  IMAD.SHL.U32 R2, R4, 0x4, RZ ;  /* 0x0000000404027824 */ /* 0x000fe200078e00ff */
[C---:B------:R-:W-:Y:S01]  /*0240*/  LOP3.LUT R8, R0.reuse, 0x1c0, RZ, 0xc0, !PT ;  /* 0x000001c000087812 */ /* 0x040fe200078ec0ff */
[----:B------:R-:W1:Y:S01]  /*0250*/  S2UR UR25, SR_CTAID.Z ;  /* 0x00000000001979c3 */ /* 0x000e620000002700 */
[----:B------:R-:W-:Y:S01]  /*0260*/  LOP3.LUT R178, R3, 0x1c0, RZ, 0xc0, !PT ;  /* 0x000001c003b27812 */ /* 0x000fe200078ec0ff */
[----:B------:R-:W-:Y:S01]  /*0270*/  UIADD3 UR6, UPT, UPT, UR7, 0x9000, URZ ;  /* 0x0000900007067890 */ /* 0x000fe2000fffe0ff */
[----:B------:R-:W-:Y:S01]  /*0280*/  LOP3.LUT R177, R179, 0x20, RZ, 0xc0, !PT ;  /* 0x00000020b3b17812 */ /* 0x000fe200078ec0ff */
[----:B----4-:R-:W-:Y:S01]  /*0290*/  ULEA UR28, UR28, UR10, 0x18 ;  /* 0x0000000a1c1c7291 */ /* 0x010fe2000f8ec0ff */
[----:B------:R-:W-:Y:S01]  /*02a0*/  LOP3.LUT R186, R0, 0x600, RZ, 0xc0, !PT ;  /* 0x0000060000ba7812 */ /* 0x000fe200078ec0ff */
[----:B-----5:R-:W-:Y:S01]  /*02b0*/  ULEA UR4, UR4, UR5, 0x18 ;  /* 0x0000000504047291 */ /* 0x020fe2000f8ec0ff */
[----:B------:R-:W-:-:S02]  /*02c0*/  LOP3.LUT R8, R8, 0x38, R5, 0xf8, !PT ;  /* 0x0000003808087812 */ /* 0x000fc400078ef805 */
[----:B------:R-:W-:Y:S02]  /*02d0*/  LOP3.LUT R178, R178, 0x38, R183, 0xf8, !PT ;  /* 0x00000038b2b27812 */ /* 0x000fe400078ef8b7 */
[----:B------:R-:W-:Y:S02]  /*02e0*/  LOP3.LUT R2, R2, 0x18, RZ, 0xc0, !PT ;  /* 0x0000001802027812 */ /* 0x000fe400078ec0ff */
[----:B------:R-:W-:Y:S02]  /*02f0*/  SHF.R.U32.HI R7, RZ, 0x4, R4 ;  /* 0x00000004ff077819 */ /* 0x000fe40000011604 */
[----:B------:R-:W-:Y:S02]  /*0300*/  LOP3.LUT R177, R177, 0x3c00, R0, 0xf8, !PT ;  /* 0x00003c00b1b17812 */ /* 0x000fe400078ef800 */
[----:B------:R-:W-:Y:S02]  /*0310*/  LOP3.LUT R186, R186, 0x6, R5, 0xf8, !PT ;  /* 0x00000006baba7812 */ /* 0x000fe400078ef805 */
[----:B------:R-:W-:-:S02]  /*0320*/  LOP3.LUT R8, R8, 0x20, R11, 0x78, !PT ;  /* 0x0000002008087812 */ /* 0x000fc400078e780b */
[----:B------:R-:W-:Y:S02]  /*0330*/  LOP3.LUT R178, R178, 0x8, R11, 0x78, !PT ;  /* 0x00000008b2b27812 */ /* 0x000fe400078e780b */
[----:B------:R-:W-:Y:S02]  /*0340*/  LOP3.LUT R5, R183, 0xc0, RZ, 0xc0, !PT ;  /* 0x000000c0b7057812 */ /* 0x000fe400078ec0ff */
[----:B------:R-:W-:Y:S02]  /*0350*/  LOP3.LUT R11, R11, 0x30, RZ, 0xc0, !PT ;  /* 0x000000300b0b7812 */ /* 0x000fe400078ec0ff */
[----:B------:R-:W-:Y:S02]  /*0360*/  LOP3.LUT R9, R2, 0xc0, R179, 0xf8, !PT ;  /* 0x000000c002097812 */ /* 0x000fe400078ef8b3 */
[----:B------:R-:W-:Y:S02]  /*0370*/  LOP3.LUT R7, R7, 0x8, RZ, 0xc0, !PT ;  /* 0x0000000807077812 */ /* 0x000fe400078ec0ff */
[----:B------:R-:W-:-:S02]  /*0380*/  LOP3.LUT R177, R177, 0x100, R0, 0xf8, !PT ;  /* 0x00000100b1b17812 */ /* 0x000fc400078ef800 */
[----:B------:R-:W-:Y:S02]  /*0390*/  LOP3.LUT P0, RZ, R4, 0x8, RZ, 0xc0, !PT ;  /* 0x0000000804ff7812 */ /* 0x000fe4000780c0ff */
[--C-:B------:R-:W-:Y:S02]  /*03a0*/  LOP3.LUT R5, R5, 0x18, R4.reuse, 0xf8, !PT ;  /* 0x0000001805057812 */ /* 0x100fe400078ef804 */
[----:B------:R-:W-:Y:S02]  /*03b0*/  LOP3.LUT R186, R186, 0x20, R183, 0xf8, !PT ;  /* 0x00000020baba7812 */ /* 0x000fe400078ef8b7 */
[--C-:B------:R-:W-:Y:S02]  /*03c0*/  LOP3.LUT R0, R11, 0x8, R4.reuse, 0xf8, !PT ;  /* 0x000000080b007812 */ /* 0x100fe400078ef804 */
[--C-:B------:R-:W-:Y:S02]  /*03d0*/  LOP3.LUT R6, R9, 0x8, R4.reuse, 0x78, !PT ;  /* 0x0000000809067812 */ /* 0x100fe400078e7804 */
[----:B------:R-:W-:-:S02]  /*03e0*/  LOP3.LUT R4, R7, 0x10, R4, 0xf8, !PT ;  /* 0x0000001007047812 */ /* 0x000fc400078ef804 */
[----:B------:R-:W-:Y:S02]  /*03f0*/  LOP3.LUT R186, R186, R5, R7, 0xf6, !PT ;  /* 0x00000005baba7212 */ /* 0x000fe400078ef607 */
[----:B------:R-:W-:Y:S02]  /*0400*/  LOP3.LUT R5, R4, 0xc0, R179, 0xf8, !PT ;  /* 0x000000c004057812 */ /* 0x000fe400078ef8b3 */
[----:B------:R-:W-:Y:S02]  /*0410*/  LOP3.LUT R4, R3, 0x200, RZ, 0xc0, !PT ;  /* 0x0000020003047812 */ /* 0x000fe400078ec0ff */
[----:B------:R-:W-:Y:S02]  /*0420*/  LOP3.LUT R187, R187, R8, RZ, 0xfc, !PT ;  /* 0x00000008bbbb7212 */ /* 0x000fe400078efcff */
[----:B------:R-:W-:Y:S02]  /*0430*/  LOP3.LUT R2, R5, R2, RZ, 0x3c, !PT ;  /* 0x0000000205027212 */ /* 0x000fe400078e3cff */
[----:B------:R-:W-:-:S02]  /*0440*/  LOP3.LUT R0, R0, 0x1c0, R3, 0xf8, !PT ;  /* 0x000001c000007812 */ /* 0x000fc400078ef803 */
[----:B------:R-:W-:Y:S02]  /*0450*/  LOP3.LUT R5, R4, 0xc00, R179, 0xf8, !PT ;  /* 0x00000c0004057812 */ /* 0x000fe400078ef8b3 */
[----:B------:R-:W-:Y:S02]  /*0460*/  LOP3.LUT R176, R3, 0x400, RZ, 0xc0, !PT ;  /* 0x0000040003b07812 */ /* 0x000fe400078ec0ff */
[----:B------:R-:W-:Y:S02]  /*0470*/  LEA R187, R187, UR9, 0x1 ;  /* 0x00000009bbbb7c11 */ /* 0x000fe4000f8e08ff */
[----:B------:R-:W-:Y:S01]  /*0480*/  LOP3.LUT R3, R0, 0x38, R183, 0x78, !PT ;  /* 0x0000003800037812 */ /* 0x000fe200078e78b7 */
[----:B---3--:R-:W-:Y:S01]  /*0490*/  IMAD.U32 R0, RZ, RZ, UR8 ;  /* 0x00000008ff007e24 */ /* 0x008fe2000f8e00ff */
[----:B------:R-:W-:Y:S01]  /*04a0*/  LOP3.LUT R177, R177, R6, RZ, 0xfc, !PT ;  /* 0x00000006b1b17212 */ /* 0x000fe200078efcff */
[----:B------:R-:W-:Y:S01]  /*04b0*/  VIADD R184, R187, 0x20 ;  /* 0x00000020bbb87836 */ /* 0x000fe20000000000 */
[----:B------:R-:W-:Y:S01]  /*04c0*/  LOP3.LUT R178, R5, R178, RZ, 0xfc, !PT ;  /* 0x000000b205b27212 */ /* 0x000fe200078efcff */
[----:B------:R-:W-:Y:S01]  /*04d0*/  IMAD R176, R3, 0x2, R176 ;  /* 0x0000000203b07824 */ /* 0x000fe200078e02b0 */
[----:B------:R-:W-:Y:S01]  /*04e0*/  LOP3.LUT R179, R2, 0x120, R179, 0xf8, !PT ;  /* 0x0000012002b37812 */ /* 0x000fe200078ef8b3 */
[----:B------:R-:W-:Y:S01]  /*04f0*/  @P0 VIADD R184, R187, 0xffffffe0 ;  /* 0xffffffe0bbb80836 */ /* 0x000fe20000000000 */
[----:B------:R-:W-:-:S02]  /*0500*/  LOP3.LUT R188, R183, 0x18, RZ, 0xc0, !PT ;  /* 0x00000018b7bc7812 */ /* 0x000fc400078ec0ff */
[----:B------:R-:W-:Y:S02]  /*0510*/  LEA R186, R186, UR6, 0x1 ;  /* 0x00000006baba7c11 */ /* 0x000fe4000f8e08ff */
[----:B------:R-:W-:Y:S02]  /*0520*/  LOP3.LUT R185, R188, 0x40, RZ, 0xfc, !PT ;  /* 0x00000040bcb97812 */ /* 0x000fe400078efcff */
[----:B------:R-:W-:Y:S02]  /*0530*/  LEA R177, R177, UR6, 0x1 ;  /* 0x00000006b1b17c11 */ /* 0x000fe4000f8e08ff */
[----:B------:R-:W-:Y:S02]  /*0540*/  LEA R178, R178, UR7, 0x1 ;  /* 0x00000007b2b27c11 */ /* 0x000fe4000f8e08ff */
[----:B-1----:R-:W-:-:S07]  /*0550*/  LEA R179, R179, UR7, 0x1 ;  /* 0x00000007b3b37c11 */ /* 0x002fce000f8e08ff */
.L_x_1628:
[----:B-1----:R-:W1:Y:S01]  /*0560*/  LDC.64 R8, c[0x0][0x478] ;  /* 0x00011e00ff087b82 */ /* 0x002e620000000a00 */
[----:B--2---:R-:W2:Y:S01]  /*0570*/  S2R R6, SR_CTAID.Y ;  /* 0x0000000000067919 */ /* 0x004ea20000002600 */
[----:B------:R-:W-:Y:S01]  /*0580*/  ISETP.NE.U32.AND P5, PT, RZ, UR12, PT ;  /* 0x0000000cff007c0c */ /* 0x000fe2000bfa5070 */
[----:B------:R-:W-:-:S03]  /*0590*/  IMAD.MOV.U32 R207, RZ, RZ, RZ ;  /* 0x000000ffffcf7224 */ /* 0x000fc600078e00ff */
[----:B------:R-:W-:Y:S02]  /*05a0*/  ISETP.NE.AND.EX P5, PT, RZ, UR13, PT, P5 ;  /* 0x0000000dff007c0c */ /* 0x000fe4000bfa5350 */
[----:B------:R-:W3:Y:S08]  /*05b0*/  LDC.64 R2, c[0x0][0x460] ;  /* 0x00011800ff027b82 */ /* 0x000ef00000000a00 */
        /* <DEDUP_REMOVED lines=12> */
[----:B------:R-:W-:Y:S02]  /*0680*/  ISETP.NE.AND.EX P2, PT, R3, RZ, PT, P2 ;  /* 0x000000ff0300720c */ /* 0x000fe40003f45320 */
[C---:B------:R-:W-:Y:S01]  /*0690*/  @P5 IADD3.X R19, PT, PT, R12.reuse, UR13, RZ, P1, !PT ;  /* 0x0000000d0c135c10 */ /* 0x040fe20008ffe4ff */
[----:B------:R-:W-:Y:S01]  /*06a0*/  @P4 IMAD.X R9, R12, 0x1, R9, P0 ;  /* 0x000000010c094824 */ /* 0x000fe200000e0609 */
[----:B------:R-:W3:Y:S01]  /*06b0*/  @!P4 LDC.64 R2, c[0x0][0x488] ;  /* 0x00012200ff02cb82 */ /* 0x000ee20000000a00 */
[----:B------:R-:W-:-:S02]  /*06c0*/  IMAD.MOV.U32 R16, RZ, RZ, -0x1 ;  /* 0xffffffffff107424 */ /* 0x000fc400078e00ff */
[----:B----4-:R-:W-:Y:S01]  /*06d0*/  IMAD.WIDE.U32 R14, R6, 0x4, R14 ;  /* 0x00000004060e7825 */ /* 0x010fe200078e000e */
[----:B------:R-:W4:Y:S04]  /*06e0*/  @P5 LDG.E R207, desc[UR26][R18.64] ;  /* 0x0000001a12cf5981 */ /* 0x000f28000c1e1900 */
[----:B------:R-:W4:Y:S04]  /*06f0*/  @P4 LDG.E R206, desc[UR26][R8.64] ;  /* 0x0000001a08ce4981 */ /* 0x000f28000c1e1900 */
[----:B-----5:R3:W5:Y:S04]  /*0700*/  @P3 LDG.E R16, desc[UR26][R14.64] ;  /* 0x0000001a0e103981 */ /* 0x020768000c1e1900 */
[----:B------:R3:W5:Y:S01]  /*0710*/  @P2 LDG.E R7, desc[UR26][R14.64+0x4] ;  /* 0x0000041a0e072981 */ /* 0x000762000c1e1900 */
[----:B-1----:R-:W-:Y:S01]  /*0720*/  ISETP.NE.AND P5, PT, R10, RZ, PT ;  /* 0x000000ff0a00720c */ /* 0x002fe20003fa5270 */
[----:B------:R-:W-:Y:S01]  /*0730*/  IMAD.MOV.U32 R208, RZ, RZ, -0x1 ;  /* 0xffffffffffd07424 */ /* 0x000fe200078e00ff */
[----:B--2---:R-:W-:-:S02]  /*0740*/  ISETP.EQ.U32.AND P1, PT, R4, RZ, PT ;  /* 0x000000ff0400720c */ /* 0x004fc40003f22070 */
[----:B------:R-:W-:Y:S02]  /*0750*/  IADD3 R10, P0, PT, R11, R4, RZ ;  /* 0x000000040b0a7210 */ /* 0x000fe40007f1e0ff */
[----:B------:R-:W-:-:S03]  /*0760*/  ISETP.EQ.OR.EX P1, PT, R5, RZ, !P5, P1 ;  /* 0x000000ff0500720c */ /* 0x000fc60006f22710 */
[----:B------:R-:W-:Y:S01]  /*0770*/  IMAD.X R11, R12, 0x1, R5, P0 ;  /* 0x000000010c0b7824 */ /* 0x000fe200000e0605 */
[----:B------:R-:W1:Y:S08]  /*0780*/  @!P2 LDC R209, c[0x0][0x434] ;  /* 0x00010d00ffd1ab82 */ /* 0x000e700000000800 */
[----:B------:R-:W2:Y:S01]  /*0790*/  @!P4 LDC R8, c[0x0][0x43c] ;  /* 0x00010f00ff08cb82 */ /* 0x000ea20000000800 */
[----:B------:R1:W5:Y:S01]  /*07a0*/  @!P1 LDG.E R208, desc[UR26][R10.64] ;  /* 0x0000001a0ad09981 */ /* 0x000362000c1e1900 */
[----:B------:R-:W-:Y:S01]  /*07b0*/  ISETP.NE.U32.AND P1, PT, R4, RZ, PT ;  /* 0x000000ff0400720c */ /* 0x000fe20003f25070 */
[----:B------:R-:W-:Y:S01]  /*07c0*/  USHF.L.U32 UR6, UR24, 0x7, URZ ;  /* 0x0000000718067899 */ /* 0x000fe200080006ff */
[----:B---3--:R-:W-:-:S02]  /*07d0*/  @!P4 ISETP.NE.U32.AND P0, PT, R2, RZ, PT ;  /* 0x000000ff0200c20c */ /* 0x008fc40003f05070 */
[----:B------:R-:W-:Y:S02]  /*07e0*/  ISETP.NE.AND.EX P1, PT, R5, RZ, PT, P1 ;  /* 0x000000ff0500720c */ /* 0x000fe40003f25310 */
[----:B------:R-:W-:-:S04]  /*07f0*/  @!P4 ISETP.NE.AND.EX P0, PT, R3, RZ, PT, P0 ;  /* 0x000000ff0300c20c */ /* 0x000fc80003f05300 */
[----:B--2---:R-:W-:Y:S01]  /*0800*/  @!P4 SEL R8, R8, RZ, P0 ;  /* 0x000000ff0808c207 */ /* 0x004fe20000000000 */
[----:B----4-:R-:W-:-:S06]  /*0810*/  @P4 IMAD.IADD R206, R206, 0x1, -R207 ;  /* 0x00000001cece4824 */ /* 0x010fcc00078e0acf */
[----:B-1----:R-:W-:Y:S05]  /*0820*/  @!P1 BRA `(.L_x_1569) ;  /* 0x00000000000c9947 */ /* 0x002fea0003800000 */
[----:B------:R-:W2:Y:S02]  /*0830*/  @P5 LDG.E R3, desc[UR26][R10.64+0x4] ;  /* 0x0000041a0a035981 */ /* 0x000ea4000c1e1900 */
[----:B--2--5:R-:W-:-:S06]  /*0840*/  @P5 IADD3 R0, PT, PT, R3, -R208, RZ ;  /* 0x800000d003005210 */ /* 0x024fcc0007ffe0ff */
[----:B------:R1:W5:Y:S02]  /*0850*/  @!P5 LDG.E R0, desc[UR26][R10.64] ;  /* 0x0000001a0a00d981 */ /* 0x000364000c1e1900 */
.L_x_1569:
[----:B-----5:R-:W-:Y:S01]  /*0860*/  @!P4 IADD3 R206, PT, PT, R8, R0, -R207 ;  /* 0x0000000008cec210 */ /* 0x020fe20007ffe8cf */
[----:B------:R-:W-:-:S03]  /*0870*/  @P2 IMAD.IADD R209, R7, 0x1, -R16 ;  /* 0x0000000107d12824 */ /* 0x000fc600078e0a10 */
[----:B------:R-:W-:-:S13]  /*0880*/  ISETP.GT.AND P0, PT, R206, UR6, PT ;  /* 0x00000006ce007c0c */ /* 0x000fda000bf04270 */
[----:B------:R-:W-:Y:S05]  /*0890*/  @!P0 BRA `(.L_x_1570) ;  /* 0x0000009000188947 */ /* 0x000fea0003800000 */
[----:B------:R-:W2:Y:S01]  /*08a0*/  LDC R8, c[0x0][0x504] ;  /* 0x00014100ff087b82 */ /* 0x000ea20000000800 */
[----:B------:R-:W-:Y:S01]  /*08b0*/  ISETP.NE.AND P4, PT, R16, -0x1, PT ;  /* 0xffffffff1000780c */ /* 0x000fe20003f85270 */
[C---:B------:R-:W-:Y:S01]  /*08c0*/  VIADD R193, R209.reuse, UR6 ;  /* 0x00000006d1c17c36 */ /* 0x040fe20008000000 */
        /* <DEDUP_REMOVED lines=30> */
[----:B-1----:R-:W-:Y:S01]  /*0ab0*/  IMAD R10, R6, UR9, R13 ;  /* 0x00000009060a7c24 */ /* 0x002fe2000f8e020d */
[----:B------:R-:W-:Y:S06]  /*0ac0*/  BRA `(.L_x_1572) ;  /* 0x0000000000147947 */ /* 0x000fec0003800000 */
.L_x_1571:
[----:B------:R-:W1:Y:S01]  /*0ad0*/  LDCU.64 UR22, c[0x0][0x3b8] ;  /* 0x00007700ff1677ac */ /* 0x000e620008000a00 */
[----:B------:R-:W-:-:S05]  /*0ae0*/  IADD3 R12, PT, PT, R207, R208, RZ ;  /* 0x000000d0cf0c7210 */ /* 0x000fca0007ffe0ff */
[C---:B-1----:R-:W-:Y:S02]  /*0af0*/  IMAD R10, R12.reuse, UR23, RZ ;  /* 0x000000170c0a7c24 */ /* 0x042fe4000f8e02ff */
[----:B------:R-:W-:-:S05]  /*0b00*/  IMAD.WIDE.U32 R12, R12, UR22, RZ ;  /* 0x000000160c0c7c25 */ /* 0x000fca000f8e00ff */
[----:B------:R-:W-:Y:S02]  /*0b10*/  IADD3 R10, PT, PT, R13, R10, RZ ;  /* 0x0000000a0d0a7210 */ /* 0x000fe40007ffe0ff */
.L_x_1572:
[----:B------:R-:W1:Y:S01]  /*0b20*/  LDC R0, c[0x0][0x3e8] ;  /* 0x0000fa00ff007b82 */ /* 0x000e620000000800 */
[----:B------:R-:W2:Y:S01]  /*0b30*/  S2R R7, SR_CTAID.Z ;  /* 0x0000000000077919 */ /* 0x000ea20000002700 */
[----:B------:R-:W-:Y:S01]  /*0b40*/  USHF.R.S32.HI UR5, URZ, 0x1f, UR6 ;  /* 0x0000001fff057899 */ /* 0x000fe20008011406 */
[----:B-1----:R-:W-:-:S04]  /*0b50*/  IABS R4, R0 ;  /* 0x0000000000047213 */ /* 0x002fc80000000000 */
[----:B------:R-:W1:Y:S08]  /*0b60*/  I2F.RP R5, R4 ;  /* 0x0000000400057306 */ /* 0x000e700000209400 */
[----:B-1----:R-:W1:Y:S02]  /*0b70*/  MUFU.RCP R8, R5 ;  /* 0x0000000500087308 */ /* 0x002e640000001000 */
[----:B-1----:R-:W-:-:S06]  /*0b80*/  VIADD R8, R8, 0xffffffe ;  /* 0x0ffffffe08087836 */ /* 0x002fcc0000000000 */
[----:B------:R-:W1:Y:S02]  /*0b90*/  F2I.FTZ.U32.TRUNC.NTZ R9, R8 ;  /* 0x0000000800097305 */ /* 0x000e64000021f000 */
[----:B-1----:R-:W-:Y:S01]  /*0ba0*/  IMAD.MOV R2, RZ, RZ, -R9 ;  /* 0x000000ffff027224 */ /* 0x002fe200078e0a09 */
[----:B------:R-:W-:-:S03]  /*0bb0*/  MOV R8, RZ ;  /* 0x000000ff00087202 */ /* 0x000fc60000000f00 */
[----:B------:R-:W-:Y:S01]  /*0bc0*/  IMAD R3, R2, R4, RZ ;  /* 0x0000000402037224 */ /* 0x000fe200078e02ff */
[----:B--2---:R-:W-:-:S03]  /*0bd0*/  IABS R2, R7 ;  /* 0x0000000700027213 */ /* 0x004fc60000000000 */
[----:B------:R-:W-:-:S06]  /*0be0*/  IMAD.HI.U32 R3, R9, R3, R8 ;  /* 0x0000000309037227 */ /* 0x000fcc00078e0008 */
[----:B------:R-:W-:-:S04]  /*0bf0*/  IMAD.HI.U32 R9, R3, R2, RZ ;  /* 0x0000000203097227 */ /* 0x000fc800078e00ff */
[----:B------:R-:W-:-:S04]  /*0c00*/  IMAD.MOV R3, RZ, RZ, -R9 ;  /* 0x000000ffff037224 */ /* 0x000fc800078e0a09 */
[----:B------:R-:W-:Y:S01]  /*0c10*/  IMAD R3, R4, R3, R2 ;  /* 0x0000000304037224 */ /* 0x000fe200078e0202 */
[----:B------:R-:W-:-:S04]  /*0c20*/  LOP3.LUT R2, R7, R0, RZ, 0x3c, !PT ;  /* 0x0000000007027212 */ /* 0x000fc800078e3cff */
        /* <DEDUP_REMOVED lines=22> */
.L_x_1573:
[----:B------:R-:W1:Y:S01]  /*0d90*/  LDCU.64 UR20, c[0x0][0x3c0] ;  /* 0x00007800ff1477ac */ /* 0x000e620008000a00 */
[----:B------:R-:W-:-:S05]  /*0da0*/  IADD3 R2, PT, PT, R207, R208, RZ ;  /* 0x000000d0cf027210 */ /* 0x000fca0007ffe0ff */
[C---:B-1----:R-:W-:Y:S02]  /*0db0*/  IMAD R11, R2.reuse, UR21, RZ ;  /* 0x00000015020b7c24 */ /* 0x042fe4000f8e02ff */
[----:B------:R-:W-:-:S05]  /*0dc0*/  IMAD.WIDE.U32 R2, R2, UR20, RZ ;  /* 0x0000001402027c25 */ /* 0x000fca000f8e00ff */
[----:B------:R-:W-:Y:S02]  /*0dd0*/  IADD3 R11, PT, PT, R3, R11, RZ ;  /* 0x0000000b030b7210 */ /* 0x000fe40007ffe0ff */
[----:B------:R-:W-:-:S07]  /*0de0*/  MOV R14, R2 ;  /* 0x00000002000e7202 */ /* 0x000fce0000000f00 */
.L_x_1574:
        /* <DEDUP_REMOVED lines=16> */
[----:B------:R-:W-:-:S05]  /*0ef0*/  IMAD R21, R6, UR9, RZ ;  /* 0x0000000906157c24 */ /* 0x000fca000f8e02ff */
[----:B------:R-:W-:-:S05]  /*0f00*/  IADD3 R21, PT, PT, R25, R21, RZ ;  /* 0x0000001519157210 */ /* 0x000fca0007ffe0ff */
[-C--:B------:R-:W-:Y:S02]  /*0f10*/  IMAD R2, R21, R0.reuse, RZ ;  /* 0x0000000015027224 */ /* 0x080fe400078e02ff */
[----:B------:R-:W-:-:S04]  /*0f20*/  IMAD.WIDE.U32 R20, R24, R0, RZ ;  /* 0x0000000018147225 */ /* 0x000fc800078e00ff */
        /* <DEDUP_REMOVED lines=8> */
.L_x_1575:
[-C--:B------:R-:W-:Y:S02]  /*0fb0*/  IMAD R21, R5, R16.reuse, RZ ;  /* 0x0000001005157224 */ /* 0x080fe400078e02ff */
[----:B------:R-:W-:-:S05]  /*0fc0*/  IMAD.WIDE.U32 R2, R4, R16, RZ ;  /* 0x0000001004027225 */ /* 0x000fca00078e00ff */
[----:B------:R-:W-:Y:S02]  /*0fd0*/  IADD3 R21, PT, PT, R3, R21, RZ ;  /* 0x0000001503157210 */ /* 0x000fe40007ffe0ff */
[----:B------:R-:W-:-:S07]  /*0fe0*/  MOV R18, R2 ;  /* 0x0000000200127202 */ /* 0x000fce0000000f00 */
.L_x_1576:
        /* <DEDUP_REMOVED lines=20> */
.L_x_1577:
[----:B------:R-:W1:Y:S01]  /*1130*/  LDC R4, c[0x0][0x434] ;  /* 0x00010d00ff047b82 */ /* 0x000e620000000800 */
[----:B------:R-:W-:-:S04]  /*1140*/  IMAD R3, R6, R0, R7 ;  /* 0x0000000006037224 */ /* 0x000fc800078e0207 */
[----:B-1----:R-:W-:-:S03]  /*1150*/  IMAD R4, R3, R4, RZ ;  /* 0x0000000403047224 */ /* 0x002fc600078e02ff */
.L_x_1578:
        /* <DEDUP_REMOVED lines=11> */
.L_x_1579:
[----:B------:R-:W1:Y:S01]  /*1210*/  LDC R16, c[0x0][0x444] ;  /* 0x00011100ff107b82 */ /* 0x000e620000000800 */
[----:B------:R-:W-:-:S04]  /*1220*/  IMAD R3, R6, R0, R7 ;  /* 0x0000000006037224 */ /* 0x000fc800078e0207 */
[----:B-1----:R-:W-:-:S07]  /*1230*/  IMAD R16, R3, R16, RZ ;  /* 0x0000001003107224 */ /* 0x002fce00078e02ff */
.L_x_1580:
[----:B------:R-:W1:Y:S01]  /*1240*/  LDCU.64 UR14, c[0x0][0x3b0] ;  /* 0x00007600ff0e77ac */ /* 0x000e620008000a00 */
[----:B------:R-:W2:Y:S01]  /*1250*/  S2R R5, SR_TID.X ;  /* 0x0000000000057919 */ /* 0x000ea20000002100 */
[----:B------:R-:W-:Y:S01]  /*1260*/  IADD3 R30, P0, PT, R188, R30, RZ ;  /* 0x0000001ebc1e7210 */ /* 0x000fe20007f1e0ff */
[----:B------:R-:W-:Y:S01]  /*1270*/  IMAD.MOV.U32 R189, RZ, RZ, RZ ;  /* 0x000000ffffbd7224 */ /* 0x000fe200078e00ff */
[----:B------:R-:W3:Y:S01]  /*1280*/  LDCU.128 UR8, c[0x0][0x590] ;  /* 0x0000b200ff0877ac */ /* 0x000ee20008000c00 */
[----:B------:R-:W-:Y:S01]  /*1290*/  IMAD R198, R0, UR33, RZ ;  /* 0x0000002100c67c24 */ /* 0x000fe2000f8e02ff */
[----:B------:R-:W4:Y:S01]  /*12a0*/  LDC.64 R216, c[0x0][0x420] ;  /* 0x00010800ffd87b82 */ /* 0x000f220000000a00 */
[----:B------:R-:W-:Y:S01]  /*12b0*/  IMAD.X R31, RZ, RZ, R13, P0 ;  /* 0x000000ffff1f7224 */ /* 0x000fe200000e060d */
[----:B------:R-:W5:Y:S01]  /*12c0*/  LDCU.64 UR18, c[0x0][0x3c8] ;  /* 0x00007900ff1277ac */ /* 0x000f620008000a00 */
[----:B------:R-:W2:Y:S01]  /*12d0*/  S2R R13, SR_TID.X ;  /* 0x00000000000d7919 */ /* 0x000ea20000002100 */
[----:B------:R-:W-:Y:S01]  /*12e0*/  IMAD R16, R205, 0x40, R16 ;  /* 0x00000040cd107824 */ /* 0x000fe200078e0210 */
[----:B------:R-:W-:Y:S01]  /*12f0*/  BSSY.RECONVERGENT B1, `(.L_x_1570) ;  /* 0x0000860000017945 */ /* 0x000fe20003800200 */
[----:B------:R-:W2:Y:S01]  /*1300*/  LDCU.64 UR16, c[0x0][0x380] ;  /* 0x00007000ff1077ac */ /* 0x000ea20008000a00 */
[----:B-1----:R-:W-:-:S02]  /*1310*/  IMAD R2, R15, UR14, RZ ;  /* 0x0000000e0f027c24 */ /* 0x002fc4000f8e02ff */
[----:B------:R-:W-:-:S04]  /*1320*/  IMAD.WIDE.U32 R32, R19, UR14, R188 ;  /* 0x0000000e13207c25 */ /* 0x000fc8000f8e00bc */
[----:B------:R-:W-:Y:S01]  /*1330*/  IMAD R3, R19, UR15, R2 ;  /* 0x0000000f13037c24 */ /* 0x000fe2000f8e0202 */
[----:B------:R-:W-:Y:S01]  /*1340*/  IADD3 R26, P0, PT, R26, R32, RZ ;  /* 0x000000201a1a7210 */ /* 0x000fe20007f1e0ff */
[----:B---3--:R-:W-:Y:S02]  /*1350*/  IMAD R2, R15, UR8, RZ ;  /* 0x000000080f027c24 */ /* 0x008fe4000f8e02ff */
[----:B------:R-:W-:Y:S01]  /*1360*/  IMAD.WIDE.U32 R30, R19, UR8, R30 ;  /* 0x00000008131e7c25 */ /* 0x000fe2000f8e001e */
[----:B------:R-:W-:-:S03]  /*1370*/  IADD3.X R27, PT, PT, R22, R33, R3, P0, !PT ;  /* 0x00000021161b7210 */ /* 0x000fc600007fe403 */
[----:B------:R-:W-:Y:S01]  /*1380*/  IMAD R15, R19, UR9, R2 ;  /* 0x00000009130f7c24 */ /* 0x000fe2000f8e0202 */
[----:B------:R-:W-:Y:S01]  /*1390*/  IADD3 R19, P1, P0, R28, R18, R20 ;  /* 0x000000121c137210 */ /* 0x000fe2000783e014 */
[----:B------:R-:W1:Y:S01]  /*13a0*/  LDC.64 R2, c[0x0][0x5f8] ;  /* 0x00017e00ff027b82 */ /* 0x000e620000000a00 */
[----:B-----5:R-:W-:Y:S01]  /*13b0*/  IMAD.WIDE.U32 R26, R7, UR18, R26 ;  /* 0x00000012071a7c25 */ /* 0x020fe2000f8e001a */
[----:B------:R-:W-:-:S03]  /*13c0*/  SHF.R.S32.HI R20, RZ, 0x1f, R20 ;  /* 0x0000001fff147819 */ /* 0x000fc60000011414 */
[----:B------:R-:W-:Y:S01]  /*13d0*/  IMAD.IADD R31, R31, 0x1, R15 ;  /* 0x000000011f1f7824 */ /* 0x000fe200078e020f */
[----:B--2---:R-:W-:Y:S01]  /*13e0*/  SHF.R.U32.HI R15, RZ, 0x2, R5 ;  /* 0x00000002ff0f7819 */ /* 0x004fe20000011605 */
[----:B------:R-:W-:Y:S01]  /*13f0*/  IMAD R27, R7, UR19, R27 ;  /* 0x00000013071b7c24 */ /* 0x000fe2000f8e021b */
[----:B------:R-:W2:Y:S01]  /*1400*/  LDC R5, c[0x0][0x508] ;  /* 0x00014200ff057b82 */ /* 0x000ea20000000800 */
[----:B------:R-:W-:Y:S01]  /*1410*/  LOP3.LUT R197, R13, 0x1f, RZ, 0xc0, !PT ;  /* 0x0000001f0dc57812 */ /* 0x000fe200078ec0ff */
[----:B------:R-:W-:Y:S01]  /*1420*/  IMAD.WIDE.U32 R22, R7, UR10, R30 ;  /* 0x0000000a07167c25 */ /* 0x000fe2000f8e001e */
[----:B------:R-:W-:-:S03]  /*1430*/  IADD3.X R24, PT, PT, R24, R21, R20, P1, P0 ;  /* 0x0000001518187210 */ /* 0x000fc60000fe0414 */
[C---:B------:R-:W-:Y:S02]  /*1440*/  IMAD.WIDE.U32 R26, R15.reuse, UR14, R26 ;  /* 0x0000000e0f1a7c25 */ /* 0x040fe4000f8e001a */
[----:B------:R-:W3:Y:S02]  /*1450*/  LDC.64 R20, c[0x0][0x5e8] ;  /* 0x00017a00ff147b82 */ /* 0x000ee40000000a00 */
[----:B------:R-:W-:Y:S01]  /*1460*/  IMAD R18, R15, UR15, R27 ;  /* 0x0000000f0f127c24 */ /* 0x000fe2000f8e021b */
[C---:B------:R-:W-:Y:S01]  /*1470*/  LEA R214, P3, R26.reuse, UR16, 0x1 ;  /* 0x000000101ad67c11 */ /* 0x040fe2000f8608ff */
[----:B------:R-:W5:Y:S01]  /*1480*/  LDCU.64 UR14, c[0x0][0x550] ;  /* 0x0000aa00ff0e77ac */ /* 0x000f620008000a00 */
[----:B------:R-:W-:Y:S02]  /*1490*/  IMAD R23, R7, UR11, R23 ;  /* 0x0000000b07177c24 */ /* 0x000fe4000f8e0217 */
[----:B------:R-:W-:Y:S01]  /*14a0*/  LEA.HI.X R215, R26, UR17, R18, 0x1, P3 ;  /* 0x000000111ad77c11 */ /* 0x000fe200098f0c12 */
[----:B-1----:R-:W-:Y:S01]  /*14b0*/  IMAD.WIDE.U32 R26, R2, UR29, RZ ;  /* 0x0000001d021a7c25 */ /* 0x002fe2000f8e00ff */
[----:B------:R-:W-:Y:S01]  /*14c0*/  SHF.R.U32.HI R18, RZ, 0x5, R13 ;  /* 0x00000005ff127819 */ /* 0x000fe2000001160d */
[----:B------:R-:W1:Y:S01]  /*14d0*/  LDCU.64 UR10, c[0x0][0x570] ;  /* 0x0000ae00ff0a77ac */ /* 0x000e620008000a00 */
[----:B------:R-:W-:Y:S01]  /*14e0*/  ISETP.NE.AND P3, PT, RZ, UR32, PT ;  /* 0x00000020ff007c0c */ /* 0x000fe2000bf65270 */
[----:B------:R-:W-:-:S02]  /*14f0*/  IMAD R25, R3, UR29, R27 ;  /* 0x0000001d03197c24 */ /* 0x000fc4000f8e021b */
[----:B------:R-:W-:Y:S01]  /*1500*/  IMAD R2, R198, R18, R197 ;  /* 0x00000012c6027224 */ /* 0x000fe200078e02c5 */
[----:B------:R-:W-:Y:S01]  /*1510*/  SEL R26, R26, RZ, P3 ;  /* 0x000000ff1a1a7207 */ /* 0x000fe20001800000 */
[----:B--2---:R-:W-:Y:S01]  /*1520*/  IMAD.IADD R18, R206, 0x1, R5 ;  /* 0x00000001ce127824 */ /* 0x004fe200078e0205 */
[----:B------:R-:W-:Y:S01]  /*1530*/  SEL R25, R25, RZ, P3 ;  /* 0x000000ff19197207 */ /* 0x000fe20001800000 */
[----:B------:R-:W-:Y:S01]  /*1540*/  IMAD.WIDE.U32 R22, R15, UR8, R22 ;  /* 0x000000080f167c25 */ /* 0x000fe2000f8e0016 */
[----:B------:R-:W-:Y:S02]  /*1550*/  IADD3 R26, P1, P0, R2, R19, R26 ;  /* 0x00000013021a7210 */ /* 0x000fe4000783e01a */
[----:B------:R-:W-:Y:S01]  /*1560*/  IADD3 R3, PT, PT, R193, -0x80, -R18 ;  /* 0xffffff80c1037810 */ /* 0x000fe20007ffe812 */
[----:B------:R-:W-:Y:S01]  /*1570*/  IMAD R18, R15, UR9, R23 ;  /* 0x000000090f127c24 */ /* 0x000fe2000f8e0217 */
[----:B------:R-:W-:Y:S01]  /*1580*/  SHF.R.S32.HI R2, RZ, 0x1f, R2 ;  /* 0x0000001fff027819 */ /* 0x000fe20000011402 */
[----:B------:R-:W-:Y:S01]  /*1590*/  IMAD.SHL.U32 R19, R198, 0x40, RZ ;  /* 0x00000040c6137824 */ /* 0x000fe200078e00ff */
[----:B------:R-:W-:Y:S01]  /*15a0*/  SHF.R.S32.HI R192, RZ, 0x1f, R3 ;  /* 0x0000001fffc07819 */ /* 0x000fe20000011403 */
[----:B---3--:R-:W-:Y:S01]  /*15b0*/  IMAD.WIDE R194, R16, 0x4, R20 ;  /* 0x0000000410c27825 */ /* 0x008fe200078e0214 */
[----:B------:R-:W-:-:S02]  /*15c0*/  IADD3.X R2, PT, PT, R2, R24, R25, P1, P0 ;  /* 0x0000001802027210 */ /* 0x000fc40000fe0419 */
[----:B------:R-:W-:Y:S02]  /*15d0*/  LEA.HI R192, R192, R3, RZ, 0x6 ;  /* 0x00000003c0c07211 */ /* 0x000fe400078f30ff */
[C---:B-----5:R-:W-:Y:S02]  /*15e0*/  LEA R212, P1, R22.reuse, UR14, 0x1 ;  /* 0x0000000e16d47c11 */ /* 0x060fe4000f8208ff */
[----:B------:R-:W-:Y:S02]  /*15f0*/  SHF.R.S32.HI R192, RZ, 0x6, R192 ;  /* 0x00000006ffc07819 */ /* 0x000fe400000114c0 */
[----:B------:R-:W-:Y:S02]  /*1600*/  LEA.HI.X R213, R22, UR15, R18, 0x1, P1 ;  /* 0x0000000f16d57c11 */ /* 0x000fe400088f0c12 */
[----:B------:R-:W-:Y:S02]  /*1610*/  VIMNMX R192, PT, PT, RZ, R192, !PT ;  /* 0x000000c0ffc07248 */ /* 0x000fe40007fe0100 */
[----:B------:R-:W-:-:S02]  /*1620*/  IADD3 R3, P0, PT, R19, R26, RZ ;  /* 0x0000001a13037210 */ /* 0x000fc40007f1e0ff */
[----:B------:R-:W-:Y:S02]  /*1630*/  ISETP.GT.AND P1, PT, R17, R192, PT ;  /* 0x000000c01100720c */ /* 0x000fe40003f24270 */
[----:B------:R-:W-:Y:S02]  /*1640*/  LEA.HI.X.SX32 R2, R19, R2, 0x1, P0 ;  /* 0x0000000213027211 */ /* 0x000fe400000f0eff */
[----:B-1----:R-:W-:Y:S02]  /*1650*/  LEA R210, P0, R3, UR10, 0x2 ;  /* 0x0000000a03d27c11 */ /* 0x002fe4000f8010ff */
[----:B------:R-:W-:Y:S02]  /*1660*/  LEA.HI R18, R13, 0x40, RZ, 0x1e ;  /* 0x000000400d127811 */ /* 0x000fe400078ff0ff */
[----:B------:R-:W-:Y:S01]  /*1670*/  LEA.HI.X R211, R3, UR11, R2, 0x2, P0 ;  /* 0x0000000b03d37c11 */ /* 0x000fe200080f1402 */
[----:B------:R-:W-:Y:S01]  /*1680*/  IMAD R3, R205, 0x40, R4 ;  /* 0x00000040cd037824 */ /* 0x000fe200078e0204 */
[----:B------:R-:W-:-:S03]  /*1690*/  IADD3 R17, P0, PT, R15, 0x40, RZ ;  /* 0x000000400f117810 */ /* 0x000fc60007f1e0ff */
[----:B----4-:R-:W-:Y:S01]  /*16a0*/  IMAD.WIDE R216, R3, 0x4, R216 ;  /* 0x0000000403d87825 */ /* 0x010fe200078e02d8 */
[----:B------:R-:W-:-:S03]  /*16b0*/  LOP3.LUT R3, R188, 0x20, RZ, 0xfc, !PT ;  /* 0x00000020bc037812 */ /* 0x000fc600078efcff */
        /* <DEDUP_REMOVED lines=14> */
.L_x_1582:
[----:B------:R-:W1:Y:S01]  /*17a0*/  LDCU.64 UR14, c[0x0][0x5c0] ;  /* 0x0000b800ff0e77ac */ /* 0x000e620008000a00 */
[----:B------:R-:W-:-:S05]  /*17b0*/  IADD3 R0, PT, PT, R207, R208, RZ ;  /* 0x000000d0cf007210 */ /* 0x000fca0007ffe0ff */
[C---:B-1----:R-:W-:Y:S02]  /*17c0*/  IMAD R2, R0.reuse, UR15, RZ ;  /* 0x0000000f00027c24 */ /* 0x042fe4000f8e02ff */
[----:B------:R-:W-:-:S05]  /*17d0*/  IMAD.WIDE.U32 R4, R0, UR14, RZ ;  /* 0x0000000e00047c25 */ /* 0x000fca000f8e00ff */
[----:B------:R-:W-:Y:S02]  /*17e0*/  IADD3 R0, PT, PT, R5, R2, RZ ;  /* 0x0000000205007210 */ /* 0x000fe40007ffe0ff */
[----:B------:R-:W-:Y:S02]  /*17f0*/  MOV R2, R4 ;  /* 0x0000000400027202 */ /* 0x000fe40000000f00 */
.L_x_1583:
        /* <DEDUP_REMOVED lines=11> */
.L_x_1584:
[----:B------:R-:W1:Y:S01]  /*18b0*/  LDCU.64 UR10, c[0x0][0x5c8] ;  /* 0x0000b900ff0a77ac */ /* 0x000e620008000a00 */
[----:B------:R-:W-:-:S05]  /*18c0*/  IADD3 R207, PT, PT, R207, R208, RZ ;  /* 0x000000d0cfcf7210 */ /* 0x000fca0007ffe0ff */
[C---:B-1----:R-:W-:Y:S02]  /*18d0*/  IMAD R6, R207.reuse, UR11, RZ ;  /* 0x0000000bcf067c24 */ /* 0x042fe4000f8e02ff */
[----:B------:R-:W-:-:S05]  /*18e0*/  IMAD.WIDE.U32 R4, R207, UR10, RZ ;  /* 0x0000000acf047c25 */ /* 0x000fca000f8e00ff */
[----:B------:R-:W-:-:S07]  /*18f0*/  IADD3 R6, PT, PT, R5, R6, RZ ;  /* 0x0000000605067210 */ /* 0x000fce0007ffe0ff */
.L_x_1585:
[----:B------:R-:W-:Y:S01]  /*1900*/  IMAD.U32 R5, RZ, RZ, UR14 ;  /* 0x0000000eff057e24 */ /* 0x000fe2000f8e00ff */
[----:B------:R-:W1:Y:S01]  /*1910*/  LDCU.64 UR8, c[0x0][0x5d8] ;  /* 0x0000bb00ff0877ac */ /* 0x000e620008000a00 */
[----:B------:R-:W-:Y:S01]  /*1920*/  IADD3 R206, PT, PT, R206, -UR6, RZ ;  /* 0x80000006cece7c10 */ /* 0x000fe2000fffe0ff */
[----:B------:R-:W-:Y:S01]  /*1930*/  BSSY.RECONVERGENT B0, `(.L_x_1586) ;  /* 0x0000019000007945 */ /* 0x000fe20003800200 */
[----:B------:R-:W-:Y:S01]  /*1940*/  IMAD.WIDE.U32 R8, R5, UR6, R188 ;  /* 0x0000000605087c25 */ /* 0x000fe2000f8e00bc */
[----:B------:R-:W-:Y:S01]  /*1950*/  UIMAD UR16, UR5, UR14, URZ ;  /* 0x0000000e051072a4 */ /* 0x000fe2000f8e02ff */
[-C--:B------:R-:W-:Y:S02]  /*1960*/  ISETP.GE.AND P5, PT, R15, R206.reuse, PT ;  /* 0x000000ce0f00720c */ /* 0x080fe40003fa6270 */
[----:B------:R-:W-:Y:S01]  /*1970*/  ISETP.GE.AND P4, PT, R18, R206, PT ;  /* 0x000000ce1200720c */ /* 0x000fe20003f86270 */
[----:B------:R-:W-:Y:S01]  /*1980*/  UIMAD UR16, UR6, UR15, UR16 ;  /* 0x0000000f061072a4 */ /* 0x000fe2000f8e0210 */
[----:B------:R-:W-:Y:S01]  /*1990*/  IADD3 R10, P0, PT, R2, R8, RZ ;  /* 0x00000008020a7210 */ /* 0x000fe20007f1e0ff */
[----:B------:R-:W-:-:S04]  /*19a0*/  IMAD.U32 R5, RZ, RZ, UR10 ;  /* 0x0000000aff057e24 */ /* 0x000fc8000f8e00ff */
[----:B------:R-:W-:-:S03]  /*19b0*/  IADD3.X R11, PT, PT, R0, UR16, R9, P0, !PT ;  /* 0x00000010000b7c10 */ /* 0x000fc600087fe409 */
        /* <DEDUP_REMOVED lines=16> */
.L_x_1587:
[----:B------:R-:W-:Y:S05]  /*1ac0*/  BSYNC.RECONVERGENT B0 ;  /* 0x0000000000007941 */ /* 0x000fea0003800200 */
.L_x_1586:
        /* <DEDUP_REMOVED lines=17> */
.L_x_1589:
[----:B------:R-:W-:Y:S05]  /*1be0*/  BSYNC.RECONVERGENT B0 ;  /* 0x0000000000007941 */ /* 0x000fea0003800200 */
.L_x_1588:
[----:B------:R-:W3:Y:S01]  /*1bf0*/  LDCU.64 UR8, c[0x0][0x5e0] ;  /* 0x0000bc00ff0877ac */ /* 0x000ee20008000a00 */
[----:B------:R-:W-:Y:S01]  /*1c00*/  IMAD.WIDE.U32 R8, R5, UR6, R188 ;  /* 0x0000000605087c25 */ /* 0x000fe2000f8e00bc */
[----:B------:R-:W-:Y:S01]  /*1c10*/  BSSY.RECONVERGENT B0, `(.L_x_1590) ;  /* 0x0000015000007945 */ /* 0x000fe20003800200 */
[----:B------:R-:W-:Y:S01]  /*1c20*/  UIMAD UR5, UR5, UR10, URZ ;  /* 0x0000000a050572a4 */ /* 0x000fe2000f8e02ff */
[----:B------:R-:W-:-:S03]  /*1c30*/  IADD3 R4, P0, PT, R4, R8, RZ ;  /* 0x0000000804047210 */ /* 0x000fc60007f1e0ff */
[----:B------:R-:W-:-:S06]  /*1c40*/  UIMAD UR5, UR6, UR11, UR5 ;  /* 0x0000000b060572a4 */ /* 0x000fcc000f8e0205 */
[----:B------:R-:W-:-:S03]  /*1c50*/  IADD3.X R5, PT, PT, R6, UR5, R9, P0, !PT ;  /* 0x0000000506057c10 */ /* 0x000fc600087fe409 */
[----:B---3--:R-:W-:-:S04]  /*1c60*/  IMAD.WIDE.U32 R4, R7, UR8, R4 ;  /* 0x0000000807047c25 */ /* 0x008fc8000f8e0004 */
[----:B------:R-:W-:Y:S01]  /*1c70*/  IMAD R7, R7, UR9, R5 ;  /* 0x0000000907077c24 */ /* 0x000fe2000f8e0205 */
[----:B------:R-:W-:Y:S06]  /*1c80*/  @P5 BRA `(.L_x_1591) ;  /* 0x0000000000345947 */ /* 0x000fec0003800000 */
[----:B------:R-:W3:Y:S01]  /*1c90*/  LDCU UR5, c[0x0][0x440] ;  /* 0x00008800ff0577ac */ /* 0x000ee20008000800 */
[----:B------:R-:W-:Y:S01]  /*1ca0*/  IMAD.MOV.U32 R6, RZ, RZ, R4 ;  /* 0x000000ffff067224 */ /* 0x000fe200078e0004 */
[----:B------:R-:W2:Y:S03]  /*1cb0*/  LDCU.64 UR8, c[0x0][0x568] ;  /* 0x0000ad00ff0877ac */ /* 0x000ea60008000a00 */
[----:B------:R-:W-:-:S04]  /*1cc0*/  IMAD.WIDE.U32 R8, R15, UR10, R6 ;  /* 0x0000000a0f087c25 */ /* 0x000fc8000f8e0006 */
[----:B------:R-:W-:Y:S01]  /*1cd0*/  IMAD R15, R15, UR11, R9 ;  /* 0x0000000b0f0f7c24 */ /* 0x000fe2000f8e0209 */
        /* <DEDUP_REMOVED lines=8> */
.L_x_1591:
[----:B------:R-:W-:Y:S05]  /*1d60*/  BSYNC.RECONVERGENT B0 ;  /* 0x0000000000007941 */ /* 0x000fea0003800200 */
.L_x_1590:
[----:B------:R-:W-:Y:S05]  /*1d70*/  @P4 BRA `(.L_x_1592) ;  /* 0x0000007800dc4947 */ /* 0x000fea0003800000 */
[----:B------:R-:W4:Y:S01]  /*1d80*/  LDCU UR5, c[0x0][0x440] ;  /* 0x00008800ff0577ac */ /* 0x000f220008000800 */
[----:B------:R-:W-:Y:S02]  /*1d90*/  IMAD.MOV.U32 R6, RZ, RZ, R4 ;  /* 0x000000ffff067224 */ /* 0x000fe400078e0004 */
[----:B------:R-:W-:Y:S01]  /*1da0*/  IMAD R16, R16, UR10, RZ ;  /* 0x0000000a10107c24 */ /* 0x000fe2000f8e02ff */
[----:B------:R-:W5:Y:S01]  /*1db0*/  LDCU.64 UR8, c[0x0][0x568] ;  /* 0x0000ad00ff0877ac */ /* 0x000f620008000a00 */
[----:B------:R-:W-:-:S04]  /*1dc0*/  IMAD.WIDE.U32 R6, R17, UR10, R6 ;  /* 0x0000000a11067c25 */ /* 0x000fc8000f8e0006 */
[----:B------:R-:W-:-:S04]  /*1dd0*/  IMAD R17, R17, UR11, R16 ;  /* 0x0000000b11117c24 */ /* 0x000fc8000f8e0210 */
        /* <DEDUP_REMOVED lines=11> */
.L_x_1581:
        /* <DEDUP_REMOVED lines=33> */
.L_x_1595:
[----:B------:R2:W-:Y:S01]  /*20a0*/  STS.128 [R19+0x8000], RZ ;  /* 0x008000ff13007388 */ /* 0x0005e20000000c00 */
[----:B------:R-:W-:Y:S05]  /*20b0*/  BRA `(.L_x_1596) ;  /* 0x00000000000c7947 */ /* 0x000fea0003800000 */
.L_x_1594:
[----:B------:R1:W-:Y:S04]  /*20c0*/  STS.128 [R19+0x6000], RZ ;  /* 0x006000ff13007388 */ /* 0x0003e80000000c00 */
[----:B------:R1:W-:Y:S04]  /*20d0*/  STS.128 [R19+0x7000], RZ ;  /* 0x007000ff13007388 */ /* 0x0003e80000000c00 */
[----:B------:R1:W-:Y:S02]  /*20e0*/  STS.128 [R19+0x8000], RZ ;  /* 0x008000ff13007388 */ /* 0x0003e40000000c00 */
.L_x_1596:
[----:B------:R-:W-:Y:S05]  /*20f0*/  BSYNC.RECONVERGENT B0 ;  /* 0x0000000000007941 */ /* 0x000fea0003800200 */
.L_x_1593:
        /* <DEDUP_REMOVED lines=23> */
.L_x_1599:
[----:B------:R1:W-:Y:S01]  /*2270*/  STS.128 [R204+0x2000], RZ ;  /* 0x002000ffcc007388 */ /* 0x0003e20000000c00 */
[----:B------:R-:W-:Y:S05]  /*2280*/  BRA `(.L_x_1600) ;  /* 0x00000000000c7947 */ /* 0x000fea0003800000 */
.L_x_1598:
[----:B------:R4:W-:Y:S04]  /*2290*/  STS.128 [R204], RZ ;  /* 0x000000ffcc007388 */ /* 0x0009e80000000c00 */
[----:B------:R4:W-:Y:S04]  /*22a0*/  STS.128 [R204+0x1000], RZ ;  /* 0x001000ffcc007388 */ /* 0x0009e80000000c00 */
[----:B------:R4:W-:Y:S02]  /*22b0*/  STS.128 [R204+0x2000], RZ ;  /* 0x002000ffcc007388 */ /* 0x0009e40000000c00 */
.L_x_1600:
[----:B------:R-:W-:Y:S05]  /*22c0*/  BSYNC.RECONVERGENT B0 ;  /* 0x0000000000007941 */ /* 0x000fea0003800200 */
.L_x_1597:
[C---:B------:R-:W-:Y:S01]  /*22d0*/  VIADD R21, R182.reuse, 0x28 ;  /* 0x00000028b6157836 */ /* 0x040fe20000000000 */
[C---:B------:R-:W-:Y:S01]  /*22e0*/  LOP3.LUT R23, R182.reuse, 0x20, RZ, 0xfc, !PT ;  /* 0x00000020b6177812 */ /* 0x040fe200078efcff */
[C---:B------:R-:W-:Y:S01]  /*22f0*/  VIADD R25, R182.reuse, 0x8 ;  /* 0x00000008b6197836 */ /* 0x040fe20000000000 */
[CC--:B------:R-:W-:Y:S01]  /*2300*/  ISETP.GE.AND P3, PT, R182.reuse, R2.reuse, PT ;  /* 0x00000002b600720c */ /* 0x0c0fe20003f66270 */
[----:B------:R-:W2:Y:S01]  /*2310*/  LDCU.64 UR8, c[0x0][0x3d0] ;  /* 0x00007a00ff0877ac */ /* 0x000ea20008000a00 */
[-C--:B------:R-:W-:Y:S01]  /*2320*/  ISETP.GE.AND P0, PT, R21, R2.reuse, PT ;  /* 0x000000021500720c */ /* 0x080fe20003f06270 */
[----:B------:R-:W-:Y:S01]  /*2330*/  IMAD.MOV.U32 R200, RZ, RZ, 0x7f800000 ;  /* 0x7f800000ffc87424 */ /* 0x000fe200078e00ff */
[-C--:B------:R-:W-:Y:S01]  /*2340*/  ISETP.GE.AND P2, PT, R25, R2.reuse, PT ;  /* 0x000000021900720c */ /* 0x080fe20003f46270 */
[----:B------:R-:W-:Y:S01]  /*2350*/  IMAD.WIDE.U32 R20, R182, 0x4, R216 ;  /* 0x00000004b6147825 */ /* 0x000fe200078e00d8 */
[----:B------:R-:W-:Y:S02]  /*2360*/  ISETP.GE.AND P1, PT, R23, R2, PT ;  /* 0x000000021700720c */ /* 0x000fe40003f26270 */
[----:B------:R-:W-:Y:S01]  /*2370*/  MOV R2, UR22 ;  /* 0x0000001600027c02 */ /* 0x000fe20008000f00 */
[----:B------:R-:W-:Y:S01]  /*2380*/  UIMAD UR10, UR5, UR22, URZ ;  /* 0x00000016050a72a4 */ /* 0x000fe2000f8e02ff */
[----:B------:R-:W-:Y:S01]  /*2390*/  MOV R203, 0x7f800000 ;  /* 0x7f80000000cb7802 */ /* 0x000fe20000000f00 */
[----:B------:R-:W-:Y:S01]  /*23a0*/  IMAD.MOV.U32 R202, RZ, RZ, 0x7f800000 ;  /* 0x7f800000ffca7424 */ /* 0x000fe200078e00ff */
[----:B------:R-:W-:Y:S01]  /*23b0*/  MOV R201, 0x7f800000 ;  /* 0x7f80000000c97802 */ /* 0x000fe20000000f00 */
[----:B------:R-:W-:Y:S01]  /*23c0*/  IMAD.WIDE.U32 R22, R2, UR6, R188 ;  /* 0x0000000602167c25 */ /* 0x000fe2000f8e00bc */
[----:B------:R-:W-:Y:S01]  /*23d0*/  UIMAD UR10, UR6, UR23, UR10 ;  /* 0x00000017060a72a4 */ /* 0x000fe2000f8e020a */
[----:B------:R-:W5:Y:S02]  /*23e0*/  @!P0 LDG.E R200, desc[UR26][R20.64+0xa0] ;  /* 0x0000a01a14c88981 */ /* 0x000f64000c1e1900 */
[----:B------:R-:W-:Y:S01]  /*23f0*/  VIADD R2, R206, -UR6 ;  /* 0x80000006ce027c36 */ /* 0x000fe20008000000 */
[----:B------:R-:W-:Y:S01]  /*2400*/  IADD3 R22, P0, PT, R12, R22, RZ ;  /* 0x000000160c167210 */ /* 0x000fe20007f1e0ff */
[----:B------:R-:W5:Y:S03]  /*2410*/  @!P3 LDG.E R203, desc[UR26][R20.64] ;  /* 0x0000001a14cbb981 */ /* 0x000f66000c1e1900 */
[----:B------:R-:W-:Y:S01]  /*2420*/  ISETP.GE.AND P4, PT, R15, R2, PT ;  /* 0x000000020f00720c */ /* 0x000fe20003f86270 */
[----:B------:R-:W5:Y:S01]  /*2430*/  @!P2 LDG.E R202, desc[UR26][R20.64+0x20] ;  /* 0x0000201a14caa981 */ /* 0x000f62000c1e1900 */
[----:B------:R-:W-:Y:S01]  /*2440*/  IADD3.X R23, PT, PT, R10, UR10, R23, P0, !PT ;  /* 0x0000000a0a177c10 */ /* 0x000fe200087fe417 */
[----:B--2---:R-:W-:-:S02]  /*2450*/  IMAD R10, R8, UR8, RZ ;  /* 0x00000008080a7c24 */ /* 0x004fc4000f8e02ff */
[----:B------:R2:W5:Y:S01]  /*2460*/  @!P1 LDG.E R201, desc[UR26][R20.64+0x80] ;  /* 0x0000801a14c99981 */ /* 0x000562000c1e1900 */
[C---:B------:R-:W-:Y:S01]  /*2470*/  IMAD.WIDE.U32 R22, R9.reuse, UR8, R22 ;  /* 0x0000000809167c25 */ /* 0x040fe2000f8e0016 */
[----:B------:R-:W-:Y:S03]  /*2480*/  BSSY.RECONVERGENT B0, `(.L_x_1601) ;  /* 0x0000023000007945 */ /* 0x000fe60003800200 */
        /* <DEDUP_REMOVED lines=29> */
.L_x_1603:
[----:B------:R2:W-:Y:S01]  /*2660*/  STS.128 [R19+0xd000], RZ ;  /* 0x00d000ff13007388 */ /* 0x0005e20000000c00 */
[----:B------:R-:W-:Y:S05]  /*2670*/  BRA `(.L_x_1604) ;  /* 0x00000000000c7947 */ /* 0x000fea0003800000 */
.L_x_1602:
[----:B------:R2:W-:Y:S04]  /*2680*/  STS.128 [R19+0x9000], RZ ;  /* 0x009000ff13007388 */ /* 0x0005e80000000c00 */
[----:B------:R2:W-:Y:S04]  /*2690*/  STS.128 [R19+0xb000], RZ ;  /* 0x00b000ff13007388 */ /* 0x0005e80000000c00 */
[----:B------:R2:W-:Y:S02]  /*26a0*/  STS.128 [R19+0xd000], RZ ;  /* 0x00d000ff13007388 */ /* 0x0005e40000000c00 */
.L_x_1604:
[----:B------:R-:W-:Y:S05]  /*26b0*/  BSYNC.RECONVERGENT B0 ;  /* 0x0000000000007941 */ /* 0x000fea0003800200 */
.L_x_1601:
        /* <DEDUP_REMOVED lines=34> */
.L_x_1607:
[----:B------:R3:W-:Y:S02]  /*28e0*/  STS.128 [R19+0xe000], RZ ;  /* 0x00e000ff13007388 */ /* 0x0007e40000000c00 */
.L_x_1606:
[----:B------:R-:W-:Y:S05]  /*28f0*/  BSYNC.RECONVERGENT B0 ;  /* 0x0000000000007941 */ /* 0x000fea0003800200 */
.L_x_1605:
        /* <DEDUP_REMOVED lines=39> */
.L_x_1610:
[----:B------:R2:W-:Y:S01]  /*2b70*/  STS.128 [R19+0x13000], RZ ;  /* 0x013000ff13007388 */ /* 0x0005e20000000c00 */
[----:B------:R-:W-:Y:S05]  /*2b80*/  BRA `(.L_x_1611) ;  /* 0x00000000000c7947 */ /* 0x000fea0003800000 */
.L_x_1609:
[----:B------:R2:W-:Y:S04]  /*2b90*/  STS.128 [R19+0xf000], RZ ;  /* 0x00f000ff13007388 */ /* 0x0005e80000000c00 */
[----:B------:R2:W-:Y:S04]  /*2ba0*/  STS.128 [R19+0x11000], RZ ;  /* 0x011000ff13007388 */ /* 0x0005e80000000c00 */
[----:B------:R2:W-:Y:S02]  /*2bb0*/  STS.128 [R19+0x13000], RZ ;  /* 0x013000ff13007388 */ /* 0x0005e40000000c00 */
.L_x_1611:
[----:B------:R-:W-:Y:S05]  /*2bc0*/  BSYNC.RECONVERGENT B0 ;  /* 0x0000000000007941 */ /* 0x000fea0003800200 */
.L_x_1608:
        /* <DEDUP_REMOVED lines=14> */
[C---:B----4-:R-:W-:Y:S02]  /*2cb0*/  LEA R2, P3, R8.reuse, UR8, 0x1 ;  /* 0x0000000808027c11 */ /* 0x050fe4000f8608ff */
        /* <DEDUP_REMOVED lines=17> */
.L_x_1613:
[----:B------:R-:W-:Y:S05]  /*2dd0*/  BSYNC.RECONVERGENT B0 ;  /* 0x0000000000007941 */ /* 0x000fea0003800200 */
.L_x_1612:
[----:B------:R-:W4:Y:S01]  /*2de0*/  LDCU.64 UR8, c[0x0][0x538] ;  /* 0x0000a700ff0877ac */ /* 0x000f220008000a00 */
[----:B-123--:R-:W1:Y:S01]  /*2df0*/  LDC.64 R18, c[0x0][0x528] ;  /* 0x00014a00ff127b82 */ /* 0x00ee620000000a00 */
[C---:B------:R-:W-:Y:S01]  /*2e00*/  IMAD.SHL.U32 R10, R13.reuse, 0x20, RZ ;  /* 0x000000200d0a7824 */ /* 0x040fe200078e00ff */
[----:B------:R-:W0:Y:S01]  /*2e10*/  LDGDEPBAR ;  /* 0x00000000000079af */ /* 0x000e220000000000 */
[----:B------:R-:W-:Y:S01]  /*2e20*/  IMAD R0, R6, R0, R7 ;  /* 0x0000000006007224 */ /* 0x000fe200078e0207 */
[----:B------:R-:W-:Y:S01]  /*2e30*/  LOP3.LUT P3, RZ, R13, 0x4, RZ, 0xc0, !PT ;  /* 0x000000040dff7812 */ /* 0x000fe2000786c0ff */
[----:B------:R-:W2:Y:S01]  /*2e40*/  LDCU UR17, c[0x0][0x3b0] ;  /* 0x00007600ff1177ac */ /* 0x000ea20008000800 */
[----:B------:R-:W3:Y:S01]  /*2e50*/  LDCU UR16, c[0x0][0x590] ;  /* 0x0000b200ff1077ac */ /* 0x000ee20008000800 */
[----:B------:R-:W1:Y:S01]  /*2e60*/  LDCU UR5, c[0x0][0x440] ;  /* 0x00008800ff0577ac */ /* 0x000e620008000800 */
[----:B----4-:R-:W-:Y:S01]  /*2e70*/  ISETP.NE.U32.AND P0, PT, RZ, UR8, PT ;  /* 0x00000008ff007c0c */ /* 0x010fe2000bf05070 */
[----:B------:R-:W4:Y:S03]  /*2e80*/  LDCU UR10, c[0x0][0x504] ;  /* 0x0000a080ff0a77ac */ /* 0x000f260008000800 */
[----:B------:R-:W-:Y:S01]  /*2e90*/  ISETP.NE.AND.EX P0, PT, RZ, UR9, PT, P0 ;  /* 0x00000009ff007c0c */ /* 0x000fe2000bf05300 */
[----:B------:R-:W1:Y:S02]  /*2ea0*/  LDCU UR14, c[0x0][0x45c] ;  /* 0x00008b80ff0e77ac */ /* 0x000e640008000800 */
[----:B-1----:R-:W4:Y:S01]  /*2eb0*/  LDG.E.64 R14, desc[UR26][R18.64] ;  /* 0x0000001a120e7981 */ /* 0x002f22000c1e1b00 */
[----:B------:R-:W1:Y:S03]  /*2ec0*/  LDCU.U8 UR11, c[0x0][0x4f8] ;  /* 0x00009f00ff0b77ac */ /* 0x000e660008000000 */
[----:B------:R-:W4:Y:S06]  /*2ed0*/  LDG.E.64 R16, desc[UR26][R18.64+0x8] ;  /* 0x0000081a12107981 */ /* 0x000f2c000c1e1b00 */
[----:B------:R-:W-:Y:S01]  /*2ee0*/  VOTEU.ANY UP0, P0 ;  /* 0x0000000000ff7886 */ /* 0x000fe20000000100 */
[----:B------:R-:W-:-:S13]  /*2ef0*/  PLOP3.LUT P0, PT, PT, PT, UP0, 0x80, 0x8 ;  /* 0x000000000008781c */ /* 0x000fda0003f0f008 */
[----:B------:R-:W2:Y:S01]  /*2f00*/  @P0 LDC.64 R2, c[0x0][0x540] ;  /* 0x00015000ff020b82 */ /* 0x000ea20000000a00 */
[----:B------:R-:W-:Y:S02]  /*2f10*/  @P0 IMAD.MOV.U32 R8, RZ, RZ, R7 ;  /* 0x000000ffff080224 */ /* 0x000fe400078e0007 */
[----:B------:R-:W-:Y:S02]  /*2f20*/  @P0 IMAD.MOV.U32 R9, RZ, RZ, RZ ;  /* 0x000000ffff090224 */ /* 0x000fe400078e00ff */
[----:B--2---:R-:W-:-:S03]  /*2f30*/  @P0 IMAD.WIDE.U32 R8, R6, R2, R8 ;  /* 0x0000000206080225 */ /* 0x004fc600078e0008 */
[----:B------:R-:W2:Y:S01]  /*2f40*/  @P0 LDC R2, c[0x0][0x458] ;  /* 0x00011600ff020b82 */ /* 0x000ea20000000800 */
[----:B------:R-:W-:Y:S01]  /*2f50*/  @P0 IMAD R3, R6, R3, R9 ;  /* 0x0000000306030224 */ /* 0x000fe200078e0209 */
[----:B------:R-:W-:Y:S01]  /*2f60*/  @P0 LEA R20, P1, R8, UR8, 0x2 ;  /* 0x0000000808140c11 */ /* 0x000fe2000f8210ff */
[C---:B------:R-:W-:Y:S01]  /*2f70*/  IMAD.SHL.U32 R6, R13.reuse, 0x2, RZ ;  /* 0x000000020d067824 */ /* 0x040fe200078e00ff */
[----:B------:R-:W-:Y:S01]  /*2f80*/  LOP3.LUT R9, R10, 0xc0, RZ, 0xc0, !PT ;  /* 0x000000c00a097812 */ /* 0x000fe200078ec0ff */
[C---:B------:R-:W-:Y:S01]  /*2f90*/  IMAD.SHL.U32 R7, R13.reuse, 0x10, RZ ;  /* 0x000000100d077824 */ /* 0x040fe200078e00ff */
[----:B------:R-:W-:Y:S01]  /*2fa0*/  @P0 LEA.HI.X R21, R8, UR9, R3, 0x2, P1 ;  /* 0x0000000908150c11 */ /* 0x000fe200088f1403 */
[----:B------:R-:W-:Y:S01]  /*2fb0*/  IMAD.SHL.U32 R8, R13, 0x4, RZ ;  /* 0x000000040d087824 */ /* 0x000fe200078e00ff */
[----:B------:R-:W-:Y:S01]  /*2fc0*/  LOP3.LUT R10, R10, 0x120, RZ, 0xc0, !PT ;  /* 0x000001200a0a7812 */ /* 0x000fe200078ec0ff */
[----:B------:R-:W-:Y:S01]  /*2fd0*/  IMAD.SHL.U32 R0, R0, 0x20, RZ ;  /* 0x0000002000007824 */ /* 0x000fe200078e00ff */
[----:B--2---:R-:W2:Y:S01]  /*2fe0*/  @P0 MUFU.RCP R2, R2 ;  /* 0x0000000200020308 */ /* 0x004ea20000001000 */
[----:B------:R-:W2:Y:S01]  /*2ff0*/  @P0 LDG.E R3, desc[UR26][R20.64] ;  /* 0x0000001a14030981 */ /* 0x000ea2000c1e1900 */
[----:B------:R-:W-:Y:S01]  /*3000*/  LOP3.LUT R8, R9, 0x18, R8, 0xf8, !PT ;  /* 0x0000001809087812 */ /* 0x000fe200078ef808 */
[----:B------:R-:W-:Y:S01]  /*3010*/  IMAD.MOV.U32 R168, RZ, RZ, 0x20 ;  /* 0x00000020ffa87424 */ /* 0x000fe200078e00ff */
[----:B------:R-:W-:Y:S01]  /*3020*/  SHF.R.U32.HI R13, RZ, 0x1, R13 ;  /* 0x00000001ff0d7819 */ /* 0x000fe2000001160d */
[----:B------:R-:W-:Y:S01]  /*3030*/  IMAD.SHL.U32 R198, R198, 0x8, RZ ;  /* 0x00000008c6c67824 */ /* 0x000fe200078e00ff */
[----:B------:R-:W-:Y:S01]  /*3040*/  LOP3.LUT R7, R10, 0x200, R7, 0xf8, !PT ;  /* 0x000002000a077812 */ /* 0x000fe200078ef807 */
[----:B------:R-:W-:Y:S01]  /*3050*/  IMAD.MOV.U32 R199, RZ, RZ, R204 ;  /* 0x000000ffffc77224 */ /* 0x000fe200078e00cc */
[----:B------:R-:W-:Y:S01]  /*3060*/  LOP3.LUT R8, R8, 0x8, R13, 0x78, !PT ;  /* 0x0000000808087812 */ /* 0x000fe200078e780d */
[----:B------:R-:W-:Y:S01]  /*3070*/  VIADD R189, R178, 0x15000 ;  /* 0x00015000b2bd7836 */ /* 0x000fe20000000000 */
[----:B------:R-:W-:-:S02]  /*3080*/  LOP3.LUT R6, R6, 0x6, RZ, 0xc0, !PT ;  /* 0x0000000606067812 */ /* 0x000fc400078ec0ff */
[----:B------:R-:W-:Y:S02]  /*3090*/  CS2R R126, SRZ ;  /* 0x00000000007e7805 */ /* 0x000fe4000001ff00 */
[----:B------:R-:W-:Y:S02]  /*30a0*/  LOP3.LUT R7, R7, R8, RZ, 0xfc, !PT ;  /* 0x0000000807077212 */ /* 0x000fe400078efcff */
[----:B------:R-:W-:Y:S02]  /*30b0*/  CS2R R124, SRZ ;  /* 0x00000000007c7805 */ /* 0x000fe4000001ff00 */
[----:B------:R-:W-:Y:S02]  /*30c0*/  SEL R168, R168, 0xffffffe0, !P3 ;  /* 0xffffffe0a8a87807 */ /* 0x000fe40005800000 */
[----:B------:R-:W-:Y:S02]  /*30d0*/  CS2R R130, SRZ ;  /* 0x0000000000827805 */ /* 0x000fe4000001ff00 */
[----:B------:R-:W-:-:S02]  /*30e0*/  LEA R7, R7, UR28, 0x1 ;  /* 0x0000001c07077c11 */ /* 0x000fc4000f8e08ff */
[----:B------:R-:W-:Y:S02]  /*30f0*/  CS2R R128, SRZ ;  /* 0x0000000000807805 */ /* 0x000fe4000001ff00 */
[----:B------:R-:W-:Y:S02]  /*3100*/  LOP3.LUT R191, R6, 0x1e0, R13, 0xf8, !PT ;  /* 0x000001e006bf7812 */ /* 0x000fe400078ef80d */
[----:B------:R-:W-:Y:S02]  /*3110*/  CS2R R122, SRZ ;  /* 0x00000000007a7805 */ /* 0x000fe4000001ff00 */
[----:B------:R-:W-:Y:S02]  /*3120*/  IADD3 R190, PT, PT, R193, -R5, -R206 ;  /* 0x80000005c1be7210 */ /* 0x000fe40007ffe8ce */
        /* <DEDUP_REMOVED lines=43> */
[----:B------:R-:W-:Y:S01]  /*33e0*/  IMAD.IADD R180, R177, 0x1, R168 ;  /* 0x00000001b1b47824 */ /* 0x000fe200078e02a8 */
[----:B------:R-:W-:Y:S01]  /*33f0*/  IADD3 R191, PT, PT, R206, -R193, -R191 ;  /* 0x800000c1cebf7210 */ /* 0x000fe20007ffe8bf */
[----:B------:R-:W-:-:S02]  /*3400*/  UIADD3 UR37, UPT, UPT, UR6, 0x80, URZ ;  /* 0x0000008006257890 */ /* 0x000fc4000fffe0ff */
[----:B------:R-:W-:Y:S01]  /*3410*/  USHF.L.U32 UR6, UR17, 0x6, URZ ;  /* 0x0000000611067899 */ /* 0x000fe200080006ff */
[----:B------:R-:W-:Y:S01]  /*3420*/  UMOV UR38, URZ ;  /* 0x000000ff00267c82 */ /* 0x000fe20008000000 */
[----:B------:R-:W1:Y:S01]  /*3430*/  LDCU UR9, c[0x0][0x508] ;  /* 0x0000a100ff0977ac */ /* 0x000e620008000800 */
[----:B------:R-:W1:Y:S01]  /*3440*/  LDCU UR8, c[0x0][0x3e0] ;  /* 0x00007c00ff0877ac */ /* 0x000e620008000800 */
[----:B---3--:R-:W-:Y:S01]  /*3450*/  USHF.L.U32 UR16, UR16, 0x6, URZ ;  /* 0x0000000610107899 */ /* 0x008fe200080006ff */
[----:B----4-:R-:W-:Y:S02]  /*3460*/  R2UR UR40, R14 ;  /* 0x000000000e2872ca */ /* 0x010fe400000e0000 */
[----:B------:R-:W-:Y:S02]  /*3470*/  R2UR UR41, R15 ;  /* 0x000000000f2972ca */ /* 0x000fe400000e0000 */
[----:B------:R-:W-:-:S09]  /*3480*/  IADD3 R197, P2, P1, R0, R16, R197 ;  /* 0x0000001000c57210 */ /* 0x000fd2000795e0c5 */
        /* <DEDUP_REMOVED lines=12> */
[----:B--2---:R-:W-:-:S05]  /*3550*/  @P0 FMUL.FTZ R2, R3, R2 ;  /* 0x0000000203020220 */ /* 0x004fca0000410000 */
[----:B------:R-:W-:Y:S02]  /*3560*/  @P0 R2UR UR15, R2 ;  /* 0x00000000020f02ca */ /* 0x000fe400000e0000 */
[----:B------:R-:W-:Y:S01]  /*3570*/  SHF.R.S32.HI R3, RZ, 0x1f, R0 ;  /* 0x0000001fff037819 */ /* 0x000fe20000011400 */
[----:B------:R-:W-:Y:S02]  /*3580*/  IMAD.IADD R2, R179, 0x1, R4 ;  /* 0x00000001b3027824 */ /* 0x000fe400078e0204 */
[----:B------:R-:W-:Y:S01]  /*3590*/  IMAD.MOV.U32 R0, RZ, RZ, 0x20 ;  /* 0x00000020ff007424 */ /* 0x000fe200078e00ff */
[----:B------:R-:W-:Y:S01]  /*35a0*/  IADD3.X R196, PT, PT, R3, R17, RZ, P2, P1 ;  /* 0x0000001103c47210 */ /* 0x000fe200017e24ff */
[----:B------:R-:W-:-:S06]  /*35b0*/  IMAD.IADD R3, R4, 0x1, R7 ;  /* 0x0000000104037824 */ /* 0x000fcc00078e0207 */
[----:B-1----:R-:W-:-:S05]  /*35c0*/  @UP0 UMOV UR38, UR15 ;  /* 0x0000000f00260c82 */ /* 0x002fca0008000000 */
.L_x_1618:
[----:B------:R-:W0:Y:S01]  /*35d0*/  LDGDEPBAR ;  /* 0x00000000000079af */ /* 0x000e220000000000 */
[----:B------:R-:W-:Y:S01]  /*35e0*/  IMAD.IADD R181, R3, 0x1, R168 ;  /* 0x0000000103b57824 */ /* 0x000fe200078e02a8 */
[C---:B------:R-:W-:Y:S04]  /*35f0*/  LEA R222, P0, R182.reuse, R194, 0x2 ;  /* 0x000000c2b6de7211 */ /* 0x040fe800078010ff */
[----:B------:R-:W-:Y:S01]  /*3600*/  LEA.HI.X R223, R182, R195, RZ, 0x2, P0 ;  /* 0x000000c3b6df7211 */ /* 0x000fe200000f14ff */
        /* <DEDUP_REMOVED lines=24> */
[-C--:B----4-:R-:W-:Y:S07]  /*3790*/  HMMA.16816.F32 R4, R148, R152.reuse, R4 ;  /* 0x000000989404723c */ /* 0x090fee0000001804 */
[----:B------:R-:W4:Y:S01]  /*37a0*/  LDSM.16.M88.4 R144, [R181+0x1800] ;  /* 0x00180000b590783b */ /* 0x000f220000000200 */
[C---:B-1----:R-:W-:Y:S07]  /*37b0*/  HMMA.16816.F32 R8, R156.reuse, R152, R8 ;  /* 0x000000989c08723c */ /* 0x042fee0000001808 */
[----:B-----5:R-:W5:Y:S04]  /*37c0*/  LDG.E R221, desc[UR26][R222.64] ;  /* 0x0000001adedd7981 */ /* 0x020f68000c1e1900 */
[----:B------:R-:W5:Y:S01]  /*37d0*/  LDG.E R220, desc[UR26][R222.64+0x20] ;  /* 0x0000201adedc7981 */ /* 0x000f62000c1e1900 */
[-C--:B------:R-:W-:Y:S03]  /*37e0*/  HMMA.16816.F32 R12, R156, R154.reuse, R12 ;  /* 0x0000009a9c0c723c */ /* 0x080fe6000000180c */
[----:B------:R-:W5:Y:S04]  /*37f0*/  LDG.E R219, desc[UR26][R222.64+0x80] ;  /* 0x0000801adedb7981 */ /* 0x000f68000c1e1900 */
[----:B------:R1:W5:Y:S01]  /*3800*/  LDG.E R218, desc[UR26][R222.64+0xa0] ;  /* 0x0000a01adeda7981 */ /* 0x000362000c1e1900 */
[C---:B------:R-:W-:Y:S03]  /*3810*/  HMMA.16816.F32 R16, R148.reuse, R154, R16 ;  /* 0x0000009a9410723c */ /* 0x040fe60000001810 */
[----:B------:R-:W-:Y:S05]  /*3820*/  LDSM.16.M88.4 R152, [R177+0x4000] ;  /* 0x00400000b198783b */ /* 0x000fea0000000200 */
[-C--:B--2---:R-:W-:Y:S08]  /*3830*/  HMMA.16816.F32 R20, R148, R160.reuse, R20 ;  /* 0x000000a09414723c */ /* 0x084ff00000001814 */
[C---:B------:R-:W-:Y:S04]  /*3840*/  HMMA.16816.F32 R24, R156.reuse, R160, R24 ;  /* 0x000000a09c18723c */ /* 0x040fe80000001818 */
[----:B-1----:R-:W-:Y:S04]  /*3850*/  IMAD.SHL.U32 R223, R205, 0x40, RZ ;  /* 0x00000040cddf7824 */ /* 0x002fe800078e00ff */
[-C--:B------:R-:W-:Y:S01]  /*3860*/  HMMA.16816.F32 R28, R156, R162.reuse, R28 ;  /* 0x000000a29c1c723c */ /* 0x080fe2000000181c */
[----:B------:R-:W-:Y:S02]  /*3870*/  LDSM.16.M88.4 R156, [R177+0x4400] ;  /* 0x00440000b19c783b */ /* 0x000fe40000000200 */
[C---:B------:R-:W-:Y:S02]  /*3880*/  LOP3.LUT R222, R223.reuse, R182, RZ, 0xfc, !PT ;  /* 0x000000b6dfde7212 */ /* 0x040fe400078efcff */
[----:B------:R-:W-:Y:S02]  /*3890*/  ISETP.GE.AND P0, PT, R223, R190, PT ;  /* 0x000000bedf00720c */ /* 0x000fe40003f06270 */
[----:B------:R-:W-:Y:S01]  /*38a0*/  IADD3 R224, PT, PT, R222, R191, RZ ;  /* 0x000000bfdee07210 */ /* 0x000fe20007ffe0ff */
[----:B------:R-:W-:Y:S01]  /*38b0*/  HMMA.16816.F32 R32, R148, R162, R32 ;  /* 0x000000a29420723c */ /* 0x000fe20000001820 */
[----:B------:R-:W1:Y:S03]  /*38c0*/  LDSM.16.M88.4 R148, [R180+0x2400] ;  /* 0x00240000b494783b */ /* 0x000e660000000200 */
[C---:B------:R-:W-:Y:S01]  /*38d0*/  VIADD R233, R224.reuse, 0xa8 ;  /* 0x000000a8e0e97836 */ /* 0x040fe20000000000 */
[C---:B------:R-:W-:Y:S01]  /*38e0*/  IADD3 R230, PT, PT, R224.reuse, 0xa7, RZ ;  /* 0x000000a7e0e67810 */ /* 0x040fe20007ffe0ff */
[C---:B------:R-:W-:Y:S01]  /*38f0*/  VIADD R231, R224.reuse, 0xa0 ;  /* 0x000000a0e0e77836 */ /* 0x040fe20000000000 */
[C---:B------:R-:W-:Y:S01]  /*3900*/  IADD3 R225, PT, PT, R224.reuse, 0x88, RZ ;  /* 0x00000088e0e17810 */ /* 0x040fe20007ffe0ff */
[-C--:B------:R-:W-:Y:S01]  /*3910*/  HMMA.16816.F32 R4, R164, R168.reuse, R4 ;  /* 0x000000a8a404723c */ /* 0x080fe20000001804 */
[----:B------:R-:W-:Y:S04]  /*3920*/  LDSM.16.M88.4 R160, [R181+0x2000] ;  /* 0x00200000b5a0783b */ /* 0x000fe80000000200 */
[----:B------:R-:W-:Y:S01]  /*3930*/  IABS R233, R233 ;  /* 0x000000e900e97213 */ /* 0x000fe20000000000 */
[C---:B------:R-:W-:Y:S01]  /*3940*/  VIADD R229, R224.reuse, 0x9f ;  /* 0x0000009fe0e57836 */ /* 0x040fe20000000000 */
[----:B------:R-:W-:Y:S01]  /*3950*/  IABS R231, R231 ;  /* 0x000000e700e77213 */ /* 0x000fe20000000000 */
[C---:B---3--:R-:W-:Y:S04]  /*3960*/  HMMA.16816.F32 R8, R172.reuse, R168, R8 ;  /* 0x000000a8ac08723c */ /* 0x048fe80000001808 */
[----:B------:R-:W-:Y:S01]  /*3970*/  I2FP.F32.S32 R233, R233 ;  /* 0x000000e900e97245 */ /* 0x000fe20000201400 */
[C---:B------:R-:W-:Y:S01]  /*3980*/  VIADD R228, R224.reuse, 0x7f ;  /* 0x0000007fe0e47836 */ /* 0x040fe20000000000 */
[----:B------:R-:W-:Y:S01]  /*3990*/  IABS R229, R229 ;  /* 0x000000e500e57213 */ /* 0x000fe20000000000 */
[C---:B------:R-:W-:Y:S01]  /*39a0*/  VIADD R227, R224.reuse, 0x80 ;  /* 0x00000080e0e37836 */ /* 0x040fe20000000000 */
[-C--:B------:R-:W-:Y:S03]  /*39b0*/  HMMA.16816.F32 R12, R172, R170.reuse, R12 ;  /* 0x000000aaac0c723c */ /* 0x080fe6000000180c */
[----:B------:R-:W-:Y:S01]  /*39c0*/  IMAD.MOV.U32 R232, RZ, RZ, R229 ;  /* 0x000000ffffe87224 */ /* 0x000fe200078e00e5 */
[----:B------:R-:W-:Y:S01]  /*39d0*/  IABS R228, R228 ;  /* 0x000000e400e47213 */ /* 0x000fe20000000000 */
[C---:B------:R-:W-:Y:S01]  /*39e0*/  VIADD R226, R224.reuse, 0x87 ;  /* 0x00000087e0e27836 */ /* 0x040fe20000000000 */
[----:B------:R-:W-:Y:S01]  /*39f0*/  IABS R227, R227 ;  /* 0x000000e300e37213 */ /* 0x000fe20000000000 */
[----:B------:R-:W-:Y:S01]  /*3a00*/  VIADD R234, R224, 0x90 ;  /* 0x00000090e0ea7836 */ /* 0x000fe20000000000 */
[C---:B------:R-:W-:Y:S04]  /*3a10*/  HMMA.16816.F32 R16, R164.reuse, R170, R16 ;  /* 0x000000aaa410723c */ /* 0x040fe80000001810 */
[----:B------:R-:W-:Y:S02]  /*3a20*/  I2FP.F32.S32 R232, R232 ;  /* 0x000000e800e87245 */ /* 0x000fe40000201400 */
[----:B------:R-:W-:Y:S02]  /*3a30*/  I2FP.F32.S32 R228, R228 ;  /* 0x000000e400e47245 */ /* 0x000fe40000201400 */
[-C--:B------:R-:W-:Y:S03]  /*3a40*/  HMMA.16816.F32 R20, R164, R132.reuse, R20 ;  /* 0x00000084a414723c */ /* 0x080fe60000001814 */
[----:B------:R-:W-:Y:S02]  /*3a50*/  IABS R230, R230 ;  /* 0x000000e600e67213 */ /* 0x000fe40000000000 */
[----:B------:R-:W-:Y:S02]  /*3a60*/  I2FP.F32.S32 R227, R227 ;  /* 0x000000e300e37245 */ /* 0x000fe40000201400 */
[----:B------:R-:W-:Y:S01]  /*3a70*/  I2FP.F32.S32 R230, R230 ;  /* 0x000000e600e67245 */ /* 0x000fe20000201400 */
[C---:B------:R-:W-:Y:S04]  /*3a80*/  HMMA.16816.F32 R24, R172.reuse, R132, R24 ;  /* 0x00000084ac18723c */ /* 0x040fe80000001818 */
[----:B------:R-:W-:Y:S02]  /*3a90*/  IABS R225, R225 ;  /* 0x000000e100e17213 */ /* 0x000fe40000000000 */
[----:B------:R-:W-:Y:S02]  /*3aa0*/  IABS R226, R226 ;  /* 0x000000e200e27213 */ /* 0x000fe40000000000 */
[-C--:B------:R-:W-:Y:S03]  /*3ab0*/  HMMA.16816.F32 R28, R172, R134.reuse, R28 ;  /* 0x00000086ac1c723c */ /* 0x080fe6000000181c */
[----:B------:R-:W-:Y:S02]  /*3ac0*/  I2FP.F32.S32 R225, R225 ;  /* 0x000000e100e17245 */ /* 0x000fe40000201400 */
[----:B------:R-:W-:Y:S03]  /*3ad0*/  I2FP.F32.S32 R226, R226 ;  /* 0x000000e200e27245 */ /* 0x000fe60000201400 */
[----:B------:R-:W-:Y:S01]  /*3ae0*/  HMMA.16816.F32 R32, R164, R134, R32 ;  /* 0x00000086a420723c */ /* 0x000fe20000001820 */
[----:B------:R-:W2:Y:S07]  /*3af0*/  LDSM.16.M88.4 R132, [R3+0x2000] ;  /* 0x002000000384783b */ /* 0x000eae0000000200 */
[-C--:B------:R-:W-:Y:S01]  /*3b00*/  HMMA.16816.F32 R4, R136, R140.reuse, R4 ;  /* 0x0000008c8804723c */ /* 0x080fe20000001804 */
[----:B------:R-:W-:Y:S07]  /*3b10*/  LDSM.16.M88.4 R164, [R180+0x4000] ;  /* 0x00400000b4a4783b */ /* 0x000fee0000000200 */
[C---:B----4-:R-:W-:Y:S08]  /*3b20*/  HMMA.16816.F32 R8, R144.reuse, R140, R8 ;  /* 0x0000008c9008723c */ /* 0x050ff00000001808 */
        /* <DEDUP_REMOVED lines=13> */
[C---:B------:R-:W-:Y:S08]  /*3c00*/  HMMA.16816.F32 R24, R140.reuse, R156, R24 ;  /* 0x0000009c8c18723c */ /* 0x040ff00000001818 */
        /* <DEDUP_REMOVED lines=12> */
[----:B------:R-:W-:Y:S01]  /*3cd0*/  MOV R233, R231 ;  /* 0x000000e700e97202 */ /* 0x000fe20000000f00 */
[----:B------:R-:W-:Y:S02]  /*3ce0*/  VIADD R231, R224, 0x98 ;  /* 0x00000098e0e77836 */ /* 0x000fe40000000000 */
[----:B------:R-:W-:Y:S01]  /*3cf0*/  FFMA.FTZ R9, R232, -UR38, R9 ;  /* 0x80000026e8097c23 */ /* 0x000fe20008010009 */
[----:B------:R-:W-:Y:S01]  /*3d00*/  FFMA.FTZ R11, R230, -UR38, R11 ;  /* 0x80000026e60b7c23 */ /* 0x000fe2000801000b */
[----:B------:R-:W-:Y:S01]  /*3d10*/  I2FP.F32.S32 R229, R233 ;  /* 0x000000e900e57245 */ /* 0x000fe20000201400 */
[-C--:B--2---:R-:W-:Y:S03]  /*3d20*/  HMMA.16816.F32 R20, R160, R132.reuse, R20 ;  /* 0x00000084a014723c */ /* 0x084fe60000001814 */
[----:B------:R-:W-:Y:S01]  /*3d30*/  IABS R231, R231 ;  /* 0x000000e700e77213 */ /* 0x000fe20000000000 */
[C---:B------:R-:W-:Y:S01]  /*3d40*/  FFMA.FTZ R8, R229.reuse, -UR38, R8 ;  /* 0x80000026e5087c23 */ /* 0x040fe20008010008 */
[C---:B------:R-:W-:Y:S01]  /*3d50*/  IADD3 R230, PT, PT, R224.reuse, 0x97, RZ ;  /* 0x00000097e0e67810 */ /* 0x040fe20007ffe0ff */
[----:B------:R-:W-:Y:S01]  /*3d60*/  FFMA.FTZ R14, R229, -UR38, R14 ;  /* 0x80000026e50e7c23 */ /* 0x000fe2000801000e */
[C---:B------:R-:W-:Y:S01]  /*3d70*/  VIADD R233, R224.reuse, 0x78 ;  /* 0x00000078e0e97836 */ /* 0x040fe20000000000 */
[C---:B------:R-:W-:Y:S04]  /*3d80*/  HMMA.16816.F32 R24, R144.reuse, R132, R24 ;  /* 0x000000849018723c */ /* 0x040fe80000001818 */
[----:B------:R-:W-:Y:S01]  /*3d90*/  IABS R233, R233 ;  /* 0x000000e900e97213 */ /* 0x000fe20000000000 */
[----:B------:R-:W-:Y:S01]  /*3da0*/  IMAD.MOV.U32 R229, RZ, RZ, R231 ;  /* 0x000000ffffe57224 */ /* 0x000fe200078e00e7 */
[----:B------:R-:W-:Y:S01]  /*3db0*/  IADD3 R231, PT, PT, R224, 0x77, RZ ;  /* 0x00000077e0e77810 */ /* 0x000fe20007ffe0ff */
[----:B------:R-:W-:Y:S01]  /*3dc0*/  FFMA.FTZ R15, R232, -UR38, R15 ;  /* 0x80000026e80f7c23 */ /* 0x000fe2000801000f */
[----:B------:R-:W-:Y:S01]  /*3dd0*/  IABS R230, R230 ;  /* 0x000000e600e67213 */ /* 0x000fe20000000000 */
[-C--:B------:R-:W-:Y:S03]  /*3de0*/  HMMA.16816.F32 R28, R144, R134.reuse, R28 ;  /* 0x00000086901c723c */ /* 0x080fe6000000181c */
[----:B------:R-:W-:Y:S01]  /*3df0*/  IABS R231, R231 ;  /* 0x000000e700e77213 */ /* 0x000fe20000000000 */
[----:B------:R-:W-:Y:S01]  /*3e00*/  FFMA.FTZ R19, R228, -UR38, R19 ;  /* 0x80000026e4137c23 */ /* 0x000fe20008010013 */
[----:B------:R-:W-:Y:S01]  /*3e10*/  I2FP.F32.S32 R229, R229 ;  /* 0x000000e500e57245 */ /* 0x000fe20000201400 */
[C---:B------:R-:W-:Y:S01]  /*3e20*/  VIADD R232, R224.reuse, 0x70 ;  /* 0x00000070e0e87836 */ /* 0x040fe20000000000 */
[----:B------:R-:W-:Y:S01]  /*3e30*/  I2FP.F32.S32 R228, R231 ;  /* 0x000000e700e47245 */ /* 0x000fe20000201400 */
[----:B------:R-:W-:Y:S04]  /*3e40*/  HMMA.16816.F32 R32, R160, R134, R32 ;  /* 0x00000086a020723c */ /* 0x000fe80000001820 */
[C---:B------:R-:W-:Y:S01]  /*3e50*/  IADD3 R231, PT, PT, R224.reuse, 0x6f, RZ ;  /* 0x0000006fe0e77810 */ /* 0x040fe20007ffe0ff */
[----:B------:R-:W-:Y:S01]  /*3e60*/  FFMA.FTZ R18, R227, -UR38, R18 ;  /* 0x80000026e3127c23 */ /* 0x000fe20008010012 */
[----:B------:R-:W-:Y:S01]  /*3e70*/  I2FP.F32.S32 R227, R233 ;  /* 0x000000e900e37245 */ /* 0x000fe20000201400 */
[C---:B------:R-:W-:Y:S01]  /*3e80*/  FFMA.FTZ R12, R229.reuse, -UR38, R12 ;  /* 0x80000026e50c7c23 */ /* 0x040fe2000801000c */
[----:B------:R-:W-:Y:S01]  /*3e90*/  IABS R232, R232 ;  /* 0x000000e800e87213 */ /* 0x000fe20000000000 */
[----:B------:R-:W-:Y:S01]  /*3ea0*/  FFMA.FTZ R26, R229, -UR38, R26 ;  /* 0x80000026e51a7c23 */ /* 0x000fe2000801001a */
[----:B------:R-:W-:Y:S01]  /*3eb0*/  IABS R231, R231 ;  /* 0x000000e700e77213 */ /* 0x000fe20000000000 */
[C---:B------:R-:W-:Y:S01]  /*3ec0*/  VIADD R229, R224.reuse, 0x68 ;  /* 0x00000068e0e57836 */ /* 0x040fe20000000000 */
[C---:B------:R-:W-:Y:S01]  /*3ed0*/  IADD3 R233, PT, PT, R224.reuse, 0x8f, RZ ;  /* 0x0000008fe0e97810 */ /* 0x040fe20007ffe0ff */
[C---:B------:R-:W-:Y:S01]  /*3ee0*/  FFMA.FTZ R16, R227.reuse, -UR38, R16 ;  /* 0x80000026e3107c23 */ /* 0x040fe20008010010 */
[----:B------:R-:W-:Y:S01]  /*3ef0*/  IADD3 R224, PT, PT, R224, 0x67, RZ ;  /* 0x00000067e0e07810 */ /* 0x000fe20007ffe0ff */
[----:B------:R-:W-:Y:S01]  /*3f00*/  FFMA.FTZ R22, R227, -UR38, R22 ;  /* 0x80000026e3167c23 */ /* 0x000fe20008010016 */
[----:B------:R-:W-:Y:S01]  /*3f10*/  I2FP.F32.S32 R227, R232 ;  /* 0x000000e800e37245 */ /* 0x000fe20000201400 */
[C---:B------:R-:W-:Y:S01]  /*3f20*/  FFMA.FTZ R17, R228.reuse, -UR38, R17 ;  /* 0x80000026e4117c23 */ /* 0x040fe20008010011 */
[----:B------:R-:W-:Y:S01]  /*3f30*/  I2FP.F32.S32 R232, R231 ;  /* 0x000000e700e87245 */ /* 0x000fe20000201400 */
        /* <DEDUP_REMOVED lines=16> */
[----:B------:R-:W-:Y:S01]  /*4040*/  FFMA.FTZ R27, R230, -UR38, R27 ;  /* 0x80000026e61b7c23 */ /* 0x000fe2000801001b */
[----:B------:R-:W-:Y:S01]  /*4050*/  I2FP.F32.S32 R224, R224 ;  /* 0x000000e000e07245 */ /* 0x000fe20000201400 */
[C---:B------:R-:W-:Y:S01]  /*4060*/  FFMA.FTZ R24, R231.reuse, -UR38, R24 ;  /* 0x80000026e7187c23 */ /* 0x040fe20008010018 */
[C---:B------:R-:W-:Y:S01]  /*4070*/  FFMA.FTZ R25, R228.reuse, -UR38, R25 ;  /* 0x80000026e4197c23 */ /* 0x040fe20008010019 */
[----:B------:R-:W-:Y:S01]  /*4080*/  FFMA.FTZ R30, R231, -UR38, R30 ;  /* 0x80000026e71e7c23 */ /* 0x000fe2000801001e */
[----:B------:R-:W-:Y:S01]  /*4090*/  FFMA.FTZ R31, R228, -UR38, R31 ;  /* 0x80000026e41f7c23 */ /* 0x000fe2000801001f */
[----:B------:R-:W-:Y:S01]  /*40a0*/  FFMA.FTZ R32, R229, -UR38, R32 ;  /* 0x80000026e5207c23 */ /* 0x000fe20008010020 */
[----:B------:R-:W-:Y:S01]  /*40b0*/  FFMA.FTZ R33, R224, -UR38, R33 ;  /* 0x80000026e0217c23 */ /* 0x000fe20008010021 */
[----:B------:R-:W-:Y:S06]  /*40c0*/  @!P0 BRA `(.L_x_1614) ;  /* 0x00000000001c8947 */ /* 0x000fec0003800000 */
[----:B------:R-:W-:Y:S01]  /*40d0*/  IADD3 R132, PT, PT, R193, UR10, -R206 ;  /* 0x0000000ac1847c10 */ /* 0x000fe2000fffe8ce */
[----:B------:R-:W-:Y:S01]  /*40e0*/  VIADD R223, R223, 0x40 ;  /* 0x00000040dfdf7836 */ /* 0x000fe20000000000 */
[----:B------:R-:W-:Y:S03]  /*40f0*/  ISETP.GT.AND P0, PT, R206, UR37, PT ;  /* 0x00000025ce007c0c */ /* 0x000fe6000bf04270 */
[----:B------:R-:W-:Y:S05]  /*4100*/  VIADD R132, R132, 0xffffff80 ;  /* 0xffffff8084847836 */ /* 0x000fea0000000000 */
[----:B------:R-:W-:Y:S11]  /*4110*/  ISETP.GE.AND P1, PT, R223, R132, PT ;  /* 0x00000084df00720c */ /* 0x000ff60003f26270 */
[----:B------:R-:W-:Y:S02]  /*4120*/  @!UPT UIADD3 URZ, UPT, UPT, URZ, URZ, URZ ;  /* 0x000000fffffff290 */ /* 0x000fe4000fffe0ff */
[----:B------:R-:W-:Y:S05]  /*4130*/  @!P1 BRA P0, `(.L_x_1615) ;  /* 0x0000000800689947 */ /* 0x000fea0000000000 */
.L_x_1614:
[C-C-:B------:R-:W-:Y:S01]  /*4140*/  IADD3 R135, PT, PT, R206.reuse, -UR10, -R209.reuse ;  /* 0x8000000ace877c10 */ /* 0x140fe2000fffe8d1 */
[----:B------:R-:W1:Y:S01]  /*4150*/  S2R R132, SR_TID.X ;  /* 0x0000000000847919 */ /* 0x000e620000002100 */
[----:B------:R-:W-:Y:S03]  /*4160*/  IADD3 R137, PT, PT, R206, UR9, -R209 ;  /* 0x00000009ce897c10 */ /* 0x000fe6000fffe8d1 */
[C---:B------:R-:W-:Y:S02]  /*4170*/  IMAD.IADD R138, R222.reuse, 0x1, R135 ;  /* 0x00000001de8a7824 */ /* 0x040fe400078e0287 */
[----:B------:R-:W-:Y:S02]  /*4180*/  IMAD.U32 R135, RZ, RZ, UR24 ;  /* 0x00000018ff877e24 */ /* 0x000fe4000f8e00ff */
[----:B------:R-:W-:Y:S01]  /*4190*/  IMAD.IADD R137, R222, 0x1, R137 ;  /* 0x00000001de897824 */ /* 0x000fe200078e0289 */
[C---:B------:R-:W-:Y:S02]  /*41a0*/  VIADDMNMX R142, R138.reuse, 0x8, RZ, !PT ;  /* 0x000000088a8e7846 */ /* 0x040fe400078001ff */
[----:B------:R-:W-:Y:S02]  /*41b0*/  VIMNMX R144, PT, PT, RZ, R138, !PT ;  /* 0x0000008aff907248 */ /* 0x000fe40007fe0100 */
[C---:B------:R-:W-:Y:S02]  /*41c0*/  VIADDMNMX R140, R138.reuse, 0x20, RZ, !PT ;  /* 0x000000208a8c7846 */ /* 0x040fe400078001ff */
[----:B------:R-:W-:Y:S02]  /*41d0*/  VIADDMNMX R138, R138, 0x28, RZ, !PT ;  /* 0x000000288a8a7846 */ /* 0x000fe400078001ff */
[C-C-:B------:R-:W-:Y:S02]  /*41e0*/  VIADDMNMX R136, R137.reuse, 0x1, R206.reuse, PT ;  /* 0x0000000189887846 */ /* 0x140fe400038001ce */
[----:B------:R-:W-:Y:S01]  /*41f0*/  VIADDMNMX R134, R137, 0x9, R206, PT ;  /* 0x0000000989867846 */ /* 0x000fe200038001ce */
[----:B-1----:R-:W-:Y:S01]  /*4200*/  IMAD.SHL.U32 R133, R132, 0x2, RZ ;  /* 0x0000000284857824 */ /* 0x002fe200078e00ff */
[----:B------:R-:W-:Y:S04]  /*4210*/  SHF.R.U32.HI R132, RZ, 0x1, R132 ;  /* 0x00000001ff847819 */ /* 0x000fe80000011684 */
[----:B------:R-:W-:Y:S04]  /*4220*/  LOP3.LUT R133, R133, 0x6, RZ, 0xc0, !PT ;  /* 0x0000000685857812 */ /* 0x000fe800078ec0ff */
[----:B------:R-:W-:Y:S02]  /*4230*/  LOP3.LUT R132, R133, 0x1e0, R132, 0xf8, !PT ;  /* 0x000001e085847812 */ /* 0x000fe400078ef884 */
[----:B------:R-:W-:Y:S03]  /*4240*/  VIADDMNMX R133, R137, 0x21, R206, PT ;  /* 0x0000002189857846 */ /* 0x000fe600038001ce */
[----:B------:R-:W-:Y:S01]  /*4250*/  IMAD R135, R135, 0x80, R132 ;  /* 0x0000008087877824 */ /* 0x000fe200078e0284 */
[----:B------:R-:W-:Y:S03]  /*4260*/  VIADDMNMX R132, R137, 0x29, R206, PT ;  /* 0x0000002989847846 */ /* 0x000fe600038001ce */
        /* <DEDUP_REMOVED lines=135> */
.L_x_1615:
[C---:B------:R-:W-:Y:S01]  /*4ae0*/  FSETP.NEU.FTZ.AND P0, PT, R203.reuse, -INF , PT ;  /* 0xff800000cb00780b */ /* 0x040fe20003f1d000 */
[----:B------:R-:W-:Y:S01]  /*4af0*/  FMUL.FTZ R249, R203, 1.4426950216293334961 ;  /* 0x3fb8aa3bcbf97820 */ /* 0x000fe20000410000 */
[----:B------:R-:W1:Y:S01]  /*4b00*/  S2R R169, SR_TID.X ;  /* 0x0000000000a97919 */ /* 0x000e620000002100 */
[----:B------:R-:W-:Y:S02]  /*4b10*/  IMAD.MOV.U32 R168, RZ, RZ, 0x20 ;  /* 0x00000020ffa87424 */ /* 0x000fe400078e00ff */
[C---:B------:R-:W-:Y:S01]  /*4b20*/  FMUL.FTZ R250, R202.reuse, 1.4426950216293334961 ;  /* 0x3fb8aa3bcafa7820 */ /* 0x040fe20000410000 */
[----:B------:R-:W-:Y:S01]  /*4b30*/  IMAD.MOV.U32 R230, RZ, RZ, 0x10 ;  /* 0x00000010ffe67424 */ /* 0x000fe200078e00ff */
[----:B------:R-:W-:Y:S02]  /*4b40*/  FSEL R249, R249, RZ, P0 ;  /* 0x000000fff9f97208 */ /* 0x000fe40000000000 */
[----:B------:R-:W-:Y:S03]  /*4b50*/  FSETP.NEU.FTZ.AND P0, PT, R202, -INF , PT ;  /* 0xff800000ca00780b */ /* 0x000fe60003f1d000 */
[--C-:B------:R-:W-:Y:S01]  /*4b60*/  FFMA.FTZ R225, R20, UR14, -R249.reuse ;  /* 0x0000000e14e17c23 */ /* 0x100fe200080108f9 */
[----:B------:R-:W-:Y:S01]  /*4b70*/  FSEL R250, R250, RZ, P0 ;  /* 0x000000fffafa7208 */ /* 0x000fe20000000000 */
[C---:B------:R-:W-:Y:S01]  /*4b80*/  FMUL.FTZ R20, R201.reuse, 1.4426950216293334961 ;  /* 0x3fb8aa3bc9147820 */ /* 0x040fe20000410000 */
[----:B------:R-:W-:Y:S01]  /*4b90*/  FSETP.NEU.FTZ.AND P0, PT, R201, -INF , PT ;  /* 0xff800000c900780b */ /* 0x000fe20003f1d000 */
[--C-:B------:R-:W-:Y:S01]  /*4ba0*/  FFMA.FTZ R32, R32, UR14, -R249.reuse ;  /* 0x0000000e20207c23 */ /* 0x100fe200080108f9 */
[--C-:B------:R-:W-:Y:S01]  /*4bb0*/  FFMA.FTZ R21, R21, UR14, -R249.reuse ;  /* 0x0000000e15157c23 */ /* 0x100fe200080108f9 */
[--C-:B------:R-:W-:Y:S01]  /*4bc0*/  FFMA.FTZ R7, R7, UR14, -R250.reuse ;  /* 0x0000000e07077c23 */ /* 0x100fe200080108fa */
[----:B------:R-:W-:Y:S01]  /*4bd0*/  FSEL R20, R20, RZ, P0 ;  /* 0x000000ff14147208 */ /* 0x000fe20000000000 */
[----:B------:R2:W3:Y:S01]  /*4be0*/  MUFU.EX2 R223, R32 ;  /* 0x0000002000df7308 */ /* 0x0004e20000000800 */
[----:B------:R-:W-:Y:S01]  /*4bf0*/  FSETP.NEU.FTZ.AND P0, PT, R200, -INF , PT ;  /* 0xff800000c800780b */ /* 0x000fe20003f1d000 */
[--C-:B------:R-:W-:Y:S01]  /*4c00*/  FFMA.FTZ R33, R33, UR14, -R249.reuse ;  /* 0x0000000e21217c23 */ /* 0x100fe200080108f9 */
[----:B------:R-:W-:Y:S01]  /*4c10*/  FFMA.FTZ R181, R23, UR14, -R250 ;  /* 0x0000000e17b57c23 */ /* 0x000fe200080108fa */
[--C-:B------:R-:W-:Y:S01]  /*4c20*/  FFMA.FTZ R28, R28, UR14, -R20.reuse ;  /* 0x0000000e1c1c7c23 */ /* 0x100fe20008010814 */
[--C-:B------:R-:W-:Y:S01]  /*4c30*/  FFMA.FTZ R9, R9, UR14, -R20.reuse ;  /* 0x0000000e09097c23 */ /* 0x100fe20008010814 */
[--C-:B------:R-:W-:Y:S01]  /*4c40*/  FFMA.FTZ R24, R24, UR14, -R20.reuse ;  /* 0x0000000e18187c23 */ /* 0x100fe20008010814 */
[----:B------:R-:W-:Y:S03]  /*4c50*/  FFMA.FTZ R25, R25, UR14, -R20 ;  /* 0x0000000e19197c23 */ /* 0x000fe60008010814 */
[----:B------:R4:W-:Y:S01]  /*4c60*/  MUFU.EX2 R173, R28 ;  /* 0x0000001c00ad7308 */ /* 0x0009e20000000800 */
[--C-:B------:R-:W-:Y:S01]  /*4c70*/  FFMA.FTZ R34, R34, UR14, -R250.reuse ;  /* 0x0000000e22227c23 */ /* 0x100fe200080108fa */
[--C-:B------:R-:W-:Y:S01]  /*4c80*/  FFMA.FTZ R35, R35, UR14, -R250.reuse ;  /* 0x0000000e23237c23 */ /* 0x100fe200080108fa */
[----:B------:R-:W-:Y:S01]  /*4c90*/  FFMA.FTZ R244, R4, UR14, -R249 ;  /* 0x0000000e04f47c23 */ /* 0x000fe200080108f9 */
[----:B------:R-:W-:Y:S01]  /*4ca0*/  FFMA.FTZ R22, R22, UR14, -R250 ;  /* 0x0000000e16167c23 */ /* 0x000fe200080108fa */
[--C-:B------:R-:W-:Y:S01]  /*4cb0*/  FFMA.FTZ R12, R12, UR14, -R20.reuse ;  /* 0x0000000e0c0c7c23 */ /* 0x100fe20008010814 */
[--C-:B------:R-:W-:Y:S01]  /*4cc0*/  FFMA.FTZ R8, R8, UR14, -R20.reuse ;  /* 0x0000000e08087c23 */ /* 0x100fe20008010814 */
[----:B-1----:R-:W-:Y:S03]  /*4cd0*/  SHF.R.U32.HI R23, RZ, 0x6, R169 ;  /* 0x00000006ff177819 */ /* 0x002fe600000116a9 */
[----:B------:R1:W-:Y:S01]  /*4ce0*/  MUFU.EX2 R224, R33 ;  /* 0x0000002100e07308 */ /* 0x0003e20000000800 */
[----:B--2---:R-:W-:Y:S02]  /*4cf0*/  IMAD.U32 R32, RZ, RZ, UR24 ;  /* 0x00000018ff207e24 */ /* 0x004fe4000f8e00ff */
[----:B------:R-:W-:Y:S01]  /*4d00*/  FFMA.FTZ R172, R29, UR14, -R20 ;  /* 0x0000000e1dac7c23 */ /* 0x000fe20008010814 */
[--C-:B------:R-:W-:Y:S01]  /*4d10*/  FFMA.FTZ R18, R18, UR14, -R250.reuse ;  /* 0x0000000e12127c23 */ /* 0x100fe200080108fa */
[----:B------:R-:W-:Y:S01]  /*4d20*/  FFMA.FTZ R229, R16, UR14, -R249 ;  /* 0x0000000e10e57c23 */ /* 0x000fe200080108f9 */
[----:B------:R-:W-:Y:S01]  /*4d30*/  IMAD R23, R32, 0x4, R23 ;  /* 0x0000000420177824 */ /* 0x000fe200078e0217 */
[----:B------:R-:W-:Y:S01]  /*4d40*/  SHF.R.U32.HI R32, RZ, 0x5, R169 ;  /* 0x00000005ff207819 */ /* 0x000fe200000116a9 */
[--C-:B------:R-:W-:Y:S02]  /*4d50*/  FFMA.FTZ R228, R17, UR14, -R249.reuse ;  /* 0x0000000e11e47c23 */ /* 0x100fe400080108f9 */
[----:B------:R-:W-:Y:S01]  /*4d60*/  MUFU.EX2 R243, R7 ;  /* 0x0000000700f37308 */ /* 0x000fe20000000800 */
[----:B----4-:R-:W-:Y:S01]  /*4d70*/  IMAD.WIDE.U32 R28, R197, -0x2daee0ad, RZ ;  /* 0xd2511f53c51c7825 */ /* 0x010fe200078e00ff */
[----:B------:R-:W-:Y:S03]  /*4d80*/  LOP3.LUT R32, R32, 0x1, RZ, 0xc0, !PT ;  /* 0x0000000120207812 */ /* 0x000fe600078ec0ff */
[----:B------:R-:W-:Y:S01]  /*4d90*/  FFMA.FTZ R249, R5, UR14, -R249 ;  /* 0x0000000e05f97c23 */ /* 0x000fe200080108f9 */
[----:B------:R-:W-:Y:S01]  /*4da0*/  FFMA.FTZ R19, R19, UR14, -R250 ;  /* 0x0000000e13137c23 */ /* 0x000fe200080108fa */
[----:B------:R-:W-:Y:S01]  /*4db0*/  LOP3.LUT R16, R23, UR41, R29, 0x96, !PT ;  /* 0x0000002917107c12 */ /* 0x000fe2000f8e961d */
[----:B------:R-:W-:Y:S02]  /*4dc0*/  IMAD R5, R205, 0x4, R32 ;  /* 0x00000004cd057824 */ /* 0x000fe400078e0220 */
[----:B------:R-:W2:Y:S01]  /*4dd0*/  MUFU.EX2 R174, R34 ;  /* 0x0000002200ae7308 */ /* 0x000ea20000000800 */
[----:B------:R-:W-:Y:S01]  /*4de0*/  FFMA.FTZ R250, R6, UR14, -R250 ;  /* 0x0000000e06fa7c23 */ /* 0x000fe200080108fa */
[----:B------:R-:W-:Y:S01]  /*4df0*/  FMUL.FTZ R6, R200, 1.4426950216293334961 ;  /* 0x3fb8aa3bc8067820 */ /* 0x000fe20000410000 */
[----:B-1----:R-:W-:Y:S04]  /*4e00*/  IMAD.WIDE.U32 R32, R5, -0x326172a9, RZ ;  /* 0xcd9e8d5705207825 */ /* 0x002fe800078e00ff */
[----:B------:R-:W-:Y:S01]  /*4e10*/  FFMA.FTZ R13, R13, UR14, -R20 ;  /* 0x0000000e0d0d7c23 */ /* 0x000fe20008010814 */
[----:B------:R-:W-:Y:S02]  /*4e20*/  FSEL R4, R6, RZ, P0 ;  /* 0x000000ff06047208 */ /* 0x000fe40000000000 */
[----:B------:R1:W4:Y:S01]  /*4e30*/  MUFU.EX2 R175, R35 ;  /* 0x0000002300af7308 */ /* 0x0003220000000800 */
[----:B------:R-:W-:Y:S01]  /*4e40*/  LOP3.LUT R20, R196, UR40, R33, 0x96, !PT ;  /* 0x00000028c4147c12 */ /* 0x000fe2000f8e9621 */
[----:B------:R-:W-:Y:S04]  /*4e50*/  IMAD.WIDE.U32 R16, R16, -0x326172a9, RZ ;  /* 0xcd9e8d5710107825 */ /* 0x000fe800078e00ff */
[--C-:B------:R-:W-:Y:S01]  /*4e60*/  FFMA.FTZ R30, R30, UR14, -R4.reuse ;  /* 0x0000000e1e1e7c23 */ /* 0x100fe20008010804 */
[----:B------:R-:W-:Y:S01]  /*4e70*/  VIADD R5, R5, 0x2 ;  /* 0x0000000205057836 */ /* 0x000fe20000000000 */
[----:B------:R-:W-:Y:S02]  /*4e80*/  LOP3.LUT R6, R32, UR36, R17, 0x96, !PT ;  /* 0x0000002420067c12 */ /* 0x000fe4000f8e9611 */
[----:B------:R3:W-:Y:S01]  /*4e90*/  MUFU.EX2 R227, R18 ;  /* 0x0000001200e37308 */ /* 0x0007e20000000800 */
[--C-:B------:R-:W-:Y:S01]  /*4ea0*/  FFMA.FTZ R31, R31, UR14, -R4.reuse ;  /* 0x0000000e1f1f7c23 */ /* 0x100fe20008010804 */
[----:B------:R-:W-:Y:S04]  /*4eb0*/  IMAD.WIDE.U32 R32, R5, -0x326172a9, RZ ;  /* 0xcd9e8d5705207825 */ /* 0x000fe800078e00ff */
[--C-:B------:R-:W-:Y:S01]  /*4ec0*/  FFMA.FTZ R14, R14, UR14, -R4.reuse ;  /* 0x0000000e0e0e7c23 */ /* 0x100fe20008010804 */
[--C-:B------:R-:W-:Y:S01]  /*4ed0*/  FFMA.FTZ R15, R15, UR14, -R4.reuse ;  /* 0x0000000e0f0f7c23 */ /* 0x100fe20008010804 */
[--C-:B------:R-:W-:Y:S01]  /*4ee0*/  FFMA.FTZ R10, R10, UR14, -R4.reuse ;  /* 0x0000000e0a0a7c23 */ /* 0x100fe20008010804 */
[--C-:B------:R-:W-:Y:S01]  /*4ef0*/  FFMA.FTZ R27, R27, UR14, -R4.reuse ;  /* 0x0000000e1b1b7c23 */ /* 0x100fe20008010804 */
[----:B------:R2:W-:Y:S01]  /*4f00*/  MUFU.EX2 R226, R19 ;  /* 0x0000001300e27308 */ /* 0x0005e20000000800 */
[--C-:B------:R-:W-:Y:S01]  /*4f10*/  FFMA.FTZ R26, R26, UR14, -R4.reuse ;  /* 0x0000000e1a1a7c23 */ /* 0x100fe20008010804 */
[----:B------:R-:W-:Y:S01]  /*4f20*/  FFMA.FTZ R11, R11, UR14, -R4 ;  /* 0x0000000e0b0b7c23 */ /* 0x000fe20008010804 */
[----:B------:R-:W-:Y:S01]  /*4f30*/  IMAD.WIDE.U32 R4, R20, -0x2daee0ad, RZ ;  /* 0xd2511f5314047825 */ /* 0x000fe200078e00ff */
[----:B------:R-:W-:Y:S03]  /*4f40*/  LOP3.LUT R20, R196, UR40, R33, 0x96, !PT ;  /* 0x00000028c4147c12 */ /* 0x000fe6000f8e9621 */
[----:B-1----:R-:W-:Y:S03]  /*4f50*/  IMAD.WIDE.U32 R34, R6, -0x2daee0ad, RZ ;  /* 0xd2511f5306227825 */ /* 0x002fe600078e00ff */
[----:B------:R1:W-:Y:S01]  /*4f60*/  MUFU.EX2 R222, R22 ;  /* 0x0000001600de7308 */ /* 0x0003e20000000800 */
[----:B---3--:R-:W-:Y:S01]  /*4f70*/  LOP3.LUT R18, R32, UR36, R17, 0x96, !PT ;  /* 0x0000002420127c12 */ /* 0x008fe2000f8e9611 */
[----:B------:R-:W-:Y:S01]  /*4f80*/  IMAD.WIDE.U32 R132, R20, -0x2daee0ad, RZ ;  /* 0xd2511f5314847825 */ /* 0x000fe200078e00ff */
[----:B------:R-:W-:Y:S02]  /*4f90*/  LOP3.LUT R17, R28, UR35, R5, 0x96, !PT ;  /* 0x000000231c117c12 */ /* 0x000fe4000f8e9605 */
[----:B------:R-:W-:Y:S01]  /*4fa0*/  LOP3.LUT R32, R4, UR33, R35, 0x96, !PT ;  /* 0x0000002104207c12 */ /* 0x000fe2000f8e9623 */
[----:B------:R-:W-:Y:S01]  /*4fb0*/  IMAD.SHL.U32 R6, R169, 0x20, RZ ;  /* 0x00000020a9067824 */ /* 0x000fe200078e00ff */
[----:B------:R-:W-:Y:S01]  /*4fc0*/  LOP3.LUT R28, R28, UR35, R133, 0x96, !PT ;  /* 0x000000231c1c7c12 */ /* 0x000fe2000f8e9685 */
[----:B--2---:R-:W-:Y:S02]  /*4fd0*/  IMAD.WIDE.U32 R18, R18, -0x2daee0ad, RZ ;  /* 0xd2511f5312127825 */ /* 0x004fe400078e00ff */
[----:B------:R-:W-:Y:S01]  /*4fe0*/  MUFU.EX2 R232, R30 ;  /* 0x0000001e00e87308 */ /* 0x000fe20000000800 */
[----:B------:R-:W-:Y:S01]  /*4ff0*/  LOP3.LUT R5, R6, 0xc0, RZ, 0xc0, !PT ;  /* 0x000000c006057812 */ /* 0x000fe200078ec0ff */
[----:B------:R-:W-:Y:S01]  /*5000*/  IMAD.WIDE.U32 R134, R17, -0x326172a9, RZ ;  /* 0xcd9e8d5711867825 */ /* 0x000fe200078e00ff */
[----:B------:R-:W-:Y:S02]  /*5010*/  LOP3.LUT R17, R132, UR33, R19, 0x96, !PT ;  /* 0x0000002184117c12 */ /* 0x000fe4000f8e9613 */
[----:B------:R-:W-:Y:S01]  /*5020*/  LOP3.LUT R6, R6, 0x120, RZ, 0xc0, !PT ;  /* 0x0000012006067812 */ /* 0x000fe200078ec0ff */
[----:B------:R-:W-:Y:S01]  /*5030*/  IMAD.WIDE.U32 R32, R32, -0x326172a9, RZ ;  /* 0xcd9e8d5720207825 */ /* 0x000fe200078e00ff */
[----:B------:R-:W-:Y:S03]  /*5040*/  LOP3.LUT R20, R16, UR34, R135, 0x96, !PT ;  /* 0x0000002210147c12 */ /* 0x000fe6000f8e9687 */
[----:B------:R-:W-:Y:S01]  /*5050*/  MUFU.EX2 R233, R31 ;  /* 0x0000001f00e97308 */ /* 0x000fe20000000800 */
[----:B-1----:R-:W-:Y:S01]  /*5060*/  IMAD.WIDE.U32 R22, R17, -0x326172a9, RZ ;  /* 0xcd9e8d5711167825 */ /* 0x002fe200078e00ff */
[----:B------:R-:W-:Y:S03]  /*5070*/  LOP3.LUT R19, R134, UR32, R33, 0x96, !PT ;  /* 0x0000002086137c12 */ /* 0x000fe6000f8e9621 */
[----:B------:R-:W-:Y:S02]  /*5080*/  IMAD.SHL.U32 R4, R169, 0x4, RZ ;  /* 0x00000004a9047824 */ /* 0x000fe400078e00ff */
[----:B------:R-:W-:Y:S03]  /*5090*/  IMAD.WIDE.U32 R132, R28, -0x326172a9, RZ ;  /* 0xcd9e8d571c847825 */ /* 0x000fe600078e00ff */
[----:B------:R-:W-:Y:S01]  /*50a0*/  MUFU.EX2 R240, R15 ;  /* 0x0000000f00f07308 */ /* 0x000fe20000000800 */
[----:B------:R-:W-:Y:S01]  /*50b0*/  LOP3.LUT R4, R5, 0x18, R4, 0xf8, !PT ;  /* 0x0000001805047812 */ /* 0x000fe200078ef804 */
[----:B------:R-:W-:Y:S01]  /*50c0*/  IMAD.WIDE.U32 R134, R20, -0x2daee0ad, RZ ;  /* 0xd2511f5314867825 */ /* 0x000fe200078e00ff */
[----:B------:R-:W-:Y:S02]  /*50d0*/  LOP3.LUT R17, R16, UR34, R133, 0x96, !PT ;  /* 0x0000002210117c12 */ /* 0x000fe4000f8e9685 */
[----:B------:R-:W-:Y:S01]  /*50e0*/  LOP3.LUT R16, R132, UR32, R23, 0x96, !PT ;  /* 0x0000002084107c12 */ /* 0x000fe2000f8e9617 */
[----:B------:R-:W-:Y:S01]  /*50f0*/  IMAD.WIDE.U32 R28, R19, -0x2daee0ad, RZ ;  /* 0xd2511f53131c7825 */ /* 0x000fe200078e00ff */
[----:B------:R-:W-:Y:S03]  /*5100*/  LOP3.LUT R34, R34, UR23, R135, 0x96, !PT ;  /* 0x0000001722227c12 */ /* 0x000fe6000f8e9687 */
[----:B------:R1:W-:Y:S01]  /*5110*/  MUFU.EX2 R239, R12 ;  /* 0x0000000c00ef7308 */ /* 0x0003e20000000800 */
[----:B------:R-:W-:Y:S01]  /*5120*/  IMAD.SHL.U32 R5, R169, 0x10, RZ ;  /* 0x00000010a9057824 */ /* 0x000fe200078e00ff */
[----:B------:R-:W-:Y:S01]  /*5130*/  LOP3.LUT R19, R134, UR21, R29, 0x96, !PT ;  /* 0x0000001586137c12 */ /* 0x000fe2000f8e961d */
[----:B------:R-:W-:Y:S03]  /*5140*/  IMAD.WIDE.U32 R132, R17, -0x2daee0ad, RZ ;  /* 0xd2511f5311847825 */ /* 0x000fe600078e00ff */
[----:B------:R-:W-:Y:S01]  /*5150*/  LOP3.LUT R6, R6, 0x200, R5, 0xf8, !PT ;  /* 0x0000020006067812 */ /* 0x000fe200078ef805 */
[----:B------:R-:W-:Y:S01]  /*5160*/  IMAD.WIDE.U32 R16, R16, -0x2daee0ad, RZ ;  /* 0xd2511f5310107825 */ /* 0x000fe200078e00ff */
[----:B------:R-:W-:Y:S02]  /*5170*/  SHF.R.U32.HI R5, RZ, 0x1, R169 ;  /* 0x00000001ff057819 */ /* 0x000fe400000116a9 */
[----:B------:R2:W-:Y:S01]  /*5180*/  MUFU.EX2 R242, R13 ;  /* 0x0000000d00f27308 */ /* 0x0005e20000000800 */
[----:B------:R-:W-:Y:S01]  /*5190*/  LOP3.LUT R18, R18, UR23, R133, 0x96, !PT ;  /* 0x0000001712127c12 */ /* 0x000fe2000f8e9685 */
[----:B------:R-:W-:Y:S01]  /*51a0*/  IMAD.WIDE.U32 R134, R34, -0x326172a9, RZ ;  /* 0xcd9e8d5722867825 */ /* 0x000fe200078e00ff */
[----:B------:R-:W-:Y:S02]  /*51b0*/  LOP3.LUT R5, R4, 0x8, R5, 0x78, !PT ;  /* 0x0000000804057812 */ /* 0x000fe400078e7805 */
[----:B------:R-:W-:Y:S01]  /*51c0*/  LOP3.LUT R4, R132, UR21, R17, 0x96, !PT ;  /* 0x0000001584047c12 */ /* 0x000fe2000f8e9611 */
[----:B------:R-:W-:Y:S01]  /*51d0*/  IMAD.WIDE.U32 R34, R19, -0x326172a9, RZ ;  /* 0xcd9e8d5713227825 */ /* 0x000fe200078e00ff */
[----:B------:R-:W-:Y:S03]  /*51e0*/  LOP3.LUT R32, R32, UR22, R135, 0x96, !PT ;  /* 0x0000001620207c12 */ /* 0x000fe6000f8e9687 */
[----:B------:R-:W3:Y:S01]  /*51f0*/  MUFU.EX2 R225, R225 ;  /* 0x000000e100e17308 */ /* 0x000ee20000000800 */
[----:B------:R-:W-:Y:S01]  /*5200*/  LOP3.LUT R5, R6, R5, RZ, 0xfc, !PT ;  /* 0x0000000506057212 */ /* 0x000fe200078efcff */
[----:B------:R-:W-:Y:S01]  /*5210*/  IMAD.WIDE.U32 R132, R18, -0x326172a9, RZ ;  /* 0xcd9e8d5712847825 */ /* 0x000fe200078e00ff */
[----:B------:R-:W-:Y:S02]  /*5220*/  LOP3.LUT R7, R134, UR20, R35, 0x96, !PT ;  /* 0x0000001486077c12 */ /* 0x000fe4000f8e9623 */
[----:B------:R-:W-:Y:S01]  /*5230*/  LEA R171, R5, UR4, 0x1 ;  /* 0x0000000405ab7c11 */ /* 0x000fe2000f8e08ff */
[----:B------:R-:W-:Y:S01]  /*5240*/  IMAD.WIDE.U32 R18, R4, -0x326172a9, RZ ;  /* 0xcd9e8d5704127825 */ /* 0x000fe200078e00ff */
[----:B------:R-:W-:Y:S03]  /*5250*/  LOP3.LUT R22, R22, UR22, R133, 0x96, !PT ;  /* 0x0000001616167c12 */ /* 0x000fe6000f8e9685 */
[----:B------:R3:W-:Y:S01]  /*5260*/  MUFU.EX2 R241, R14 ;  /* 0x0000000e00f17308 */ /* 0x0007e20000000800 */
[----:B------:R-:W-:Y:S01]  /*5270*/  IMAD.WIDE.U32 R134, R32, -0x2daee0ad, RZ ;  /* 0xd2511f5320867825 */ /* 0x000fe200078e00ff */
[----:B------:R-:W-:Y:S03]  /*5280*/  LOP3.LUT R4, R132, UR20, R19, 0x96, !PT ;  /* 0x0000001484047c12 */ /* 0x000fe6000f8e9613 */
[----:B------:R-:W-:Y:S01]  /*5290*/  IMAD.WIDE.U32 R32, R7, -0x2daee0ad, RZ ;  /* 0xd2511f5307207825 */ /* 0x000fe200078e00ff */
[----:B------:R-:W-:Y:S04]  /*52a0*/  LOP3.LUT R28, R28, UR19, R135, 0x96, !PT ;  /* 0x000000131c1c7c12 */ /* 0x000fe8000f8e9687 */
[----:B------:R-:W3:Y:S01]  /*52b0*/  MUFU.EX2 R181, R181 ;  /* 0x000000b500b57308 */ /* 0x000ee20000000800 */
[----:B------:R-:W-:Y:S01]  /*52c0*/  LOP3.LUT R6, R134, UR17, R33, 0x96, !PT ;  /* 0x0000001186067c12 */ /* 0x000fe2000f8e9621 */
[----:B------:R-:W-:Y:S01]  /*52d0*/  IMAD.WIDE.U32 R28, R28, -0x326172a9, RZ ;  /* 0xcd9e8d571c1c7825 */ /* 0x000fe200078e00ff */
[C---:B------:R-:W-:Y:S02]  /*52e0*/  PRMT R19, R32.reuse, 0x7770, RZ ;  /* 0x0000777020137816 */ /* 0x040fe400000000ff */
[C---:B------:R-:W-:Y:S05]  /*52f0*/  PRMT R17, R32.reuse, 0x7771, RZ ;  /* 0x0000777120117816 */ /* 0x040fea00000000ff */
[----:B------:R-:W3:Y:S01]  /*5300*/  MUFU.EX2 R229, R229 ;  /* 0x000000e500e57308 */ /* 0x000ee20000000800 */
[C---:B-1----:R-:W-:Y:S02]  /*5310*/  PRMT R12, R32.reuse, 0x7772, RZ ;  /* 0x00007772200c7816 */ /* 0x042fe400000000ff */
[----:B------:R-:W-:Y:S01]  /*5320*/  PRMT R7, R32, 0x7773, RZ ;  /* 0x0000777320077816 */ /* 0x000fe200000000ff */
[----:B------:R-:W-:Y:S01]  /*5330*/  IMAD.WIDE.U32 R32, R22, -0x2daee0ad, RZ ;  /* 0xd2511f5316207825 */ /* 0x000fe200078e00ff */
[----:B------:R-:W-:Y:S02]  /*5340*/  ISETP.LE.U32.AND P0, PT, R19, UR11, PT ;  /* 0x0000000b13007c0c */ /* 0x000fe4000bf03070 */
[----:B------:R-:W-:Y:S01]  /*5350*/  ISETP.GT.U32.AND P6, PT, R17, UR11, PT ;  /* 0x0000000b11007c0c */ /* 0x000fe2000bfc4070 */
[----:B------:R-:W-:Y:S01]  /*5360*/  IMAD.WIDE.U32 R22, R4, -0x2daee0ad, RZ ;  /* 0xd2511f5304167825 */ /* 0x000fe200078e00ff */
[----:B------:R-:W-:Y:S01]  /*5370*/  ISETP.GT.U32.AND P5, PT, R12, UR11, PT ;  /* 0x0000000b0c007c0c */ /* 0x000fe2000bfa4070 */
[----:B------:R-:W1:Y:S01]  /*5380*/  MUFU.EX2 R172, R172 ;  /* 0x000000ac00ac7308 */ /* 0x000e620000000800 */
[----:B------:R-:W-:Y:S02]  /*5390*/  ISETP.GT.U32.AND P3, PT, R7, UR11, PT ;  /* 0x0000000b07007c0c */ /* 0x000fe4000bf64070 */
[C---:B------:R-:W-:Y:S02]  /*53a0*/  PRMT R19, R22.reuse, 0x7770, RZ ;  /* 0x0000777016137816 */ /* 0x040fe400000000ff */
[C---:B------:R-:W-:Y:S02]  /*53b0*/  PRMT R17, R22.reuse, 0x7771, RZ ;  /* 0x0000777116117816 */ /* 0x040fe400000000ff */
[C---:B--2---:R-:W-:Y:S01]  /*53c0*/  PRMT R13, R22.reuse, 0x7772, RZ ;  /* 0x00007772160d7816 */ /* 0x044fe200000000ff */
[----:B------:R-:W-:Y:S01]  /*53d0*/  @!P0 FADD.FTZ R223, -R223, -RZ ;  /* 0x800000ffdfdf8221 */ /* 0x000fe20000010100 */
[----:B------:R-:W-:Y:S01]  /*53e0*/  PRMT R12, R22, 0x7773, RZ ;  /* 0x00007773160c7816 */ /* 0x000fe200000000ff */
[----:B------:R-:W2:Y:S01]  /*53f0*/  MUFU.EX2 R228, R228 ;  /* 0x000000e400e47308 */ /* 0x000ea20000000800 */
[----:B------:R-:W-:Y:S01]  /*5400*/  LOP3.LUT R22, R6, 0xff, RZ, 0xc0, !PT ;  /* 0x000000ff06167812 */ /* 0x000fe200078ec0ff */
[----:B------:R-:W-:Y:S01]  /*5410*/  @P5 FADD.FTZ R174, -R174, -RZ ;  /* 0x800000ffaeae5221 */ /* 0x000fe20000010100 */
[----:B------:R-:W-:Y:S01]  /*5420*/  SHF.R.U32.HI R20, RZ, 0x18, R6 ;  /* 0x00000018ff147819 */ /* 0x000fe20000011606 */
[----:B----4-:R-:W-:Y:S01]  /*5430*/  @P3 FADD.FTZ R175, -R175, -RZ ;  /* 0x800000ffafaf3221 */ /* 0x010fe20000010100 */
[----:B------:R-:W-:Y:S01]  /*5440*/  ISETP.LE.U32.AND P4, PT, R22, UR11, PT ;  /* 0x0000000b16007c0c */ /* 0x000fe2000bf83070 */
[----:B------:R-:W-:Y:S01]  /*5450*/  @P6 FADD.FTZ R224, -R224, -RZ ;  /* 0x800000ffe0e06221 */ /* 0x000fe20000010100 */
[----:B------:R-:W-:Y:S03]  /*5460*/  ISETP.LE.U32.AND P1, PT, R20, UR11, PT ;  /* 0x0000000b14007c0c */ /* 0x000fe6000bf23070 */
[----:B------:R4:W-:Y:S01]  /*5470*/  MUFU.EX2 R248, R8 ;  /* 0x0000000800f87308 */ /* 0x0009e20000000800 */
[----:B------:R-:W-:Y:S02]  /*5480*/  ISETP.LE.U32.AND P2, PT, R19, UR11, PT ;  /* 0x0000000b13007c0c */ /* 0x000fe4000bf43070 */
[C---:B------:R-:W-:Y:S02]  /*5490*/  PRMT R19, R28.reuse, 0x7770, RZ ;  /* 0x000077701c137816 */ /* 0x040fe400000000ff */
[C---:B------:R-:W-:Y:S02]  /*54a0*/  PRMT R15, R28.reuse, 0x7771, RZ ;  /* 0x000077711c0f7816 */ /* 0x040fe400000000ff */
[----:B------:R-:W-:Y:S03]  /*54b0*/  ISETP.LE.U32.AND P3, PT, R19, UR11, PT ;  /* 0x0000000b13007c0c */ /* 0x000fe6000bf63070 */
[----:B------:R-:W4:Y:S01]  /*54c0*/  MUFU.EX2 R244, R244 ;  /* 0x000000f400f47308 */ /* 0x000f220000000800 */
[----:B------:R-:W-:Y:S01]  /*54d0*/  ISETP.GT.U32.AND P0, PT, R17, UR11, PT ;  /* 0x0000000b11007c0c */ /* 0x000fe2000bf04070 */
[----:B---3--:R-:W-:Y:S01]  /*54e0*/  @!P4 FADD.FTZ R225, -R225, -RZ ;  /* 0x800000ffe1e1c221 */ /* 0x008fe20000010100 */
[----:B------:R-:W-:Y:S01]  /*54f0*/  PRMT R14, R28, 0x7772, RZ ;  /* 0x000077721c0e7816 */ /* 0x000fe200000000ff */
[----:B------:R-:W-:Y:S01]  /*5500*/  @!P1 FADD.FTZ R181, -R181, -RZ ;  /* 0x800000ffb5b59221 */ /* 0x000fe20000010100 */
[----:B------:R-:W-:Y:S01]  /*5510*/  ISETP.GT.U32.AND P4, PT, R15, UR11, PT ;  /* 0x0000000b0f007c0c */ /* 0x000fe2000bf84070 */
[----:B------:R-:W-:Y:S01]  /*5520*/  @!P2 FADD.FTZ R173, -R173, -RZ ;  /* 0x800000ffadada221 */ /* 0x000fe20000010100 */
[----:B------:R-:W-:Y:S03]  /*5530*/  LOP3.LUT R34, R34, UR18, R29, 0x96, !PT ;  /* 0x0000001222227c12 */ /* 0x000fe6000f8e961d */
[----:B------:R-:W-:Y:S01]  /*5540*/  MUFU.EX2 R250, R250 ;  /* 0x000000fa00fa7308 */ /* 0x000fe20000000800 */
[----:B------:R-:W-:Y:S02]  /*5550*/  ISETP.GT.U32.AND P5, PT, R12, UR11, PT ;  /* 0x0000000b0c007c0c */ /* 0x000fe4000bfa4070 */
[----:B------:R-:W-:Y:S01]  /*5560*/  PRMT R12, R6, 0x7632, R12 ;  /* 0x00007632060c7816 */ /* 0x000fe2000000000c */
[----:B------:R-:W-:Y:S01]  /*5570*/  @!P3 FADD.FTZ R229, -R229, -RZ ;  /* 0x800000ffe5e5b221 */ /* 0x000fe20000010100 */
[----:B------:R-:W-:Y:S01]  /*5580*/  LOP3.LUT R16, R16, UR19, R33, 0x96, !PT ;  /* 0x0000001310107c12 */ /* 0x000fe2000f8e9621 */
[----:B-1----:R-:W-:Y:S01]  /*5590*/  @P0 FADD.FTZ R172, -R172, -RZ ;  /* 0x800000ffacac0221 */ /* 0x002fe20000010100 */
[----:B------:R-:W-:Y:S03]  /*55a0*/  ISETP.GT.U32.AND P1, PT, R14, UR11, PT ;  /* 0x0000000b0e007c0c */ /* 0x000fe6000bf24070 */
[----:B------:R-:W-:Y:S01]  /*55b0*/  MUFU.EX2 R245, R11 ;  /* 0x0000000b00f57308 */ /* 0x000fe20000000800 */
[----:B------:R-:W-:Y:S01]  /*55c0*/  SHF.R.U32.HI R14, RZ, 0x18, R34 ;  /* 0x00000018ff0e7819 */ /* 0x000fe20000011622 */
[----:B------:R-:W-:Y:S01]  /*55d0*/  IMAD.WIDE.U32 R16, R16, -0x326172a9, RZ ;  /* 0xcd9e8d5710107825 */ /* 0x000fe200078e00ff */
[----:B------:R-:W-:Y:S02]  /*55e0*/  LOP3.LUT R12, R12, 0xff, RZ, 0xc0, !PT ;  /* 0x000000ff0c0c7812 */ /* 0x000fe400078ec0ff */
[----:B------:R-:W-:Y:S01]  /*55f0*/  ISETP.LE.U32.AND P3, PT, R14, UR11, PT ;  /* 0x0000000b0e007c0c */ /* 0x000fe2000bf63070 */
[----:B--2---:R-:W-:Y:S01]  /*5600*/  @P4 FADD.FTZ R228, -R228, -RZ ;  /* 0x800000ffe4e44221 */ /* 0x004fe20000010100 */
[----:B------:R-:W-:Y:S03]  /*5610*/  LOP3.LUT R15, R34, 0xff, RZ, 0xc0, !PT ;  /* 0x000000ff220f7812 */ /* 0x000fe600078ec0ff */
[----:B------:R-:W1:Y:S01]  /*5620*/  MUFU.EX2 R238, R21 ;  /* 0x0000001500ee7308 */ /* 0x000e620000000800 */
[----:B------:R-:W-:Y:S01]  /*5630*/  ISETP.LE.U32.AND P0, PT, R12, UR11, PT ;  /* 0x0000000b0c007c0c */ /* 0x000fe2000bf03070 */
[----:B------:R-:W-:Y:S01]  /*5640*/  @P5 FADD.FTZ R233, -R233, -RZ ;  /* 0x800000ffe9e95221 */ /* 0x000fe20000010100 */
[----:B------:R-:W-:Y:S01]  /*5650*/  ISETP.GT.U32.AND P6, PT, R13, UR11, PT ;  /* 0x0000000b0d007c0c */ /* 0x000fe2000bfc4070 */
[----:B------:R-:W-:Y:S01]  /*5660*/  @P1 FADD.FTZ R227, -R227, -RZ ;  /* 0x800000ffe3e31221 */ /* 0x000fe20000010100 */
[----:B------:R-:W-:Y:S02]  /*5670*/  PRMT R13, R16, 0x7770, RZ ;  /* 0x00007770100d7816 */ /* 0x000fe400000000ff */
[----:B------:R-:W-:Y:S03]  /*5680*/  ISETP.LE.U32.AND P4, PT, R15, UR11, PT ;  /* 0x0000000b0f007c0c */ /* 0x000fe6000bf83070 */
[----:B------:R-:W-:Y:S01]  /*5690*/  MUFU.EX2 R249, R249 ;  /* 0x000000f900f97308 */ /* 0x000fe20000000800 */
[----:B------:R-:W-:Y:S01]  /*56a0*/  ISETP.LE.U32.AND P1, PT, R13, UR11, PT ;  /* 0x0000000b0d007c0c */ /* 0x000fe2000bf23070 */
[----:B------:R-:W-:Y:S01]  /*56b0*/  @!P3 FADD.FTZ R243, -R243, -RZ ;  /* 0x800000fff3f3b221 */ /* 0x000fe20000010100 */
[----:B------:R-:W-:Y:S02]  /*56c0*/  PRMT R7, R28, 0x7773, RZ ;  /* 0x000077731c077816 */ /* 0x000fe400000000ff */
[----:B----4-:R-:W-:Y:S01]  /*56d0*/  PRMT R8, R16, 0x7772, RZ ;  /* 0x0000777210087816 */ /* 0x010fe200000000ff */
[----:B------:R-:W-:Y:S01]  /*56e0*/  @!P0 FADD.FTZ R222, -R222, -RZ ;  /* 0x800000ffdede8221 */ /* 0x000fe20000010100 */
[----:B------:R-:W-:Y:S03]  /*56f0*/  LOP3.LUT R6, R6, 0xffff, RZ, 0xc0, !PT ;  /* 0x0000ffff06067812 */ /* 0x000fe600078ec0ff */
[----:B------:R-:W2:Y:S01]  /*5700*/  MUFU.EX2 R246, R10 ;  /* 0x0000000a00f67308 */ /* 0x000ea20000000800 */
[----:B------:R-:W-:Y:S01]  /*5710*/  PRMT R12, R16, 0x7771, RZ ;  /* 0x00007771100c7816 */ /* 0x000fe200000000ff */
[----:B------:R-:W-:Y:S01]  /*5720*/  @P6 FADD.FTZ R232, -R232, -RZ ;  /* 0x800000ffe8e86221 */ /* 0x000fe20000010100 */
[----:B------:R-:W-:Y:S01]  /*5730*/  ISETP.GT.U32.AND P3, PT, R8, UR11, PT ;  /* 0x0000000b08007c0c */ /* 0x000fe2000bf64070 */
[----:B------:R-:W-:Y:S01]  /*5740*/  @!P4 FADD.FTZ R244, -R244, -RZ ;  /* 0x800000fff4f4c221 */ /* 0x000fe20000010100 */
[----:B------:R-:W-:Y:S01]  /*5750*/  ISETP.GT.U32.AND P2, PT, R7, UR11, PT ;  /* 0x0000000b07007c0c */ /* 0x000fe2000bf44070 */
[----:B------:R-:W-:Y:S01]  /*5760*/  @!P1 FADD.FTZ R239, -R239, -RZ ;  /* 0x800000ffefef9221 */ /* 0x000fe20000010100 */
[----:B------:R-:W-:Y:S03]  /*5770*/  PRMT R7, R16, 0x7773, RZ ;  /* 0x0000777310077816 */ /* 0x000fe600000000ff */
[----:B------:R-:W-:Y:S01]  /*5780*/  MUFU.EX2 R247, R9 ;  /* 0x0000000900f77308 */ /* 0x000fe20000000800 */
[----:B------:R-:W-:Y:S02]  /*5790*/  SHF.R.U32.HI R6, RZ, 0x8, R6 ;  /* 0x00000008ff067819 */ /* 0x000fe40000011606 */
[----:B------:R-:W-:Y:S02]  /*57a0*/  ISETP.GT.U32.AND P0, PT, R12, UR11, PT ;  /* 0x0000000b0c007c0c */ /* 0x000fe4000bf04070 */
[----:B------:R-:W-:Y:S02]  /*57b0*/  LOP3.LUT R6, R6, 0xffff, RZ, 0xc0, !PT ;  /* 0x0000ffff06067812 */ /* 0x000fe400078ec0ff */
[----:B------:R-:W-:Y:S01]  /*57c0*/  ISETP.GT.U32.AND P4, PT, R7, UR11, PT ;  /* 0x0000000b07007c0c */ /* 0x000fe2000bf84070 */
[----:B------:R-:W-:Y:S01]  /*57d0*/  @P3 FADD.FTZ R241, -R241, -RZ ;  /* 0x800000fff1f13221 */ /* 0x000fe20000010100 */
[----:B------:R-:W-:Y:S01]  /*57e0*/  LOP3.LUT R18, R18, UR18, R17, 0x96, !PT ;  /* 0x0000001212127c12 */ /* 0x000fe2000f8e9611 */
[----:B------:R-:W-:Y:S01]  /*57f0*/  @P2 FADD.FTZ R226, -R226, -RZ ;  /* 0x800000ffe2e22221 */ /* 0x000fe20000010100 */
[----:B------:R-:W-:Y:S01]  /*5800*/  PRMT R7, R34, 0x7632, R7 ;  /* 0x0000763222077816 */ /* 0x000fe20000000007 */
[----:B------:R-:W-:Y:S01]  /*5810*/  MUFU.EX2 R237, R24 ;  /* 0x0000001800ed7308 */ /* 0x000fe20000000800 */
[----:B------:R-:W-:Y:S02]  /*5820*/  ISETP.LE.U32.AND P1, PT, R6, UR11, PT ;  /* 0x0000000b06007c0c */ /* 0x000fe4000bf23070 */
[----:B------:R-:W-:Y:S01]  /*5830*/  LOP3.LUT R6, R18, 0xff, RZ, 0xc0, !PT ;  /* 0x000000ff12067812 */ /* 0x000fe200078ec0ff */
[----:B------:R-:W-:Y:S01]  /*5840*/  @P0 FADD.FTZ R242, -R242, -RZ ;  /* 0x800000fff2f20221 */ /* 0x000fe20000010100 */
[----:B------:R-:W-:Y:S02]  /*5850*/  LOP3.LUT R7, R7, 0xff, RZ, 0xc0, !PT ;  /* 0x000000ff07077812 */ /* 0x000fe400078ec0ff */
[----:B------:R-:W-:Y:S01]  /*5860*/  ISETP.LE.U32.AND P3, PT, R6, UR11, PT ;  /* 0x0000000b06007c0c */ /* 0x000fe2000bf63070 */
[----:B------:R-:W-:Y:S01]  /*5870*/  @P4 FADD.FTZ R240, -R240, -RZ ;  /* 0x800000fff0f04221 */ /* 0x000fe20000010100 */
[----:B------:R-:W-:Y:S01]  /*5880*/  SHF.R.U32.HI R6, RZ, 0x18, R18 ;  /* 0x00000018ff067819 */ /* 0x000fe20000011612 */
[----:B------:R-:W3:Y:S01]  /*5890*/  MUFU.EX2 R234, R27 ;  /* 0x0000001b00ea7308 */ /* 0x000ee20000000800 */
[----:B------:R-:W-:Y:S02]  /*58a0*/  ISETP.LE.U32.AND P0, PT, R7, UR11, PT ;  /* 0x0000000b07007c0c */ /* 0x000fe4000bf03070 */
[----:B------:R-:W-:Y:S01]  /*58b0*/  ISETP.LE.U32.AND P4, PT, R6, UR11, PT ;  /* 0x0000000b06007c0c */ /* 0x000fe2000bf83070 */
[----:B-1----:R-:W-:Y:S01]  /*58c0*/  @!P1 FADD.FTZ R238, -R238, -RZ ;  /* 0x800000ffeeee9221 */ /* 0x002fe20000010100 */
[----:B------:R-:W-:Y:S02]  /*58d0*/  PRMT R6, R18, 0x7632, R6 ;  /* 0x0000763212067816 */ /* 0x000fe40000000006 */
[----:B------:R-:W-:Y:S03]  /*58e0*/  LOP3.LUT R4, R32, UR17, R23, 0x96, !PT ;  /* 0x0000001120047c12 */ /* 0x000fe6000f8e9617 */
[----:B------:R-:W1:Y:S01]  /*58f0*/  MUFU.EX2 R236, R25 ;  /* 0x0000001900ec7308 */ /* 0x000e620000000800 */
[----:B------:R-:W-:Y:S01]  /*5900*/  LOP3.LUT R18, R18, 0xffff, RZ, 0xc0, !PT ;  /* 0x0000ffff12127812 */ /* 0x000fe200078ec0ff */
[----:B------:R-:W-:Y:S01]  /*5910*/  @!P3 FADD.FTZ R248, -R248, -RZ ;  /* 0x800000fff8f8b221 */ /* 0x000fe20000010100 */
[----:B------:R-:W-:Y:S02]  /*5920*/  LOP3.LUT R6, R6, 0xff, RZ, 0xc0, !PT ;  /* 0x000000ff06067812 */ /* 0x000fe400078ec0ff */
[----:B------:R-:W-:Y:S01]  /*5930*/  LOP3.LUT R34, R34, 0xffff, RZ, 0xc0, !PT ;  /* 0x0000ffff22227812 */ /* 0x000fe200078ec0ff */
[----:B------:R-:W-:Y:S01]  /*5940*/  @!P0 FADD.FTZ R250, -R250, -RZ ;  /* 0x800000fffafa8221 */ /* 0x000fe20000010100 */
[----:B------:R-:W-:Y:S01]  /*5950*/  SHF.R.U32.HI R7, RZ, 0x18, R4 ;  /* 0x00000018ff077819 */ /* 0x000fe20000011604 */
[----:B------:R-:W-:Y:S01]  /*5960*/  @!P4 FADD.FTZ R245, -R245, -RZ ;  /* 0x800000fff5f5c221 */ /* 0x000fe20000010100 */
[----:B------:R-:W-:Y:S01]  /*5970*/  SHF.R.U32.HI R18, RZ, 0x8, R18 ;  /* 0x00000008ff127819 */ /* 0x000fe20000011612 */
[----:B------:R-:W4:Y:S01]  /*5980*/  MUFU.EX2 R235, R26 ;  /* 0x0000001a00eb7308 */ /* 0x000f220000000800 */
[----:B------:R-:W-:Y:S02]  /*5990*/  ISETP.LE.U32.AND P3, PT, R6, UR11, PT ;  /* 0x0000000b06007c0c */ /* 0x000fe4000bf63070 */
[----:B------:R-:W-:Y:S02]  /*59a0*/  SHF.R.U32.HI R34, RZ, 0x8, R34 ;  /* 0x00000008ff227819 */ /* 0x000fe40000011622 */
[----:B------:R-:W-:Y:S02]  /*59b0*/  LOP3.LUT R6, R4, 0xffff, RZ, 0xc0, !PT ;  /* 0x0000ffff04067812 */ /* 0x000fe400078ec0ff */
[----:B------:R-:W-:Y:S02]  /*59c0*/  ISETP.LE.U32.AND P0, PT, R7, UR11, PT ;  /* 0x0000000b07007c0c */ /* 0x000fe4000bf03070 */
[----:B------:R-:W-:Y:S02]  /*59d0*/  LOP3.LUT R7, R18, 0xffff, RZ, 0xc0, !PT ;  /* 0x0000ffff12077812 */ /* 0x000fe400078ec0ff */
[C---:B------:R-:W-:Y:S02]  /*59e0*/  LOP3.LUT R11, R4.reuse, 0xff, RZ, 0xc0, !PT ;  /* 0x000000ff040b7812 */ /* 0x040fe400078ec0ff */
[----:B------:R-:W-:Y:S01]  /*59f0*/  PRMT R4, R4, 0x7632, R4 ;  /* 0x0000763204047816 */ /* 0x000fe20000000004 */
[----:B--2---:R-:W-:Y:S01]  /*5a00*/  @!P3 FADD.FTZ R246, -R246, -RZ ;  /* 0x800000fff6f6b221 */ /* 0x004fe20000010100 */
[----:B------:R-:W-:Y:S02]  /*5a10*/  LOP3.LUT R34, R34, 0xffff, RZ, 0xc0, !PT ;  /* 0x0000ffff22227812 */ /* 0x000fe400078ec0ff */
[----:B------:R-:W-:Y:S02]  /*5a20*/  SHF.R.U32.HI R6, RZ, 0x8, R6 ;  /* 0x00000008ff067819 */ /* 0x000fe40000011606 */
[----:B------:R-:W-:Y:S01]  /*5a30*/  ISETP.LE.U32.AND P4, PT, R7, UR11, PT ;  /* 0x0000000b07007c0c */ /* 0x000fe2000bf83070 */
[----:B---3--:R-:W-:Y:S01]  /*5a40*/  @!P0 FADD.FTZ R234, -R234, -RZ ;  /* 0x800000ffeaea8221 */ /* 0x008fe20000010100 */
[----:B------:R-:W-:Y:S02]  /*5a50*/  LOP3.LUT R7, R4, 0xff, RZ, 0xc0, !PT ;  /* 0x000000ff04077812 */ /* 0x000fe400078ec0ff */
[----:B------:R-:W-:Y:S02]  /*5a60*/  ISETP.LE.U32.AND P1, PT, R34, UR11, PT ;  /* 0x0000000b22007c0c */ /* 0x000fe4000bf23070 */
[----:B------:R-:W-:Y:S02]  /*5a70*/  LOP3.LUT R4, R6, 0xffff, RZ, 0xc0, !PT ;  /* 0x0000ffff06047812 */ /* 0x000fe400078ec0ff */
[----:B------:R-:W-:Y:S02]  /*5a80*/  F2FP.RELU.F16.F32.PACK_AB R6, R243, R250 ;  /* 0x000000faf306723e */ /* 0x000fe400000008ff */
[----:B------:R-:W-:Y:S02]  /*5a90*/  F2FP.RELU.F16.F32.PACK_AB R10, R228, R229 ;  /* 0x000000e5e40a723e */ /* 0x000fe400000008ff */
[----:B------:R-:W-:Y:S01]  /*5aa0*/  F2FP.RELU.F16.F32.PACK_AB R8, R226, R227 ;  /* 0x000000e3e208723e */ /* 0x000fe200000008ff */
[----:B------:R2:W-:Y:S01]  /*5ab0*/  STS [R187+0x400], R6 ;  /* 0x00040006bb007388 */ /* 0x0005e20000000800 */
[----:B------:R-:W-:Y:S01]  /*5ac0*/  @!P4 FADD.FTZ R247, -R247, -RZ ;  /* 0x800000fff7f7c221 */ /* 0x000fe20000010100 */
[----:B------:R-:W-:Y:S02]  /*5ad0*/  F2FP.RELU.F16.F32.PACK_AB R12, R245, R246 ;  /* 0x000000f6f50c723e */ /* 0x000fe400000008ff */
[----:B------:R-:W-:Y:S01]  /*5ae0*/  @!P1 FADD.FTZ R249, -R249, -RZ ;  /* 0x800000fff9f99221 */ /* 0x000fe20000010100 */
[----:B------:R-:W-:Y:S02]  /*5af0*/  LOP3.LUT P1, RZ, R169, 0x4, RZ, 0xc0, !PT ;  /* 0x00000004a9ff7812 */ /* 0x000fe4000782c0ff */
[----:B------:R-:W-:Y:S02]  /*5b00*/  F2FP.RELU.F16.F32.PACK_AB R14, R247, R248 ;  /* 0x000000f8f70e723e */ /* 0x000fe400000008ff */
[----:B------:R-:W-:Y:S02]  /*5b10*/  SEL R230, R230, 0xfffffff0, !P1 ;  /* 0xfffffff0e6e67807 */ /* 0x000fe40004800000 */
[----:B------:R-:W-:Y:S02]  /*5b20*/  F2FP.RELU.F16.F32.PACK_AB R16, R249, R244 ;  /* 0x000000f4f910723e */ /* 0x000fe400000008ff */
[----:B------:R-:W-:Y:S01]  /*5b30*/  ISETP.LE.U32.AND P4, PT, R4, UR11, PT ;  /* 0x0000000b04007c0c */ /* 0x000fe2000bf83070 */
[--C-:B------:R-:W-:Y:S01]  /*5b40*/  IMAD.IADD R231, R187, 0x1, R230.reuse ;  /* 0x00000001bbe77824 */ /* 0x100fe200078e02e6 */
[----:B------:R-:W-:Y:S01]  /*5b50*/  F2FP.RELU.F16.F32.PACK_AB R4, R240, R241 ;  /* 0x000000f1f004723e */ /* 0x000fe200000008ff */
[----:B------:R-:W-:Y:S01]  /*5b60*/  STS [R187], R16 ;  /* 0x00000010bb007388 */ /* 0x000fe20000000800 */
[----:B------:R-:W-:Y:S01]  /*5b70*/  ISETP.LE.U32.AND P2, PT, R11, UR11, PT ;  /* 0x0000000b0b007c0c */ /* 0x000fe2000bf43070 */
[----:B------:R-:W-:Y:S01]  /*5b80*/  IMAD.IADD R230, R184, 0x1, R230 ;  /* 0x00000001b8e67824 */ /* 0x000fe200078e02e6 */
[----:B------:R-:W-:Y:S01]  /*5b90*/  F2FP.RELU.F16.F32.PACK_AB R11, R238, R225 ;  /* 0x000000e1ee0b723e */ /* 0x000fe200000008ff */
[----:B------:R-:W-:Y:S01]  /*5ba0*/  STS [R231], R10 ;  /* 0x0000000ae7007388 */ /* 0x000fe20000000800 */
[----:B------:R-:W-:Y:S02]  /*5bb0*/  F2FP.RELU.F16.F32.PACK_AB R9, R181, R222 ;  /* 0x000000deb509723e */ /* 0x000fe400000008ff */
[----:B------:R-:W-:Y:S01]  /*5bc0*/  ISETP.LE.U32.AND P3, PT, R7, UR11, PT ;  /* 0x0000000b07007c0c */ /* 0x000fe2000bf63070 */
[----:B------:R-:W-:Y:S01]  /*5bd0*/  STS [R231+0x400], R8 ;  /* 0x00040008e7007388 */ /* 0x000fe20000000800 */
[----:B--2---:R-:W-:Y:S01]  /*5be0*/  F2FP.RELU.F16.F32.PACK_AB R6, R242, R239 ;  /* 0x000000eff206723e */ /* 0x004fe200000008ff */
[----:B-1----:R-:W-:Y:S01]  /*5bf0*/  @!P4 FADD.FTZ R236, -R236, -RZ ;  /* 0x800000ffececc221 */ /* 0x002fe20000010100 */
[----:B------:R-:W-:Y:S01]  /*5c00*/  F2FP.RELU.F16.F32.PACK_AB R7, R224, R223 ;  /* 0x000000dfe007723e */ /* 0x000fe200000008ff */
[----:B------:R-:W-:Y:S01]  /*5c10*/  STS [R187+0x1000], R14 ;  /* 0x0010000ebb007388 */ /* 0x000fe20000000800 */
[----:B------:R-:W-:Y:S01]  /*5c20*/  F2FP.RELU.F16.F32.PACK_AB R15, R175, R174 ;  /* 0x000000aeaf0f723e */ /* 0x000fe200000008ff */
[----:B------:R-:W-:Y:S01]  /*5c30*/  @!P2 FADD.FTZ R237, -R237, -RZ ;  /* 0x800000ffededa221 */ /* 0x000fe20000010100 */
[----:B------:R-:W-:Y:S01]  /*5c40*/  SEL R168, R168, 0xffffffe0, !P1 ;  /* 0xffffffe0a8a87807 */ /* 0x000fe20004800000 */
[----:B------:R-:W-:Y:S01]  /*5c50*/  STS [R187+0x1400], R12 ;  /* 0x0014000cbb007388 */ /* 0x000fe20000000800 */
[----:B------:R-:W-:Y:S02]  /*5c60*/  FSETP.GE.FTZ.AND P4, PT, R244, RZ, PT ;  /* 0x000000fff400720b */ /* 0x000fe40003f96000 */
[----:B------:R-:W-:Y:S01]  /*5c70*/  F2FP.RELU.F16.F32.PACK_AB R13, R236, R237 ;  /* 0x000000edec0d723e */ /* 0x000fe200000008ff */
[----:B------:R-:W-:Y:S01]  /*5c80*/  STS [R231+0x1000], R6 ;  /* 0x00100006e7007388 */ /* 0x000fe20000000800 */
[----:B----4-:R-:W-:Y:S01]  /*5c90*/  @!P3 FADD.FTZ R235, -R235, -RZ ;  /* 0x800000ffebebb221 */ /* 0x010fe20000010100 */
[--C-:B------:R-:W-:Y:S01]  /*5ca0*/  IMAD.IADD R170, R171, 0x1, R168.reuse ;  /* 0x00000001abaa7824 */ /* 0x100fe200078e02a8 */
[----:B------:R-:W-:Y:S01]  /*5cb0*/  FSETP.GE.FTZ.AND P3, PT, R249, RZ, PT ;  /* 0x000000fff900720b */ /* 0x000fe20003f76000 */
[----:B------:R-:W-:Y:S01]  /*5cc0*/  STS [R231+0x1400], R4 ;  /* 0x00140004e7007388 */ /* 0x000fe20000000800 */
[----:B------:R-:W-:Y:S01]  /*5cd0*/  IMAD.IADD R180, R177, 0x1, R168 ;  /* 0x00000001b1b47824 */ /* 0x000fe200078e02a8 */
[----:B------:R-:W-:Y:S02]  /*5ce0*/  FSETP.GE.FTZ.AND P0, PT, R243, RZ, PT ;  /* 0x000000fff300720b */ /* 0x000fe40003f16000 */
[----:B------:R1:W-:Y:S01]  /*5cf0*/  STS [R184], R11 ;  /* 0x0000000bb8007388 */ /* 0x0003e20000000800 */
[----:B------:R-:W-:Y:S02]  /*5d00*/  FSETP.GE.FTZ.AND P2, PT, R250, RZ, PT ;  /* 0x000000fffa00720b */ /* 0x000fe40003f56000 */
[----:B------:R-:W-:Y:S01]  /*5d10*/  FSETP.GE.FTZ.AND P5, PT, R224, RZ, PT ;  /* 0x000000ffe000720b */ /* 0x000fe20003fb6000 */
[----:B------:R2:W-:Y:S04]  /*5d20*/  STS [R184+0x400], R9 ;  /* 0x00040009b8007388 */ /* 0x0005e80000000800 */
[----:B------:R3:W-:Y:S04]  /*5d30*/  STS [R230], R7 ;  /* 0x00000007e6007388 */ /* 0x0007e80000000800 */
[----:B------:R-:W-:Y:S04]  /*5d40*/  STS [R230+0x400], R15 ;  /* 0x0004000fe6007388 */ /* 0x000fe80000000800 */
[----:B------:R-:W-:Y:S01]  /*5d50*/  STS [R184+0x1000], R13 ;  /* 0x0010000db8007388 */ /* 0x000fe20000000800 */
[----:B-1----:R-:W-:Y:S02]  /*5d60*/  F2FP.RELU.F16.F32.PACK_AB R11, R234, R235 ;  /* 0x000000ebea0b723e */ /* 0x002fe400000008ff */
[----:B--2---:R-:W-:Y:S03]  /*5d70*/  F2FP.RELU.F16.F32.PACK_AB R9, R172, R173 ;  /* 0x000000adac09723e */ /* 0x004fe600000008ff */
[----:B------:R-:W-:Y:S01]  /*5d80*/  STS [R184+0x1400], R11 ;  /* 0x0014000bb8007388 */ /* 0x000fe20000000800 */
[----:B---3--:R-:W-:Y:S03]  /*5d90*/  F2FP.RELU.F16.F32.PACK_AB R7, R233, R232 ;  /* 0x000000e8e907723e */ /* 0x008fe600000008ff */
        /* <DEDUP_REMOVED lines=16> */
[-C--:B---3--:R-:W-:Y:S07]  /*5ea0*/  HMMA.16816.F32 R20, R32, R132.reuse, RZ ;  /* 0x000000842014723c */ /* 0x088fee00000018ff */
[----:B------:R-:W-:Y:S01]  /*5eb0*/  LDSM.16.M88.4 R160, [R170+0x7000] ;  /* 0x00700000aaa0783b */ /* 0x000fe20000000200 */
[C---:B------:R-:W-:Y:S07]  /*5ec0*/  HMMA.16816.F32 R24, R28.reuse, R132, RZ ;  /* 0x000000841c18723c */ /* 0x040fee00000018ff */
[----:B------:R-:W-:Y:S01]  /*5ed0*/  LDSM.16.M88.4 R164, [R180+0x8000] ;  /* 0x00800000b4a4783b */ /* 0x000fe20000000200 */
        /* <DEDUP_REMOVED lines=14> */
[-C--:B---3--:R-:W-:Y:S01]  /*5fc0*/  HMMA.16816.F32 R4, R132, R152.reuse, R4 ;  /* 0x000000988404723c */ /* 0x088fe20000001804 */
[----:B------:R-:W-:Y:S07]  /*5fd0*/  LDSM.16.M88.4 R148, [R171+0x8800] ;  /* 0x00880000ab94783b */ /* 0x000fee0000000200 */
[C---:B------:R-:W-:Y:S08]  /*5fe0*/  HMMA.16816.F32 R8, R156.reuse, R152, R8 ;  /* 0x000000989c08723c */ /* 0x040ff00000001808 */
        /* <DEDUP_REMOVED lines=8> */
[----:B------:R-:W-:Y:S07]  /*6070*/  LDSM.16.M88.4 R132, [R171+0x8000] ;  /* 0x00800000ab84783b */ /* 0x000fee0000000200 */
[-C--:B------:R-:W-:Y:S01]  /*6080*/  HMMA.16816.F32 R4, R160, R164.reuse, R4 ;  /* 0x000000a4a004723c */ /* 0x080fe20000001804 */
[----:B------:R-:W1:Y:S07]  /*6090*/  LDSM.16.M88.4 R140, [R177+0xa000] ;  /* 0x00a00000b18c783b */ /* 0x000e6e0000000200 */
[C---:B--2---:R-:W-:Y:S08]  /*60a0*/  HMMA.16816.F32 R8, R144.reuse, R164, R8 ;  /* 0x000000a49008723c */ /* 0x044ff00000001808 */
[-C--:B------:R-:W-:Y:S08]  /*60b0*/  HMMA.16816.F32 R12, R144, R166.reuse, R12 ;  /* 0x000000a6900c723c */ /* 0x080ff0000000180c */
[C---:B------:R-:W-:Y:S01]  /*60c0*/  HMMA.16816.F32 R16, R160.reuse, R166, R16 ;  /* 0x000000a6a010723c */ /* 0x040fe20000001810 */
[----:B------:R-:W2:Y:S07]  /*60d0*/  LDSM.16.M88.4 R164, [R180+0xa000] ;  /* 0x00a00000b4a4783b */ /* 0x000eae0000000200 */
[-C--:B----4-:R-:W-:Y:S08]  /*60e0*/  HMMA.16816.F32 R20, R160, R136.reuse, R20 ;  /* 0x00000088a014723c */ /* 0x090ff00000001814 */
[C---:B------:R-:W-:Y:S08]  /*60f0*/  HMMA.16816.F32 R24, R144.reuse, R136, R24 ;  /* 0x000000889018723c */ /* 0x040ff00000001818 */
[-C--:B------:R-:W-:Y:S01]  /*6100*/  HMMA.16816.F32 R28, R144, R138.reuse, R28 ;  /* 0x0000008a901c723c */ /* 0x080fe2000000181c */
[----:B------:R-:W3:Y:S07]  /*6110*/  LDSM.16.M88.4 R144, [R170+0x8800] ;  /* 0x00880000aa90783b */ /* 0x000eee0000000200 */
        /* <DEDUP_REMOVED lines=8> */
[----:B------:R-:W-:Y:S01]  /*61a0*/  HMMA.16816.F32 R32, R132, R154, R32 ;  /* 0x0000009a8420723c */ /* 0x000fe20000001820 */
[----:B------:R-:W1:Y:S07]  /*61b0*/  LDSM.16.M88.4 R132, [R180+0xa400] ;  /* 0x00a40000b484783b */ /* 0x000e6e0000000200 */
[-C--:B--2---:R-:W-:Y:S08]  /*61c0*/  HMMA.16816.F32 R4, R156, R164.reuse, R4 ;  /* 0x000000a49c04723c */ /* 0x084ff00000001804 */
[C---:B---3--:R-:W-:Y:S08]  /*61d0*/  HMMA.16816.F32 R8, R144.reuse, R164, R8 ;  /* 0x000000a49008723c */ /* 0x048ff00000001808 */
[-C--:B------:R-:W-:Y:S03]  /*61e0*/  HMMA.16816.F32 R12, R144, R166.reuse, R12 ;  /* 0x000000a6900c723c */ /* 0x080fe6000000180c */
[C---:B-----5:R-:W-:Y:S01]  /*61f0*/  FADD.FTZ R4, -R221.reuse, R4 ;  /* 0x00000004dd047221 */ /* 0x060fe20000010100 */
[----:B------:R-:W-:Y:S01]  /*6200*/  FADD.FTZ R136, -R221, R5 ;  /* 0x00000005dd887221 */ /* 0x000fe20000010100 */
[C---:B------:R-:W-:Y:S01]  /*6210*/  FADD.FTZ R7, -R220.reuse, R7 ;  /* 0x00000007dc077221 */ /* 0x040fe20000010100 */
[----:B------:R-:W-:Y:S02]  /*6220*/  FADD.FTZ R137, -R220, R6 ;  /* 0x00000006dc897221 */ /* 0x000fe40000010100 */
[C---:B------:R-:W-:Y:S04]  /*6230*/  HMMA.16816.F32 R16, R156.reuse, R166, R16 ;  /* 0x000000a69c10723c */ /* 0x040fe80000001810 */
[-C--:B------:R-:W-:Y:S01]  /*6240*/  FSEL R136, R136, R221.reuse, P3 ;  /* 0x000000dd88887208 */ /* 0x080fe20001800000 */
[----:B------:R-:W-:Y:S01]  /*6250*/  FADD.FTZ R6, -R219, R9 ;  /* 0x00000009db067221 */ /* 0x000fe20000010100 */
[----:B------:R-:W-:Y:S01]  /*6260*/  FSEL R9, R4, R221, P4 ;  /* 0x000000dd04097208 */ /* 0x000fe20002000000 */
        /* <DEDUP_REMOVED lines=12> */
[----:B------:R-:W-:Y:S01]  /*6330*/  FMUL.FTZ R136, R249, R136 ;  /* 0x00000088f9887220 */ /* 0x000fe20000410000 */
[----:B------:R-:W-:Y:S01]  /*6340*/  FSEL R139, R8, R219, P4 ;  /* 0x000000db088b7208 */ /* 0x000fe20002000000 */
[----:B------:R-:W-:Y:S01]  /*6350*/  FADD.FTZ R12, -R219, R12 ;  /* 0x0000000cdb0c7221 */ /* 0x000fe20000010100 */
[----:B------:R-:W-:Y:S01]  /*6360*/  FSEL R137, R137, R220, P2 ;  /* 0x000000dc89897208 */ /* 0x000fe20001000000 */
[----:B------:R-:W-:Y:S01]  /*6370*/  FADD.FTZ R8, -R219, R13 ;  /* 0x0000000ddb087221 */ /* 0x000fe20000010100 */
[----:B------:R-:W-:Y:S01]  /*6380*/  FSETP.GE.FTZ.AND P4, PT, R239, RZ, PT ;  /* 0x000000ffef00720b */ /* 0x000fe20003f96000 */
[----:B------:R-:W-:Y:S01]  /*6390*/  FADD.FTZ R15, -R218, R15 ;  /* 0x0000000fda0f7221 */ /* 0x000fe20000010100 */
[----:B------:R-:W-:Y:S01]  /*63a0*/  FSETP.GE.FTZ.AND P3, PT, R242, RZ, PT ;  /* 0x000000fff200720b */ /* 0x000fe20003f76000 */
[----:B------:R-:W-:Y:S01]  /*63b0*/  FMUL.FTZ R245, R245, R6 ;  /* 0x00000006f5f57220 */ /* 0x000fe20000410000 */
[----:B------:R-:W-:Y:S01]  /*63c0*/  FSETP.GE.FTZ.AND P2, PT, R246, RZ, PT ;  /* 0x000000fff600720b */ /* 0x000fe20003f56000 */
[----:B------:R-:W-:Y:S01]  /*63d0*/  FMUL.FTZ R247, R247, R10 ;  /* 0x0000000af7f77220 */ /* 0x000fe20000410000 */
[----:B------:R-:W-:Y:S01]  /*63e0*/  FSETP.GE.FTZ.AND P0, PT, R240, RZ, PT ;  /* 0x000000fff000720b */ /* 0x000fe20003f16000 */
[C---:B------:R-:W-:Y:S01]  /*63f0*/  FADD.FTZ R10, -R221.reuse, R17 ;  /* 0x00000011dd0a7221 */ /* 0x040fe20000010100 */
[----:B------:R-:W-:Y:S01]  /*6400*/  F2FP.F16.F32.PACK_AB R6, R136, R9 ;  /* 0x000000098806723e */ /* 0x000fe200000000ff */
[----:B------:R-:W-:Y:S01]  /*6410*/  FADD.FTZ R19, -R220, R19 ;  /* 0x00000013dc137221 */ /* 0x000fe20000010100 */
[-C--:B------:R-:W-:Y:S01]  /*6420*/  FSEL R12, R12, R219.reuse, P4 ;  /* 0x000000db0c0c7208 */ /* 0x080fe20002000000 */
[-C--:B------:R-:W-:Y:S03]  /*6430*/  HMMA.16816.F32 R28, R144, R134.reuse, R28 ;  /* 0x00000086901c723c */ /* 0x080fe6000000181c */
[----:B------:R-:W-:Y:S01]  /*6440*/  FSEL R9, R8, R219, P3 ;  /* 0x000000db08097208 */ /* 0x000fe20001800000 */
        /* <DEDUP_REMOVED lines=11> */
[----:B------:R-:W-:Y:S01]  /*6500*/  FSETP.GE.FTZ.AND P4, PT, R229, RZ, PT ;  /* 0x000000ffe500720b */ /* 0x000fe20003f96000 */
[----:B------:R-:W-:Y:S01]  /*6510*/  FADD.FTZ R7, -R220, R18 ;  /* 0x00000012dc077221 */ /* 0x000fe20000010100 */
[----:B------:R-:W-:Y:S01]  /*6520*/  FSEL R11, R10, R221, P3 ;  /* 0x000000dd0a0b7208 */ /* 0x000fe20001800000 */
        /* <DEDUP_REMOVED lines=9> */
[----:B------:R-:W-:Y:S01]  /*65c0*/  FSETP.GE.FTZ.AND P0, PT, R181, RZ, PT ;  /* 0x000000ffb500720b */ /* 0x000fe20003f16000 */
[----:B------:R-:W-:Y:S01]  /*65d0*/  FADD.FTZ R27, -R218, R27 ;  /* 0x0000001bda1b7221 */ /* 0x000fe20000010100 */
[-C--:B------:R-:W-:Y:S01]  /*65e0*/  FSEL R16, R16, R221.reuse, P4 ;  /* 0x000000dd10107208 */ /* 0x080fe20002000000 */
[----:B------:R-:W-:Y:S04]  /*65f0*/  HMMA.16816.F32 R32, R156, R134, R32 ;  /* 0x000000869c20723c */ /* 0x000fe80000001820 */
[----:B------:R-:W-:Y:S01]  /*6600*/  F2FP.F16.F32.PACK_AB R12, R9, R12 ;  /* 0x0000000c090c723e */ /* 0x000fe200000000ff */
[----:B------:R-:W-:Y:S01]  /*6610*/  FMUL.FTZ R16, R229, R16 ;  /* 0x00000010e5107220 */ /* 0x000fe20000410000 */
[----:B------:R-:W-:Y:S01]  /*6620*/  FSEL R9, R14, R221, P3 ;  /* 0x000000dd0e097208 */ /* 0x000fe20001800000 */
        /* <DEDUP_REMOVED lines=11> */
[----:B------:R-:W-:Y:S01]  /*66e0*/  FSETP.GE.FTZ.AND P3, PT, R236, RZ, PT ;  /* 0x000000ffec00720b */ /* 0x000fe20003f76000 */
        /* <DEDUP_REMOVED lines=23> */
[----:B------:R-:W-:Y:S01]  /*6860*/  FSETP.GE.FTZ.AND P2, PT, R175, RZ, PT ;  /* 0x000000ffaf00720b */ /* 0x000fe20003f56000 */
[----:B------:R-:W-:Y:S01]  /*6870*/  FMUL.FTZ R27, R234, R27 ;  /* 0x0000001bea1b7220 */ /* 0x000fe20000410000 */
[----:B------:R-:W-:Y:S01]  /*6880*/  F2FP.F16.F32.PACK_AB R17, R14, R5 ;  /* 0x000000050e11723e */ /* 0x000fe200000000ff */
[----:B------:R-:W-:Y:S01]  /*6890*/  FADD.FTZ R5, -R220, R34 ;  /* 0x00000022dc057221 */ /* 0x000fe20000010100 */
[----:B------:R-:W-:Y:S01]  /*68a0*/  FSETP.GE.FTZ.AND P4, PT, R225, RZ, PT ;  /* 0x000000ffe100720b */ /* 0x000fe20003f96000 */
[----:B------:R-:W-:Y:S01]  /*68b0*/  @P0 FADD.FTZ R218, -R218, R31 ;  /* 0x0000001fdada0221 */ /* 0x000fe20000010100 */
[----:B------:R-:W-:Y:S01]  /*68c0*/  FSETP.GE.FTZ.AND P0, PT, R174, RZ, PT ;  /* 0x000000ffae00720b */ /* 0x000fe20003f16000 */
[----:B------:R-:W-:Y:S01]  /*68d0*/  FMUL.FTZ R7, R232, R7 ;  /* 0x00000007e8077220 */ /* 0x000fe20000410000 */
[----:B------:R-:W-:Y:S01]  /*68e0*/  FSEL R20, R20, R221, P4 ;  /* 0x000000dd14147208 */ /* 0x000fe20002000000 */
[----:B------:R-:W-:Y:S01]  /*68f0*/  FMUL.FTZ R218, R233, R218 ;  /* 0x000000dae9da7220 */ /* 0x000fe20000410000 */
[----:B------:R-:W-:Y:S02]  /*6900*/  FSEL R5, R5, R220, P0 ;  /* 0x000000dc05057208 */ /* 0x000fe40000000000 */
[----:B------:R-:W-:Y:S01]  /*6910*/  FSETP.GE.FTZ.AND P4, PT, R173, RZ, PT ;  /* 0x000000ffad00720b */ /* 0x000fe20003f96000 */
[----:B------:R-:W-:Y:S01]  /*6920*/  @P2 FADD.FTZ R220, -R220, R35 ;  /* 0x00000023dcdc2221 */ /* 0x000fe20000010100 */
[----:B------:R-:W-:Y:S01]  /*6930*/  ISETP.GT.AND P2, PT, R205, R192, PT ;  /* 0x000000c0cd00720c */ /* 0x000fe20003f44270 */
[----:B------:R-:W-:Y:S01]  /*6940*/  FMUL.FTZ R20, R225, R20 ;  /* 0x00000014e1147220 */ /* 0x000fe20000410000 */
[----:B------:R-:W-:Y:S01]  /*6950*/  FSEL R28, R28, R219, P4 ;  /* 0x000000db1c1c7208 */ /* 0x000fe20002000000 */
[----:B------:R-:W-:Y:S01]  /*6960*/  @P3 FADD.FTZ R219, -R219, R29 ;  /* 0x0000001ddbdb3221 */ /* 0x000fe20000010100 */
[----:B------:R-:W-:Y:S01]  /*6970*/  FSETP.GE.FTZ.AND P3, PT, R223, RZ, PT ;  /* 0x000000ffdf00720b */ /* 0x000fe20003f76000 */
        /* <DEDUP_REMOVED lines=11> */
[----:B------:R-:W-:Y:S01]  /*6a30*/  F2FP.F16.F32.PACK_AB R10, R19, R10 ;  /* 0x0000000a130a723e */ /* 0x000fe200000000ff */
[----:B------:R-:W-:Y:S01]  /*6a40*/  FMUL.FTZ R220, R175, R220 ;  /* 0x000000dcafdc7220 */ /* 0x000fe20000410000 */
[----:B------:R-:W-:Y:S02]  /*6a50*/  F2FP.F16.F32.PACK_AB R13, R9, R20 ;  /* 0x00000014090d723e */ /* 0x000fe400000000ff */
[----:B------:R-:W-:Y:S02]  /*6a60*/  F2FP.F16.F32.PACK_AB R29, R11, R24 ;  /* 0x000000180b1d723e */ /* 0x000fe400000000ff */
[----:B------:R-:W-:Y:S02]  /*6a70*/  F2FP.F16.F32.PACK_AB R133, R27, R18 ;  /* 0x000000121b85723e */ /* 0x000fe400000000ff */
[----:B------:R-:W-:Y:S02]  /*6a80*/  F2FP.F16.F32.PACK_AB R219, R219, R28 ;  /* 0x0000001cdbdb723e */ /* 0x000fe400000000ff */
[----:B------:R-:W-:Y:S02]  /*6a90*/  F2FP.F16.F32.PACK_AB R135, R218, R7 ;  /* 0x00000007da87723e */ /* 0x000fe400000000ff */
[----:B------:R-:W-:Y:S01]  /*6aa0*/  LOP3.LUT R167, R188, 0x20, RZ, 0xfc, !PT ;  /* 0x00000020bca77812 */ /* 0x000fe200078efcff */
        /* <DEDUP_REMOVED lines=35> */
.L_x_1616:
        /* <DEDUP_REMOVED lines=124> */
.L_x_1617:
[----:B------:R-:W-:Y:S01]  /*74a0*/  LDSM.16.M88.4 R28, [R178+0x15000] ;  /* 0x01500000b21c783b */ /* 0x000fe20000000200 */
[----:B------:R-:W-:Y:S01]  /*74b0*/  LOP3.LUT P0, RZ, R169, 0x2, RZ, 0xc0, !PT ;  /* 0x00000002a9ff7812 */ /* 0x000fe2000780c0ff */
[----:B------:R-:W-:Y:S01]  /*74c0*/  VIADD R165, R178, 0x15040 ;  /* 0x00015040b2a57836 */ /* 0x000fe20000000000 */
        /* <DEDUP_REMOVED lines=239> */
[----:B------:R-:W-:Y:S02]  /*83c0*/  LOP3.LUT R3, R0, 0x40, RZ, 0xc0, !PT ;  /* 0x0000004000037812 */ /* 0x000fe400078ec0ff */
[----:B------:R-:W3:Y:S01]  /*83d0*/  S2R R0, SR_CTAID.Y ;  /* 0x0000000000007919 */ /* 0x000ee20000002600 */
[----:B------:R-:W-:Y:S02]  /*83e0*/  ISETP.NE.AND P0, PT, R208, -0x1, PT ;  /* 0xffffffffd000780c */ /* 0x000fe40003f05270 */
[----:B------:R-:W-:-:S06]  /*83f0*/  IADD3 R5, PT, PT, R186, -R3, RZ ;  /* 0x80000003ba057210 */ /* 0x000fcc0007ffe0ff */
[----:B------:R-:W4:Y:S01]  /*8400*/  @P1 LDC.64 R2, c[0x0][0x5c0] ;  /* 0x00017000ff021b82 */ /* 0x000f220000000a00 */
        /* <DEDUP_REMOVED lines=66> */
[----:B--2---:R-:W-:Y:S01]  /*8830*/  FMUL.FTZ R36, R36, UR6 ;  /* 0x0000000624247c20 */ /* 0x004fe20008410000 */
        /* <DEDUP_REMOVED lines=110> */
[----:B------:R-:W-:Y:S01]  /*8f20*/  @P1 IADD3 R42, PT, PT, R207, R208, RZ ;  /* 0x000000d0cf2a1210 */ /* 0x000fe20007ffe0ff */
[----:B------:R2:W-:Y:S04]  /*8f30*/  STS [R186+0x8000], R53 ;  /* 0x00800035ba007388 */ /* 0x0005e80000000800 */
[----:B------:R2:W-:Y:S01]  /*8f40*/  STS [R186+0x8200], R55 ;  /* 0x00820037ba007388 */ /* 0x0005e20000000800 */
[----:B----4-:R-:W-:-:S03]  /*8f50*/  @P1 IMAD R40, R42, R3, RZ ;  /* 0x000000032a281224 */ /* 0x010fc600078e02ff */
[----:B------:R2:W-:Y:S04]  /*8f60*/  STS [R5+0x8020], R64 ;  /* 0x0080204005007388 */ /* 0x0005e80000000800 */
[----:B------:R2:W-:Y:S01]  /*8f70*/  STS [R5+0x8220], R66 ;  /* 0x0082204205007388 */ /* 0x0005e20000000800 */
[----:B-1----:R-:W-:-:S03]  /*8f80*/  @P1 IMAD.WIDE.U32 R42, R42, R2, RZ ;  /* 0x000000022a2a1225 */ /* 0x002fc600078e00ff */
[----:B------:R2:W-:Y:S02]  /*8f90*/  STS [R186+0x9000], R57 ;  /* 0x00900039ba007388 */ /* 0x0005e40000000800 */
[----:B------:R-:W-:Y:S02]  /*8fa0*/  @P1 IADD3 R40, PT, PT, R43, R40, RZ ;  /* 0x000000282b281210 */ /* 0x000fe40007ffe0ff */
        /* <DEDUP_REMOVED lines=11> */
[----:B---3--:R-:W-:Y:S05]  /*9060*/  @P1 BRA `(.L_x_1619) ;  /* 0x0000000000241947 */ /* 0x008fea0003800000 */
[----:B------:R-:W1:Y:S01]  /*9070*/  LDC.64 R2, c[0x0][0x5c0] ;  /* 0x00017000ff027b82 */ /* 0x000e620000000a00 */
[----:B------:R-:W-:-:S07]  /*9080*/  SHF.R.S32.HI R7, RZ, 0x1f, R207 ;  /* 0x0000001fff077819 */ /* 0x000fce00000114cf */
[----:B--2---:R-:W2:Y:S01]  /*9090*/  LDC.64 R4, c[0x0][0x5a8] ;  /* 0x00016a00ff047b82 */ /* 0x004ea20000000a00 */
[-C--:B-1----:R-:W-:Y:S02]  /*90a0*/  IMAD R6, R7, R2.reuse, RZ ;  /* 0x0000000207067224 */ /* 0x082fe400078e02ff */
[----:B------:R-:W-:-:S04]  /*90b0*/  IMAD.WIDE.U32 R8, R207, R2, RZ ;  /* 0x00000002cf087225 */ /* 0x000fc800078e00ff */
[----:B------:R-:W-:-:S05]  /*90c0*/  IMAD R6, R207, R3, R6 ;  /* 0x00000003cf067224 */ /* 0x000fca00078e0206 */
[----:B------:R-:W-:-:S03]  /*90d0*/  IADD3 R9, PT, PT, R9, R6, RZ ;  /* 0x0000000609097210 */ /* 0x000fc60007ffe0ff */
[----:B--2---:R-:W-:-:S04]  /*90e0*/  IMAD.WIDE.U32 R42, R0, R4, R8 ;  /* 0x00000004002a7225 */ /* 0x004fc800078e0008 */
[----:B------:R-:W-:Y:S02]  /*90f0*/  IMAD R40, R0, R5, R43 ;  /* 0x0000000500287224 */ /* 0x000fe400078e022b */
.L_x_1619:
        /* <DEDUP_REMOVED lines=11> */
.L_x_1620:
[----:B------:R-:W1:Y:S01]  /*91b0*/  LDCU.64 UR10, c[0x0][0x5c8] ;  /* 0x0000b900ff0a77ac */ /* 0x000e620008000a00 */
[----:B------:R-:W-:-:S05]  /*91c0*/  IADD3 R52, PT, PT, R207, R208, RZ ;  /* 0x000000d0cf347210 */ /* 0x000fca0007ffe0ff */
[C---:B-1----:R-:W-:Y:S02]  /*91d0*/  IMAD R0, R52.reuse, UR11, RZ ;  /* 0x0000000b34007c24 */ /* 0x042fe4000f8e02ff */
[----:B--2---:R-:W-:-:S05]  /*91e0*/  IMAD.WIDE.U32 R52, R52, UR10, RZ ;  /* 0x0000000a34347c25 */ /* 0x004fca000f8e00ff */
[----:B------:R-:W-:-:S07]  /*91f0*/  IADD3 R0, PT, PT, R53, R0, RZ ;  /* 0x0000000035007210 */ /* 0x000fce0007ffe0ff */
.L_x_1621:
[----:B------:R-:W-:Y:S01]  /*9200*/  BAR.SYNC.DEFER_BLOCKING 0x0 ;  /* 0x0000000000007b1d */ /* 0x000fe20000010000 */
[----:B------:R-:W-:Y:S01]  /*9210*/  USHF.L.U32 UR5, UR24, 0x7, URZ ;  /* 0x0000000718057899 */ /* 0x000fe200080006ff */
[----:B------:R-:W-:Y:S01]  /*9220*/  LEA.HI R169, R169, 0x40, RZ, 0x1e ;  /* 0x00000040a9a97811 */ /* 0x000fe200078ff0ff */
[----:B------:R-:W-:Y:S02]  /*9230*/  USHF.L.U32 UR8, UR24, 0x7, URZ ;  /* 0x0000000718087899 */ /* 0x000fe400080006ff */
[----:B------:R-:W-:-:S03]  /*9240*/  USHF.R.S32.HI UR6, URZ, 0x1f, UR5 ;  /* 0x0000001fff067899 */ /* 0x000fc60008011405 */
[----:B------:R-:W1:Y:S01]  /*9250*/  LDC.64 R6, c[0x0][0x5d8] ;  /* 0x00017600ff067b82 */ /* 0x000e620000000a00 */
[----:B------:R-:W-:Y:S01]  /*9260*/  IMAD.WIDE.U32 R44, R2, UR5, RZ ;  /* 0x00000005022c7c25 */ /* 0x000fe2000f8e00ff */
[----:B------:R-:W2:Y:S01]  /*9270*/  S2R R53, SR_TID.X ;  /* 0x0000000000357919 */ /* 0x000ea20000002100 */
[----:B------:R-:W-:Y:S02]  /*9280*/  BSSY.RECONVERGENT B0, `(.L_x_1622) ;  /* 0x0000029000007945 */ /* 0x000fe40003800200 */
[----:B------:R-:W-:Y:S01]  /*9290*/  VIADD R206, R206, -UR8 ;  /* 0x80000008cece7c36 */ /* 0x000fe20008000000 */
[----:B------:R-:W-:Y:S01]  /*92a0*/  LOP3.LUT R41, R44, 0x18, R183, 0xf8, !PT ;  /* 0x000000182c297812 */ /* 0x000fe200078ef8b7 */
[----:B------:R-:W-:Y:S01]  /*92b0*/  IMAD R44, R2, UR6, RZ ;  /* 0x00000006022c7c24 */ /* 0x000fe2000f8e02ff */
[----:B------:R-:W3:Y:S02]  /*92c0*/  LDC.64 R4, c[0x0][0x5e0] ;  /* 0x00017800ff047b82 */ /* 0x000ee40000000a00 */
[----:B------:R-:W-:Y:S01]  /*92d0*/  IADD3 R56, P0, PT, R42, R41, RZ ;  /* 0x000000292a387210 */ /* 0x000fe20007f1e0ff */
[----:B------:R-:W-:Y:S01]  /*92e0*/  IMAD R41, R3, UR5, R44 ;  /* 0x0000000503297c24 */ /* 0x000fe2000f8e022c */
[----:B------:R-:W-:-:S04]  /*92f0*/  ISETP.GE.AND P6, PT, R169, R206, PT ;  /* 0x000000cea900720c */ /* 0x000fc80003fc6270 */
[----:B------:R-:W-:Y:S01]  /*9300*/  IADD3.X R57, PT, PT, R40, R45, R41, P0, !PT ;  /* 0x0000002d28397210 */ /* 0x000fe200007fe429 */
[----:B------:R4:W2:Y:S04]  /*9310*/  LDS.128 R36, [R171+0xa000] ;  /* 0x00a00000ab247984 */ /* 0x0008a80000000c00 */
[----:B------:R4:W3:Y:S01]  /*9320*/  LDS.128 R32, [R171+0xc000] ;  /* 0x00c00000ab207984 */ /* 0x0008e20000000c00 */
[----:B-1----:R-:W-:-:S03]  /*9330*/  IMAD.WIDE.U32 R56, R6, UR25, R56 ;  /* 0x0000001906387c25 */ /* 0x002fc6000f8e0038 */
[----:B------:R4:W1:Y:S01]  /*9340*/  LDS.128 R28, [R171+0xf000] ;  /* 0x00f00000ab1c7984 */ /* 0x0008620000000c00 */
[----:B------:R-:W-:-:S03]  /*9350*/  IMAD.U32 R6, RZ, RZ, UR10 ;  /* 0x0000000aff067e24 */ /* 0x000fc6000f8e00ff */
[----:B------:R4:W1:Y:S01]  /*9360*/  LDS.128 R24, [R171+0x10000] ;  /* 0x01000000ab187984 */ /* 0x0008620000000c00 */
[----:B------:R-:W-:-:S03]  /*9370*/  IMAD R7, R7, UR25, R57 ;  /* 0x0000001907077c24 */ /* 0x000fc6000f8e0239 */
[----:B------:R4:W1:Y:S01]  /*9380*/  LDS.128 R20, [R171+0x11000] ;  /* 0x01100000ab147984 */ /* 0x0008620000000c00 */
[----:B--2---:R-:W-:-:S03]  /*9390*/  SHF.R.U32.HI R53, RZ, 0x2, R53 ;  /* 0x00000002ff357819 */ /* 0x004fc60000011635 */
[----:B------:R4:W2:Y:S01]  /*93a0*/  LDS.128 R16, [R171+0x12000] ;  /* 0x01200000ab107984 */ /* 0x0008a20000000c00 */
[C---:B------:R-:W-:Y:S02]  /*93b0*/  ISETP.GE.AND P4, PT, R53.reuse, R206, PT ;  /* 0x000000ce3500720c */ /* 0x040fe40003f86270 */
[----:B------:R-:W-:Y:S01]  /*93c0*/  IADD3 R54, P0, PT, R53, 0x40, RZ ;  /* 0x0000004035367810 */ /* 0x000fe20007f1e0ff */
[----:B------:R4:W1:Y:S04]  /*93d0*/  LDS.128 R12, [R171+0x13000] ;  /* 0x01300000ab0c7984 */ /* 0x0008680000000c00 */
[----:B------:R4:W1:Y:S06]  /*93e0*/  LDS.128 R8, [R171+0x14000] ;  /* 0x01400000ab087984 */ /* 0x00086c0000000c00 */
[----:B---3--:R-:W-:Y:S05]  /*93f0*/  @P4 BRA `(.L_x_1623) ;  /* 0x0000000000444947 */ /* 0x008fea0003800000 */
[----:B------:R-:W3:Y:S01]  /*9400*/  LDCU UR14, c[0x0][0x440] ;  /* 0x00008800ff0e77ac */ /* 0x000ee20008000800 */
[----:B------:R-:W4:Y:S01]  /*9410*/  LDS.128 R48, [R171+0xb000] ;  /* 0x00b00000ab307984 */ /* 0x000f220000000c00 */
[----:B------:R-:W-:Y:S01]  /*9420*/  IMAD.MOV.U32 R58, RZ, RZ, R56 ;  /* 0x000000ffff3a7224 */ /* 0x000fe200078e0038 */
[----:B------:R-:W2:Y:S02]  /*9430*/  LDCU.64 UR8, c[0x0][0x560] ;  /* 0x0000ac00ff0877ac */ /* 0x000ea40008000a00 */
[----:B------:R-:W1:Y:S01]  /*9440*/  LDS.128 R44, [R171+0xd000] ;  /* 0x00d00000ab2c7984 */ /* 0x000e620000000c00 */
[----:B------:R-:W-:Y:S02]  /*9450*/  IMAD.MOV.U32 R59, RZ, RZ, R7 ;  /* 0x000000ffff3b7224 */ /* 0x000fe400078e0007 */
        /* <DEDUP_REMOVED lines=11> */
.L_x_1623:
[----:B------:R-:W-:Y:S05]  /*9510*/  BSYNC.RECONVERGENT B0 ;  /* 0x0000000000007941 */ /* 0x000fea0003800200 */
.L_x_1622:
[----:B---3--:R3:W1:Y:S01]  /*9520*/  LDS.128 R40, [R171+0xe000] ;  /* 0x00e00000ab287984 */ /* 0x0086620000000c00 */
[----:B------:R-:W-:Y:S01]  /*9530*/  BSSY.RECONVERGENT B0, `(.L_x_1624) ;  /* 0x0000013000007945 */ /* 0x000fe20003800200 */
[----:B------:R-:W-:-:S03]  /*9540*/  IADD3.X R45, PT, PT, RZ, RZ, RZ, P0, !PT ;  /* 0x000000ffff2d7210 */ /* 0x000fc600007fe4ff */
[----:B------:R-:W-:Y:S05]  /*9550*/  @P6 BRA `(.L_x_1625) ;  /* 0x0000000000406947 */ /* 0x000fea0003800000 */
[----:B------:R-:W4:Y:S01]  /*9560*/  LDCU UR14, c[0x0][0x440] ;  /* 0x00008800ff0e77ac */ /* 0x000f220008000800 */
[----:B------:R-:W-:Y:S01]  /*9570*/  MOV R47, R7 ;  /* 0x00000007002f7202 */ /* 0x000fe20000000f00 */
[-C--:B------:R-:W-:Y:S01]  /*9580*/  IMAD R44, R45, R2.reuse, RZ ;  /* 0x000000022d2c7224 */ /* 0x080fe200078e02ff */
[----:B------:R-:W2:Y:S01]  /*9590*/  LDCU.64 UR8, c[0x0][0x560] ;  /* 0x0000ac00ff0877ac */ /* 0x000ea20008000a00 */
[----:B------:R-:W-:Y:S02]  /*95a0*/  IMAD.MOV.U32 R46, RZ, RZ, R56 ;  /* 0x000000ffff2e7224 */ /* 0x000fe400078e0038 */
[C---:B------:R-:W-:Y:S02]  /*95b0*/  IMAD R44, R54.reuse, R3, R44 ;  /* 0x00000003362c7224 */ /* 0x040fe400078e022c */
[----:B------:R-:W-:-:S04]  /*95c0*/  IMAD.WIDE.U32 R46, R54, R2, R46 ;  /* 0x00000002362e7225 */ /* 0x000fc800078e002e */
[----:B------:R-:W-:Y:S01]  /*95d0*/  IMAD.IADD R44, R44, 0x1, R47 ;  /* 0x000000012c2c7824 */ /* 0x000fe200078e022f */
[----:B----4-:R-:W-:Y:S02]  /*95e0*/  ISETP.GE.AND P2, PT, R188, UR14, PT ;  /* 0x0000000ebc007c0c */ /* 0x010fe4000bf46270 */
[----:B------:R-:W-:Y:S02]  /*95f0*/  ISETP.GE.AND P1, PT, R167, UR14, PT ;  /* 0x0000000ea7007c0c */ /* 0x000fe4000bf26270 */
[----:B------:R-:W-:Y:S02]  /*9600*/  ISETP.GE.AND P0, PT, R185, UR14, PT ;  /* 0x0000000eb9007c0c */ /* 0x000fe4000bf06270 */
[----:B--2---:R-:W-:-:S04]  /*9610*/  LEA R2, P3, R46, UR8, 0x1 ;  /* 0x000000082e027c11 */ /* 0x004fc8000f8608ff */
[----:B------:R-:W-:-:S05]  /*9620*/  LEA.HI.X R3, R46, UR9, R44, 0x1, P3 ;  /* 0x000000092e037c11 */ /* 0x000fca00098f0c2c */
[----:B------:R2:W-:Y:S04]  /*9630*/  @!P2 STG.E.128 desc[UR26][R2.64], R36 ;  /* 0x000000240200a986 */ /* 0x0005e8000c101d1a */
[----:B------:R2:W-:Y:S04]  /*9640*/  @!P1 STG.E.128 desc[UR26][R2.64+0x40], R32 ;  /* 0x0000402002009986 */ /* 0x0005e8000c101d1a */
[----:B-1----:R2:W-:Y:S02]  /*9650*/  @!P0 STG.E.128 desc[UR26][R2.64+0x80], R40 ;  /* 0x0000802802008986 */ /* 0x0025e4000c101d1a */
.L_x_1625:
[----:B------:R-:W-:Y:S05]  /*9660*/  BSYNC.RECONVERGENT B0 ;  /* 0x0000000000007941 */ /* 0x000fea0003800200 */
.L_x_1624:
[----:B------:R-:W-:Y:S01]  /*9670*/  MOV R189, RZ ;  /* 0x000000ff00bd7202 */ /* 0x000fe20000000f00 */
[----:B------:R-:W-:Y:S01]  /*9680*/  UIMAD UR6, UR6, UR10, URZ ;  /* 0x0000000a060672a4 */ /* 0x000fe2000f8e02ff */
[----:B------:R-:W-:Y:S01]  /*9690*/  BSSY.RECONVERGENT B0, `(.L_x_1626) ;  /* 0x0000015000007945 */ /* 0x000fe20003800200 */
[----:B------:R-:W-:Y:S02]  /*96a0*/  IMAD.WIDE.U32 R6, R6, UR5, R188 ;  /* 0x0000000506067c25 */ /* 0x000fe4000f8e00bc */
[----:B------:R-:W-:Y:S01]  /*96b0*/  UIMAD UR6, UR5, UR11, UR6 ;  /* 0x0000000b050672a4 */ /* 0x000fe2000f8e0206 */
[----:B--2---:R-:W-:-:S05]  /*96c0*/  IADD3 R2, P0, PT, R52, R6, RZ ;  /* 0x0000000634027210 */ /* 0x004fca0007f1e0ff */
[----:B------:R-:W-:-:S03]  /*96d0*/  IADD3.X R3, PT, PT, R0, UR6, R7, P0, !PT ;  /* 0x0000000600037c10 */ /* 0x000fc600087fe407 */
[----:B------:R-:W-:-:S04]  /*96e0*/  IMAD.WIDE.U32 R2, R4, UR25, R2 ;  /* 0x0000001904027c25 */ /* 0x000fc8000f8e0002 */
[----:B------:R-:W-:Y:S01]  /*96f0*/  IMAD R5, R5, UR25, R3 ;  /* 0x0000001905057c24 */ /* 0x000fe2000f8e0203 */
        /* <DEDUP_REMOVED lines=14> */
.L_x_1627:
[----:B------:R-:W-:Y:S05]  /*97e0*/  BSYNC.RECONVERGENT B0 ;  /* 0x0000000000007941 */ /* 0x000fea0003800200 */
.L_x_1626:
[----:B------:R-:W-:Y:S05]  /*97f0*/  @P6 BRA `(.L_x_1592) ;  /* 0x00000000003c6947 */ /* 0x000fea0003800000 */
[----:B------:R-:W1:Y:S01]  /*9800*/  LDCU UR5, c[0x0][0x440] ;  /* 0x00008800ff0577ac */ /* 0x000e620008000800 */
[----:B------:R-:W-:Y:S02]  /*9810*/  IMAD R45, R45, UR10, RZ ;  /* 0x0000000a2d2d7c24 */ /* 0x000fe4000f8e02ff */
[----:B------:R-:W-:Y:S01]  /*9820*/  IMAD.MOV.U32 R4, RZ, RZ, R2 ;  /* 0x000000ffff047224 */ /* 0x000fe200078e0002 */
[----:B------:R-:W3:Y:S01]  /*9830*/  LDCU.64 UR8, c[0x0][0x568] ;  /* 0x0000ad00ff0877ac */ /* 0x000ee20008000a00 */
[C---:B------:R-:W-:Y:S02]  /*9840*/  IMAD R45, R54.reuse, UR11, R45 ;  /* 0x0000000b362d7c24 */ /* 0x040fe4000f8e022d */
[----:B------:R-:W-:-:S04]  /*9850*/  IMAD.WIDE.U32 R2, R54, UR10, R4 ;  /* 0x0000000a36027c25 */ /* 0x000fc8000f8e0004 */
[----:B------:R-:W-:Y:S01]  /*9860*/  IMAD.IADD R45, R45, 0x1, R3 ;  /* 0x000000012d2d7824 */ /* 0x000fe200078e0203 */
[----:B-1----:R-:W-:Y:S02]  /*9870*/  ISETP.GE.AND P1, PT, R167, UR5, PT ;  /* 0x00000005a7007c0c */ /* 0x002fe4000bf26270 */
[----:B------:R-:W-:Y:S02]  /*9880*/  ISETP.GE.AND P2, PT, R188, UR5, PT ;  /* 0x00000005bc007c0c */ /* 0x000fe4000bf46270 */
[----:B------:R-:W-:Y:S02]  /*9890*/  ISETP.GE.AND P0, PT, R185, UR5, PT ;  /* 0x00000005b9007c0c */ /* 0x000fe4000bf06270 */
[----:B---3--:R-:W-:-:S04]  /*98a0*/  LEA R4, P3, R2, UR8, 0x1 ;  /* 0x0000000802047c11 */ /* 0x008fc8000f8608ff */
[----:B------:R-:W-:-:S05]  /*98b0*/  LEA.HI.X R5, R2, UR9, R45, 0x1, P3 ;  /* 0x0000000902057c11 */ /* 0x000fca00098f0c2d */
[----:B------:R1:W-:Y:S04]  /*98c0*/  @!P2 STG.E.128 desc[UR26][R4.64], R24 ;  /* 0x000000180400a986 */ /* 0x0003e8000c101d1a */
[----:B------:R1:W-:Y:S04]  /*98d0*/  @!P1 STG.E.128 desc[UR26][R4.64+0x40], R16 ;  /* 0x0000401004009986 */ /* 0x0003e8000c101d1a */
[----:B------:R1:W-:Y:S02]  /*98e0*/  @!P0 STG.E.128 desc[UR26][R4.64+0x80], R8 ;  /* 0x0000800804008986 */ /* 0x0003e4000c101d1a */
.L_x_1592:
[----:B------:R-:W-:Y:S05]  /*98f0*/  BSYNC.RECONVERGENT B1 ;  /* 0x0000000000017941 */ /* 0x000fea0003800200 */
.L_x_1570:
[----:B------:R-:W4:Y:S01]  /*9900*/  LDCU UR6, c[0x0][0x438] ;  /* 0x00008700ff0677ac */ /* 0x000f220008000800 */
[----:B------:R-:W1:Y:S01]  /*9910*/  LDC R0, c[0x0][0x438] ;  /* 0x00010e00ff007b82 */ /* 0x000e620000000800 */
[----:B------:R-:W3:Y:S01]  /*9920*/  LDCU UR8, c[0x0][0x370] ;  /* 0x00006e00ff0877ac */ /* 0x000ee20008000800 */
        /* <DEDUP_REMOVED lines=8> */
.L_x_1629:
        /* <DEDUP_REMOVED lines=13> */
.L_x_1745:


//--------------------- .text._ZN5flash44flash_bwd_dq_dk_dv_loop_seqk_parallel_kernelI23Flash_bwd_kernel_traitsILi96ELi64ELi128ELi8ELi2ELi4ELi4ELb0ELb0EN7cutlass6half_tE19Flash_kernel_traitsILi96ELi64ELi128ELi8ES3_EELb0ELb0ELb1ELb1ELb0ELb0ELb1EEEvNS_16Flash_bwd_paramsE --------------------------
	.section	.text._ZN5flash44flash_bwd_dq_dk_dv_loop_seqk_parallel_kernelI23Flash_bwd_kernel_traitsILi96ELi64ELi128ELi8ELi2ELi4ELi4ELb0ELb0EN7cutlass6half_tE19Flash_kernel_traitsILi96ELi64ELi128ELi8ES3_EELb0ELb0ELb1ELb1ELb0ELb0ELb1EEEvNS_16Flash_bwd_paramsE,"ax",@progbits
	.align	128
        .global         _ZN5flash44flash_bwd_dq_dk_dv_loop_seqk_parallel_kernelI23Flash_bwd_kernel_traitsILi96ELi64ELi128ELi8ELi2ELi4ELi4ELb0ELb0EN7cutlass6half_tE19Flash_kernel_traitsILi96ELi64ELi128ELi8ES3_EELb0ELb0ELb1ELb1ELb0ELb0ELb1EEEvNS_16Flash_bwd_paramsE
        .type           _ZN5flash44flash_bwd_dq_dk_dv_loop_seqk_parallel_kernelI23Flash_bwd_kernel_traitsILi96ELi64ELi128ELi8ELi2ELi4ELi4ELb0ELb0EN7cutlass6half_tE19Flash_kernel_traitsILi96ELi64ELi128ELi8ES3_EELb0ELb0ELb1ELb1ELb0ELb0ELb1EEEvNS_16Flash_bwd_paramsE,@function
        .size           _ZN5flash44flash_bwd_dq_dk_dv_loop_seqk_parallel_kernelI23Flash_bwd_kernel_traitsILi96ELi64ELi128ELi8ELi2ELi4ELi4ELb0ELb0EN7cutlass6half_tE19Flash_kernel_traitsILi96ELi64ELi128ELi8ES3_EELb0ELb0ELb1ELb1ELb0ELb0ELb1EEEvNS_16Flash_bwd_paramsE,(.L_x_1746 - _ZN5flash44flash_bwd_dq_dk_dv_loop_seqk_parallel_kernelI23Flash_bwd_kernel_traitsILi96ELi64ELi128ELi8ELi2ELi4ELi4ELb0ELb0EN7cutlass6half_tE19Flash_kernel_traitsILi96ELi64ELi128ELi8ES3_EELb0ELb0ELb1ELb1ELb0ELb0ELb1EEEvNS_16Flash_bwd_paramsE)
        .other          _ZN5flash44flash_bwd_dq_dk_dv_loop_seqk_parallel_kernelI23Flash_bwd_kernel_traitsILi96ELi64ELi128ELi8ELi2ELi4ELi4ELb0ELb0EN7cutlass6half_tE19Flash_kernel_traitsILi96ELi64ELi128ELi8ES3_EELb0ELb0ELb1ELb1ELb0ELb0ELb1EEEvNS_16Flash_bwd_paramsE,@"STO_CUDA_ENTRY STV_DEFAULT"
_ZN5flash44flash_bwd_dq_dk_dv_loop_seqk_parallel_kernelI23Flash_bwd_kernel_traitsILi96ELi64ELi128ELi8ELi2ELi4ELi4ELb0ELb0EN7cutlass6half_tE19Flash_kernel_traitsILi96ELi64ELi128ELi8ES3_EELb0ELb0ELb1ELb1ELb0ELb0ELb1EEEvNS_16Flash_bwd_paramsE:
.text._ZN5flash44flash_bwd_dq_dk_dv_loop_seqk_parallel_kernelI23Flash_bwd_kernel_traitsILi96ELi64ELi128ELi8ELi2ELi4ELi4ELb0ELb0EN7cutlass6half_tE19Flash_kernel_traitsILi96ELi64ELi128ELi8ES3_EELb0ELb0ELb1ELb1ELb0ELb0ELb1EEEvNS_16Flash_bwd_paramsE:
        /* <DEDUP_REMOVED lines=49> */
.L_x_1690:
        /* <DEDUP_REMOVED lines=54> */
.L_x_1630:
        /* <DEDUP_REMOVED lines=43> */
.L_x_1632:
[----:B------:R-:W1:Y:S01]  /*0920*/  LDCU.64 UR16, c[0x0][0x3b8] ;  /* 0x00007700ff1077ac */ /* 0x000e620008000a00 */
[----:B------:R-:W-:-:S04]  /*0930*/  UIADD3 UR8, UPT, UPT, UR41, UR43, URZ ;  /* 0x0000002b29087290 */ /* 0x000fc8000fffe0ff */
[----:B-1----:R-:W-:Y:S02]  /*0940*/  UIMAD.WIDE.U32 UR56, UR8, UR16, URZ ;  /* 0x00000010083872a5 */ /* 0x002fe4000f8e00ff */
[----:B------:R-:W-:-:S04]  /*0950*/  UIMAD UR8, UR8, UR17, URZ ;  /* 0x00000011080872a4 */ /* 0x000fc8000f8e02ff */
[----:B------:R-:W-:-:S06]  /*0960*/  UIADD3 UR8, UPT, UPT, UR57, UR8, URZ ;  /* 0x0000000839087290 */ /* 0x000fcc000fffe0ff */
[----:B------:R-:W-:Y:S02]  /*0970*/  MOV R4, UR8 ;  /* 0x0000000800047c02 */ /* 0x000fe40008000f00 */
.L_x_1633:
        /* <DEDUP_REMOVED lines=43> */
.L_x_1634:
[----:B------:R-:W1:Y:S01]  /*0c30*/  LDCU.64 UR14, c[0x0][0x3c0] ;  /* 0x00007800ff0e77ac */ /* 0x000e620008000a00 */
[----:B------:R-:W-:-:S04]  /*0c40*/  UIADD3 UR8, UPT, UPT, UR41, UR43, URZ ;  /* 0x0000002b29087290 */ /* 0x000fc8000fffe0ff */
[----:B-1----:R-:W-:Y:S02]  /*0c50*/  UIMAD.WIDE.U32 UR10, UR8, UR14, URZ ;  /* 0x0000000e080a72a5 */ /* 0x002fe4000f8e00ff */
[----:B------:R-:W-:-:S04]  /*0c60*/  UIMAD UR8, UR8, UR15, URZ ;  /* 0x0000000f080872a4 */ /* 0x000fc8000f8e02ff */
[----:B------:R-:W-:Y:S01]  /*0c70*/  UIADD3 UR8, UPT, UPT, UR11, UR8, URZ ;  /* 0x000000080b087290 */ /* 0x000fe2000fffe0ff */
[----:B------:R-:W-:-:S05]  /*0c80*/  UMOV UR54, UR10 ;  /* 0x0000000a00367c82 */ /* 0x000fca0008000000 */
[----:B------:R-:W-:-:S07]  /*0c90*/  MOV R5, UR8 ;  /* 0x0000000800057c02 */ /* 0x000fce0008000f00 */
.L_x_1635:
        /* <DEDUP_REMOVED lines=28> */
.L_x_1636:
[----:B------:R-:W-:Y:S02]  /*0e60*/  UIMAD.WIDE.U32 UR10, UR60, UR12, URZ ;  /* 0x0000000c3c0a72a5 */ /* 0x000fe4000f8e00ff */
[----:B------:R-:W-:-:S04]  /*0e70*/  UIMAD UR8, UR61, UR12, URZ ;  /* 0x0000000c3d0872a4 */ /* 0x000fc8000f8e02ff */
[----:B------:R-:W-:-:S12]  /*0e80*/  UIADD3 UR8, UPT, UPT, UR11, UR8, URZ ;  /* 0x000000080b087290 */ /* 0x000fd8000fffe0ff */
.L_x_1637:
        /* <DEDUP_REMOVED lines=21> */
.L_x_1638:
[----:B------:R-:W1:Y:S01]  /*0fe0*/  LDCU UR61, c[0x0][0x434] ;  /* 0x00008680ff3d77ac */ /* 0x000e620008000800 */
[----:B------:R-:W-:-:S04]  /*0ff0*/  UIMAD UR9, UR29, UR63, UR28 ;  /* 0x0000003f1d0972a4 */ /* 0x000fc8000f8e021c */
[----:B-1----:R-:W-:Y:S02]  /*1000*/  UIMAD UR61, UR9, UR61, URZ ;  /* 0x0000003d093d72a4 */ /* 0x002fe4000f8e02ff */
.L_x_1639:
        /* <DEDUP_REMOVED lines=11> */
.L_x_1640:
[----:B------:R-:W1:Y:S01]  /*10c0*/  LDCU UR60, c[0x0][0x444] ;  /* 0x00008880ff3c77ac */ /* 0x000e620008000800 */
[----:B------:R-:W-:-:S04]  /*10d0*/  UIMAD UR9, UR29, UR63, UR28 ;  /* 0x0000003f1d0972a4 */ /* 0x000fc8000f8e021c */
[----:B-1----:R-:W-:-:S12]  /*10e0*/  UIMAD UR60, UR9, UR60, URZ ;  /* 0x0000003c093c72a4 */ /* 0x002fd8000f8e02ff */
.L_x_1641:
        /* <DEDUP_REMOVED lines=23> */
[----:B-----5:R-:W-:Y:S01]  /*1260*/  IMAD.U32 R20, RZ, RZ, UR18 ;  /* 0x00000012ff147e24 */ /* 0x020fe2000f8e00ff */
[----:B------:R-:W-:Y:S01]  /*1270*/  ULEA UR61, UR50, UR61, 0x6 ;  /* 0x0000003d323d7291 */ /* 0x000fe2000f8e30ff */
        /* <DEDUP_REMOVED lines=12> */
[----:B------:R-:W-:Y:S02]  /*1340*/  USEL UR45, URZ, UR45, !UP0 ;  /* 0x0000002dff2d7287 */ /* 0x000fe4000c000000 */
[----:B------:R-:W-:Y:S01]  /*1350*/  IADD3.X R13, PT, PT, R11, UR21, R0, P1, !PT ;  /* 0x000000150b0d7c10 */ /* 0x000fe20008ffe400 */
[----:B------:R-:W3:Y:S01]  /*1360*/  LDCU.64 UR64, c[0x0][0x5e8] ;  /* 0x0000bd00ff4077ac */ /* 0x000ee20008000a00 */
[----:B------:R-:W-:Y:S01]  /*1370*/  LOP3.LUT R0, R8, 0x1f, RZ, 0xc0, !PT ;  /* 0x0000001f08007812 */ /* 0x000fe200078ec0ff */
[----:B------:R-:W-:Y:S01]  /*1380*/  IMAD.WIDE.U32 R20, R20, UR28, R12 ;  /* 0x0000001c14147c25 */ /* 0x000fe2000f8e000c */
[--C-:B------:R-:W-:Y:S01]  /*1390*/  SHF.R.U32.HI R13, RZ, 0x5, R8.reuse ;  /* 0x00000005ff0d7819 */ /* 0x100fe20000011608 */
[----:B-1----:R-:W-:Y:S01]  /*13a0*/  UIMAD UR55, UR55, UR8, URZ ;  /* 0x00000008373772a4 */ /* 0x002fe2000f8e02ff */
[----:B------:R-:W-:Y:S01]  /*13b0*/  MOV R10, UR8 ;  /* 0x00000008000a7c02 */ /* 0x000fe20008000f00 */
[----:B------:R-:W-:Y:S01]  /*13c0*/  IMAD R19, R18, UR28, R21 ;  /* 0x0000001c12137c24 */ /* 0x000fe2000f8e0215 */
[----:B------:R-:W-:Y:S01]  /*13d0*/  SHF.R.U32.HI R12, RZ, 0x2, R8 ;  /* 0x00000002ff0c7819 */ /* 0x000fe20000011608 */
[----:B------:R-:W-:Y:S01]  /*13e0*/  IMAD R0, R13, UR49, R0 ;  /* 0x000000310d007c24 */ /* 0x000fe2000f8e0200 */
[----:B------:R-:W-:Y:S01]  /*13f0*/  UISETP.GT.AND UP0, UPT, UR53, UR45, UPT ;  /* 0x0000002d3500728c */ /* 0x000fe2000bf04270 */
[----:B------:R-:W-:Y:S01]  /*1400*/  IMAD.WIDE.U32 R10, R10, UR20, R14 ;  /* 0x000000140a0a7c25 */ /* 0x000fe2000f8e000e */
[----:B------:R-:W-:Y:S01]  /*1410*/  UIMAD UR20, UR20, UR9, UR55 ;  /* 0x00000009141472a4 */ /* 0x000fe2000f8e0237 */
[----:B------:R-:W-:Y:S01]  /*1420*/  MOV R14, UR10 ;  /* 0x0000000a000e7c02 */ /* 0x000fe20008000f00 */
[----:B------:R-:W-:Y:S01]  /*1430*/  USHF.L.U32 UR55, UR49, 0x6, URZ ;  /* 0x0000000631377899 */ /* 0x000fe200080006ff */
[----:B------:R-:W-:Y:S01]  /*1440*/  IMAD.U32 R13, RZ, RZ, UR11 ;  /* 0x0000000bff0d7e24 */ /* 0x000fe2000f8e00ff */
[----:B------:R-:W1:Y:S01]  /*1450*/  LDCU.64 UR10, c[0x0][0x570] ;  /* 0x0000ae00ff0a77ac */ /* 0x000e620008000a00 */
[----:B------:R-:W-:-:S02]  /*1460*/  IMAD.MOV.U32 R18, RZ, RZ, R20 ;  /* 0x000000ffff127224 */ /* 0x000fc400078e0014 */
[----:B------:R-:W-:Y:S02]  /*1470*/  VIADD R11, R11, UR20 ;  /* 0x000000140b0b7c36 */ /* 0x000fe40008000000 */
[----:B------:R-:W-:Y:S02]  /*1480*/  IMAD.WIDE.U32 R18, R12, UR12, R18 ;  /* 0x0000000c0c127c25 */ /* 0x000fe4000f8e0012 */
[----:B------:R-:W4:Y:S02]  /*1490*/  LDCU.64 UR20, c[0x0][0x380] ;  /* 0x00007000ff1477ac */ /* 0x000f240008000a00 */
[----:B------:R-:W-:Y:S01]  /*14a0*/  IMAD.WIDE.U32 R14, R14, UR28, R10 ;  /* 0x0000001c0e0e7c25 */ /* 0x000fe2000f8e000a */
[----:B------:R-:W-:-:S03]  /*14b0*/  SEL R11, R22, RZ, P3 ;  /* 0x000000ff160b7207 */ /* 0x000fc60001800000 */
[----:B------:R-:W-:Y:S01]  /*14c0*/  IMAD R15, R13, UR28, R15 ;  /* 0x0000001c0d0f7c24 */ /* 0x000fe2000f8e020f */
[----:B------:R-:W-:Y:S01]  /*14d0*/  IADD3 R10, P1, P0, R0, UR59, R11 ;  /* 0x0000003b000a7c10 */ /* 0x000fe2000f83e00b */
[----:B------:R-:W5:Y:S01]  /*14e0*/  LDCU.64 UR58, c[0x0][0x420] ;  /* 0x00008400ff3a77ac */ /* 0x000f620008000a00 */
        /* <DEDUP_REMOVED lines=10> */
[----:B-1----:R-:W-:Y:S01]  /*1590*/  LEA R188, P0, R10, UR10, 0x2 ;  /* 0x0000000a0abc7c11 */ /* 0x002fe2000f8010ff */
[----:B---3--:R-:W-:Y:S01]  /*15a0*/  UIMAD.WIDE UR12, UR60, 0x4, UR64 ;  /* 0x000000043c0c78a5 */ /* 0x008fe2000f8e0240 */
[----:B----4-:R-:W-:Y:S02]  /*15b0*/  LEA R192, P2, R18, UR20, 0x1 ;  /* 0x0000001412c07c11 */ /* 0x010fe4000f8408ff */
[----:B------:R-:W-:Y:S02]  /*15c0*/  LEA.HI.X R189, R10, UR11, R7, 0x2, P0 ;  /* 0x0000000b0abd7c11 */ /* 0x000fe400080f1407 */
[----:B------:R-:W-:Y:S02]  /*15d0*/  IADD3 R7, P0, PT, R12, 0x40, RZ ;  /* 0x000000400c077810 */ /* 0x000fe40007f1e0ff */
[----:B------:R-:W-:-:S02]  /*15e0*/  LEA.HI.X R191, R14, UR19, R6, 0x1, P1 ;  /* 0x000000130ebf7c11 */ /* 0x000fc400088f0c06 */
[----:B------:R-:W-:Y:S01]  /*15f0*/  IADD3 R10, PT, PT, R12, 0x40, RZ ;  /* 0x000000400c0a7810 */ /* 0x000fe20007ffe0ff */
[----:B------:R-:W-:Y:S01]  /*1600*/  IMAD.X R6, RZ, RZ, RZ, P0 ;  /* 0x000000ffff067224 */ /* 0x000fe200000e06ff */
[----:B------:R-:W-:Y:S02]  /*1610*/  LOP3.LUT R14, R16, 0x40, RZ, 0xfc, !PT ;  /* 0x00000040100e7812 */ /* 0x000fe400078efcff */
[----:B------:R-:W-:Y:S01]  /*1620*/  LEA.HI.X R193, R18, UR21, R0, 0x1, P2 ;  /* 0x0000001512c17c11 */ /* 0x000fe200090f0c00 */
[----:B-----5:R-:W-:Y:S01]  /*1630*/  UIMAD.WIDE UR20, UR61, 0x4, UR58 ;  /* 0x000000043d1478a5 */ /* 0x020fe2000f8e023a */
        /* <DEDUP_REMOVED lines=13> */
.L_x_1643:
[----:B------:R-:W1:Y:S01]  /*1710*/  LDCU.64 UR10, c[0x0][0x5c0] ;  /* 0x0000b800ff0a77ac */ /* 0x000e620008000a00 */
[----:B------:R-:W-:-:S04]  /*1720*/  UIADD3 UR5, UPT, UPT, UR41, UR43, URZ ;  /* 0x0000002b29057290 */ /* 0x000fc8000fffe0ff */
[----:B-1----:R-:W-:Y:S02]  /*1730*/  UIMAD.WIDE.U32 UR16, UR5, UR10, URZ ;  /* 0x0000000a051072a5 */ /* 0x002fe4000f8e00ff */
[----:B------:R-:W-:-:S04]  /*1740*/  UIMAD UR5, UR5, UR11, URZ ;  /* 0x0000000b050572a4 */ /* 0x000fc8000f8e02ff */
[----:B------:R-:W-:-:S06]  /*1750*/  UIADD3 UR5, UPT, UPT, UR17, UR5, URZ ;  /* 0x0000000511057290 */ /* 0x000fcc000fffe0ff */
[----:B------:R-:W-:Y:S02]  /*1760*/  MOV R2, UR5 ;  /* 0x0000000500027c02 */ /* 0x000fe40008000f00 */
.L_x_1644:
        /* <DEDUP_REMOVED lines=12> */
.L_x_1645:
[----:B------:R-:W1:Y:S01]  /*1830*/  LDCU.64 UR8, c[0x0][0x5c8] ;  /* 0x0000b900ff0877ac */ /* 0x000e620008000a00 */
[----:B------:R-:W-:-:S04]  /*1840*/  UIADD3 UR41, UPT, UPT, UR41, UR43, URZ ;  /* 0x0000002b29297290 */ /* 0x000fc8000fffe0ff */
[----:B-1----:R-:W-:Y:S02]  /*1850*/  UIMAD.WIDE.U32 UR14, UR41, UR8, URZ ;  /* 0x00000008290e72a5 */ /* 0x002fe4000f8e00ff */
[----:B------:R-:W-:-:S04]  /*1860*/  UIMAD UR41, UR41, UR9, URZ ;  /* 0x00000009292972a4 */ /* 0x000fc8000f8e02ff */
[----:B------:R-:W-:-:S06]  /*1870*/  UIADD3 UR41, UPT, UPT, UR15, UR41, URZ ;  /* 0x000000290f297290 */ /* 0x000fcc000fffe0ff */
[----:B------:R-:W-:Y:S02]  /*1880*/  MOV R0, UR41 ;  /* 0x0000002900007c02 */ /* 0x000fe40008000f00 */
.L_x_1646:
        /* <DEDUP_REMOVED lines=29> */
.L_x_1648:
[----:B------:R-:W-:Y:S05]  /*1a60*/  BSYNC.RECONVERGENT B0 ;  /* 0x0000000000007941 */ /* 0x000fea0003800200 */
.L_x_1647:
        /* <DEDUP_REMOVED lines=17> */
.L_x_1650:
[----:B------:R-:W-:Y:S05]  /*1b80*/  BSYNC.RECONVERGENT B0 ;  /* 0x0000000000007941 */ /* 0x000fea0003800200 */
.L_x_1649:
        /* <DEDUP_REMOVED lines=26> */
.L_x_1652:
[----:B------:R-:W-:Y:S05]  /*1d30*/  BSYNC.RECONVERGENT B0 ;  /* 0x0000000000007941 */ /* 0x000fea0003800200 */
.L_x_1651:
        /* <DEDUP_REMOVED lines=18> */
.L_x_1642:
        /* <DEDUP_REMOVED lines=32> */
.L_x_1656:
[----:B------:R2:W-:Y:S01]  /*2060*/  STS.128 [R11+0x8000], RZ ;  /* 0x008000ff0b007388 */ /* 0x0005e20000000c00 */
[----:B------:R-:W-:Y:S05]  /*2070*/  BRA `(.L_x_1657) ;  /* 0x00000000000c7947 */ /* 0x000fea0003800000 */
.L_x_1655:
[----:B------:R1:W-:Y:S04]  /*2080*/  STS.128 [R11+0x6000], RZ ;  /* 0x006000ff0b007388 */ /* 0x0003e80000000c00 */
[----:B------:R1:W-:Y:S04]  /*2090*/  STS.128 [R11+0x7000], RZ ;  /* 0x007000ff0b007388 */ /* 0x0003e80000000c00 */
[----:B------:R1:W-:Y:S02]  /*20a0*/  STS.128 [R11+0x8000], RZ ;  /* 0x008000ff0b007388 */ /* 0x0003e40000000c00 */
.L_x_1657:
[----:B------:R-:W-:Y:S05]  /*20b0*/  BSYNC.RECONVERGENT B0 ;  /* 0x0000000000007941 */ /* 0x000fea0003800200 */
.L_x_1654:
        /* <DEDUP_REMOVED lines=23> */
.L_x_1660:
[----:B------:R1:W-:Y:S01]  /*2230*/  STS.128 [R187+0x2000], RZ ;  /* 0x002000ffbb007388 */ /* 0x0003e20000000c00 */
[----:B------:R-:W-:Y:S05]  /*2240*/  BRA `(.L_x_1661) ;  /* 0x00000000000c7947 */ /* 0x000fea0003800000 */
.L_x_1659:
[----:B------:R4:W-:Y:S04]  /*2250*/  STS.128 [R187], RZ ;  /* 0x000000ffbb007388 */ /* 0x0009e80000000c00 */
[----:B------:R4:W-:Y:S04]  /*2260*/  STS.128 [R187+0x1000], RZ ;  /* 0x001000ffbb007388 */ /* 0x0009e80000000c00 */
[----:B------:R4:W-:Y:S02]  /*2270*/  STS.128 [R187+0x2000], RZ ;  /* 0x002000ffbb007388 */ /* 0x0009e40000000c00 */
.L_x_1661:
[----:B------:R-:W-:Y:S05]  /*2280*/  BSYNC.RECONVERGENT B0 ;  /* 0x0000000000007941 */ /* 0x000fea0003800200 */
.L_x_1658:
        /* <DEDUP_REMOVED lines=62> */
.L_x_1664:
[----:B------:R2:W-:Y:S01]  /*2670*/  STS.128 [R11+0xd000], RZ ;  /* 0x00d000ff0b007388 */ /* 0x0005e20000000c00 */
[----:B------:R-:W-:Y:S05]  /*2680*/  BRA `(.L_x_1665) ;  /* 0x00000000000c7947 */ /* 0x000fea0003800000 */
.L_x_1663:
[----:B------:R2:W-:Y:S04]  /*2690*/  STS.128 [R11+0x9000], RZ ;  /* 0x009000ff0b007388 */ /* 0x0005e80000000c00 */
[----:B------:R2:W-:Y:S04]  /*26a0*/  STS.128 [R11+0xb000], RZ ;  /* 0x00b000ff0b007388 */ /* 0x0005e80000000c00 */
[----:B------:R2:W-:Y:S02]  /*26b0*/  STS.128 [R11+0xd000], RZ ;  /* 0x00d000ff0b007388 */ /* 0x0005e40000000c00 */
.L_x_1665:
[----:B------:R-:W-:Y:S05]  /*26c0*/  BSYNC.RECONVERGENT B0 ;  /* 0x0000000000007941 */ /* 0x000fea0003800200 */
.L_x_1662:
        /* <DEDUP_REMOVED lines=34> */
.L_x_1668:
[----:B------:R2:W-:Y:S02]  /*28f0*/  STS.128 [R11+0xe000], RZ ;  /* 0x00e000ff0b007388 */ /* 0x0005e40000000c00 */
.L_x_1667:
[----:B------:R-:W-:Y:S05]  /*2900*/  BSYNC.RECONVERGENT B0 ;  /* 0x0000000000007941 */ /* 0x000fea0003800200 */
.L_x_1666:
        /* <DEDUP_REMOVED lines=39> */
.L_x_1671:
[----:B------:R2:W-:Y:S01]  /*2b80*/  STS.128 [R11+0x13000], RZ ;  /* 0x013000ff0b007388 */ /* 0x0005e20000000c00 */
[----:B------:R-:W-:Y:S05]  /*2b90*/  BRA `(.L_x_1672) ;  /* 0x00000000000c7947 */ /* 0x000fea0003800000 */
.L_x_1670:
[----:B------:R3:W-:Y:S04]  /*2ba0*/  STS.128 [R11+0xf000], RZ ;  /* 0x00f000ff0b007388 */ /* 0x0007e80000000c00 */
[----:B------:R3:W-:Y:S04]  /*2bb0*/  STS.128 [R11+0x11000], RZ ;  /* 0x011000ff0b007388 */ /* 0x0007e80000000c00 */
[----:B------:R3:W-:Y:S02]  /*2bc0*/  STS.128 [R11+0x13000], RZ ;  /* 0x013000ff0b007388 */ /* 0x0007e40000000c00 */
.L_x_1672:
[----:B------:R-:W-:Y:S05]  /*2bd0*/  BSYNC.RECONVERGENT B0 ;  /* 0x0000000000007941 */ /* 0x000fea0003800200 */
.L_x_1669:
        /* <DEDUP_REMOVED lines=33> */
.L_x_1675:
[----:B------:R4:W-:Y:S02]  /*2df0*/  STS.128 [R11+0x14000], RZ ;  /* 0x014000ff0b007388 */ /* 0x0009e40000000c00 */
.L_x_1674:
[----:B------:R-:W-:Y:S05]  /*2e00*/  BSYNC.RECONVERGENT B0 ;  /* 0x0000000000007941 */ /* 0x000fea0003800200 */
.L_x_1673:
[----:B------:R-:W3:Y:S01]  /*2e10*/  LDCU.64 UR10, c[0x0][0x538] ;  /* 0x0000a700ff0a77ac */ /* 0x000ee20008000a00 */
[C---:B------:R-:W-:Y:S02]  /*2e20*/  IMAD.SHL.U32 R2, R8.reuse, 0x20, RZ ;  /* 0x0000002008027824 */ /* 0x040fe400078e00ff */
[C---:B------:R-:W-:Y:S01]  /*2e30*/  IMAD.SHL.U32 R0, R8.reuse, 0x10, RZ ;  /* 0x0000001008007824 */ /* 0x040fe200078e00ff */
[----:B------:R-:W-:Y:S01]  /*2e40*/  SHF.R.U32.HI R3, RZ, 0x4, R8 ;  /* 0x00000004ff037819 */ /* 0x000fe20000011608 */
[C---:B--2-4-:R-:W-:Y:S01]  /*2e50*/  IMAD.SHL.U32 R4, R8.reuse, 0x4, RZ ;  /* 0x0000000408047824 */ /* 0x054fe200078e00ff */
[----:B------:R-:W0:Y:S01]  /*2e60*/  LDGDEPBAR ;  /* 0x00000000000079af */ /* 0x000e220000000000 */
[----:B------:R-:W-:Y:S01]  /*2e70*/  LOP3.LUT P1, RZ, R8, 0x4, RZ, 0xc0, !PT ;  /* 0x0000000408ff7812 */ /* 0x000fe2000782c0ff */
[----:B------:R-:W-:Y:S01]  /*2e80*/  IMAD.U32 R180, RZ, RZ, UR5 ;  /* 0x00000005ffb47e24 */ /* 0x000fe2000f8e00ff */
[----:B------:R-:W-:Y:S01]  /*2e90*/  USHF.L.U32 UR49, UR49, 0x3, URZ ;  /* 0x0000000331317899 */ /* 0x000fe200080006ff */
[----:B------:R-:W2:Y:S01]  /*2ea0*/  LDCU UR16, c[0x0][0x504] ;  /* 0x0000a080ff1077ac */ /* 0x000ea20008000800 */
[----:B------:R-:W4:Y:S01]  /*2eb0*/  LDCU UR19, c[0x0][0x50c] ;  /* 0x0000a180ff1377ac */ /* 0x000f220008000800 */
[----:B---3--:R-:W-:Y:S01]  /*2ec0*/  UISETP.NE.U32.AND UP0, UPT, UR10, URZ, UPT ;  /* 0x000000ff0a00728c */ /* 0x008fe2000bf05070 */
[----:B------:R-:W3:Y:S03]  /*2ed0*/  LDCU UR17, c[0x0][0x45c] ;  /* 0x00008b80ff1177ac */ /* 0x000ee60008000800 */
[----:B------:R-:W-:-:S06]  /*2ee0*/  UISETP.NE.AND.EX UP0, UPT, UR11, URZ, UPT, UP0 ;  /* 0x000000ff0b00728c */ /* 0x000fcc000bf05300 */
[----:B------:R-:W-:-:S05]  /*2ef0*/  PLOP3.LUT P0, PT, PT, PT, UP0, 0x80, 0x8 ;  /* 0x000000000008781c */ /* 0x000fca0003f0f008 */
[----:B------:R-:W1:Y:S01]  /*2f00*/  @UP0 LDCU.64 UR8, c[0x0][0x540] ;  /* 0x0000a800ff0807ac */ /* 0x000e620008000a00 */
[----:B------:R-:W-:Y:S01]  /*2f10*/  @UP0 UMOV UR14, UR28 ;  /* 0x0000001c000e0c82 */ /* 0x000fe20008000000 */
[----:B------:R-:W-:Y:S02]  /*2f20*/  @UP0 UMOV UR15, URZ ;  /* 0x000000ff000f0c82 */ /* 0x000fe40008000000 */
[----:B-1----:R-:W-:-:S04]  /*2f30*/  @UP0 UIMAD.WIDE.U32 UR14, UR29, UR8, UR14 ;  /* 0x000000081d0e02a5 */ /* 0x002fc8000f8e000e */
[----:B------:R-:W-:Y:S02]  /*2f40*/  @UP0 UIMAD UR9, UR29, UR9, UR15 ;  /* 0x000000091d0902a4 */ /* 0x000fe4000f8e020f */
[----:B------:R-:W-:-:S04]  /*2f50*/  @UP0 ULEA UR10, UP1, UR14, UR10, 0x2 ;  /* 0x0000000a0e0a0291 */ /* 0x000fc8000f8210ff */
[----:B------:R-:W-:Y:S02]  /*2f60*/  @UP0 ULEA.HI.X UR11, UR14, UR11, UR9, 0x2, UP1 ;  /* 0x0000000b0e0b0291 */ /* 0x000fe400088f1409 */
[----:B------:R-:W-:Y:S01]  /*2f70*/  IMAD.U32 R6, RZ, RZ, UR10 ;  /* 0x0000000aff067e24 */ /* 0x000fe2000f8e00ff */
[C---:B------:R-:W-:Y:S02]  /*2f80*/  LOP3.LUT R177, R2.reuse, 0x20, RZ, 0xc0, !PT ;  /* 0x0000002002b17812 */ /* 0x040fe400078ec0ff */
[----:B------:R-:W-:Y:S01]  /*2f90*/  LOP3.LUT R5, R2, 0x120, RZ, 0xc0, !PT ;  /* 0x0000012002057812 */ /* 0x000fe200078ec0ff */
[----:B------:R-:W-:Y:S01]  /*2fa0*/  IMAD.U32 R7, RZ, RZ, UR11 ;  /* 0x0000000bff077e24 */ /* 0x000fe2000f8e00ff */
[----:B------:R-:W1:Y:S01]  /*2fb0*/  @UP0 LDCU UR9, c[0x0][0x458] ;  /* 0x00008b00ff0907ac */ /* 0x000e620008000800 */
[--C-:B------:R-:W-:Y:S02]  /*2fc0*/  LOP3.LUT R177, R177, 0x3c00, R0.reuse, 0xf8, !PT ;  /* 0x00003c00b1b17812 */ /* 0x100fe400078ef800 */
[--C-:B------:R-:W-:Y:S01]  /*2fd0*/  LOP3.LUT R5, R5, 0x200, R0.reuse, 0xf8, !PT ;  /* 0x0000020005057812 */ /* 0x100fe200078ef800 */
[----:B------:R-:W2:Y:S01]  /*2fe0*/  LDCU UR10, c[0x0][0x3b0] ;  /* 0x00007600ff0a77ac */ /* 0x000ea20008000800 */
[----:B------:R4:W3:Y:S01]  /*2ff0*/  @P0 LDG.E R7, desc[UR38][R6.64] ;  /* 0x0000002606070981 */ /* 0x0008e2000c1e1900 */
[----:B------:R-:W-:Y:S01]  /*3000*/  LOP3.LUT R177, R177, 0x100, R0, 0xf8, !PT ;  /* 0x00000100b1b17812 */ /* 0x000fe200078ef800 */
[----:B------:R-:W-:Y:S01]  /*3010*/  IMAD.MOV.U32 R160, RZ, RZ, 0x20 ;  /* 0x00000020ffa07424 */ /* 0x000fe200078e00ff */
[----:B------:R-:W-:Y:S01]  /*3020*/  LOP3.LUT R3, R3, 0x8, RZ, 0xc0, !PT ;  /* 0x0000000803037812 */ /* 0x000fe200078ec0ff */
[----:B------:R-:W-:Y:S01]  /*3030*/  IMAD.MOV.U32 R181, RZ, RZ, R187 ;  /* 0x000000ffffb57224 */ /* 0x000fe200078e00bb */
[----:B------:R-:W-:Y:S01]  /*3040*/  LOP3.LUT R4, R4, 0x18, RZ, 0xc0, !PT ;  /* 0x0000001804047812 */ /* 0x000fe200078ec0ff */
[----:B------:R-:W-:Y:S01]  /*3050*/  IMAD.MOV.U32 R179, RZ, RZ, 0x4 ;  /* 0x00000004ffb37424 */ /* 0x000fe200078e00ff */
[----:B------:R-:W-:-:S02]  /*3060*/  LOP3.LUT R3, R3, 0x10, R8, 0xf8, !PT ;  /* 0x0000001003037812 */ /* 0x000fc400078ef808 */
[----:B------:R-:W-:Y:S02]  /*3070*/  CS2R R126, SRZ ;  /* 0x00000000007e7805 */ /* 0x000fe4000001ff00 */
[--C-:B------:R-:W-:Y:S02]  /*3080*/  LOP3.LUT R10, R4, 0xc0, R2.reuse, 0xf8, !PT ;  /* 0x000000c0040a7812 */ /* 0x100fe400078ef802 */
[----:B------:R-:W-:Y:S02]  /*3090*/  CS2R R124, SRZ ;  /* 0x00000000007c7805 */ /* 0x000fe4000001ff00 */
[----:B------:R-:W-:Y:S02]  /*30a0*/  LOP3.LUT R3, R3, 0xc0, R2, 0xf8, !PT ;  /* 0x000000c003037812 */ /* 0x000fe400078ef802 */
[----:B------:R-:W-:Y:S01]  /*30b0*/  CS2R R130, SRZ ;  /* 0x0000000000827805 */ /* 0x000fe2000001ff00 */
[----:B-1----:R-:W3:Y:S01]  /*30c0*/  @P0 MUFU.RCP R0, UR9 ;  /* 0x0000000900000d08 */ /* 0x002ee20008001000 */
[----:B------:R-:W1:Y:S01]  /*30d0*/  LDCU UR9, c[0x0][0x590] ;  /* 0x0000b200ff0977ac */ /* 0x000e620008000800 */
[----:B------:R-:W-:-:S02]  /*30e0*/  SEL R160, R160, 0xffffffe0, !P1 ;  /* 0xffffffe0a0a07807 */ /* 0x000fc40004800000 */
        /* <DEDUP_REMOVED lines=9> */
[----:B----4-:R-:W-:Y:S01]  /*3180*/  IMAD.SHL.U32 R6, R8, 0x2, RZ ;  /* 0x0000000208067824 */ /* 0x010fe200078e00ff */
        /* <DEDUP_REMOVED lines=12> */
[----:B------:R-:W-:Y:S02]  /*3250*/  LOP3.LUT R9, R3, R4, RZ, 0x3c, !PT ;  /* 0x0000000403097212 */ /* 0x000fe400078e3cff */
[----:B------:R-:W-:Y:S02]  /*3260*/  CS2R R96, SRZ ;  /* 0x0000000000607805 */ /* 0x000fe4000001ff00 */
        /* <DEDUP_REMOVED lines=8> */
[----:B------:R-:W-:Y:S02]  /*32f0*/  LEA R177, R177, UR30, 0x1 ;  /* 0x0000001eb1b17c11 */ /* 0x000fe4000f8e08ff */
[----:B------:R-:W-:Y:S02]  /*3300*/  CS2R R78, SRZ ;  /* 0x00000000004e7805 */ /* 0x000fe4000001ff00 */
[----:B------:R-:W-:Y:S02]  /*3310*/  IADD3 R180, PT, PT, -R180, UR40, -R11 ;  /* 0x00000028b4b47c10 */ /* 0x000fe4000fffe90b */
        /* <DEDUP_REMOVED lines=24> */
[----:B------:R-:W-:Y:S01]  /*34a0*/  UMOV UR8, URZ ;  /* 0x000000ff00087c82 */ /* 0x000fe20008000000 */
[----:B------:R-:W-:Y:S01]  /*34b0*/  VIADD R2, R2, UR18 ;  /* 0x0000001202027c36 */ /* 0x000fe20008000000 */
[----:B------:R-:W4:Y:S01]  /*34c0*/  LDCU UR11, c[0x0][0x440] ;  /* 0x00008800ff0b77ac */ /* 0x000f220008000800 */
[----:B------:R-:W-:Y:S01]  /*34d0*/  IMAD.IADD R176, R160, 0x1, R177 ;  /* 0x00000001a0b07824 */ /* 0x000fe200078e02b1 */
[----:B------:R-:W3:Y:S01]  /*34e0*/  LDCU UR15, c[0x0][0x508] ;  /* 0x0000a100ff0f77ac */ /* 0x000ee20008000800 */
[----:B------:R-:W3:Y:S01]  /*34f0*/  LDCU UR14, c[0x0][0x3e0] ;  /* 0x00007c00ff0e77ac */ /* 0x000ee20008000800 */
[----:B------:R-:W-:-:S02]  /*3500*/  UIADD3 UR5, UPT, UPT, UR5, -UR48, -UR40 ;  /* 0x8000003005057290 */ /* 0x000fc4000fffe828 */
[----:B--2---:R-:W-:Y:S02]  /*3510*/  USHF.L.U32 UR10, UR10, 0x6, URZ ;  /* 0x000000060a0a7899 */ /* 0x004fe400080006ff */
[----:B-1----:R-:W-:Y:S01]  /*3520*/  USHF.L.U32 UR9, UR9, 0x6, URZ ;  /* 0x0000000609097899 */ /* 0x002fe200080006ff */
[----:B---3--:R-:W-:-:S05]  /*3530*/  @P0 FMUL.FTZ R0, R7, R0 ;  /* 0x0000000007000220 */ /* 0x008fca0000410000 */
[----:B------:R-:W-:Y:S01]  /*3540*/  @P0 R2UR UR29, R0 ;  /* 0x00000000001d02ca */ /* 0x000fe200000e0000 */
[----:B------:R-:W-:-:S12]  /*3550*/  IMAD.MOV.U32 R0, RZ, RZ, 0x20 ;  /* 0x00000020ff007424 */ /* 0x000fd800078e00ff */
[----:B----4-:R-:W-:-:S05]  /*3560*/  @UP0 UMOV UR8, UR29 ;  /* 0x0000001d00080c82 */ /* 0x010fca0008000000 */
.L_x_1680:
        /* <DEDUP_REMOVED lines=41> */
[----:B------:R-:W1:Y:S05]  /*3800*/  LDSM.16.M88.4 R152, [R176+0xb400] ;  /* 0x00b40000b098783b */ /* 0x000e6a0000000200 */
[-C--:B--2---:R-:W-:Y:S08]  /*3810*/  HMMA.16816.F32 R20, R148, R160.reuse, R20 ;  /* 0x000000a09414723c */ /* 0x084ff00000001814 */
[C---:B------:R-:W-:Y:S08]  /*3820*/  HMMA.16816.F32 R24, R156.reuse, R160, R24 ;  /* 0x000000a09c18723c */ /* 0x040ff00000001818 */
[-C--:B------:R-:W-:Y:S01]  /*3830*/  HMMA.16816.F32 R28, R156, R162.reuse, R28 ;  /* 0x000000a29c1c723c */ /* 0x080fe2000000181c */
[----:B------:R-:W-:Y:S07]  /*3840*/  LDSM.16.M88.4 R156, [R177+0xd000] ;  /* 0x00d00000b19c783b */ /* 0x000fee0000000200 */
[----:B------:R-:W-:Y:S01]  /*3850*/  HMMA.16816.F32 R32, R148, R162, R32 ;  /* 0x000000a29420723c */ /* 0x000fe20000001820 */
[----:B------:R-:W2:Y:S07]  /*3860*/  LDSM.16.M88.4 R148, [R3+0x2000] ;  /* 0x002000000394783b */ /* 0x000eae0000000200 */
        /* <DEDUP_REMOVED lines=8> */
[-C--:B------:R-:W-:Y:S08]  /*38f0*/  HMMA.16816.F32 R28, R168, R174.reuse, R28 ;  /* 0x000000aea81c723c */ /* 0x080ff0000000181c */
[----:B------:R-:W-:Y:S01]  /*3900*/  HMMA.16816.F32 R32, R136, R174, R32 ;  /* 0x000000ae8820723c */ /* 0x000fe20000001820 */
[----:B------:R-:W-:Y:S07]  /*3910*/  LDSM.16.M88.4 R136, [R178+0x2000] ;  /* 0x00200000b288783b */ /* 0x000fee0000000200 */
[-C--:B------:R-:W-:Y:S08]  /*3920*/  HMMA.16816.F32 R4, R132, R140.reuse, R4 ;  /* 0x0000008c8404723c */ /* 0x080ff00000001804 */
[C---:B----4-:R-:W-:Y:S08]  /*3930*/  HMMA.16816.F32 R8, R144.reuse, R140, R8 ;  /* 0x0000008c9008723c */ /* 0x050ff00000001808 */
        /* <DEDUP_REMOVED lines=8> */
[----:B------:R-:W1:Y:S07]  /*39c0*/  LDSM.16.M88.4 R132, [R178+0x2800] ;  /* 0x00280000b284783b */ /* 0x000e6e0000000200 */
[-C--:B--2---:R-:W-:Y:S08]  /*39d0*/  HMMA.16816.F32 R4, R148, R156.reuse, R4 ;  /* 0x0000009c9404723c */ /* 0x084ff00000001804 */
[C---:B------:R-:W-:Y:S08]  /*39e0*/  HMMA.16816.F32 R8, R160.reuse, R156, R8 ;  /* 0x0000009ca008723c */ /* 0x040ff00000001808 */
[-C--:B------:R-:W-:Y:S08]  /*39f0*/  HMMA.16816.F32 R12, R160, R158.reuse, R12 ;  /* 0x0000009ea00c723c */ /* 0x080ff0000000180c */
[C---:B------:R-:W-:Y:S08]  /*3a00*/  HMMA.16816.F32 R16, R148.reuse, R158, R16 ;  /* 0x0000009e9410723c */ /* 0x040ff00000001810 */
[-C--:B---3--:R-:W-:Y:S08]  /*3a10*/  HMMA.16816.F32 R20, R148, R164.reuse, R20 ;  /* 0x000000a49414723c */ /* 0x088ff00000001814 */
[C---:B------:R-:W-:Y:S08]  /*3a20*/  HMMA.16816.F32 R24, R160.reuse, R164, R24 ;  /* 0x000000a4a018723c */ /* 0x040ff00000001818 */
[-C--:B------:R-:W-:Y:S08]  /*3a30*/  HMMA.16816.F32 R28, R160, R166.reuse, R28 ;  /* 0x000000a6a01c723c */ /* 0x080ff0000000181c */
[----:B------:R-:W-:Y:S08]  /*3a40*/  HMMA.16816.F32 R32, R148, R166, R32 ;  /* 0x000000a69420723c */ /* 0x000ff00000001820 */
[-C--:B----4-:R-:W-:Y:S08]  /*3a50*/  HMMA.16816.F32 R4, R136, R140.reuse, R4 ;  /* 0x0000008c8804723c */ /* 0x090ff00000001804 */
[C---:B-1----:R-:W-:Y:S08]  /*3a60*/  HMMA.16816.F32 R8, R132.reuse, R140, R8 ;  /* 0x0000008c8408723c */ /* 0x042ff00000001808 */
        /* <DEDUP_REMOVED lines=8> */
[----:B------:R-:W-:Y:S01]  /*3af0*/  LOP3.LUT R9, R186, UR48, RZ, 0xfc, !PT ;  /* 0x00000030ba097c12 */ /* 0x000fe2000f8efcff */
[----:B------:R-:W-:Y:S03]  /*3b00*/  FMUL.FTZ R198, R10, UR19 ;  /* 0x000000130ac67c20 */ /* 0x000fe60008410000 */
[----:B------:R-:W-:Y:S01]  /*3b10*/  MUFU.TANH R252, R252 ;  /* 0x000000fc00fc7308 */ /* 0x000fe20000002400 */
[-C--:B------:R-:W-:Y:S03]  /*3b20*/  HMMA.16816.F32 R20, R136, R144.reuse, R20 ;  /* 0x000000908814723c */ /* 0x080fe60000001814 */
[----:B------:R-:W-:Y:S01]  /*3b30*/  FMUL.FTZ R215, R15, UR19 ;  /* 0x000000130fd77c20 */ /* 0x000fe20008410000 */
[----:B------:R-:W-:Y:S01]  /*3b40*/  FMUL.FTZ R199, R11, UR19 ;  /* 0x000000130bc77c20 */ /* 0x000fe20008410000 */
[----:B------:R-:W-:Y:S01]  /*3b50*/  FMUL.FTZ R249, R8, UR19 ;  /* 0x0000001308f97c20 */ /* 0x000fe20008410000 */
[----:B------:R-:W-:Y:S03]  /*3b60*/  FMUL.FTZ R208, R14, UR19 ;  /* 0x000000130ed07c20 */ /* 0x000fe60008410000 */
[----:B------:R-:W2:Y:S01]  /*3b70*/  MUFU.TANH R248, R248 ;  /* 0x000000f800f87308 */ /* 0x000ea20000002400 */
[C---:B------:R-:W-:Y:S04]  /*3b80*/  HMMA.16816.F32 R24, R132.reuse, R144, R24 ;  /* 0x000000908418723c */ /* 0x040fe80000001818 */
[----:B-1----:R-:W-:Y:S01]  /*3b90*/  IADD3 R200, PT, PT, R9, R180, RZ ;  /* 0x000000b409c87210 */ /* 0x002fe20007ffe0ff */
[----:B------:R-:W-:Y:S01]  /*3ba0*/  FMUL.FTZ R246, R13, UR19 ;  /* 0x000000130df67c20 */ /* 0x000fe20008410000 */
[----:B------:R-:W-:Y:S03]  /*3bb0*/  FMUL.FTZ R216, R19, UR19 ;  /* 0x0000001313d87c20 */ /* 0x000fe60008410000 */
[----:B------:R-:W1:Y:S01]  /*3bc0*/  MUFU.TANH R215, R215 ;  /* 0x000000d700d77308 */ /* 0x000e620000002400 */
[-C--:B------:R-:W-:Y:S03]  /*3bd0*/  HMMA.16816.F32 R28, R132, R146.reuse, R28 ;  /* 0x00000092841c723c */ /* 0x080fe6000000181c */
[C---:B------:R-:W-:Y:S01]  /*3be0*/  IADD3 R223, PT, PT, R200.reuse, 0x9f, RZ ;  /* 0x0000009fc8df7810 */ /* 0x040fe20007ffe0ff */
[----:B------:R-:W-:Y:S01]  /*3bf0*/  FMUL.FTZ R211, R23, UR19 ;  /* 0x0000001317d37c20 */ /* 0x000fe20008410000 */
[C---:B------:R-:W-:Y:S01]  /*3c00*/  IADD3 R245, PT, PT, R200.reuse, 0xa8, RZ ;  /* 0x000000a8c8f57810 */ /* 0x040fe20007ffe0ff */
[----:B------:R-:W-:Y:S03]  /*3c10*/  FMUL.FTZ R220, R21, UR19 ;  /* 0x0000001315dc7c20 */ /* 0x000fe60008410000 */
[----:B------:R-:W3:Y:S01]  /*3c20*/  MUFU.TANH R198, R198 ;  /* 0x000000c600c67308 */ /* 0x000ee20000002400 */
[----:B------:R-:W-:Y:S04]  /*3c30*/  HMMA.16816.F32 R32, R136, R146, R32 ;  /* 0x000000928820723c */ /* 0x000fe80000001820 */
[----:B------:R-:W-:Y:S01]  /*3c40*/  IABS R223, R223 ;  /* 0x000000df00df7213 */ /* 0x000fe20000000000 */
[----:B------:R-:W-:Y:S01]  /*3c50*/  FMUL.FTZ R225, R25, UR19 ;  /* 0x0000001319e17c20 */ /* 0x000fe20008410000 */
[----:B------:R-:W-:Y:S03]  /*3c60*/  IADD3 R244, PT, PT, R200, 0xa7, RZ ;  /* 0x000000a7c8f47810 */ /* 0x000fe60007ffe0ff */
[----:B------:R-:W4:Y:S01]  /*3c70*/  MUFU.TANH R199, R199 ;  /* 0x000000c700c77308 */ /* 0x000f220000002400 */
[----:B------:R-:W-:Y:S01]  /*3c80*/  I2FP.F32.S32 R223, R223 ;  /* 0x000000df00df7245 */ /* 0x000fe20000201400 */
[----:B--2---:R-:W-:Y:S01]  /*3c90*/  FFMA.FTZ R235, -R248, R248, 1 ;  /* 0x3f800000f8eb7423 */ /* 0x004fe200000101f8 */
[----:B------:R-:W-:Y:S01]  /*3ca0*/  IADD3 R243, PT, PT, R200, 0xa0, RZ ;  /* 0x000000a0c8f37810 */ /* 0x000fe20007ffe0ff */
[----:B------:R-:W-:Y:S01]  /*3cb0*/  FMUL.FTZ R224, R30, UR19 ;  /* 0x000000131ee07c20 */ /* 0x000fe20008410000 */
[----:B------:R-:W-:Y:S01]  /*3cc0*/  FMUL.FTZ R229, R17, UR19 ;  /* 0x0000001311e57c20 */ /* 0x000fe20008410000 */
[C---:B------:R-:W-:Y:S01]  /*3cd0*/  FFMA.FTZ R248, R223.reuse, -UR8, R248 ;  /* 0x80000008dff87c23 */ /* 0x040fe200080100f8 */
[----:B-1----:R-:W-:Y:S03]  /*3ce0*/  FFMA.FTZ R242, R223, -UR8, R215 ;  /* 0x80000008dff27c23 */ /* 0x002fe600080100d7 */
[----:B------:R-:W1:Y:S01]  /*3cf0*/  MUFU.TANH R249, R249 ;  /* 0x000000f900f97308 */ /* 0x000e620000002400 */
[----:B------:R-:W-:Y:S01]  /*3d00*/  FFMA.FTZ R223, -R215, R215, 1 ;  /* 0x3f800000d7df7423 */ /* 0x000fe200000101d7 */
[----:B------:R-:W-:Y:S01]  /*3d10*/  FMUL.FTZ R166, R28, UR19 ;  /* 0x000000131ca67c20 */ /* 0x000fe20008410000 */
[----:B------:R-:W-:Y:S01]  /*3d20*/  IABS R245, R245 ;  /* 0x000000f500f57213 */ /* 0x000fe20000000000 */
[----:B------:R-:W-:Y:S01]  /*3d30*/  FMUL.FTZ R207, R27, UR19 ;  /* 0x000000131bcf7c20 */ /* 0x000fe20008410000 */
[----:B------:R-:W-:Y:S01]  /*3d40*/  IABS R244, R244 ;  /* 0x000000f400f47213 */ /* 0x000fe20000000000 */
[----:B------:R-:W-:Y:S01]  /*3d50*/  FMUL.FTZ R209, R35, UR19 ;  /* 0x0000001323d17c20 */ /* 0x000fe20008410000 */
[----:B------:R-:W-:Y:S03]  /*3d60*/  IABS R243, R243 ;  /* 0x000000f300f37213 */ /* 0x000fe60000000000 */
[----:B------:R-:W2:Y:S01]  /*3d70*/  MUFU.TANH R208, R208 ;  /* 0x000000d000d07308 */ /* 0x000ea20000002400 */
[----:B------:R-:W-:Y:S01]  /*3d80*/  FMUL.FTZ R226, R24, UR19 ;  /* 0x0000001318e27c20 */ /* 0x000fe20008410000 */
[----:B------:R-:W-:Y:S01]  /*3d90*/  I2FP.F32.S32 R245, R245 ;  /* 0x000000f500f57245 */ /* 0x000fe20000201400 */
[----:B------:R-:W-:Y:S01]  /*3da0*/  FMUL.FTZ R247, R12, UR19 ;  /* 0x000000130cf77c20 */ /* 0x000fe20008410000 */
[----:B------:R-:W-:Y:S01]  /*3db0*/  I2FP.F32.S32 R244, R244 ;  /* 0x000000f400f47245 */ /* 0x000fe20000201400 */
[----:B------:R-:W-:Y:S01]  /*3dc0*/  FMUL.FTZ R230, R16, UR19 ;  /* 0x0000001310e67c20 */ /* 0x000fe20008410000 */
[----:B------:R-:W-:Y:S01]  /*3dd0*/  IADD3 R214, PT, PT, R200, 0x77, RZ ;  /* 0x00000077c8d67810 */ /* 0x000fe20007ffe0ff */
[----:B------:R-:W-:Y:S03]  /*3de0*/  FMUL.FTZ R221, R20, UR19 ;  /* 0x0000001314dd7c20 */ /* 0x000fe60008410000 */
[----:B------:R2:W-:Y:S01]  /*3df0*/  MUFU.TANH R167, R225 ;  /* 0x000000e100a77308 */ /* 0x0005e20000002400 */
[----:B------:R-:W-:Y:S01]  /*3e00*/  FMUL.FTZ R213, R31, UR19 ;  /* 0x000000131fd57c20 */ /* 0x000fe20008410000 */
[----:B------:R-:W-:Y:S01]  /*3e10*/  I2FP.F32.S32 R243, R243 ;  /* 0x000000f300f37245 */ /* 0x000fe20000201400 */
[----:B------:R-:W-:Y:S01]  /*3e20*/  FMUL.FTZ R217, R18, UR19 ;  /* 0x0000001312d97c20 */ /* 0x000fe20008410000 */
[----:B------:R-:W-:Y:S01]  /*3e30*/  FMUL.FTZ R212, R22, UR19 ;  /* 0x0000001316d47c20 */ /* 0x000fe20008410000 */
[----:B------:R-:W-:Y:S01]  /*3e40*/  FMUL.FTZ R210, R26, UR19 ;  /* 0x000000131ad27c20 */ /* 0x000fe20008410000 */
[----:B------:R-:W-:Y:S01]  /*3e50*/  FMUL.FTZ R218, R29, UR19 ;  /* 0x000000131dda7c20 */ /* 0x000fe20008410000 */
[----:B------:R-:W-:Y:S03]  /*3e60*/  FMUL.FTZ R173, R34, UR19 ;  /* 0x0000001322ad7c20 */ /* 0x000fe60008410000 */
[----:B------:R-:W2:Y:S01]  /*3e70*/  MUFU.TANH R246, R246 ;  /* 0x000000f600f67308 */ /* 0x000ea20000002400 */
[----:B------:R-:W-:Y:S01]  /*3e80*/  FMUL.FTZ R205, R32, UR19 ;  /* 0x0000001320cd7c20 */ /* 0x000fe20008410000 */
[----:B------:R-:W-:Y:S01]  /*3e90*/  IADD3 R227, PT, PT, R200, 0x7f, RZ ;  /* 0x0000007fc8e37810 */ /* 0x000fe20007ffe0ff */
[----:B---3--:R-:W-:Y:S01]  /*3ea0*/  FFMA.FTZ R245, R245, -UR8, R198 ;  /* 0x80000008f5f57c23 */ /* 0x008fe200080100c6 */
[----:B------:R-:W-:Y:S01]  /*3eb0*/  FFMA.FTZ R238, -R198, R198, 1 ;  /* 0x3f800000c6ee7423 */ /* 0x000fe200000101c6 */
[----:B------:R-:W-:Y:S01]  /*3ec0*/  FMUL.FTZ R171, R33, UR19 ;  /* 0x0000001321ab7c20 */ /* 0x000fe20008410000 */
[----:B------:R-:W-:Y:S01]  /*3ed0*/  IABS R214, R214 ;  /* 0x000000d600d67213 */ /* 0x000fe20000000000 */
[----:B----4-:R-:W-:Y:S03]  /*3ee0*/  FFMA.FTZ R244, R244, -UR8, R199 ;  /* 0x80000008f4f47c23 */ /* 0x010fe600080100c7 */
[----:B------:R3:W-:Y:S01]  /*3ef0*/  MUFU.TANH R215, R224 ;  /* 0x000000e000d77308 */ /* 0x0007e20000002400 */
[----:B------:R-:W-:Y:S01]  /*3f00*/  FFMA.FTZ R234, -R199, R199, 1 ;  /* 0x3f800000c7ea7423 */ /* 0x000fe200000101c7 */
[----:B-1----:R-:W-:Y:S01]  /*3f10*/  FFMA.FTZ R239, -R249, R249, 1 ;  /* 0x3f800000f9ef7423 */ /* 0x002fe200000101f9 */
[C---:B------:R-:W-:Y:S01]  /*3f20*/  IADD3 R231, PT, PT, R200.reuse, 0x97, RZ ;  /* 0x00000097c8e77810 */ /* 0x040fe20007ffe0ff */
[C---:B------:R-:W-:Y:S01]  /*3f30*/  FFMA.FTZ R249, R243.reuse, -UR8, R249 ;  /* 0x80000008f3f97c23 */ /* 0x040fe200080100f9 */
[----:B------:R-:W-:Y:S01]  /*3f40*/  IABS R227, R227 ;  /* 0x000000e300e37213 */ /* 0x000fe20000000000 */
[----:B--2---:R-:W-:Y:S01]  /*3f50*/  FFMA.FTZ R243, R243, -UR8, R208 ;  /* 0x80000008f3f37c23 */ /* 0x004fe200080100d0 */
[C---:B------:R-:W-:Y:S03]  /*3f60*/  IADD3 R202, PT, PT, R200.reuse, 0x88, RZ ;  /* 0x00000088c8ca7810 */ /* 0x040fe60007ffe0ff */
[----:B------:R-:W1:Y:S01]  /*3f70*/  MUFU.TANH R211, R211 ;  /* 0x000000d300d37308 */ /* 0x000e620000002400 */
[----:B------:R-:W-:Y:S01]  /*3f80*/  IADD3 R222, PT, PT, R200, 0x90, RZ ;  /* 0x00000090c8de7810 */ /* 0x000fe20007ffe0ff */
[----:B------:R-:W-:Y:S01]  /*3f90*/  FFMA.FTZ R225, -R208, R208, 1 ;  /* 0x3f800000d0e17423 */ /* 0x000fe200000101d0 */
[----:B------:R-:W-:Y:S01]  /*3fa0*/  I2FP.F32.S32 R214, R214 ;  /* 0x000000d600d67245 */ /* 0x000fe20000201400 */
[----:B------:R-:W-:Y:S01]  /*3fb0*/  FFMA.FTZ R208, -R246, R246, 1 ;  /* 0x3f800000f6d07423 */ /* 0x000fe200000101f6 */
[----:B------:R-:W-:Y:S01]  /*3fc0*/  IADD3 R206, PT, PT, R200, 0x8f, RZ ;  /* 0x0000008fc8ce7810 */ /* 0x000fe20007ffe0ff */
[----:B------:R-:W-:Y:S01]  /*3fd0*/  FFMA.FTZ R237, -R252, R252, 1 ;  /* 0x3f800000fced7423 */ /* 0x000fe200000101fc */
[----:B------:R-:W-:Y:S03]  /*3fe0*/  IABS R231, R231 ;  /* 0x000000e700e77213 */ /* 0x000fe60000000000 */
[----:B------:R-:W2:Y:S01]  /*3ff0*/  MUFU.TANH R220, R220 ;  /* 0x000000dc00dc7308 */ /* 0x000ea20000002400 */
[----:B------:R-:W-:Y:S01]  /*4000*/  I2FP.F32.S32 R227, R227 ;  /* 0x000000e300e37245 */ /* 0x000fe20000201400 */
[----:B---3--:R-:W-:Y:S01]  /*4010*/  FMUL.FTZ R224, R208, UR19 ;  /* 0x00000013d0e07c20 */ /* 0x008fe20008410000 */
[C---:B------:R-:W-:Y:S01]  /*4020*/  IADD3 R228, PT, PT, R200.reuse, 0x80, RZ ;  /* 0x00000080c8e47810 */ /* 0x040fe20007ffe0ff */
[----:B------:R-:W-:Y:S01]  /*4030*/  FFMA.FTZ R241, -R165, R165, 1 ;  /* 0x3f800000a5f17423 */ /* 0x000fe200000101a5 */
[C---:B------:R-:W-:Y:S01]  /*4040*/  IADD3 R233, PT, PT, R200.reuse, 0x87, RZ ;  /* 0x00000087c8e97810 */ /* 0x040fe20007ffe0ff */
[----:B------:R-:W-:Y:S01]  /*4050*/  FFMA.FTZ R252, R227, -UR8, R252 ;  /* 0x80000008e3fc7c23 */ /* 0x000fe200080100fc */
[C---:B------:R-:W-:Y:S03]  /*4060*/  IADD3 R232, PT, PT, R200.reuse, 0x98, RZ ;  /* 0x00000098c8e87810 */ /* 0x040fe60007ffe0ff */
[----:B------:R-:W3:Y:S01]  /*4070*/  MUFU.TANH R216, R216 ;  /* 0x000000d800d87308 */ /* 0x000ee20000002400 */
[----:B------:R-:W-:Y:S01]  /*4080*/  IADD3 R219, PT, PT, R200, 0x78, RZ ;  /* 0x00000078c8db7810 */ /* 0x000fe20007ffe0ff */
[----:B-1----:R-:W-:Y:S01]  /*4090*/  FFMA.FTZ R175, R214, -UR8, R211 ;  /* 0x80000008d6af7c23 */ /* 0x002fe200080100d3 */
[C---:B------:R-:W-:Y:S01]  /*40a0*/  IADD3 R203, PT, PT, R200.reuse, 0x6f, RZ ;  /* 0x0000006fc8cb7810 */ /* 0x040fe20007ffe0ff */
[----:B------:R-:W-:Y:S01]  /*40b0*/  FFMA.FTZ R208, -R211, R211, 1 ;  /* 0x3f800000d3d07423 */ /* 0x000fe200000101d3 */
[----:B------:R-:W-:Y:S01]  /*40c0*/  IABS R202, R202 ;  /* 0x000000ca00ca7213 */ /* 0x000fe20000000000 */
[----:B------:R-:W-:Y:S01]  /*40d0*/  FMUL.FTZ R241, R241, UR19 ;  /* 0x00000013f1f17c20 */ /* 0x000fe20008410000 */
[----:B------:R-:W-:Y:S03]  /*40e0*/  IABS R222, R222 ;  /* 0x000000de00de7213 */ /* 0x000fe60000000000 */
[----:B------:R1:W-:Y:S01]  /*40f0*/  MUFU.TANH R11, R166 ;  /* 0x000000a6000b7308 */ /* 0x0003e20000002400 */
[----:B------:R-:W-:Y:S01]  /*4100*/  IADD3 R204, PT, PT, R200, 0x70, RZ ;  /* 0x00000070c8cc7810 */ /* 0x000fe20007ffe0ff */
[----:B--2---:R-:W-:Y:S01]  /*4110*/  FFMA.FTZ R211, -R220, R220, 1 ;  /* 0x3f800000dcd37423 */ /* 0x004fe200000101dc */
[----:B------:R-:W-:Y:S01]  /*4120*/  IADD3 R201, PT, PT, R200, 0x68, RZ ;  /* 0x00000068c8c97810 */ /* 0x000fe20007ffe0ff */
[----:B------:R-:W-:Y:S01]  /*4130*/  FMUL.FTZ R237, R237, UR19 ;  /* 0x00000013eded7c20 */ /* 0x000fe20008410000 */
[----:B------:R-:W-:Y:S01]  /*4140*/  IABS R206, R206 ;  /* 0x000000ce00ce7213 */ /* 0x000fe20000000000 */
[----:B------:R-:W-:Y:S01]  /*4150*/  FMUL.FTZ R239, R239, UR19 ;  /* 0x00000013efef7c20 */ /* 0x000fe20008410000 */
[----:B------:R-:W-:Y:S03]  /*4160*/  I2FP.F32.S32 R231, R231 ;  /* 0x000000e700e77245 */ /* 0x000fe60000201400 */
[----:B------:R-:W2:Y:S01]  /*4170*/  MUFU.TANH R229, R229 ;  /* 0x000000e500e57308 */ /* 0x000ea20000002400 */
[----:B------:R-:W-:Y:S01]  /*4180*/  IABS R228, R228 ;  /* 0x000000e400e47213 */ /* 0x000fe20000000000 */
[----:B---3--:R-:W-:Y:S01]  /*4190*/  FFMA.FTZ R227, R227, -UR8, R216 ;  /* 0x80000008e3e37c23 */ /* 0x008fe200080100d8 */
[----:B------:R-:W-:Y:S01]  /*41a0*/  IABS R233, R233 ;  /* 0x000000e900e97213 */ /* 0x000fe20000000000 */
[----:B------:R-:W-:Y:S01]  /*41b0*/  FFMA.FTZ R246, R231, -UR8, R246 ;  /* 0x80000008e7f67c23 */ /* 0x000fe200080100f6 */
[----:B------:R-:W-:Y:S01]  /*41c0*/  IABS R232, R232 ;  /* 0x000000e800e87213 */ /* 0x000fe20000000000 */
[----:B------:R-:W-:Y:S01]  /*41d0*/  FMUL.FTZ R235, R235, UR19 ;  /* 0x00000013ebeb7c20 */ /* 0x000fe20008410000 */
[----:B------:R-:W-:Y:S03]  /*41e0*/  IABS R219, R219 ;  /* 0x000000db00db7213 */ /* 0x000fe60000000000 */
[----:B------:R3:W4:Y:S01]  /*41f0*/  MUFU.TANH R174, R209 ;  /* 0x000000d100ae7308 */ /* 0x0007220000002400 */
[----:B------:R-:W-:Y:S01]  /*4200*/  IABS R203, R203 ;  /* 0x000000cb00cb7213 */ /* 0x000fe20000000000 */
[----:B-1----:R-:W-:Y:S01]  /*4210*/  FFMA.FTZ R166, -R216, R216, 1 ;  /* 0x3f800000d8a67423 */ /* 0x002fe200000101d8 */
[----:B------:R-:W-:Y:S01]  /*4220*/  I2FP.F32.S32 R202, R202 ;  /* 0x000000ca00ca7245 */ /* 0x000fe20000201400 */
[----:B------:R-:W-:Y:S01]  /*4230*/  FMUL.FTZ R238, R238, UR19 ;  /* 0x00000013eeee7c20 */ /* 0x000fe20008410000 */
[----:B------:R-:W-:Y:S01]  /*4240*/  I2FP.F32.S32 R222, R222 ;  /* 0x000000de00de7245 */ /* 0x000fe20000201400 */
[----:B------:R-:W-:Y:S01]  /*4250*/  FMUL.FTZ R234, R234, UR19 ;  /* 0x00000013eaea7c20 */ /* 0x000fe20008410000 */
[----:B------:R-:W-:Y:S03]  /*4260*/  IADD3 R200, PT, PT, R200, 0x67, RZ ;  /* 0x00000067c8c87810 */ /* 0x000fe60007ffe0ff */
[----:B------:R-:W1:Y:S01]  /*4270*/  MUFU.TANH R251, R251 ;  /* 0x000000fb00fb7308 */ /* 0x000e620000002400 */
[----:B------:R-:W-:Y:S01]  /*4280*/  IABS R204, R204 ;  /* 0x000000cc00cc7213 */ /* 0x000fe20000000000 */
[----:B--2---:R-:W-:Y:S01]  /*4290*/  FFMA.FTZ R216, -R229, R229, 1 ;  /* 0x3f800000e5d87423 */ /* 0x004fe200000101e5 */
[----:B------:R-:W-:Y:S01]  /*42a0*/  IABS R201, R201 ;  /* 0x000000c900c97213 */ /* 0x000fe20000000000 */
[----:B------:R-:W-:Y:S01]  /*42b0*/  FFMA.FTZ R229, R214, -UR8, R229 ;  /* 0x80000008d6e57c23 */ /* 0x000fe200080100e5 */
[----:B------:R-:W-:Y:S01]  /*42c0*/  I2FP.F32.S32 R206, R206 ;  /* 0x000000ce00ce7245 */ /* 0x000fe20000201400 */
[----:B------:R-:W-:Y:S01]  /*42d0*/  FMUL.FTZ R214, R166, UR19 ;  /* 0x00000013a6d67c20 */ /* 0x000fe20008410000 */
[----:B------:R-:W-:Y:S03]  /*42e0*/  I2FP.F32.S32 R228, R228 ;  /* 0x000000e400e47245 */ /* 0x000fe60000201400 */
[----:B------:R-:W2:Y:S01]  /*42f0*/  MUFU.TANH R207, R207 ;  /* 0x000000cf00cf7308 */ /* 0x000ea20000002400 */
[----:B---3--:R-:W-:Y:S01]  /*4300*/  FMUL.FTZ R209, R211, UR19 ;  /* 0x00000013d3d17c20 */ /* 0x008fe20008410000 */
[----:B------:R-:W-:Y:S01]  /*4310*/  I2FP.F32.S32 R233, R233 ;  /* 0x000000e900e97245 */ /* 0x000fe20000201400 */
[----:B------:R-:W-:Y:S01]  /*4320*/  FFMA.FTZ R166, R202, -UR8, R11 ;  /* 0x80000008caa67c23 */ /* 0x000fe2000801000b */
[----:B------:R-:W-:Y:S01]  /*4330*/  I2FP.F32.S32 R232, R232 ;  /* 0x000000e800e87245 */ /* 0x000fe20000201400 */
[----:B------:R-:W-:Y:S01]  /*4340*/  FFMA.FTZ R165, R228, -UR8, R165 ;  /* 0x80000008e4a57c23 */ /* 0x000fe200080100a5 */
[----:B------:R-:W-:Y:S01]  /*4350*/  I2FP.F32.S32 R219, R219 ;  /* 0x000000db00db7245 */ /* 0x000fe20000201400 */
[----:B----4-:R-:W-:Y:S03]  /*4360*/  FFMA.FTZ R10, -R174, R174, 1 ;  /* 0x3f800000ae0a7423 */ /* 0x010fe600000101ae */
[----:B------:R-:W3:Y:S01]  /*4370*/  MUFU.TANH R169, R226 ;  /* 0x000000e200a97308 */ /* 0x000ee20000002400 */
[----:B------:R-:W-:Y:S01]  /*4380*/  I2FP.F32.S32 R203, R203 ;  /* 0x000000cb00cb7245 */ /* 0x000fe20000201400 */
[----:B-1----:R-:W-:Y:S01]  /*4390*/  FFMA.FTZ R240, -R251, R251, 1 ;  /* 0x3f800000fbf07423 */ /* 0x002fe200000101fb */
[----:B------:R-:W-:Y:S01]  /*43a0*/  IABS R200, R200 ;  /* 0x000000c800c87213 */ /* 0x000fe20000000000 */
[----:B------:R-:W-:Y:S01]  /*43b0*/  FFMA.FTZ R251, R202, -UR8, R251 ;  /* 0x80000008cafb7c23 */ /* 0x000fe200080100fb */
[----:B------:R-:W-:Y:S01]  /*43c0*/  I2FP.F32.S32 R204, R204 ;  /* 0x000000cc00cc7245 */ /* 0x000fe20000201400 */
[----:B------:R-:W-:Y:S01]  /*43d0*/  FFMA.FTZ R202, -R215, R215, 1 ;  /* 0x3f800000d7ca7423 */ /* 0x000fe200000101d7 */
[----:B------:R-:W-:Y:S03]  /*43e0*/  I2FP.F32.S32 R201, R201 ;  /* 0x000000c900c97245 */ /* 0x000fe60000201400 */
[----:B------:R-:W1:Y:S01]  /*43f0*/  MUFU.TANH R198, R213 ;  /* 0x000000d500c67308 */ /* 0x000e620000002400 */
[----:B--2---:R-:W-:Y:S01]  /*4400*/  FFMA.FTZ R170, -R207, R207, 1 ;  /* 0x3f800000cfaa7423 */ /* 0x004fe200000101cf */
[----:B------:R-:W-:Y:S01]  /*4410*/  FFMA.FTZ R231, R231, -UR8, R207 ;  /* 0x80000008e7e77c23 */ /* 0x000fe200080100cf */
[----:B------:R-:W-:Y:S01]  /*4420*/  FFMA.FTZ R207, -R167, R167, 1 ;  /* 0x3f800000a7cf7423 */ /* 0x000fe200000101a7 */
[----:B------:R-:W-:Y:S01]  /*4430*/  FFMA.FTZ R167, R206, -UR8, R167 ;  /* 0x80000008cea77c23 */ /* 0x000fe200080100a7 */
[----:B------:R-:W-:Y:S01]  /*4440*/  I2FP.F32.S32 R200, R200 ;  /* 0x000000c800c87245 */ /* 0x000fe20000201400 */
[----:B------:R-:W-:Y:S01]  /*4450*/  FFMA.FTZ R11, -R11, R11, 1 ;  /* 0x3f8000000b0b7423 */ /* 0x000fe2000001010b */
[----:B------:R-:W-:Y:S03]  /*4460*/  FFMA.FTZ R220, R203, -UR8, R220 ;  /* 0x80000008cbdc7c23 */ /* 0x000fe600080100dc */
[----:B------:R-:W2:Y:S01]  /*4470*/  MUFU.TANH R250, R250 ;  /* 0x000000fa00fa7308 */ /* 0x000ea20000002400 */
[----:B---3--:R-:W-:Y:S01]  /*4480*/  FFMA.FTZ R211, -R169, R169, 1 ;  /* 0x3f800000a9d37423 */ /* 0x008fe200000101a9 */
[C---:B------:R-:W-:Y:S01]  /*4490*/  FFMA.FTZ R169, R222.reuse, -UR8, R169 ;  /* 0x80000008dea97c23 */ /* 0x040fe200080100a9 */
[----:B------:R-:W-:Y:S01]  /*44a0*/  FFMA.FTZ R222, R222, -UR8, R215 ;  /* 0x80000008dede7c23 */ /* 0x000fe200080100d7 */
[----:B------:R-:W-:Y:S01]  /*44b0*/  FMUL.FTZ R240, R240, UR19 ;  /* 0x00000013f0f07c20 */ /* 0x000fe20008410000 */
[----:B------:R-:W-:Y:S01]  /*44c0*/  FMUL.FTZ R225, R225, UR19 ;  /* 0x00000013e1e17c20 */ /* 0x000fe20008410000 */
[----:B------:R-:W-:Y:S01]  /*44d0*/  FMUL.FTZ R223, R223, UR19 ;  /* 0x00000013dfdf7c20 */ /* 0x000fe20008410000 */
[----:B------:R-:W-:Y:S03]  /*44e0*/  FMUL.FTZ R216, R216, UR19 ;  /* 0x00000013d8d87c20 */ /* 0x000fe60008410000 */
[----:B------:R-:W3:Y:S01]  /*44f0*/  MUFU.TANH R247, R247 ;  /* 0x000000f700f77308 */ /* 0x000ee20000002400 */
[----:B-1----:R-:W-:Y:S01]  /*4500*/  FFMA.FTZ R215, R206, -UR8, R198 ;  /* 0x80000008ced77c23 */ /* 0x002fe200080100c6 */
[----:B------:R-:W-:Y:S01]  /*4510*/  FMUL.FTZ R206, R170, UR19 ;  /* 0x00000013aace7c20 */ /* 0x000fe20008410000 */
[----:B------:R-:W-:Y:S01]  /*4520*/  FFMA.FTZ R170, R203, -UR8, R174 ;  /* 0x80000008cbaa7c23 */ /* 0x000fe200080100ae */
[----:B------:R-:W-:Y:S01]  /*4530*/  FFMA.FTZ R198, -R198, R198, 1 ;  /* 0x3f800000c6c67423 */ /* 0x000fe200000101c6 */
[----:B------:R-:W-:Y:S01]  /*4540*/  FMUL.FTZ R208, R208, UR19 ;  /* 0x00000013d0d07c20 */ /* 0x000fe20008410000 */
[----:B------:R-:W-:Y:S01]  /*4550*/  FMUL.FTZ R211, R211, UR19 ;  /* 0x00000013d3d37c20 */ /* 0x000fe20008410000 */
[----:B------:R-:W-:Y:S03]  /*4560*/  FMUL.FTZ R207, R207, UR19 ;  /* 0x00000013cfcf7c20 */ /* 0x000fe60008410000 */
[----:B------:R-:W1:Y:S01]  /*4570*/  MUFU.TANH R230, R230 ;  /* 0x000000e600e67308 */ /* 0x000e620000002400 */
[----:B--2---:R-:W-:Y:S01]  /*4580*/  FFMA.FTZ R236, -R250, R250, 1 ;  /* 0x3f800000faec7423 */ /* 0x004fe200000101fa */
[----:B------:R-:W-:Y:S01]  /*4590*/  FFMA.FTZ R250, R233, -UR8, R250 ;  /* 0x80000008e9fa7c23 */ /* 0x000fe200080100fa */
[----:B------:R-:W-:Y:S01]  /*45a0*/  FMUL.FTZ R203, R11, UR19 ;  /* 0x000000130bcb7c20 */ /* 0x000fe20008410000 */
[----:B------:R-:W-:Y:S01]  /*45b0*/  FMUL.FTZ R202, R202, UR19 ;  /* 0x00000013caca7c20 */ /* 0x000fe20008410000 */
[----:B------:R-:W-:Y:S01]  /*45c0*/  FMUL.FTZ R236, R236, UR19 ;  /* 0x00000013ecec7c20 */ /* 0x000fe20008410000 */
[----:B------:R-:W-:Y:S04]  /*45d0*/  FMUL.FTZ R198, R198, UR19 ;  /* 0x00000013c6c67c20 */ /* 0x000fe80008410000 */
[----:B------:R1:W2:Y:S01]  /*45e0*/  MUFU.TANH R199, R218 ;  /* 0x000000da00c77308 */ /* 0x0002a20000002400 */
[----:B---3--:R-:W-:Y:S01]  /*45f0*/  FFMA.FTZ R226, -R247, R247, 1 ;  /* 0x3f800000f7e27423 */ /* 0x008fe200000101f7 */
[----:B------:R-:W-:Y:S03]  /*4600*/  FFMA.FTZ R247, R232, -UR8, R247 ;  /* 0x80000008e8f77c23 */ /* 0x000fe600080100f7 */
[----:B------:R-:W-:Y:S05]  /*4610*/  FMUL.FTZ R226, R226, UR19 ;  /* 0x00000013e2e27c20 */ /* 0x000fea0008410000 */
[----:B------:R-:W3:Y:S10]  /*4620*/  MUFU.TANH R221, R221 ;  /* 0x000000dd00dd7308 */ /* 0x000ef40000002400 */
[----:B------:R-:W4:Y:S01]  /*4630*/  MUFU.TANH R217, R217 ;  /* 0x000000d900d97308 */ /* 0x000f220000002400 */
[----:B-1----:R-:W-:Y:S01]  /*4640*/  FFMA.FTZ R218, -R230, R230, 1 ;  /* 0x3f800000e6da7423 */ /* 0x002fe200000101e6 */
[----:B------:R-:W-:Y:S01]  /*4650*/  FFMA.FTZ R230, R219, -UR8, R230 ;  /* 0x80000008dbe67c23 */ /* 0x000fe200080100e6 */
[----:B--2---:R-:W-:Y:S01]  /*4660*/  FFMA.FTZ R233, R233, -UR8, R199 ;  /* 0x80000008e9e97c23 */ /* 0x004fe200080100c7 */
[----:B------:R-:W-:Y:S01]  /*4670*/  FFMA.FTZ R199, -R199, R199, 1 ;  /* 0x3f800000c7c77423 */ /* 0x000fe200000101c7 */
[----:B------:R-:W-:Y:S05]  /*4680*/  FMUL.FTZ R218, R218, UR19 ;  /* 0x00000013dada7c20 */ /* 0x000fea0008410000 */
[----:B------:R-:W1:Y:S01]  /*4690*/  MUFU.TANH R212, R212 ;  /* 0x000000d400d47308 */ /* 0x000e620000002400 */
[----:B---3--:R-:W-:Y:S01]  /*46a0*/  FFMA.FTZ R213, -R221, R221, 1 ;  /* 0x3f800000ddd57423 */ /* 0x008fe200000101dd */
[----:B------:R-:W-:Y:S01]  /*46b0*/  FFMA.FTZ R221, R204, -UR8, R221 ;  /* 0x80000008ccdd7c23 */ /* 0x000fe200080100dd */
[----:B------:R-:W-:Y:S02]  /*46c0*/  FMUL.FTZ R199, R199, UR19 ;  /* 0x00000013c7c77c20 */ /* 0x000fe40008410000 */
[----:B------:R-:W-:Y:S05]  /*46d0*/  FMUL.FTZ R213, R213, UR19 ;  /* 0x00000013d5d57c20 */ /* 0x000fea0008410000 */
[----:B------:R-:W2:Y:S01]  /*46e0*/  MUFU.TANH R210, R210 ;  /* 0x000000d200d27308 */ /* 0x000ea20000002400 */
[----:B----4-:R-:W-:Y:S01]  /*46f0*/  FFMA.FTZ R228, R228, -UR8, R217 ;  /* 0x80000008e4e47c23 */ /* 0x010fe200080100d9 */
[----:B------:R-:W-:Y:S04]  /*4700*/  FFMA.FTZ R217, -R217, R217, 1 ;  /* 0x3f800000d9d97423 */ /* 0x000fe800000101d9 */
[----:B------:R-:W-:Y:S04]  /*4710*/  FMUL.FTZ R217, R217, UR19 ;  /* 0x00000013d9d97c20 */ /* 0x000fe80008410000 */
[----:B------:R-:W-:Y:S01]  /*4720*/  MUFU.TANH R173, R173 ;  /* 0x000000ad00ad7308 */ /* 0x000fe20000002400 */
[----:B-1----:R-:W-:Y:S01]  /*4730*/  FFMA.FTZ R219, R219, -UR8, R212 ;  /* 0x80000008dbdb7c23 */ /* 0x002fe200080100d4 */
[----:B------:R-:W-:Y:S04]  /*4740*/  FFMA.FTZ R212, -R212, R212, 1 ;  /* 0x3f800000d4d47423 */ /* 0x000fe800000101d4 */
[----:B------:R-:W-:Y:S04]  /*4750*/  FMUL.FTZ R212, R212, UR19 ;  /* 0x00000013d4d47c20 */ /* 0x000fe80008410000 */
[----:B------:R-:W1:Y:S01]  /*4760*/  MUFU.TANH R205, R205 ;  /* 0x000000cd00cd7308 */ /* 0x000e620000002400 */
[----:B--2---:R-:W-:Y:S01]  /*4770*/  FFMA.FTZ R232, R232, -UR8, R210 ;  /* 0x80000008e8e87c23 */ /* 0x004fe200080100d2 */
[----:B------:R-:W-:Y:S04]  /*4780*/  FFMA.FTZ R210, -R210, R210, 1 ;  /* 0x3f800000d2d27423 */ /* 0x000fe800000101d2 */
[----:B------:R-:W-:Y:S04]  /*4790*/  FMUL.FTZ R210, R210, UR19 ;  /* 0x00000013d2d27c20 */ /* 0x000fe80008410000 */
[----:B------:R2:W3:Y:S01]  /*47a0*/  MUFU.TANH R13, R171 ;  /* 0x000000ab000d7308 */ /* 0x0004e20000002400 */
[----:B-1----:R-:W-:Y:S01]  /*47b0*/  FFMA.FTZ R174, R201, -UR8, R205 ;  /* 0x80000008c9ae7c23 */ /* 0x002fe200080100cd */
[----:B------:R-:W-:Y:S04]  /*47c0*/  FFMA.FTZ R205, -R205, R205, 1 ;  /* 0x3f800000cdcd7423 */ /* 0x000fe800000101cd */
[----:B------:R-:W-:Y:S01]  /*47d0*/  FMUL.FTZ R205, R205, UR19 ;  /* 0x00000013cdcd7c20 */ /* 0x000fe20008410000 */
[----:B--2---:R-:W-:Y:S01]  /*47e0*/  FFMA.FTZ R171, R204, -UR8, R173 ;  /* 0x80000008ccab7c23 */ /* 0x004fe200080100ad */
[----:B------:R-:W-:Y:S01]  /*47f0*/  FFMA.FTZ R204, -R173, R173, 1 ;  /* 0x3f800000adcc7423 */ /* 0x000fe200000101ad */
[----:B---3--:R-:W-:Y:S01]  /*4800*/  FFMA.FTZ R201, -R13, R13, 1 ;  /* 0x3f8000000dc97423 */ /* 0x008fe2000001010d */
[----:B------:R-:W-:Y:S01]  /*4810*/  FFMA.FTZ R173, R200, -UR8, R13 ;  /* 0x80000008c8ad7c23 */ /* 0x000fe2000801000d */
[----:B------:R-:W-:Y:S01]  /*4820*/  FMUL.FTZ R200, R10, UR19 ;  /* 0x000000130ac87c20 */ /* 0x000fe20008410000 */
[----:B------:R-:W-:Y:S01]  /*4830*/  FMUL.FTZ R204, R204, UR19 ;  /* 0x00000013cccc7c20 */ /* 0x000fe20008410000 */
[----:B------:R-:W-:Y:S01]  /*4840*/  FMUL.FTZ R201, R201, UR19 ;  /* 0x00000013c9c97c20 */ /* 0x000fe20008410000 */
[----:B------:R-:W-:Y:S06]  /*4850*/  BRA.U !UP0, `(.L_x_1676) ;  /* 0x0000000108347547 */ /* 0x000fec000b800000 */
        /* <DEDUP_REMOVED lines=13> */
.L_x_1676:
[----:B------:R-:W1:Y:S01]  /*4930*/  S2R R8, SR_TID.X ;  /* 0x0000000000087919 */ /* 0x000e620000002100 */
[----:B------:R-:W-:Y:S01]  /*4940*/  UIADD3 UR18, UPT, UPT, UR40, UR15, -UR42 ;  /* 0x0000000f28127290 */ /* 0x000fe2000fffe82a */
[----:B------:R-:W-:Y:S01]  /*4950*/  IMAD.U32 R7, RZ, RZ, UR44 ;  /* 0x0000002cff077e24 */ /* 0x000fe2000f8e00ff */
[----:B------:R-:W-:Y:S01]  /*4960*/  UIADD3 UR29, UPT, UPT, UR40, -UR16, -UR42 ;  /* 0x80000010281d7290 */ /* 0x000fe2000fffe82a */
[----:B------:R-:W-:Y:S02]  /*4970*/  IMAD.MOV.U32 R12, RZ, RZ, 0x21 ;  /* 0x00000021ff0c7424 */ /* 0x000fe400078e00ff */
[----:B------:R-:W-:Y:S02]  /*4980*/  IMAD.MOV.U32 R10, RZ, RZ, 0x1 ;  /* 0x00000001ff0a7424 */ /* 0x000fe400078e00ff */
[C---:B------:R-:W-:Y:S02]  /*4990*/  VIADD R11, R9.reuse, UR18 ;  /* 0x00000012090b7c36 */ /* 0x040fe40008000000 */
[----:B------:R-:W-:Y:S02]  /*49a0*/  VIADD R9, R9, UR29 ;  /* 0x0000001d09097c36 */ /* 0x000fe40008000000 */
[----:B------:R-:W-:Y:S01]  /*49b0*/  IMAD.MOV.U32 R6, RZ, RZ, 0x9 ;  /* 0x00000009ff067424 */ /* 0x000fe200078e00ff */
[----:B------:R-:W-:Y:S01]  /*49c0*/  VIADDMNMX R10, R11, R10, UR40, PT ;  /* 0x000000280b0a7e46 */ /* 0x000fe2000b80010a */
[----:B------:R-:W-:Y:S01]  /*49d0*/  IMAD.MOV.U32 R4, RZ, RZ, 0x29 ;  /* 0x00000029ff047424 */ /* 0x000fe200078e00ff */
[C---:B------:R-:W-:Y:S02]  /*49e0*/  VIADDMNMX R16, R9.reuse, 0x8, RZ, !PT ;  /* 0x0000000809107846 */ /* 0x040fe400078001ff */
[----:B------:R-:W-:Y:S02]  /*49f0*/  VIMNMX R18, PT, PT, RZ, R9, !PT ;  /* 0x00000009ff127248 */ /* 0x000fe40007fe0100 */
[----:B------:R-:W-:Y:S02]  /*4a00*/  VIADDMNMX R14, R9, 0x20, RZ, !PT ;  /* 0x00000020090e7846 */ /* 0x000fe400078001ff */
        /* <DEDUP_REMOVED lines=8> */
[----:B------:R-:W-:Y:S04]  /*4a90*/  IMAD R7, R7, 0x80, R8 ;  /* 0x0000008007077824 */ /* 0x000fe800078e0208 */
[C---:B------:R-:W-:Y:S01]  /*4aa0*/  VIADD R19, R7.reuse, 0x1 ;  /* 0x0000000107137836 */ /* 0x040fe20000000000 */
[C---:B------:R-:W-:Y:S01]  /*4ab0*/  ISETP.GE.AND P0, PT, R7.reuse, R16, PT ;  /* 0x000000100700720c */ /* 0x040fe20003f06270 */
[C---:B------:R-:W-:Y:S01]  /*4ac0*/  VIADD R17, R7.reuse, 0x8 ;  /* 0x0000000807117836 */ /* 0x040fe20000000000 */
[C---:B------:R-:W-:Y:S01]  /*4ad0*/  ISETP.GE.AND P3, PT, R7.reuse, R18, PT ;  /* 0x000000120700720c */ /* 0x040fe20003f66270 */
[----:B------:R-:W-:Y:S01]  /*4ae0*/  VIADD R15, R7, 0x9 ;  /* 0x00000009070f7836 */ /* 0x000fe20000000000 */
        /* <DEDUP_REMOVED lines=130> */
.L_x_1677:
[C---:B------:R-:W-:Y:S01]  /*5310*/  FMUL.FTZ R5, R185.reuse, 1.4426950216293334961 ;  /* 0x3fb8aa3bb9057820 */ /* 0x040fe20000410000 */
[----:B------:R-:W-:Y:S01]  /*5320*/  FSETP.NEU.FTZ.AND P0, PT, R185, -INF , PT ;  /* 0xff800000b900780b */ /* 0x000fe20003f1d000 */
[----:B------:R-:W1:Y:S01]  /*5330*/  S2R R161, SR_TID.X ;  /* 0x0000000000a17919 */ /* 0x000e620000002100 */
[----:B------:R-:W-:Y:S01]  /*5340*/  FMUL.FTZ R4, R184, 1.4426950216293334961 ;  /* 0x3fb8aa3bb8047820 */ /* 0x000fe20000410000 */
[----:B------:R-:W-:Y:S01]  /*5350*/  FMUL.FTZ R8, R183, 1.4426950216293334961 ;  /* 0x3fb8aa3bb7087820 */ /* 0x000fe20000410000 */
[----:B------:R-:W-:Y:S01]  /*5360*/  FSEL R5, R5, RZ, P0 ;  /* 0x000000ff05057208 */ /* 0x000fe20000000000 */
[----:B------:R-:W-:Y:S01]  /*5370*/  FMUL.FTZ R6, R182, 1.4426950216293334961 ;  /* 0x3fb8aa3bb6067820 */ /* 0x000fe20000410000 */
[----:B------:R-:W-:Y:S01]  /*5380*/  FSETP.NEU.FTZ.AND P0, PT, R184, -INF , PT ;  /* 0xff800000b800780b */ /* 0x000fe20003f1d000 */
[----:B------:R-:W-:Y:S01]  /*5390*/  UISETP.GT.AND UP0, UPT, UR50, UR45, UPT ;  /* 0x0000002d3200728c */ /* 0x000fe2000bf04270 */
[----:B------:R-:W-:Y:S01]  /*53a0*/  MOV R168, 0x10 ;  /* 0x0000001000a87802 */ /* 0x000fe20000000f00 */
        /* <DEDUP_REMOVED lines=13> */
[----:B------:R2:W-:Y:S01]  /*5480*/  MUFU.EX2 R174, R5 ;  /* 0x0000000500ae7308 */ /* 0x0005e20000000800 */
[--C-:B------:R-:W-:Y:S01]  /*5490*/  FFMA.FTZ R227, R227, UR17, -R4.reuse ;  /* 0x00000011e3e37c23 */ /* 0x100fe20008010804 */
[--C-:B------:R-:W-:Y:S01]  /*54a0*/  FFMA.FTZ R219, R219, UR17, -R4.reuse ;  /* 0x00000011dbdb7c23 */ /* 0x100fe20008010804 */
[--C-:B------:R-:W-:Y:S01]  /*54b0*/  FFMA.FTZ R173, R171, UR17, -R4.reuse ;  /* 0x00000011abad7c23 */ /* 0x100fe20008010804 */
[----:B------:R-:W-:Y:S01]  /*54c0*/  FFMA.FTZ R4, R170, UR17, -R4 ;  /* 0x00000011aa047c23 */ /* 0x000fe20008010804 */
[----:B------:R-:W-:Y:S02]  /*54d0*/  FSETP.NEU.FTZ.AND P0, PT, R183, -INF , PT ;  /* 0xff800000b700780b */ /* 0x000fe40003f1d000 */
[----:B------:R-:W-:Y:S03]  /*54e0*/  MOV R160, 0x20 ;  /* 0x0000002000a07802 */ /* 0x000fe60000000f00 */
[----:B------:R3:W-:Y:S01]  /*54f0*/  MUFU.EX2 R172, R4 ;  /* 0x0000000400ac7308 */ /* 0x0007e20000000800 */
[----:B------:R-:W-:Y:S02]  /*5500*/  FSEL R8, R8, RZ, P0 ;  /* 0x000000ff08087208 */ /* 0x000fe40000000000 */
[----:B------:R-:W-:Y:S03]  /*5510*/  FSETP.NEU.FTZ.AND P0, PT, R182, -INF , PT ;  /* 0xff800000b600780b */ /* 0x000fe60003f1d000 */
        /* <DEDUP_REMOVED lines=8> */
[----:B------:R-:W-:Y:S01]  /*55a0*/  MUFU.EX2 R165, R165 ;  /* 0x000000a500a57308 */ /* 0x000fe20000000800 */
[----:B------:R-:W-:Y:S05]  /*55b0*/  FSEL R6, R6, RZ, P0 ;  /* 0x000000ff06067208 */ /* 0x000fea0000000000 */
[--C-:B------:R-:W-:Y:S01]  /*55c0*/  FFMA.FTZ R12, R231, UR17, -R6.reuse ;  /* 0x00000011e70c7c23 */ /* 0x100fe20008010806 */
[--C-:B------:R-:W-:Y:S03]  /*55d0*/  FFMA.FTZ R164, R232, UR17, -R6.reuse ;  /* 0x00000011e8a47c23 */ /* 0x100fe60008010806 */
[----:B------:R-:W4:Y:S01]  /*55e0*/  MUFU.EX2 R252, R252 ;  /* 0x000000fc00fc7308 */ /* 0x000f220000000800 */
[--C-:B------:R-:W-:Y:S01]  /*55f0*/  FFMA.FTZ R245, R245, UR17, -R6.reuse ;  /* 0x00000011f5f57c23 */ /* 0x100fe20008010806 */
[--C-:B------:R-:W-:Y:S01]  /*5600*/  FFMA.FTZ R244, R244, UR17, -R6.reuse ;  /* 0x00000011f4f47c23 */ /* 0x100fe20008010806 */
[--C-:B------:R-:W-:Y:S01]  /*5610*/  FFMA.FTZ R243, R243, UR17, -R6.reuse ;  /* 0x00000011f3f37c23 */ /* 0x100fe20008010806 */
[--C-:B------:R-:W-:Y:S01]  /*5620*/  FFMA.FTZ R242, R242, UR17, -R6.reuse ;  /* 0x00000011f2f27c23 */ /* 0x100fe20008010806 */
[--C-:B------:R-:W-:Y:S01]  /*5630*/  FFMA.FTZ R232, R222, UR17, -R6.reuse ;  /* 0x00000011dee87c23 */ /* 0x100fe20008010806 */
[----:B------:R-:W-:Y:S04]  /*5640*/  FFMA.FTZ R231, R215, UR17, -R6 ;  /* 0x00000011d7e77c23 */ /* 0x000fe80008010806 */
[----:B------:R4:W-:Y:S10]  /*5650*/  MUFU.EX2 R166, R167 ;  /* 0x000000a700a67308 */ /* 0x0009f40000000800 */
[----:B------:R-:W-:Y:S10]  /*5660*/  MUFU.EX2 R251, R251 ;  /* 0x000000fb00fb7308 */ /* 0x000ff40000000800 */
[----:B------:R-:W4:Y:S10]  /*5670*/  MUFU.EX2 R250, R250 ;  /* 0x000000fa00fa7308 */ /* 0x000f340000000800 */
[----:B------:R-:W-:Y:S10]  /*5680*/  MUFU.EX2 R230, R230 ;  /* 0x000000e600e67308 */ /* 0x000ff40000000800 */
[----:B------:R-:W4:Y:S10]  /*5690*/  MUFU.EX2 R229, R229 ;  /* 0x000000e500e57308 */ /* 0x000f340000000800 */
[----:B------:R-:W-:Y:S10]  /*56a0*/  MUFU.EX2 R228, R228 ;  /* 0x000000e400e47308 */ /* 0x000ff40000000800 */
[----:B------:R-:W4:Y:S10]  /*56b0*/  MUFU.EX2 R227, R227 ;  /* 0x000000e300e37308 */ /* 0x000f340000000800 */
[----:B------:R4:W-:Y:S10]  /*56c0*/  MUFU.EX2 R222, R9 ;  /* 0x0000000900de7308 */ /* 0x0009f40000000800 */
        /* <DEDUP_REMOVED lines=14> */
[----:B------:R-:W4:Y:S10]  /*57b0*/  MUFU.EX2 R171, R171 ;  /* 0x000000ab00ab7308 */ /* 0x000f340000000800 */
[----:B------:R-:W-:Y:S10]  /*57c0*/  MUFU.EX2 R164, R164 ;  /* 0x000000a400a47308 */ /* 0x000ff40000000800 */
[----:B------:R4:W4:Y:S10]  /*57d0*/  MUFU.EX2 R215, R12 ;  /* 0x0000000c00d77308 */ /* 0x0009340000000800 */
[----:B------:R-:W4:Y:S10]  /*57e0*/  MUFU.EX2 R233, R233 ;  /* 0x000000e900e97308 */ /* 0x000f340000000800 */
[----:B------:R-:W-:Y:S10]  /*57f0*/  MUFU.EX2 R232, R232 ;  /* 0x000000e800e87308 */ /* 0x000ff40000000800 */
[----:B------:R-:W4:Y:S01]  /*5800*/  MUFU.EX2 R231, R231 ;  /* 0x000000e700e77308 */ /* 0x000f220000000800 */
[C---:B-1----:R-:W-:Y:S02]  /*5810*/  SHF.L.U32 R8, R161.reuse, 0x4, RZ ;  /* 0x00000004a1087819 */ /* 0x042fe400000006ff */
[C---:B--2---:R-:W-:Y:S02]  /*5820*/  SHF.L.U32 R5, R161.reuse, 0x5, RZ ;  /* 0x00000005a1057819 */ /* 0x044fe400000006ff */
[----:B------:R-:W-:Y:S02]  /*5830*/  LOP3.LUT R11, R8, 0x1c0, RZ, 0xc0, !PT ;  /* 0x000001c0080b7812 */ /* 0x000fe400078ec0ff */
[----:B------:R-:W-:Y:S02]  /*5840*/  SHF.L.U32 R10, R161, 0x1, RZ ;  /* 0x00000001a10a7819 */ /* 0x000fe400000006ff */
[----:B------:R-:W-:Y:S02]  /*5850*/  LOP3.LUT R7, R5, 0x7400, RZ, 0xc0, !PT ;  /* 0x0000740005077812 */ /* 0x000fe400078ec0ff */
[--C-:B------:R-:W-:Y:S02]  /*5860*/  LOP3.LUT R11, R11, 0x38, R10.reuse, 0xf8, !PT ;  /* 0x000000380b0b7812 */ /* 0x100fe400078ef80a */
[--C-:B---3--:R-:W-:Y:S02]  /*5870*/  SHF.R.U32.HI R4, RZ, 0x1, R161.reuse ;  /* 0x00000001ff047819 */ /* 0x108fe400000116a1 */
[----:B------:R-:W-:Y:S02]  /*5880*/  LOP3.LUT R10, R7, 0x6, R10, 0xf8, !PT ;  /* 0x00000006070a7812 */ /* 0x000fe400078ef80a */
[C---:B------:R-:W-:Y:S02]  /*5890*/  LOP3.LUT R177, R5.reuse, 0x20, RZ, 0xc0, !PT ;  /* 0x0000002005b17812 */ /* 0x040fe400078ec0ff */
[----:B------:R-:W-:Y:S02]  /*58a0*/  LOP3.LUT R7, R5, 0xc0, RZ, 0xc0, !PT ;  /* 0x000000c005077812 */ /* 0x000fe400078ec0ff */
[----:B------:R-:W-:Y:S02]  /*58b0*/  SHF.L.U32 R6, R161, 0x2, RZ ;  /* 0x00000002a1067819 */ /* 0x000fe400000006ff */
[----:B------:R-:W-:Y:S02]  /*58c0*/  LOP3.LUT R11, R11, 0x20, R4, 0x78, !PT ;  /* 0x000000200b0b7812 */ /* 0x000fe400078e7804 */
[----:B------:R-:W-:Y:S02]  /*58d0*/  LOP3.LUT R177, R177, 0x3c00, R8, 0xf8, !PT ;  /* 0x00003c00b1b17812 */ /* 0x000fe400078ef808 */
[----:B------:R-:W-:Y:S02]  /*58e0*/  LOP3.LUT R5, R5, 0x120, RZ, 0xc0, !PT ;  /* 0x0000012005057812 */ /* 0x000fe400078ec0ff */
[----:B------:R-:W-:Y:S02]  /*58f0*/  LOP3.LUT R6, R7, 0x18, R6, 0xf8, !PT ;  /* 0x0000001807067812 */ /* 0x000fe400078ef806 */
[----:B------:R-:W-:Y:S02]  /*5900*/  LOP3.LUT R10, R10, R11, RZ, 0xfc, !PT ;  /* 0x0000000b0a0a7212 */ /* 0x000fe400078efcff */
[--C-:B------:R-:W-:Y:S02]  /*5910*/  LOP3.LUT R5, R5, 0x200, R8.reuse, 0xf8, !PT ;  /* 0x0000020005057812 */ /* 0x100fe400078ef808 */
[----:B------:R-:W-:Y:S02]  /*5920*/  LOP3.LUT R177, R177, 0x100, R8, 0xf8, !PT ;  /* 0x00000100b1b17812 */ /* 0x000fe400078ef808 */
[C---:B------:R-:W-:Y:S02]  /*5930*/  LOP3.LUT R4, R6.reuse, 0x8, R4, 0x78, !PT ;  /* 0x0000000806047812 */ /* 0x040fe400078e7804 */
[--C-:B------:R-:W-:Y:S02]  /*5940*/  LOP3.LUT R8, R6, 0x8, R161.reuse, 0x78, !PT ;  /* 0x0000000806087812 */ /* 0x100fe400078e78a1 */
[----:B----4-:R-:W-:Y:S02]  /*5950*/  F2FP.F16.F32.PACK_AB R6, R252, R165 ;  /* 0x000000a5fc06723e */ /* 0x010fe400000000ff */
[----:B------:R-:W-:Y:S02]  /*5960*/  LEA R167, R10, UR4, 0x1 ;  /* 0x000000040aa77c11 */ /* 0x000fe4000f8e08ff */
[C---:B------:R-:W-:Y:S02]  /*5970*/  LOP3.LUT P1, RZ, R161.reuse, 0x4, RZ, 0xc0, !PT ;  /* 0x00000004a1ff7812 */ /* 0x040fe4000782c0ff */
[----:B------:R-:W-:Y:S01]  /*5980*/  LOP3.LUT P0, RZ, R161, 0x8, RZ, 0xc0, !PT ;  /* 0x00000008a1ff7812 */ /* 0x000fe2000780c0ff */
[----:B------:R1:W-:Y:S01]  /*5990*/  STS [R167+0x19000], R6 ;  /* 0x01900006a7007388 */ /* 0x0003e20000000800 */
[----:B------:R-:W-:Y:S02]  /*59a0*/  LOP3.LUT R177, R177, R8, RZ, 0xfc, !PT ;  /* 0x00000008b1b17212 */ /* 0x000fe400078efcff */
[----:B------:R-:W-:Y:S02]  /*59b0*/  F2FP.F16.F32.PACK_AB R8, R250, R251 ;  /* 0x000000fbfa08723e */ /* 0x000fe400000000ff */
[----:B------:R-:W-:Y:S02]  /*59c0*/  SEL R168, R168, 0xfffffff0, !P1 ;  /* 0xfffffff0a8a87807 */ /* 0x000fe40004800000 */
[----:B------:R-:W-:Y:S01]  /*59d0*/  F2FP.F16.F32.PACK_AB R11, R229, R230 ;  /* 0x000000e6e50b723e */ /* 0x000fe200000000ff */
[----:B------:R2:W-:Y:S01]  /*59e0*/  STS [R167+0x19400], R8 ;  /* 0x01940008a7007388 */ /* 0x0005e20000000800 */
[----:B------:R-:W-:Y:S02]  /*59f0*/  F2FP.F16.F32.PACK_AB R9, R227, R228 ;  /* 0x000000e4e309723e */ /* 0x000fe400000000ff */
[----:B------:R-:W-:Y:S02]  /*5a00*/  IADD3 R170, PT, PT, R168, R167, RZ ;  /* 0x000000a7a8aa7210 */ /* 0x000fe40007ffe0ff */
[----:B------:R-:W-:Y:S02]  /*5a10*/  LOP3.LUT R4, R5, R4, RZ, 0xfc, !PT ;  /* 0x0000000405047212 */ /* 0x000fe400078efcff */
[C---:B------:R-:W-:Y:S01]  /*5a20*/  IADD3 R5, PT, PT, R167.reuse, 0x19000, RZ ;  /* 0x00019000a7057810 */ /* 0x040fe20007ffe0ff */
[----:B------:R3:W-:Y:S01]  /*5a30*/  STS [R170+0x19000], R11 ;  /* 0x0190000baa007388 */ /* 0x0007e20000000800 */
[----:B------:R-:W-:Y:S02]  /*5a40*/  F2FP.F16.F32.PACK_AB R14, R248, R249 ;  /* 0x000000f9f80e723e */ /* 0x000fe400000000ff */
[----:B------:R-:W-:Y:S01]  /*5a50*/  IADD3 R169, PT, PT, R167, 0x19020, RZ ;  /* 0x00019020a7a97810 */ /* 0x000fe20007ffe0ff */
[----:B------:R4:W-:Y:S01]  /*5a60*/  STS [R170+0x19400], R9 ;  /* 0x01940009aa007388 */ /* 0x0009e20000000800 */
[----:B------:R-:W-:Y:S02]  /*5a70*/  @P0 IADD3 R169, PT, PT, R5, -0x20, RZ ;  /* 0xffffffe005a90810 */ /* 0x000fe40007ffe0ff */
[----:B------:R-:W-:Y:S01]  /*5a80*/  F2FP.F16.F32.PACK_AB R7, R246, R247 ;  /* 0x000000f7f607723e */ /* 0x000fe200000000ff */
[----:B------:R-:W-:Y:S01]  /*5a90*/  STS [R167+0x1a000], R14 ;  /* 0x01a0000ea7007388 */ /* 0x000fe20000000800 */
[----:B-1----:R-:W-:Y:S02]  /*5aa0*/  F2FP.F16.F32.PACK_AB R6, R244, R245 ;  /* 0x000000f5f406723e */ /* 0x002fe400000000ff */
[----:B------:R-:W-:Y:S02]  /*5ab0*/  F2FP.F16.F32.PACK_AB R5, R242, R243 ;  /* 0x000000f3f205723e */ /* 0x000fe400000000ff */
[----:B------:R-:W-:Y:S01]  /*5ac0*/  F2FP.F16.F32.PACK_AB R10, R220, R221 ;  /* 0x000000dddc0a723e */ /* 0x000fe200000000ff */
[----:B------:R1:W-:Y:S01]  /*5ad0*/  STS [R167+0x1a400], R6 ;  /* 0x01a40006a7007388 */ /* 0x0003e20000000800 */
[----:B------:R-:W-:Y:S02]  /*5ae0*/  IADD3 R168, PT, PT, R168, R169, RZ ;  /* 0x000000a9a8a87210 */ /* 0x000fe40007ffe0ff */
[----:B--2---:R-:W-:Y:S01]  /*5af0*/  F2FP.F16.F32.PACK_AB R8, R178, R219 ;  /* 0x000000dbb208723e */ /* 0x004fe200000000ff */
[----:B------:R2:W-:Y:S01]  /*5b00*/  STS [R170+0x1a000], R7 ;  /* 0x01a00007aa007388 */ /* 0x0005e20000000800 */
[----:B------:R-:W-:Y:S02]  /*5b10*/  F2FP.F16.F32.PACK_AB R12, R166, R171 ;  /* 0x000000aba60c723e */ /* 0x000fe400000000ff */
[----:B------:R-:W-:Y:S01]  /*5b20*/  LEA R163, R4, UR4, 0x1 ;  /* 0x0000000404a37c11 */ /* 0x000fe2000f8e08ff */
[----:B------:R2:W-:Y:S01]  /*5b30*/  STS [R170+0x1a400], R5 ;  /* 0x01a40005aa007388 */ /* 0x0005e20000000800 */
[----:B------:R-:W-:Y:S02]  /*5b40*/  LEA R177, R177, UR4, 0x1 ;  /* 0x00000004b1b17c11 */ /* 0x000fe4000f8e08ff */
[----:B---3--:R-:W-:Y:S01]  /*5b50*/  F2FP.F16.F32.PACK_AB R11, R172, R173 ;  /* 0x000000adac0b723e */ /* 0x008fe200000000ff */
[----:B------:R-:W-:Y:S01]  /*5b60*/  STS [R169], R10 ;  /* 0x0000000aa9007388 */ /* 0x000fe20000000800 */
[----:B------:R-:W-:Y:S02]  /*5b70*/  SEL R160, R160, 0xffffffe0, !P1 ;  /* 0xffffffe0a0a07807 */ /* 0x000fe40004800000 */
[----:B----4-:R-:W-:Y:S01]  /*5b80*/  F2FP.F16.F32.PACK_AB R9, R174, R175 ;  /* 0x000000afae09723e */ /* 0x010fe200000000ff */
[----:B------:R-:W-:Y:S01]  /*5b90*/  STS [R169+0x400], R8 ;  /* 0x00040008a9007388 */ /* 0x000fe20000000800 */
[----:B------:R-:W-:Y:S02]  /*5ba0*/  IADD3 R162, PT, PT, R163, R160, RZ ;  /* 0x000000a0a3a27210 */ /* 0x000fe40007ffe0ff */
[----:B------:R-:W-:Y:S01]  /*5bb0*/  IADD3 R176, PT, PT, R160, R177, RZ ;  /* 0x000000b1a0b07210 */ /* 0x000fe20007ffe0ff */
[----:B------:R-:W-:Y:S04]  /*5bc0*/  STS [R168], R9 ;  /* 0x00000009a8007388 */ /* 0x000fe80000000800 */
[----:B------:R-:W-:Y:S01]  /*5bd0*/  STS [R168+0x400], R11 ;  /* 0x0004000ba8007388 */ /* 0x000fe20000000800 */
[----:B-1----:R-:W-:Y:S03]  /*5be0*/  F2FP.F16.F32.PACK_AB R6, R215, R164 ;  /* 0x000000a4d706723e */ /* 0x002fe600000000ff */
[----:B------:R-:W-:Y:S01]  /*5bf0*/  STS [R169+0x1000], R12 ;  /* 0x0010000ca9007388 */ /* 0x000fe20000000800 */
[----:B--2---:R-:W-:Y:S03]  /*5c00*/  F2FP.F16.F32.PACK_AB R7, R233, R222 ;  /* 0x000000dee907723e */ /* 0x004fe600000000ff */
[----:B------:R-:W-:Y:S01]  /*5c10*/  STS [R169+0x1400], R6 ;  /* 0x00140006a9007388 */ /* 0x000fe20000000800 */
[----:B------:R-:W-:Y:S03]  /*5c20*/  F2FP.F16.F32.PACK_AB R5, R231, R232 ;  /* 0x000000e8e705723e */ /* 0x000fe600000000ff */
        /* <DEDUP_REMOVED lines=56> */
[-C--:B-1----:R-:W-:Y:S01]  /*5fb0*/  HMMA.16816.F32 R4, R148, R152.reuse, R4 ;  /* 0x000000989404723c */ /* 0x082fe20000001804 */
[----:B------:R1:W3:Y:S07]  /*5fc0*/  LDSM.16.M88.4 R136, [R162+0x8000] ;  /* 0x00800000a288783b */ /* 0x0002ee0000000200 */
[C---:B------:R-:W-:Y:S04]  /*5fd0*/  HMMA.16816.F32 R8, R156.reuse, R152, R8 ;  /* 0x000000989c08723c */ /* 0x040fe80000001808 */
[----:B------:R-:W-:Y:S02]  /*5fe0*/  MOV R153, R165 ;  /* 0x000000a500997202 */ /* 0x000fe40000000f00 */
[--C-:B------:R-:W-:Y:S02]  /*5ff0*/  SHF.R.U32.HI R165, RZ, 0x1, R161.reuse ;  /* 0x00000001ffa57819 */ /* 0x100fe400000116a1 */
[-C--:B------:R-:W-:Y:S08]  /*6000*/  HMMA.16816.F32 R12, R156, R154.reuse, R12 ;  /* 0x0000009a9c0c723c */ /* 0x080ff0000000180c */
[C---:B------:R-:W-:Y:S04]  /*6010*/  HMMA.16816.F32 R16, R148.reuse, R154, R16 ;  /* 0x0000009a9410723c */ /* 0x040fe80000001810 */
[----:B-1----:R-:W-:Y:S04]  /*6020*/  SHF.L.U32 R162, R161, 0x3, RZ ;  /* 0x00000003a1a27819 */ /* 0x002fe800000006ff */
[-C--:B--2---:R-:W-:Y:S08]  /*6030*/  HMMA.16816.F32 R20, R148, R132.reuse, R20 ;  /* 0x000000849414723c */ /* 0x084ff00000001814 */
[C---:B------:R-:W-:Y:S04]  /*6040*/  HMMA.16816.F32 R24, R156.reuse, R132, R24 ;  /* 0x000000849c18723c */ /* 0x040fe80000001818 */
[----:B------:R-:W-:Y:S04]  /*6050*/  LOP3.LUT R132, R165, 0x30, RZ, 0xc0, !PT ;  /* 0x00000030a5847812 */ /* 0x000fe800078ec0ff */
[-C--:B------:R-:W-:Y:S03]  /*6060*/  HMMA.16816.F32 R28, R156, R134.reuse, R28 ;  /* 0x000000869c1c723c */ /* 0x080fe6000000181c */
[----:B------:R-:W-:Y:S05]  /*6070*/  LOP3.LUT R133, R132, 0x8, R161, 0xf8, !PT ;  /* 0x0000000884857812 */ /* 0x000fea00078ef8a1 */
[----:B------:R-:W-:Y:S04]  /*6080*/  HMMA.16816.F32 R32, R148, R134, R32 ;  /* 0x000000869420723c */ /* 0x000fe80000001820 */
[----:B------:R-:W-:Y:S04]  /*6090*/  SHF.L.U32 R148, R161, 0x6, RZ ;  /* 0x00000006a1947819 */ /* 0x000fe800000006ff */
[-C--:B---3--:R-:W-:Y:S05]  /*60a0*/  HMMA.16816.F32 R4, R136, R140.reuse, R4 ;  /* 0x0000008c8804723c */ /* 0x088fea0000001804 */
[----:B------:R-:W-:Y:S03]  /*60b0*/  LOP3.LUT R163, R148, 0x400, RZ, 0xc0, !PT ;  /* 0x0000040094a37812 */ /* 0x000fe600078ec0ff */
[C---:B------:R-:W-:Y:S04]  /*60c0*/  HMMA.16816.F32 R8, R144.reuse, R140, R8 ;  /* 0x0000008c9008723c */ /* 0x040fe80000001808 */
[----:B------:R-:W-:Y:S02]  /*60d0*/  LOP3.LUT R141, R133, 0x1c0, R148, 0xf8, !PT ;  /* 0x000001c0858d7812 */ /* 0x000fe400078ef894 */
[----:B------:R-:W1:Y:S02]  /*60e0*/  LDSM.16.M88.4 R132, [R176+0x13400] ;  /* 0x01340000b084783b */ /* 0x000e640000000200 */
[-C--:B------:R-:W-:Y:S03]  /*60f0*/  HMMA.16816.F32 R12, R144, R142.reuse, R12 ;  /* 0x0000008e900c723c */ /* 0x080fe6000000180c */
[C---:B-----5:R-:W-:Y:S01]  /*6100*/  FADD.FTZ R6, -R196.reuse, R6 ;  /* 0x00000006c4067221 */ /* 0x060fe20000010100 */
[----:B------:R-:W-:Y:S01]  /*6110*/  LOP3.LUT R140, R141, 0x38, R162, 0x78, !PT ;  /* 0x000000388d8c7812 */ /* 0x000fe200078e78a2 */
[----:B------:R-:W-:Y:S01]  /*6120*/  FADD.FTZ R7, -R196, R7 ;  /* 0x00000007c4077221 */ /* 0x000fe20000010100 */
[----:B------:R-:W-:Y:S01]  /*6130*/  FADD.FTZ R5, -R197, R5 ;  /* 0x00000005c5057221 */ /* 0x000fe20000010100 */
[----:B------:R-:W-:Y:S01]  /*6140*/  FMUL.FTZ R251, R251, R6 ;  /* 0x00000006fbfb7220 */ /* 0x000fe20000410000 */
[C---:B------:R-:W-:Y:S04]  /*6150*/  HMMA.16816.F32 R16, R136.reuse, R142, R16 ;  /* 0x0000008e8810723c */ /* 0x040fe80000001810 */
        /* <DEDUP_REMOVED lines=18> */
[----:B------:R-:W-:Y:S01]  /*6280*/  FMUL.FTZ R5, R246, R5 ;  /* 0x00000005f6057220 */ /* 0x000fe20000410000 */
[----:B------:R-:W-:Y:S01]  /*6290*/  FMUL.FTZ R6, R243, R6 ;  /* 0x00000006f3067220 */ /* 0x000fe20000410000 */
[----:B------:R-:W-:Y:S01]  /*62a0*/  FMUL.FTZ R242, R242, R15 ;  /* 0x0000000ff2f27220 */ /* 0x000fe20000410000 */
[----:B------:R-:W-:Y:S01]  /*62b0*/  FADD.FTZ R7, -R197, R16 ;  /* 0x00000010c5077221 */ /* 0x000fe20000010100 */
[----:B------:R-:W-:Y:S01]  /*62c0*/  FADD.FTZ R9, -R195, R9 ;  /* 0x00000009c3097221 */ /* 0x000fe20000010100 */
[----:B------:R-:W-:Y:S01]  /*62d0*/  FMUL.FTZ R238, R238, R245 ;  /* 0x000000f5eeee7220 */ /* 0x000fe20000410000 */
[----:B------:R-:W-:Y:S01]  /*62e0*/  FMUL.FTZ R11, R234, R11 ;  /* 0x0000000bea0b7220 */ /* 0x000fe20000410000 */
[----:B------:R-:W-:Y:S01]  /*62f0*/  FMUL.FTZ R7, R230, R7 ;  /* 0x00000007e6077220 */ /* 0x000fe20000410000 */
[-C--:B-1----:R-:W-:Y:S03]  /*6300*/  HMMA.16816.F32 R20, R136, R132.reuse, R20 ;  /* 0x000000848814723c */ /* 0x082fe60000001814 */
[----:B------:R-:W-:Y:S01]  /*6310*/  FMUL.FTZ R226, R226, R247 ;  /* 0x000000f7e2e27220 */ /* 0x000fe20000410000 */
[----:B------:R-:W-:Y:S01]  /*6320*/  FMUL.FTZ R5, R224, R5 ;  /* 0x00000005e0057220 */ /* 0x000fe20000410000 */
[----:B------:R-:W-:Y:S01]  /*6330*/  FMUL.FTZ R6, R225, R6 ;  /* 0x00000006e1067220 */ /* 0x000fe20000410000 */
[----:B------:R-:W-:Y:S01]  /*6340*/  FMUL.FTZ R223, R223, R242 ;  /* 0x000000f2dfdf7220 */ /* 0x000fe20000410000 */
[----:B------:R-:W-:Y:S01]  /*6350*/  FMUL.FTZ R248, R248, R9 ;  /* 0x00000009f8f87220 */ /* 0x000fe20000410000 */
[C---:B------:R-:W-:Y:S04]  /*6360*/  HMMA.16816.F32 R24, R144.reuse, R132, R24 ;  /* 0x000000849018723c */ /* 0x040fe80000001818 */
[----:B------:R-:W-:Y:S01]  /*6370*/  F2FP.F16.F32.PACK_AB R10, R237, R4 ;  /* 0x00000004ed0a723e */ /* 0x000fe200000000ff */
[----:B------:R-:W-:Y:S01]  /*6380*/  FADD.FTZ R4, -R197, R17 ;  /* 0x00000011c5047221 */ /* 0x000fe20000010100 */
[C---:B------:R-:W-:Y:S01]  /*6390*/  FADD.FTZ R9, -R196.reuse, R18 ;  /* 0x00000012c4097221 */ /* 0x040fe20000010100 */
[----:B------:R-:W-:Y:S01]  /*63a0*/  FADD.FTZ R12, -R196, R19 ;  /* 0x00000013c40c7221 */ /* 0x000fe20000010100 */
[-C--:B------:R-:W-:Y:S03]  /*63b0*/  HMMA.16816.F32 R28, R144, R134.reuse, R28 ;  /* 0x00000086901c723c */ /* 0x080fe6000000181c */
[----:B------:R-:W-:Y:S01]  /*63c0*/  FMUL.FTZ R218, R218, R7 ;  /* 0x00000007dada7220 */ /* 0x000fe20000410000 */
[----:B------:R-:W-:Y:S01]  /*63d0*/  F2FP.F16.F32.PACK_AB R238, R11, R238 ;  /* 0x000000ee0bee723e */ /* 0x000fe200000000ff */
[----:B------:R-:W-:Y:S01]  /*63e0*/  FMUL.FTZ R229, R229, R4 ;  /* 0x00000004e5e57220 */ /* 0x000fe20000410000 */
[----:B------:R-:W-:Y:S01]  /*63f0*/  F2FP.F16.F32.PACK_AB R7, R5, R226 ;  /* 0x000000e20507723e */ /* 0x000fe200000000ff */
[----:B------:R-:W-:Y:S01]  /*6400*/  FMUL.FTZ R228, R228, R9 ;  /* 0x00000009e4e47220 */ /* 0x000fe20000410000 */
[----:B------:R-:W-:Y:S04]  /*6410*/  HMMA.16816.F32 R32, R136, R134, R32 ;  /* 0x000000868820723c */ /* 0x000fe80000001820 */
[----:B------:R-:W-:Y:S01]  /*6420*/  F2FP.F16.F32.PACK_AB R223, R223, R6 ;  /* 0x00000006dfdf723e */ /* 0x000fe200000000ff */
[----:B------:R-:W-:Y:S01]  /*6430*/  FMUL.FTZ R227, R227, R12 ;  /* 0x0000000ce3e37220 */ /* 0x000fe20000410000 */
[C---:B------:R-:W-:Y:S01]  /*6440*/  FADD.FTZ R5, -R194.reuse, R26 ;  /* 0x0000001ac2057221 */ /* 0x040fe20000010100 */
[C---:B------:R-:W-:Y:S01]  /*6450*/  FADD.FTZ R6, -R194.reuse, R27 ;  /* 0x0000001bc2067221 */ /* 0x040fe20000010100 */
[----:B------:R-:W-:Y:S01]  /*6460*/  FADD.FTZ R8, -R195, R8 ;  /* 0x00000008c3087221 */ /* 0x000fe20000010100 */
[C---:B------:R-:W-:Y:S01]  /*6470*/  FADD.FTZ R4, -R197.reuse, R20 ;  /* 0x00000014c5047221 */ /* 0x040fe20000010100 */
[----:B------:R-:W-:Y:S01]  /*6480*/  FADD.FTZ R21, -R197, R21 ;  /* 0x00000015c5157221 */ /* 0x000fe20000010100 */
[----:B------:R-:W-:Y:S01]  /*6490*/  FADD.FTZ R11, -R194, R30 ;  /* 0x0000001ec20b7221 */ /* 0x000fe20000010100 */
[C---:B------:R-:W-:Y:S01]  /*64a0*/  FADD.FTZ R22, -R196.reuse, R22 ;  /* 0x00000016c4167221 */ /* 0x040fe20000010100 */
[----:B------:R-:W-:Y:S01]  /*64b0*/  FADD.FTZ R23, -R196, R23 ;  /* 0x00000017c4177221 */ /* 0x000fe20000010100 */
[C---:B------:R-:W-:Y:S01]  /*64c0*/  FADD.FTZ R24, -R195.reuse, R24 ;  /* 0x00000018c3187221 */ /* 0x040fe20000010100 */
[C---:B------:R-:W-:Y:S01]  /*64d0*/  FADD.FTZ R25, -R195.reuse, R25 ;  /* 0x00000019c3197221 */ /* 0x040fe20000010100 */
[C---:B------:R-:W-:Y:S01]  /*64e0*/  FADD.FTZ R9, -R195.reuse, R28 ;  /* 0x0000001cc3097221 */ /* 0x040fe20000010100 */
[----:B------:R-:W-:Y:S01]  /*64f0*/  FADD.FTZ R12, -R195, R29 ;  /* 0x0000001dc30c7221 */ /* 0x000fe20000010100 */
[----:B------:R-:W-:Y:S01]  /*6500*/  FADD.FTZ R194, -R194, R31 ;  /* 0x0000001fc2c27221 */ /* 0x000fe20000010100 */
[----:B------:R-:W-:Y:S01]  /*6510*/  FADD.FTZ R33, -R197, R33 ;  /* 0x00000021c5217221 */ /* 0x000fe20000010100 */
        /* <DEDUP_REMOVED lines=10> */
[----:B------:R-:W-:Y:S01]  /*65c0*/  FMUL.FTZ R222, R222, R9 ;  /* 0x00000009dede7220 */ /* 0x000fe20000410000 */
[----:B------:R-:W-:Y:S01]  /*65d0*/  FMUL.FTZ R12, R233, R12 ;  /* 0x0000000ce90c7220 */ /* 0x000fe20000410000 */
[----:B------:R-:W-:Y:S01]  /*65e0*/  FMUL.FTZ R11, R232, R11 ;  /* 0x0000000be80b7220 */ /* 0x000fe20000410000 */
[----:B------:R-:W-:Y:S01]  /*65f0*/  FMUL.FTZ R231, R231, R194 ;  /* 0x000000c2e7e77220 */ /* 0x000fe20000410000 */
[----:B------:R-:W-:Y:S01]  /*6600*/  LEA R163, R140, R163, 0x1 ;  /* 0x000000a38ca37211 */ /* 0x000fe200078e08ff */
[----:B------:R-:W-:Y:S01]  /*6610*/  FMUL.FTZ R174, R174, R33 ;  /* 0x00000021aeae7220 */ /* 0x000fe20000410000 */
        /* <DEDUP_REMOVED lines=17> */
[----:B------:R-:W-:Y:S01]  /*6730*/  SHF.R.U32.HI R166, RZ, 0x4, R161 ;  /* 0x00000004ffa67819 */ /* 0x000fe200000116a1 */
        /* <DEDUP_REMOVED lines=10> */
[----:B------:R-:W-:Y:S01]  /*67e0*/  FMUL.FTZ R201, R201, R174 ;  /* 0x000000aec9c97220 */ /* 0x000fe20000410000 */
[----:B------:R-:W-:Y:S01]  /*67f0*/  LOP3.LUT R174, R162, 0x18, RZ, 0xc0, !PT ;  /* 0x00000018a2ae7812 */ /* 0x000fe200078ec0ff */
[----:B------:R-:W-:Y:S01]  /*6800*/  FMUL.FTZ R32, R175, R32 ;  /* 0x00000020af207220 */ /* 0x000fe20000410000 */
[----:B------:R-:W-:Y:S01]  /*6810*/  F2FP.F16.F32.PACK_AB R203, R12, R203 ;  /* 0x000000cb0ccb723e */ /* 0x000fe200000000ff */
[----:B------:R-:W-:Y:S01]  /*6820*/  FMUL.FTZ R35, R172, R35 ;  /* 0x00000023ac237220 */ /* 0x000fe20000410000 */
[----:B------:R-:W-:Y:S01]  /*6830*/  F2FP.F16.F32.PACK_AB R133, R198, R11 ;  /* 0x0000000bc685723e */ /* 0x000fe200000000ff */
[----:B------:R-:W-:Y:S01]  /*6840*/  FMUL.FTZ R204, R204, R173 ;  /* 0x000000adcccc7220 */ /* 0x000fe20000410000 */
[C---:B------:R-:W-:Y:S01]  /*6850*/  LOP3.LUT R173, R174.reuse, 0x40, RZ, 0xfc, !PT ;  /* 0x00000040aead7812 */ /* 0x040fe200078efcff */
        /* <DEDUP_REMOVED lines=37> */
.L_x_1678:
        /* <DEDUP_REMOVED lines=132> */
.L_x_1679:
        /* <DEDUP_REMOVED lines=427> */
.L_x_1681:
        /* <DEDUP_REMOVED lines=12> */
.L_x_1682:
[----:B------:R-:W2:Y:S01]  /*8e60*/  LDCU.64 UR8, c[0x0][0x5c8] ;  /* 0x0000b900ff0877ac */ /* 0x000ea20008000a00 */
[----:B------:R-:W-:-:S04]  /*8e70*/  UIADD3 UR5, UPT, UPT, UR41, UR43, URZ ;  /* 0x0000002b29057290 */ /* 0x000fc8000fffe0ff */
[----:B--2---:R-:W-:Y:S02]  /*8e80*/  UIMAD.WIDE.U32 UR18, UR5, UR8, URZ ;  /* 0x00000008051272a5 */ /* 0x004fe4000f8e00ff */
[----:B------:R-:W-:-:S04]  /*8e90*/  UIMAD UR5, UR5, UR9, URZ ;  /* 0x00000009050572a4 */ /* 0x000fc8000f8e02ff */
[----:B------:R-:W-:-:S06]  /*8ea0*/  UIADD3 UR5, UPT, UPT, UR19, UR5, URZ ;  /* 0x0000000513057290 */ /* 0x000fcc000fffe0ff */
[----:B------:R-:W-:-:S07]  /*8eb0*/  MOV R0, UR5 ;  /* 0x0000000500007c02 */ /* 0x000fce0008000f00 */
.L_x_1683:
        /* <DEDUP_REMOVED lines=53> */
.L_x_1685:
[----:B------:R-:W-:Y:S05]  /*9210*/  BSYNC.RECONVERGENT B0 ;  /* 0x0000000000007941 */ /* 0x000fea0003800200 */
.L_x_1684:
        /* <DEDUP_REMOVED lines=20> */
.L_x_1687:
[----:B------:R-:W-:Y:S05]  /*9360*/  BSYNC.RECONVERGENT B0 ;  /* 0x0000000000007941 */ /* 0x000fea0003800200 */
.L_x_1686:
        /* <DEDUP_REMOVED lines=23> */
.L_x_1689:
[----:B------:R-:W-:Y:S05]  /*94e0*/  BSYNC.RECONVERGENT B0 ;  /* 0x0000000000007941 */ /* 0x000fea0003800200 */
.L_x_1688:
        /* <DEDUP_REMOVED lines=16> */
.L_x_1653:
[----:B------:R-:W-:Y:S05]  /*95f0*/  BSYNC.RECONVERGENT B1 ;  /* 0x0000000000017941 */ /* 0x000fea0003800200 */
.L_x_1631:
        /* <DEDUP_REMOVED lines=11> */
.L_x_1691:
        /* <DEDUP_REMOVED lines=13> */
.L_x_1746:


//--------------------- .text._ZN5flash25flash_bwd_dot_do_o_kernelILb0E23Flash_bwd_kernel_traitsILi96ELi64ELi128ELi8ELi2ELi4ELi4ELb0ELb0EN7cutlass6half_tE19Flash_kernel_traitsILi96ELi64ELi128ELi8ES3_EEEEvNS_16Flash_bwd_paramsE --------------------------
	.section	.text._ZN5flash25flash_bwd_dot_do_o_kernelILb0E23Flash_bwd_kernel_traitsILi96ELi64ELi128ELi8ELi2ELi4ELi4ELb0ELb0EN7cutlass6half_tE19Flash_kernel_traitsILi96ELi64ELi128ELi8ES3_EEEEvNS_16Flash_bwd_paramsE,"ax",@progbits
	.align	128
        .global         _ZN5flash25flash_bwd_dot_do_o_kernelILb0E23Flash_bwd_kernel_traitsILi96ELi64ELi128ELi8ELi2ELi4ELi4ELb0ELb0EN7cutlass6half_tE19Flash_kernel_traitsILi96ELi64ELi128ELi8ES3_EEEEvNS_16Flash_bwd_paramsE
        .type           _ZN5flash25flash_bwd_dot_do_o_kernelILb0E23Flash_bwd_kernel_traitsILi96ELi64ELi128ELi8ELi2ELi4ELi4ELb0ELb0EN7cutlass6half_tE19Flash_kernel_traitsILi96ELi64ELi128ELi8ES3_EEEEvNS_16Flash_bwd_paramsE,@function
        .size           _ZN5flash25flash_bwd_dot_do_o_kernelILb0E23Flash_bwd_kernel_traitsILi96ELi64ELi128ELi8ELi2ELi4ELi4ELb0ELb0EN7cutlass6half_tE19Flash_kernel_traitsILi96ELi64ELi128ELi8ES3_EEEEvNS_16Flash_bwd_paramsE,(.L_x_1747 - _ZN5flash25flash_bwd_dot_do_o_kernelILb0E23Flash_bwd_kernel_traitsILi96ELi64ELi128ELi8ELi2ELi4ELi4ELb0ELb0EN7cutlass6half_tE19Flash_kernel_traitsILi96ELi64ELi128ELi8ES3_EEEEvNS_16Flash_bwd_paramsE)
        .other          _ZN5flash25flash_bwd_dot_do_o_kernelILb0E23Flash_bwd_kernel_traitsILi96ELi64ELi128ELi8ELi2ELi4ELi4ELb0ELb0EN7cutlass6half_tE19Flash_kernel_traitsILi96ELi64ELi128ELi8ES3_EEEEvNS_16Flash_bwd_paramsE,@"STO_CUDA_ENTRY STV_DEFAULT"
_ZN5flash25flash_bwd_dot_do_o_kernelILb0E23Flash_bwd_kernel_traitsILi96ELi64ELi128ELi8ELi2ELi4ELi4ELb0ELb0EN7cutlass6half_tE19Flash_kernel_traitsILi96ELi64ELi128ELi8ES3_EEEEvNS_16Flash_bwd_paramsE:
.text._ZN5flash25flash_bwd_dot_do_o_kernelILb0E23Flash_bwd_kernel_traitsILi96ELi64ELi128ELi8ELi2ELi4ELi4ELb0ELb0EN7cutlass6half_tE19Flash_kernel_traitsILi96ELi64ELi128ELi8ES3_EEEEvNS_16Flash_bwd_paramsE:
        /* <DEDUP_REMOVED lines=49> */
.L_x_1692:
[----:B------:R-:W0:Y:S08]  /*0310*/  LDC R0, c[0x0][0x3e0] ;  /* 0x0000f800ff007b82 */ /* 0x000e300000000800 */
[----:B------:R-:W1:Y:S01]  /*0320*/  LDC R2, c[0x0][0x444] ;  /* 0x00011100ff027b82 */ /* 0x000e620000000800 */
[----:B0-----:R-:W-:-:S04]  /*0330*/  IMAD R3, R7, R0, UR5 ;  /* 0x0000000507037e24 */ /* 0x001fc8000f8e0200 */
[----:B-1----:R-:W-:-:S07]  /*0340*/  IMAD R3, R3, R2, RZ ;  /* 0x0000000203037224 */ /* 0x002fce00078e02ff */
.L_x_1693:
        /* <DEDUP_REMOVED lines=38> */
.L_x_1695:
[----:B------:R-:W-:Y:S05]  /*05b0*/  BSYNC.RECONVERGENT B0 ;  /* 0x0000000000007941 */ /* 0x000fea0003800200 */
.L_x_1694:
        /* <DEDUP_REMOVED lines=29> */
.L_x_1697:
[----:B------:R-:W-:Y:S05]  /*0790*/  BSYNC.RECONVERGENT B0 ;  /* 0x0000000000007941 */ /* 0x000fea0003800200 */
.L_x_1696:
        /* <DEDUP_REMOVED lines=87> */
.L_x_1698:
        /* <DEDUP_REMOVED lines=15> */
.L_x_1747:


//--------------------- .text._ZN5flash25flash_bwd_dot_do_o_kernelILb1E23Flash_bwd_kernel_traitsILi96ELi64ELi128ELi8ELi2ELi4ELi4ELb0ELb0EN7cutlass6half_tE19Flash_kernel_traitsILi96ELi64ELi128ELi8ES3_EEEEvNS_16Flash_bwd_paramsE --------------------------
	.section	.text._ZN5flash25flash_bwd_dot_do_o_kernelILb1E23Flash_bwd_kernel_traitsILi96ELi64ELi128ELi8ELi2ELi4ELi4ELb0ELb0EN7cutlass6half_tE19Flash_kernel_traitsILi96ELi64ELi128ELi8ES3_EEEEvNS_16Flash_bwd_paramsE,"ax",@progbits
	.align	128
        .global         _ZN5flash25flash_bwd_dot_do_o_kernelILb1E23Flash_bwd_kernel_traitsILi96ELi64ELi128ELi8ELi2ELi4ELi4ELb0ELb0EN7cutlass6half_tE19Flash_kernel_traitsILi96ELi64ELi128ELi8ES3_EEEEvNS_16Flash_bwd_paramsE
        .type           _ZN5flash25flash_bwd_dot_do_o_kernelILb1E23Flash_bwd_kernel_traitsILi96ELi64ELi128ELi8ELi2ELi4ELi4ELb0ELb0EN7cutlass6half_tE19Flash_kernel_traitsILi96ELi64ELi128ELi8ES3_EEEEvNS_16Flash_bwd_paramsE,@function
        .size           _ZN5flash25flash_bwd_dot_do_o_kernelILb1E23Flash_bwd_kernel_traitsILi96ELi64ELi128ELi8ELi2ELi4ELi4ELb0ELb0EN7cutlass6half_tE19Flash_kernel_traitsILi96ELi64ELi128ELi8ES3_EEEEvNS_16Flash_bwd_paramsE,(.L_x_1748 - _ZN5flash25flash_bwd_dot_do_o_kernelILb1E23Flash_bwd_kernel_traitsILi96ELi64ELi128ELi8ELi2ELi4ELi4ELb0ELb0EN7cutlass6half_tE19Flash_kernel_traitsILi96ELi64ELi128ELi8ES3_EEEEvNS_16Flash_bwd_paramsE)
        .other          _ZN5flash25flash_bwd_dot_do_o_kernelILb1E23Flash_bwd_kernel_traitsILi96ELi64ELi128ELi8ELi2ELi4ELi4ELb0ELb0EN7cutlass6half_tE19Flash_kernel_traitsILi96ELi64ELi128ELi8ES3_EEEEvNS_16Flash_bwd_paramsE,@"STO_CUDA_ENTRY STV_DEFAULT"
_ZN5flash25flash_bwd_dot_do_o_kernelILb1E23Flash_bwd_kernel_traitsILi96ELi64ELi128ELi8ELi2ELi4ELi4ELb0ELb0EN7cutlass6half_tE19Flash_kernel_traitsILi96ELi64ELi128ELi8ES3_EEEEvNS_16Flash_bwd_paramsE:
.text._ZN5flash25flash_bwd_dot_do_o_kernelILb1E23Flash_bwd_kernel_traitsILi96ELi64ELi128ELi8ELi2ELi4ELi4ELb0ELb0EN7cutlass6half_tE19Flash_kernel_traitsILi96ELi64ELi128ELi8ES3_EEEEvNS_16Flash_bwd_paramsE:
        /* <DEDUP_REMOVED lines=57> */
.L_x_1699:
[-C--:B------:R-:W-:Y:S02]  /*0390*/  IMAD R15, R5, R7.reuse, RZ ;  /* 0x00000007050f7224 */ /* 0x080fe400078e02ff */
[----:B------:R-:W-:-:S05]  /*03a0*/  IMAD.WIDE.U32 R10, R4, R7, RZ ;  /* 0x00000007040a7225 */ /* 0x000fca00078e00ff */
[----:B------:R-:W-:Y:S02]  /*03b0*/  IADD3 R8, PT, PT, R11, R15, RZ ;  /* 0x0000000f0b087210 */ /* 0x000fe40007ffe0ff */
[----:B------:R-:W-:-:S07]  /*03c0*/  MOV R12, R10 ;  /* 0x0000000a000c7202 */ /* 0x000fce0000000f00 */
.L_x_1700:
        /* <DEDUP_REMOVED lines=20> */
.L_x_1701:
[----:B------:R-:W0:Y:S01]  /*0510*/  LDC R29, c[0x0][0x444] ;  /* 0x00011100ff1d7b82 */ /* 0x000e220000000800 */
[----:B------:R-:W-:-:S04]  /*0520*/  IMAD R6, R6, R13, UR5 ;  /* 0x0000000506067e24 */ /* 0x000fc8000f8e020d */
[----:B0-----:R-:W-:-:S07]  /*0530*/  IMAD R29, R6, R29, RZ ;  /* 0x0000001d061d7224 */ /* 0x001fce00078e02ff */
.L_x_1702:
        /* <DEDUP_REMOVED lines=51> */
.L_x_1704:
[----:B------:R-:W-:Y:S05]  /*0870*/  BSYNC.RECONVERGENT B0 ;  /* 0x0000000000007941 */ /* 0x000fea0003800200 */
.L_x_1703:
        /* <DEDUP_REMOVED lines=29> */
.L_x_1706:
[----:B------:R-:W-:Y:S05]  /*0a50*/  BSYNC.RECONVERGENT B0 ;  /* 0x0000000000007941 */ /* 0x000fea0003800200 */
.L_x_1705:
        /* <DEDUP_REMOVED lines=96> */
.L_x_1707:
        /* <DEDUP_REMOVED lines=10> */
.L_x_1748:


//--------------------- .nv.shared._ZN5flash44flash_bwd_dq_dk_dv_loop_seqk_parallel_kernelI23Flash_bwd_kernel_traitsILi96ELi64ELi128ELi8ELi2ELi4ELi4ELb1ELb0EN7cutlass6half_tE19Flash_kernel_traitsILi96ELi64ELi128ELi8ES3_EELb0ELb0ELb0ELb0ELb0ELb1ELb0EEEvNS_16Flash_bwd_paramsE --------------------------
	.section	.nv.shared._ZN5flash44flash_bwd_dq_dk_dv_loop_seqk_parallel_kernelI23Flash_bwd_kernel_traitsILi96ELi64ELi128ELi8ELi2ELi4ELi4ELb1ELb0EN7cutlass6half_tE19Flash_kernel_traitsILi96ELi64ELi128ELi8ES3_EELb0ELb0ELb0ELb0ELb0ELb1ELb0EEEvNS_16Flash_bwd_paramsE,"aw",@nobits
	.sectionflags	@""
	.align	16
	.zero		1024


//--------------------- .nv.shared.reserved.0     --------------------------
	.section	.nv.shared.reserved.0,"aw",@nobits
	.weak		__nv_reservedSMEM_offset_0_alias
	.size		__nv_reservedSMEM_offset_0_alias, 0, 64
	.other		__nv_reservedSMEM_offset_0_alias,@"STO_CUDA_RESERVED_SHARED STV_DEFAULT"
__nv_reservedSMEM_offset_0_alias:
	.zero		0
	.zero		64


//--------------------- .nv.global                --------------------------
	.section	.nv.global,"aw",@nobits
.nv.global:
	.type		_ZN65_INTERNAL_d347571c_29_flash_bwd_hdim96_fp16_sm80_cu_21e1f8cb_29944cute1_E,@object
	.size		_ZN65_INTERNAL_d347571c_29_flash_bwd_hdim96_fp16_sm80_cu_21e1f8cb_29944cute1_E,(_ZN65_INTERNAL_d347571c_29_flash_bwd_hdim96_fp16_sm80_cu_21e1f8cb_29944cuda3std3__45__cpo6cbeginE - _ZN65_INTERNAL_d347571c_29_flash_bwd_hdim96_fp16_sm80_cu_21e1f8cb_29944cute1_E)
_ZN65_INTERNAL_d347571c_29_flash_bwd_hdim96_fp16_sm80_cu_21e1f8cb_29944cute1_E:
	.zero		1
	.type		_ZN65_INTERNAL_d347571c_29_flash_bwd_hdim96_fp16_sm80_cu_21e1f8cb_29944cuda3std3__45__cpo6cbeginE,@object
	.size		_ZN65_INTERNAL_d347571c_29_flash_bwd_hdim96_fp16_sm80_cu_21e1f8cb_29944cuda3std3__45__cpo6cbeginE,(_ZN65_INTERNAL_d347571c_29_flash_bwd_hdim96_fp16_sm80_cu_21e1f8cb_29944cuda3std3__48in_placeE - _ZN65_INTERNAL_d347571c_29_flash_bwd_hdim96_fp16_sm80_cu_21e1f8cb_29944cuda3std3__45__cpo6cbeginE)
_ZN65_INTERNAL_d347571c_29_flash_bwd_hdim96_fp16_sm80_cu_21e1f8cb_29944cuda3std3__45__cpo6cbeginE:
	.zero		1
	.type		_ZN65_INTERNAL_d347571c_29_flash_bwd_hdim96_fp16_sm80_cu_21e1f8cb_29944cuda3std3__48in_placeE,@object
	.size		_ZN65_INTERNAL_d347571c_29_flash_bwd_hdim96_fp16_sm80_cu_21e1f8cb_29944cuda3std3__48in_placeE,(_ZN65_INTERNAL_d347571c_29_flash_bwd_hdim96_fp16_sm80_cu_21e1f8cb_29944cuda3std6ranges3__45__cpo9iter_moveE - _ZN65_INTERNAL_d347571c_29_flash_bwd_hdim96_fp16_sm80_cu_21e1f8cb_29944cuda3std3__48in_placeE)
_ZN65_INTERNAL_d347571c_29_flash_bwd_hdim96_fp16_sm80_cu_21e1f8cb_29944cuda3std3__48in_placeE:
	.zero		1
	.type		_ZN65_INTERNAL_d347571c_29_flash_bwd_hdim96_fp16_sm80_cu_21e1f8cb_29944cuda3std6ranges3__45__cpo9iter_moveE,@object
	.size		_ZN65_INTERNAL_d347571c_29_flash_bwd_hdim96_fp16_sm80_cu_21e1f8cb_29944cuda3std6ranges3__45__cpo9iter_moveE,(_ZN65_INTERNAL_d347571c_29_flash_bwd_hdim96_fp16_sm80_cu_21e1f8cb_29944cuda3std3__45__cpo5beginE - _ZN65_INTERNAL_d347571c_29_flash_bwd_hdim96_fp16_sm80_cu_21e1f8cb_29944cuda3std6ranges3__45__cpo9iter_moveE)
_ZN65_INTERNAL_d347571c_29_flash_bwd_hdim96_fp16_sm80_cu_21e1f8cb_29944cuda3std6ranges3__45__cpo9iter_moveE:
	.zero		1
	.type		_ZN65_INTERNAL_d347571c_29_flash_bwd_hdim96_fp16_sm80_cu_21e1f8cb_29944cuda3std3__45__cpo5beginE,@object
	.size		_ZN65_INTERNAL_d347571c_29_flash_bwd_hdim96_fp16_sm80_cu_21e1f8cb_29944cuda3std3__45__cpo5beginE,(_ZN65_INTERNAL_d347571c_29_flash_bwd_hdim96_fp16_sm80_cu_21e1f8cb_29944cuda3std3__467_GLOBAL__N__d347571c_29_flash_bwd_hdim96_fp16_sm80_cu_21e1f8cb_29946ignoreE - _ZN65_INTERNAL_d347571c_29_flash_bwd_hdim96_fp16_sm80_cu_21e1f8cb_29944cuda3std3__45__cpo5beginE)
_ZN65_INTERNAL_d347571c_29_flash_bwd_hdim96_fp16_sm80_cu_21e1f8cb_29944cuda3std3__45__cpo5beginE:
	.zero		1
	.type		_ZN65_INTERNAL_d347571c_29_flash_bwd_hdim96_fp16_sm80_cu_21e1f8cb_29944cuda3std3__467_GLOBAL__N__d347571c_29_flash_bwd_hdim96_fp16_sm80_cu_21e1f8cb_29946ignoreE,@object
	.size		_ZN65_INTERNAL_d347571c_29_flash_bwd_hdim96_fp16_sm80_cu_21e1f8cb_29944cuda3std3__467_GLOBAL__N__d347571c_29_flash_bwd_hdim96_fp16_sm80_cu_21e1f8cb_29946ignoreE,(_ZN65_INTERNAL_d347571c_29_flash_bwd_hdim96_fp16_sm80_cu_21e1f8cb_29944cute7productE - _ZN65_INTERNAL_d347571c_29_flash_bwd_hdim96_fp16_sm80_cu_21e1f8cb_29944cuda3std3__467_GLOBAL__N__d347571c_29_flash_bwd_hdim96_fp16_sm80_cu_21e1f8cb_29946ignoreE)
_ZN65_INTERNAL_d347571c_29_flash_bwd_hdim96_fp16_sm80_cu_21e1f8cb_29944cuda3std3__467_GLOBAL__N__d347571c_29_flash_bwd_hdim96_fp16_sm80_cu_21e1f8cb_29946ignoreE:
	.zero		1
	.type		_ZN65_INTERNAL_d347571c_29_flash_bwd_hdim96_fp16_sm80_cu_21e1f8cb_29944cute7productE,@object
	.size		_ZN65_INTERNAL_d347571c_29_flash_bwd_hdim96_fp16_sm80_cu_21e1f8cb_29944cute7productE,(_ZN65_INTERNAL_d347571c_29_flash_bwd_hdim96_fp16_sm80_cu_21e1f8cb_29944cuda3std3__45__cpo3endE - _ZN65_INTERNAL_d347571c_29_flash_bwd_hdim96_fp16_sm80_cu_21e1f8cb_29944cute7productE)
_ZN65_INTERNAL_d347571c_29_flash_bwd_hdim96_fp16_sm80_cu_21e1f8cb_29944cute7productE:
	.zero		1
	.type		_ZN65_INTERNAL_d347571c_29_flash_bwd_hdim96_fp16_sm80_cu_21e1f8cb_29944cuda3std3__45__cpo3endE,@object
	.size		_ZN65_INTERNAL_d347571c_29_flash_bwd_hdim96_fp16_sm80_cu_21e1f8cb_29944cuda3std3__45__cpo3endE,(_ZN65_INTERNAL_d347571c_29_flash_bwd_hdim96_fp16_sm80_cu_21e1f8cb_29944cuda3std3__419piecewise_constructE - _ZN65_INTERNAL_d347571c_29_flash_bwd_hdim96_fp16_sm80_cu_21e1f8cb_29944cuda3std3__45__cpo3endE)
_ZN65_INTERNAL_d347571c_29_flash_bwd_hdim96_fp16_sm80_cu_21e1f8cb_29944cuda3std3__45__cpo3endE:
	.zero		1
	.type		_ZN65_INTERNAL_d347571c_29_flash_bwd_hdim96_fp16_sm80_cu_21e1f8cb_29944cuda3std3__419piecewise_constructE,@object
	.size		_ZN65_INTERNAL_d347571c_29_flash_bwd_hdim96_fp16_sm80_cu_21e1f8cb_29944cuda3std3__419piecewise_constructE,(_ZN65_INTERNAL_d347571c_29_flash_bwd_hdim96_fp16_sm80_cu_21e1f8cb_29944cuda3std3__45__cpo4cendE - _ZN65_INTERNAL_d347571c_29_flash_bwd_hdim96_fp16_sm80_cu_21e1f8cb_29944cuda3std3__419piecewise_constructE)
_ZN65_INTERNAL_d347571c_29_flash_bwd_hdim96_fp16_sm80_cu_21e1f8cb_29944cuda3std3__419piecewise_constructE:
	.zero		1
	.type		_ZN65_INTERNAL_d347571c_29_flash_bwd_hdim96_fp16_sm80_cu_21e1f8cb_29944cuda3std3__45__cpo4cendE,@object
	.size		_ZN65_INTERNAL_d347571c_29_flash_bwd_hdim96_fp16_sm80_cu_21e1f8cb_29944cuda3std3__45__cpo4cendE,(_ZN65_INTERNAL_d347571c_29_flash_bwd_hdim96_fp16_sm80_cu_21e1f8cb_29944cuda3std6ranges3__45__cpo4swapE - _ZN65_INTERNAL_d347571c_29_flash_bwd_hdim96_fp16_sm80_cu_21e1f8cb_29944cuda3std3__45__cpo4cendE)
_ZN65_INTERNAL_d347571c_29_flash_bwd_hdim96_fp16_sm80_cu_21e1f8cb_29944cuda3std3__45__cpo4cendE:
	.zero		1
	.type		_ZN65_INTERNAL_d347571c_29_flash_bwd_hdim96_fp16_sm80_cu_21e1f8cb_29944cuda3std6ranges3__45__cpo4swapE,@object
	.size		_ZN65_INTERNAL_d347571c_29_flash_bwd_hdim96_fp16_sm80_cu_21e1f8cb_29944cuda3std6ranges3__45__cpo4swapE,(.L_7 - _ZN65_INTERNAL_d347571c_29_flash_bwd_hdim96_fp16_sm80_cu_21e1f8cb_29944cuda3std6ranges3__45__cpo4swapE)
_ZN65_INTERNAL_d347571c_29_flash_bwd_hdim96_fp16_sm80_cu_21e1f8cb_29944cuda3std6ranges3__45__cpo4swapE:
	.zero		1
.L_7:


//--------------------- .nv.shared._ZN5flash44flash_bwd_dq_dk_dv_loop_seqk_parallel_kernelI23Flash_bwd_kernel_traitsILi96ELi64ELi128ELi8ELi2ELi4ELi4ELb1ELb0EN7cutlass6half_tE19Flash_kernel_traitsILi96ELi64ELi128ELi8ES3_EELb0ELb0ELb0ELb0ELb0ELb0ELb0EEEvNS_16Flash_bwd_paramsE --------------------------
	.section	.nv.shared._ZN5flash44flash_bwd_dq_dk_dv_loop_seqk_parallel_kernelI23Flash_bwd_kernel_traitsILi96ELi64ELi128ELi8ELi2ELi4ELi4ELb1ELb0EN7cutlass6half_tE19Flash_kernel_traitsILi96ELi64ELi128ELi8ES3_EELb0ELb0ELb0ELb0ELb0ELb0ELb0EEEvNS_16Flash_bwd_paramsE,"aw",@nobits
	.sectionflags	@""
	.align	16
	.zero		1024


//--------------------- .nv.shared._ZN5flash44flash_bwd_dq_dk_dv_loop_seqk_parallel_kernelI23Flash_bwd_kernel_traitsILi96ELi64ELi128ELi8ELi2ELi4ELi4ELb1ELb0EN7cutlass6half_tE19Flash_kernel_traitsILi96ELi64ELi128ELi8ES3_EELb0ELb0ELb1ELb0ELb0ELb0ELb0EEEvNS_16Flash_bwd_paramsE --------------------------
	.section	.nv.shared._ZN5flash44flash_bwd_dq_dk_dv_loop_seqk_parallel_kernelI23Flash_bwd_kernel_traitsILi96ELi64ELi128ELi8ELi2ELi4ELi4ELb1ELb0EN7cutlass6half_tE19Flash_kernel_traitsILi96ELi64ELi128ELi8ES3_EELb0ELb0ELb1ELb0ELb0ELb0ELb0EEEvNS_16Flash_bwd_paramsE,"aw",@nobits
	.sectionflags	@""
	.align	16
	.zero		1024


//--------------------- .nv.shared._ZN5flash44flash_bwd_dq_dk_dv_loop_seqk_parallel_kernelI23Flash_bwd_kernel_traitsILi96ELi64ELi128ELi8ELi2ELi4ELi4ELb1ELb0EN7cutlass6half_tE19Flash_kernel_traitsILi96ELi64ELi128ELi8ES3_EELb0ELb0ELb0ELb0ELb1ELb1ELb0EEEvNS_16Flash_bwd_paramsE --------------------------
	.section	.nv.shared._ZN5flash44flash_bwd_dq_dk_dv_loop_seqk_parallel_kernelI23Flash_bwd_kernel_traitsILi96ELi64ELi128ELi8ELi2ELi4ELi4ELb1ELb0EN7cutlass6half_tE19Flash_kernel_traitsILi96ELi64ELi128ELi8ES3_EELb0ELb0ELb0ELb0ELb1ELb1ELb0EEEvNS_16Flash_bwd_paramsE,"aw",@nobits
	.sectionflags	@""
	.align	16
	.zero		1024


//--------------------- .nv.shared._ZN5flash44flash_bwd_dq_dk_dv_loop_seqk_parallel_kernelI23Flash_bwd_kernel_traitsILi96ELi64ELi128ELi8ELi2ELi4ELi4ELb1ELb0EN7cutlass6half_tE19Flash_kernel_traitsILi96ELi64ELi128ELi8ES3_EELb0ELb0ELb0ELb1ELb0ELb0ELb0EEEvNS_16Flash_bwd_paramsE --------------------------
	.section	.nv.shared._ZN5flash44flash_bwd_dq_dk_dv_loop_seqk_parallel_kernelI23Flash_bwd_kernel_traitsILi96ELi64ELi128ELi8ELi2ELi4ELi4ELb1ELb0EN7cutlass6half_tE19Flash_kernel_traitsILi96ELi64ELi128ELi8ES3_EELb0ELb0ELb0ELb1ELb0ELb0ELb0EEEvNS_16Flash_bwd_paramsE,"aw",@nobits
	.sectionflags	@""
	.align	16
	.zero		1024


//--------------------- .nv.shared._ZN5flash44flash_bwd_dq_dk_dv_loop_seqk_parallel_kernelI23Flash_bwd_kernel_traitsILi96ELi64ELi128ELi8ELi2ELi4ELi4ELb1ELb0EN7cutlass6half_tE19Flash_kernel_traitsILi96ELi64ELi128ELi8ES3_EELb0ELb0ELb1ELb0ELb0ELb1ELb0EEEvNS_16Flash_bwd_paramsE --------------------------
	.section	.nv.shared._ZN5flash44flash_bwd_dq_dk_dv_loop_seqk_parallel_kernelI23Flash_bwd_kernel_traitsILi96ELi64ELi128ELi8ELi2ELi4ELi4ELb1ELb0EN7cutlass6half_tE19Flash_kernel_traitsILi96ELi64ELi128ELi8ES3_EELb0ELb0ELb1ELb0ELb0ELb1ELb0EEEvNS_16Flash_bwd_paramsE,"aw",@nobits
	.sectionflags	@""
	.align	16
	.zero		1024


//--------------------- .nv.shared._ZN5flash44flash_bwd_dq_dk_dv_loop_seqk_parallel_kernelI23Flash_bwd_kernel_traitsILi96ELi64ELi128ELi8ELi2ELi4ELi4ELb1ELb0EN7cutlass6half_tE19Flash_kernel_traitsILi96ELi64ELi128ELi8ES3_EELb0ELb0ELb1ELb1ELb0ELb0ELb0EEEvNS_16Flash_bwd_paramsE --------------------------
	.section	.nv.shared._ZN5flash44flash_bwd_dq_dk_dv_loop_seqk_parallel_kernelI23Flash_bwd_kernel_traitsILi96ELi64ELi128ELi8ELi2ELi4ELi4ELb1ELb0EN7cutlass6half_tE19Flash_kernel_traitsILi96ELi64ELi128ELi8ES3_EELb0ELb0ELb1ELb1ELb0ELb0ELb0EEEvNS_16Flash_bwd_paramsE,"aw",@nobits
	.sectionflags	@""
	.align	16
	.zero		1024


//--------------------- .nv.shared._ZN5flash27flash_bwd_convert_dq_kernelI23Flash_bwd_kernel_traitsILi96ELi64ELi128ELi8ELi2ELi4ELi4ELb1ELb0EN7cutlass6half_tE19Flash_kernel_traitsILi96ELi64ELi128ELi8ES3_EEEEvNS_16Flash_bwd_paramsEi --------------------------
	.section	.nv.shared._ZN5flash27flash_bwd_convert_dq_kernelI23Flash_bwd_kernel_traitsILi96ELi64ELi128ELi8ELi2ELi4ELi4ELb1ELb0EN7cutlass6half_tE19Flash_kernel_traitsILi96ELi64ELi128ELi8ES3_EEEEvNS_16Flash_bwd_paramsEi,"aw",@nobits
	.sectionflags	@""
	.align	16
	.zero		1024


//--------------------- .nv.shared._ZN5flash44flash_bwd_dq_dk_dv_loop_seqk_parallel_kernelI23Flash_bwd_kernel_traitsILi96ELi64ELi128ELi8ELi2ELi4ELi4ELb1ELb0EN7cutlass6half_tE19Flash_kernel_traitsILi96ELi64ELi128ELi8ES3_EELb1ELb0ELb0ELb0ELb0ELb1ELb0EEEvNS_16Flash_bwd_paramsE --------------------------
	.section	.nv.shared._ZN5flash44flash_bwd_dq_dk_dv_loop_seqk_parallel_kernelI23Flash_bwd_kernel_traitsILi96ELi64ELi128ELi8ELi2ELi4ELi4ELb1ELb0EN7cutlass6half_tE19Flash_kernel_traitsILi96ELi64ELi128ELi8ES3_EELb1ELb0ELb0ELb0ELb0ELb1ELb0EEEvNS_16Flash_bwd_paramsE,"aw",@nobits
	.sectionflags	@""
	.align	16
	.zero		1024


//--------------------- .nv.shared._ZN5flash44flash_bwd_dq_dk_dv_loop_seqk_parallel_kernelI23Flash_bwd_kernel_traitsILi96ELi64ELi128ELi8ELi2ELi4ELi4ELb1ELb0EN7cutlass6half_tE19Flash_kernel_traitsILi96ELi64ELi128ELi8ES3_EELb0ELb0ELb0ELb0ELb0ELb1ELb1EEEvNS_16Flash_bwd_paramsE --------------------------
	.section	.nv.shared._ZN5flash44flash_bwd_dq_dk_dv_loop_seqk_parallel_kernelI23Flash_bwd_kernel_traitsILi96ELi64ELi128ELi8ELi2ELi4ELi4ELb1ELb0EN7cutlass6half_tE19Flash_kernel_traitsILi96ELi64ELi128ELi8ES3_EELb0ELb0ELb0ELb0ELb0ELb1ELb1EEEvNS_16Flash_bwd_paramsE,"aw",@nobits
	.sectionflags	@""
	.align	16
	.zero		1024


//--------------------- .nv.shared._ZN5flash44flash_bwd_dq_dk_dv_loop_seqk_parallel_kernelI23Flash_bwd_kernel_traitsILi96ELi64ELi128ELi8ELi2ELi4ELi4ELb1ELb0EN7cutlass6half_tE19Flash_kernel_traitsILi96ELi64ELi128ELi8ES3_EELb1ELb0ELb0ELb0ELb0ELb0ELb0EEEvNS_16Flash_bwd_paramsE --------------------------
	.section	.nv.shared._ZN5flash44flash_bwd_dq_dk_dv_loop_seqk_parallel_kernelI23Flash_bwd_kernel_traitsILi96ELi64ELi128ELi8ELi2ELi4ELi4ELb1ELb0EN7cutlass6half_tE19Flash_kernel_traitsILi96ELi64ELi128ELi8ES3_EELb1ELb0ELb0ELb0ELb0ELb0ELb0EEEvNS_16Flash_bwd_paramsE,"aw",@nobits
	.sectionflags	@""
	.align	16
	.zero		1024


//--------------------- .nv.shared._ZN5flash44flash_bwd_dq_dk_dv_loop_seqk_parallel_kernelI23Flash_bwd_kernel_traitsILi96ELi64ELi128ELi8ELi2ELi4ELi4ELb1ELb0EN7cutlass6half_tE19Flash_kernel_traitsILi96ELi64ELi128ELi8ES3_EELb0ELb0ELb0ELb0ELb0ELb0ELb1EEEvNS_16Flash_bwd_paramsE --------------------------
	.section	.nv.shared._ZN5flash44flash_bwd_dq_dk_dv_loop_seqk_parallel_kernelI23Flash_bwd_kernel_traitsILi96ELi64ELi128ELi8ELi2ELi4ELi4ELb1ELb0EN7cutlass6half_tE19Flash_kernel_traitsILi96ELi64ELi128ELi8ES3_EELb0ELb0ELb0ELb0ELb0ELb0ELb1EEEvNS_16Flash_bwd_paramsE,"aw",@nobits
	.sectionflags	@""
	.align	16
	.zero		1024


//--------------------- .nv.shared._ZN5flash44flash_bwd_dq_dk_dv_loop_seqk_parallel_kernelI23Flash_bwd_kernel_traitsILi96ELi64ELi128ELi8ELi2ELi4ELi4ELb1ELb0EN7cutlass6half_tE19Flash_kernel_traitsILi96ELi64ELi128ELi8ES3_EELb1ELb0ELb1ELb0ELb0ELb0ELb0EEEvNS_16Flash_bwd_paramsE --------------------------
	.section	.nv.shared._ZN5flash44flash_bwd_dq_dk_dv_loop_seqk_parallel_kernelI23Flash_bwd_kernel_traitsILi96ELi64ELi128ELi8ELi2ELi4ELi4ELb1ELb0EN7cutlass6half_tE19Flash_kernel_traitsILi96ELi64ELi128ELi8ES3_EELb1ELb0ELb1ELb0ELb0ELb0ELb0EEEvNS_16Flash_bwd_paramsE,"aw",@nobits
	.sectionflags	@""
	.align	16
	.zero		1024


//--------------------- .nv.shared._ZN5flash44flash_bwd_dq_dk_dv_loop_seqk_parallel_kernelI23Flash_bwd_kernel_traitsILi96ELi64ELi128ELi8ELi2ELi4ELi4ELb1ELb0EN7cutlass6half_tE19Flash_kernel_traitsILi96ELi64ELi128ELi8ES3_EELb0ELb0ELb1ELb0ELb0ELb0ELb1EEEvNS_16Flash_bwd_paramsE --------------------------
	.section	.nv.shared._ZN5flash44flash_bwd_dq_dk_dv_loop_seqk_parallel_kernelI23Flash_bwd_kernel_traitsILi96ELi64ELi128ELi8ELi2ELi4ELi4ELb1ELb0EN7cutlass6half_tE19Flash_kernel_traitsILi96ELi64ELi128ELi8ES3_EELb0ELb0ELb1ELb0ELb0ELb0ELb1EEEvNS_16Flash_bwd_paramsE,"aw",@nobits
	.sectionflags	@""
	.align	16
	.zero		1024


//--------------------- .nv.shared._ZN5flash44flash_bwd_dq_dk_dv_loop_seqk_parallel_kernelI23Flash_bwd_kernel_traitsILi96ELi64ELi128ELi8ELi2ELi4ELi4ELb1ELb0EN7cutlass6half_tE19Flash_kernel_traitsILi96ELi64ELi128ELi8ES3_EELb1ELb0ELb0ELb0ELb1ELb1ELb0EEEvNS_16Flash_bwd_paramsE --------------------------
	.section	.nv.shared._ZN5flash44flash_bwd_dq_dk_dv_loop_seqk_parallel_kernelI23Flash_bwd_kernel_traitsILi96ELi64ELi128ELi8ELi2ELi4ELi4ELb1ELb0EN7cutlass6half_tE19Flash_kernel_traitsILi96ELi64ELi128ELi8ES3_EELb1ELb0ELb0ELb0ELb1ELb1ELb0EEEvNS_16Flash_bwd_paramsE,"aw",@nobits
	.sectionflags	@""
	.align	16
	.zero		1024


//--------------------- .nv.shared._ZN5flash44flash_bwd_dq_dk_dv_loop_seqk_parallel_kernelI23Flash_bwd_kernel_traitsILi96ELi64ELi128ELi8ELi2ELi4ELi4ELb1ELb0EN7cutlass6half_tE19Flash_kernel_traitsILi96ELi64ELi128ELi8ES3_EELb0ELb0ELb0ELb0ELb1ELb1ELb1EEEvNS_16Flash_bwd_paramsE --------------------------
	.section	.nv.shared._ZN5flash44flash_bwd_dq_dk_dv_loop_seqk_parallel_kernelI23Flash_bwd_kernel_traitsILi96ELi64ELi128ELi8ELi2ELi4ELi4ELb1ELb0EN7cutlass6half_tE19Flash_kernel_traitsILi96ELi64ELi128ELi8ES3_EELb0ELb0ELb0ELb0ELb1ELb1ELb1EEEvNS_16Flash_bwd_paramsE,"aw",@nobits
	.sectionflags	@""
	.align	16
	.zero		1024


//--------------------- .nv.shared._ZN5flash44flash_bwd_dq_dk_dv_loop_seqk_parallel_kernelI23Flash_bwd_kernel_traitsILi96ELi64ELi128ELi8ELi2ELi4ELi4ELb1ELb0EN7cutlass6half_tE19Flash_kernel_traitsILi96ELi64ELi128ELi8ES3_EELb1ELb0ELb0ELb1ELb0ELb0ELb0EEEvNS_16Flash_bwd_paramsE --------------------------
	.section	.nv.shared._ZN5flash44flash_bwd_dq_dk_dv_loop_seqk_parallel_kernelI23Flash_bwd_kernel_traitsILi96ELi64ELi128ELi8ELi2ELi4ELi4ELb1ELb0EN7cutlass6half_tE19Flash_kernel_traitsILi96ELi64ELi128ELi8ES3_EELb1ELb0ELb0ELb1ELb0ELb0ELb0EEEvNS_16Flash_bwd_paramsE,"aw",@nobits
	.sectionflags	@""
	.align	16
	.zero		1024


//--------------------- .nv.shared._ZN5flash44flash_bwd_dq_dk_dv_loop_seqk_parallel_kernelI23Flash_bwd_kernel_traitsILi96ELi64ELi128ELi8ELi2ELi4ELi4ELb1ELb0EN7cutlass6half_tE19Flash_kernel_traitsILi96ELi64ELi128ELi8ES3_EELb0ELb0ELb0ELb1ELb0ELb0ELb1EEEvNS_16Flash_bwd_paramsE --------------------------
	.section	.nv.shared._ZN5flash44flash_bwd_dq_dk_dv_loop_seqk_parallel_kernelI23Flash_bwd_kernel_traitsILi96ELi64ELi128ELi8ELi2ELi4ELi4ELb1ELb0EN7cutlass6half_tE19Flash_kernel_traitsILi96ELi64ELi128ELi8ES3_EELb0ELb0ELb0ELb1ELb0ELb0ELb1EEEvNS_16Flash_bwd_paramsE,"aw",@nobits
	.sectionflags	@""
	.align	16
	.zero		1024


//--------------------- .nv.shared._ZN5flash44flash_bwd_dq_dk_dv_loop_seqk_parallel_kernelI23Flash_bwd_kernel_traitsILi96ELi64ELi128ELi8ELi2ELi4ELi4ELb1ELb0EN7cutlass6half_tE19Flash_kernel_traitsILi96ELi64ELi128ELi8ES3_EELb1ELb0ELb1ELb0ELb0ELb1ELb0EEEvNS_16Flash_bwd_paramsE --------------------------
	.section	.nv.shared._ZN5flash44flash_bwd_dq_dk_dv_loop_seqk_parallel_kernelI23Flash_bwd_kernel_traitsILi96ELi64ELi128ELi8ELi2ELi4ELi4ELb1ELb0EN7cutlass6half_tE19Flash_kernel_traitsILi96ELi64ELi128ELi8ES3_EELb1ELb0ELb1ELb0ELb0ELb1ELb0EEEvNS_16Flash_bwd_paramsE,"aw",@nobits
	.sectionflags	@""
	.align	16
	.zero		1024


//--------------------- .nv.shared._ZN5flash44flash_bwd_dq_dk_dv_loop_seqk_parallel_kernelI23Flash_bwd_kernel_traitsILi96ELi64ELi128ELi8ELi2ELi4ELi4ELb1ELb0EN7cutlass6half_tE19Flash_kernel_traitsILi96ELi64ELi128ELi8ES3_EELb0ELb0ELb1ELb0ELb0ELb1ELb1EEEvNS_16Flash_bwd_paramsE --------------------------
	.section	.nv.shared._ZN5flash44flash_bwd_dq_dk_dv_loop_seqk_parallel_kernelI23Flash_bwd_kernel_traitsILi96ELi64ELi128ELi8ELi2ELi4ELi4ELb1ELb0EN7cutlass6half_tE19Flash_kernel_traitsILi96ELi64ELi128ELi8ES3_EELb0ELb0ELb1ELb0ELb0ELb1ELb1EEEvNS_16Flash_bwd_paramsE,"aw",@nobits
	.sectionflags	@""
	.align	16
	.zero		1024


//--------------------- .nv.shared._ZN5flash44flash_bwd_dq_dk_dv_loop_seqk_parallel_kernelI23Flash_bwd_kernel_traitsILi96ELi64ELi128ELi8ELi2ELi4ELi4ELb1ELb0EN7cutlass6half_tE19Flash_kernel_traitsILi96ELi64ELi128ELi8ES3_EELb1ELb0ELb1ELb1ELb0ELb0ELb0EEEvNS_16Flash_bwd_paramsE --------------------------
	.section	.nv.shared._ZN5flash44flash_bwd_dq_dk_dv_loop_seqk_parallel_kernelI23Flash_bwd_kernel_traitsILi96ELi64ELi128ELi8ELi2ELi4ELi4ELb1ELb0EN7cutlass6half_tE19Flash_kernel_traitsILi96ELi64ELi128ELi8ES3_EELb1ELb0ELb1ELb1ELb0ELb0ELb0EEEvNS_16Flash_bwd_paramsE,"aw",@nobits
	.sectionflags	@""
	.align	16
	.zero		1024


//--------------------- .nv.shared._ZN5flash44flash_bwd_dq_dk_dv_loop_seqk_parallel_kernelI23Flash_bwd_kernel_traitsILi96ELi64ELi128ELi8ELi2ELi4ELi4ELb1ELb0EN7cutlass6half_tE19Flash_kernel_traitsILi96ELi64ELi128ELi8ES3_EELb0ELb0ELb1ELb1ELb0ELb0ELb1EEEvNS_16Flash_bwd_paramsE --------------------------
	.section	.nv.shared._ZN5flash44flash_bwd_dq_dk_dv_loop_seqk_parallel_kernelI23Flash_bwd_kernel_traitsILi96ELi64ELi128ELi8ELi2ELi4ELi4ELb1ELb0EN7cutlass6half_tE19Flash_kernel_traitsILi96ELi64ELi128ELi8ES3_EELb0ELb0ELb1ELb1ELb0ELb0ELb1EEEvNS_16Flash_bwd_paramsE,"aw",@nobits
	.sectionflags	@""
	.align	16
	.zero		1024


//--------------------- .nv.shared._ZN5flash25flash_bwd_dot_do_o_kernelILb0E23Flash_bwd_kernel_traitsILi96ELi64ELi128ELi8ELi2ELi4ELi4ELb1ELb0EN7cutlass6half_tE19Flash_kernel_traitsILi96ELi64ELi128ELi8ES3_EEEEvNS_16Flash_bwd_paramsE --------------------------
	.section	.nv.shared._ZN5flash25flash_bwd_dot_do_o_kernelILb0E23Flash_bwd_kernel_traitsILi96ELi64ELi128ELi8ELi2ELi4ELi4ELb1ELb0EN7cutlass6half_tE19Flash_kernel_traitsILi96ELi64ELi128ELi8ES3_EEEEvNS_16Flash_bwd_paramsE,"aw",@nobits
	.sectionflags	@""
	.align	16
	.zero		1024


//--------------------- .nv.shared._ZN5flash25flash_bwd_dot_do_o_kernelILb1E23Flash_bwd_kernel_traitsILi96ELi64ELi128ELi8ELi2ELi4ELi4ELb1ELb0EN7cutlass6half_tE19Flash_kernel_traitsILi96ELi64ELi128ELi8ES3_EEEEvNS_16Flash_bwd_paramsE --------------------------
	.section	.nv.shared._ZN5flash25flash_bwd_dot_do_o_kernelILb1E23Flash_bwd_kernel_traitsILi96ELi64ELi128ELi8ELi2ELi4ELi4ELb1ELb0EN7cutlass6half_tE19Flash_kernel_traitsILi96ELi64ELi128ELi8ES3_EEEEvNS_16Flash_bwd_paramsE,"aw",@nobits
	.sectionflags	@""
	.align	16
	.zero		1024


//--------------------- .nv.shared._ZN5flash27flash_bwd_convert_dq_kernelI23Flash_bwd_kernel_traitsILi96ELi64ELi128ELi8ELi2ELi4ELi4ELb0ELb0EN7cutlass6half_tE19Flash_kernel_traitsILi96ELi64ELi128ELi8ES3_EEEEvNS_16Flash_bwd_paramsEi --------------------------
	.section	.nv.shared._ZN5flash27flash_bwd_convert_dq_kernelI23Flash_bwd_kernel_traitsILi96ELi64ELi128ELi8ELi2ELi4ELi4ELb0ELb0EN7cutlass6half_tE19Flash_kernel_traitsILi96ELi64ELi128ELi8ES3_EEEEvNS_16Flash_bwd_paramsEi,"aw",@nobits
	.sectionflags	@""
	.align	16
	.zero		1024


//--------------------- .nv.shared._ZN5flash44flash_bwd_dq_dk_dv_loop_seqk_parallel_kernelI23Flash_bwd_kernel_traitsILi96ELi64ELi128ELi8ELi2ELi4ELi4ELb0ELb0EN7cutlass6half_tE19Flash_kernel_traitsILi96ELi64ELi128ELi8ES3_EELb1ELb0ELb0ELb0ELb0ELb1ELb0EEEvNS_16Flash_bwd_paramsE --------------------------
	.section	.nv.shared._ZN5flash44flash_bwd_dq_dk_dv_loop_seqk_parallel_kernelI23Flash_bwd_kernel_traitsILi96ELi64ELi128ELi8ELi2ELi4ELi4ELb0ELb0EN7cutlass6half_tE19Flash_kernel_traitsILi96ELi64ELi128ELi8ES3_EELb1ELb0ELb0ELb0ELb0ELb1ELb0EEEvNS_16Flash_bwd_paramsE,"aw",@nobits
	.sectionflags	@""
	.align	16
	.zero		1024


//--------------------- .nv.shared._ZN5flash44flash_bwd_dq_dk_dv_loop_seqk_parallel_kernelI23Flash_bwd_kernel_traitsILi96ELi64ELi128ELi8ELi2ELi4ELi4ELb0ELb0EN7cutlass6half_tE19Flash_kernel_traitsILi96ELi64ELi128ELi8ES3_EELb0ELb0ELb0ELb0ELb0ELb1ELb1EEEvNS_16Flash_bwd_paramsE --------------------------
	.section	.nv.shared._ZN5flash44flash_bwd_dq_dk_dv_loop_seqk_parallel_kernelI23Flash_bwd_kernel_traitsILi96ELi64ELi128ELi8ELi2ELi4ELi4ELb0ELb0EN7cutlass6half_tE19Flash_kernel_traitsILi96ELi64ELi128ELi8ES3_EELb0ELb0ELb0ELb0ELb0ELb1ELb1EEEvNS_16Flash_bwd_paramsE,"aw",@nobits
	.sectionflags	@""
	.align	16
	.zero		1024


//--------------------- .nv.shared._ZN5flash44flash_bwd_dq_dk_dv_loop_seqk_parallel_kernelI23Flash_bwd_kernel_traitsILi96ELi64ELi128ELi8ELi2ELi4ELi4ELb0ELb0EN7cutlass6half_tE19Flash_kernel_traitsILi96ELi64ELi128ELi8ES3_EELb1ELb0ELb0ELb0ELb0ELb0ELb0EEEvNS_16Flash_bwd_paramsE --------------------------
	.section	.nv.shared._ZN5flash44flash_bwd_dq_dk_dv_loop_seqk_parallel_kernelI23Flash_bwd_kernel_traitsILi96ELi64ELi128ELi8ELi2ELi4ELi4ELb0ELb0EN7cutlass6half_tE19Flash_kernel_traitsILi96ELi64ELi128ELi8ES3_EELb1ELb0ELb0ELb0ELb0ELb0ELb0EEEvNS_16Flash_bwd_paramsE,"aw",@nobits
	.sectionflags	@""
	.align	16
	.zero		1024


//--------------------- .nv.shared._ZN5flash44flash_bwd_dq_dk_dv_loop_seqk_parallel_kernelI23Flash_bwd_kernel_traitsILi96ELi64ELi128ELi8ELi2ELi4ELi4ELb0ELb0EN7cutlass6half_tE19Flash_kernel_traitsILi96ELi64ELi128ELi8ES3_EELb0ELb0ELb0ELb0ELb0ELb0ELb1EEEvNS_16Flash_bwd_paramsE --------------------------
	.section	.nv.shared._ZN5flash44flash_bwd_dq_dk_dv_loop_seqk_parallel_kernelI23Flash_bwd_kernel_traitsILi96ELi64ELi128ELi8ELi2ELi4ELi4ELb0ELb0EN7cutlass6half_tE19Flash_kernel_traitsILi96ELi64ELi128ELi8ES3_EELb0ELb0ELb0ELb0ELb0ELb0ELb1EEEvNS_16Flash_bwd_paramsE,"aw",@nobits
	.sectionflags	@""
	.align	16
	.zero		1024


//--------------------- .nv.shared._ZN5flash44flash_bwd_dq_dk_dv_loop_seqk_parallel_kernelI23Flash_bwd_kernel_traitsILi96ELi64ELi128ELi8ELi2ELi4ELi4ELb0ELb0EN7cutlass6half_tE19Flash_kernel_traitsILi96ELi64ELi128ELi8ES3_EELb1ELb0ELb1ELb0ELb0ELb0ELb0EEEvNS_16Flash_bwd_paramsE --------------------------
	.section	.nv.shared._ZN5flash44flash_bwd_dq_dk_dv_loop_seqk_parallel_kernelI23Flash_bwd_kernel_traitsILi96ELi64ELi128ELi8ELi2ELi4ELi4ELb0ELb0EN7cutlass6half_tE19Flash_kernel_traitsILi96ELi64ELi128ELi8ES3_EELb1ELb0ELb1ELb0ELb0ELb0ELb0EEEvNS_16Flash_bwd_paramsE,"aw",@nobits
	.sectionflags	@""
	.align	16
	.zero		1024


//--------------------- .nv.shared._ZN5flash44flash_bwd_dq_dk_dv_loop_seqk_parallel_kernelI23Flash_bwd_kernel_traitsILi96ELi64ELi128ELi8ELi2ELi4ELi4ELb0ELb0EN7cutlass6half_tE19Flash_kernel_traitsILi96ELi64ELi128ELi8ES3_EELb0ELb0ELb1ELb0ELb0ELb0ELb1EEEvNS_16Flash_bwd_paramsE --------------------------
	.section	.nv.shared._ZN5flash44flash_bwd_dq_dk_dv_loop_seqk_parallel_kernelI23Flash_bwd_kernel_traitsILi96ELi64ELi128ELi8ELi2ELi4ELi4ELb0ELb0EN7cutlass6half_tE19Flash_kernel_traitsILi96ELi64ELi128ELi8ES3_EELb0ELb0ELb1ELb0ELb0ELb0ELb1EEEvNS_16Flash_bwd_paramsE,"aw",@nobits
	.sectionflags	@""
	.align	16
	.zero		1024


//--------------------- .nv.shared._ZN5flash44flash_bwd_dq_dk_dv_loop_seqk_parallel_kernelI23Flash_bwd_kernel_traitsILi96ELi64ELi128ELi8ELi2ELi4ELi4ELb0ELb0EN7cutlass6half_tE19Flash_kernel_traitsILi96ELi64ELi128ELi8ES3_EELb1ELb0ELb0ELb0ELb1ELb1ELb0EEEvNS_16Flash_bwd_paramsE --------------------------
	.section	.nv.shared._ZN5flash44flash_bwd_dq_dk_dv_loop_seqk_parallel_kernelI23Flash_bwd_kernel_traitsILi96ELi64ELi128ELi8ELi2ELi4ELi4ELb0ELb0EN7cutlass6half_tE19Flash_kernel_traitsILi96ELi64ELi128ELi8ES3_EELb1ELb0ELb0ELb0ELb1ELb1ELb0EEEvNS_16Flash_bwd_paramsE,"aw",@nobits
	.sectionflags	@""
	.align	16
	.zero		1024


//--------------------- .nv.shared._ZN5flash44flash_bwd_dq_dk_dv_loop_seqk_parallel_kernelI23Flash_bwd_kernel_traitsILi96ELi64ELi128ELi8ELi2ELi4ELi4ELb0ELb0EN7cutlass6half_tE19Flash_kernel_traitsILi96ELi64ELi128ELi8ES3_EELb0ELb0ELb0ELb0ELb1ELb1ELb1EEEvNS_16Flash_bwd_paramsE --------------------------
	.section	.nv.shared._ZN5flash44flash_bwd_dq_dk_dv_loop_seqk_parallel_kernelI23Flash_bwd_kernel_traitsILi96ELi64ELi128ELi8ELi2ELi4ELi4ELb0ELb0EN7cutlass6half_tE19Flash_kernel_traitsILi96ELi64ELi128ELi8ES3_EELb0ELb0ELb0ELb0ELb1ELb1ELb1EEEvNS_16Flash_bwd_paramsE,"aw",@nobits
	.sectionflags	@""
	.align	16
	.zero		1024


//--------------------- .nv.shared._ZN5flash44flash_bwd_dq_dk_dv_loop_seqk_parallel_kernelI23Flash_bwd_kernel_traitsILi96ELi64ELi128ELi8ELi2ELi4ELi4ELb0ELb0EN7cutlass6half_tE19Flash_kernel_traitsILi96ELi64ELi128ELi8ES3_EELb1ELb0ELb0ELb1ELb0ELb0ELb0EEEvNS_16Flash_bwd_paramsE --------------------------
	.section	.nv.shared._ZN5flash44flash_bwd_dq_dk_dv_loop_seqk_parallel_kernelI23Flash_bwd_kernel_traitsILi96ELi64ELi128ELi8ELi2ELi4ELi4ELb0ELb0EN7cutlass6half_tE19Flash_kernel_traitsILi96ELi64ELi128ELi8ES3_EELb1ELb0ELb0ELb1ELb0ELb0ELb0EEEvNS_16Flash_bwd_paramsE,"aw",@nobits
	.sectionflags	@""
	.align	16
	.zero		1024


//--------------------- .nv.shared._ZN5flash44flash_bwd_dq_dk_dv_loop_seqk_parallel_kernelI23Flash_bwd_kernel_traitsILi96ELi64ELi128ELi8ELi2ELi4ELi4ELb0ELb0EN7cutlass6half_tE19Flash_kernel_traitsILi96ELi64ELi128ELi8ES3_EELb0ELb0ELb0ELb1ELb0ELb0ELb1EEEvNS_16Flash_bwd_paramsE --------------------------
	.section	.nv.shared._ZN5flash44flash_bwd_dq_dk_dv_loop_seqk_parallel_kernelI23Flash_bwd_kernel_traitsILi96ELi64ELi128ELi8ELi2ELi4ELi4ELb0ELb0EN7cutlass6half_tE19Flash_kernel_traitsILi96ELi64ELi128ELi8ES3_EELb0ELb0ELb0ELb1ELb0ELb0ELb1EEEvNS_16Flash_bwd_paramsE,"aw",@nobits
	.sectionflags	@""
	.align	16
	.zero		1024


//--------------------- .nv.shared._ZN5flash44flash_bwd_dq_dk_dv_loop_seqk_parallel_kernelI23Flash_bwd_kernel_traitsILi96ELi64ELi128ELi8ELi2ELi4ELi4ELb0ELb0EN7cutlass6half_tE19Flash_kernel_traitsILi96ELi64ELi128ELi8ES3_EELb1ELb0ELb1ELb0ELb0ELb1ELb0EEEvNS_16Flash_bwd_paramsE --------------------------
	.section	.nv.shared._ZN5flash44flash_bwd_dq_dk_dv_loop_seqk_parallel_kernelI23Flash_bwd_kernel_traitsILi96ELi64ELi128ELi8ELi2ELi4ELi4ELb0ELb0EN7cutlass6half_tE19Flash_kernel_traitsILi96ELi64ELi128ELi8ES3_EELb1ELb0ELb1ELb0ELb0ELb1ELb0EEEvNS_16Flash_bwd_paramsE,"aw",@nobits
	.sectionflags	@""
	.align	16
	.zero		1024


//--------------------- .nv.shared._ZN5flash44flash_bwd_dq_dk_dv_loop_seqk_parallel_kernelI23Flash_bwd_kernel_traitsILi96ELi64ELi128ELi8ELi2ELi4ELi4ELb0ELb0EN7cutlass6half_tE19Flash_kernel_traitsILi96ELi64ELi128ELi8ES3_EELb0ELb0ELb1ELb0ELb0ELb1ELb1EEEvNS_16Flash_bwd_paramsE --------------------------
	.section	.nv.shared._ZN5flash44flash_bwd_dq_dk_dv_loop_seqk_parallel_kernelI23Flash_bwd_kernel_traitsILi96ELi64ELi128ELi8ELi2ELi4ELi4ELb0ELb0EN7cutlass6half_tE19Flash_kernel_traitsILi96ELi64ELi128ELi8ES3_EELb0ELb0ELb1ELb0ELb0ELb1ELb1EEEvNS_16Flash_bwd_paramsE,"aw",@nobits
	.sectionflags	@""
	.align	16
	.zero		1024


//--------------------- .nv.shared._ZN5flash44flash_bwd_dq_dk_dv_loop_seqk_parallel_kernelI23Flash_bwd_kernel_traitsILi96ELi64ELi128ELi8ELi2ELi4ELi4ELb0ELb0EN7cutlass6half_tE19Flash_kernel_traitsILi96ELi64ELi128ELi8ES3_EELb1ELb0ELb1ELb1ELb0ELb0ELb0EEEvNS_16Flash_bwd_paramsE --------------------------
	.section	.nv.shared._ZN5flash44flash_bwd_dq_dk_dv_loop_seqk_parallel_kernelI23Flash_bwd_kernel_traitsILi96ELi64ELi128ELi8ELi2ELi4ELi4ELb0ELb0EN7cutlass6half_tE19Flash_kernel_traitsILi96ELi64ELi128ELi8ES3_EELb1ELb0ELb1ELb1ELb0ELb0ELb0EEEvNS_16Flash_bwd_paramsE,"aw",@nobits
	.sectionflags	@""
	.align	16
	.zero		1024


//--------------------- .nv.shared._ZN5flash44flash_bwd_dq_dk_dv_loop_seqk_parallel_kernelI23Flash_bwd_kernel_traitsILi96ELi64ELi128ELi8ELi2ELi4ELi4ELb0ELb0EN7cutlass6half_tE19Flash_kernel_traitsILi96ELi64ELi128ELi8ES3_EELb0ELb0ELb1ELb1ELb0ELb0ELb1EEEvNS_16Flash_bwd_paramsE --------------------------
	.section	.nv.shared._ZN5flash44flash_bwd_dq_dk_dv_loop_seqk_parallel_kernelI23Flash_bwd_kernel_traitsILi96ELi64ELi128ELi8ELi2ELi4ELi4ELb0ELb0EN7cutlass6half_tE19Flash_kernel_traitsILi96ELi64ELi128ELi8ES3_EELb0ELb0ELb1ELb1ELb0ELb0ELb1EEEvNS_16Flash_bwd_paramsE,"aw",@nobits
	.sectionflags	@""
	.align	16
	.zero		1024


//--------------------- .nv.shared._ZN5flash25flash_bwd_dot_do_o_kernelILb0E23Flash_bwd_kernel_traitsILi96ELi64ELi128ELi8ELi2ELi4ELi4ELb0ELb0EN7cutlass6half_tE19Flash_kernel_traitsILi96ELi64ELi128ELi8ES3_EEEEvNS_16Flash_bwd_paramsE --------------------------
	.section	.nv.shared._ZN5flash25flash_bwd_dot_do_o_kernelILb0E23Flash_bwd_kernel_traitsILi96ELi64ELi128ELi8ELi2ELi4ELi4ELb0ELb0EN7cutlass6half_tE19Flash_kernel_traitsILi96ELi64ELi128ELi8ES3_EEEEvNS_16Flash_bwd_paramsE,"aw",@nobits
	.sectionflags	@""
	.align	16
	.zero		1024


//--------------------- .nv.shared._ZN5flash25flash_bwd_dot_do_o_kernelILb1E23Flash_bwd_kernel_traitsILi96ELi64ELi128ELi8ELi2ELi4ELi4ELb0ELb0EN7cutlass6half_tE19Flash_kernel_traitsILi96ELi64ELi128ELi8ES3_EEEEvNS_16Flash_bwd_paramsE --------------------------
	.section	.nv.shared._ZN5flash25flash_bwd_dot_do_o_kernelILb1E23Flash_bwd_kernel_traitsILi96ELi64ELi128ELi8ELi2ELi4ELi4ELb0ELb0EN7cutlass6half_tE19Flash_kernel_traitsILi96ELi64ELi128ELi8ES3_EEEEvNS_16Flash_bwd_paramsE,"aw",@nobits
	.sectionflags	@""
	.align	16
	.zero		1024


//--------------------- .nv.constant0._ZN5flash44flash_bwd_dq_dk_dv_loop_seqk_parallel_kernelI23Flash_bwd_kernel_traitsILi96ELi64ELi128ELi8ELi2ELi4ELi4ELb1ELb0EN7cutlass6half_tE19Flash_kernel_traitsILi96ELi64ELi128ELi8ES3_EELb0ELb0ELb0ELb0ELb0ELb1ELb0EEEvNS_16Flash_bwd_paramsE --------------------------
	.section	.nv.constant0._ZN5flash44flash_bwd_dq_dk_dv_loop_seqk_parallel_kernelI23Flash_bwd_kernel_traitsILi96ELi64ELi128ELi8ELi2ELi4ELi4ELb1ELb0EN7cutlass6half_tE19Flash_kernel_traitsILi96ELi64ELi128ELi8ES3_EELb0ELb0ELb0ELb0ELb0ELb1ELb0EEEvNS_16Flash_bwd_paramsE,"a",@progbits
	.sectionflags	@""
	.align	4
.nv.constant0._ZN5flash44flash_bwd_dq_dk_dv_loop_seqk_parallel_kernelI23Flash_bwd_kernel_traitsILi96ELi64ELi128ELi8ELi2ELi4ELi4ELb1ELb0EN7cutlass6half_tE19Flash_kernel_traitsILi96ELi64ELi128ELi8ES3_EELb0ELb0ELb0ELb0ELb0ELb1ELb0EEEvNS_16Flash_bwd_paramsE:
	.zero		1536


//--------------------- .nv.constant0._ZN5flash44flash_bwd_dq_dk_dv_loop_seqk_parallel_kernelI23Flash_bwd_kernel_traitsILi96ELi64ELi128ELi8ELi2ELi4ELi4ELb1ELb0EN7cutlass6half_tE19Flash_kernel_traitsILi96ELi64ELi128ELi8ES3_EELb0ELb0ELb0ELb0ELb0ELb0ELb0EEEvNS_16Flash_bwd_paramsE --------------------------
	.section	.nv.constant0._ZN5flash44flash_bwd_dq_dk_dv_loop_seqk_parallel_kernelI23Flash_bwd_kernel_traitsILi96ELi64ELi128ELi8ELi2ELi4ELi4ELb1ELb0EN7cutlass6half_tE19Flash_kernel_traitsILi96ELi64ELi128ELi8ES3_EELb0ELb0ELb0ELb0ELb0ELb0ELb0EEEvNS_16Flash_bwd_paramsE,"a",@progbits
	.sectionflags	@""
	.align	4
.nv.constant0._ZN5flash44flash_bwd_dq_dk_dv_loop_seqk_parallel_kernelI23Flash_bwd_kernel_traitsILi96ELi64ELi128ELi8ELi2ELi4ELi4ELb1ELb0EN7cutlass6half_tE19Flash_kernel_traitsILi96ELi64ELi128ELi8ES3_EELb0ELb0ELb0ELb0ELb0ELb0ELb0EEEvNS_16Flash_bwd_paramsE:
	.zero		1536


//--------------------- .nv.constant0._ZN5flash44flash_bwd_dq_dk_dv_loop_seqk_parallel_kernelI23Flash_bwd_kernel_traitsILi96ELi64ELi128ELi8ELi2ELi4ELi4ELb1ELb0EN7cutlass6half_tE19Flash_kernel_traitsILi96ELi64ELi128ELi8ES3_EELb0ELb0ELb1ELb0ELb0ELb0ELb0EEEvNS_16Flash_bwd_paramsE --------------------------
	.section	.nv.constant0._ZN5flash44flash_bwd_dq_dk_dv_loop_seqk_parallel_kernelI23Flash_bwd_kernel_traitsILi96ELi64ELi128ELi8ELi2ELi4ELi4ELb1ELb0EN7cutlass6half_tE19Flash_kernel_traitsILi96ELi64ELi128ELi8ES3_EELb0ELb0ELb1ELb0ELb0ELb0ELb0EEEvNS_16Flash_bwd_paramsE,"a",@progbits
	.sectionflags	@""
	.align	4
.nv.constant0._ZN5flash44flash_bwd_dq_dk_dv_loop_seqk_parallel_kernelI23Flash_bwd_kernel_traitsILi96ELi64ELi128ELi8ELi2ELi4ELi4ELb1ELb0EN7cutlass6half_tE19Flash_kernel_traitsILi96ELi64ELi128ELi8ES3_EELb0ELb0ELb1ELb0ELb0ELb0ELb0EEEvNS_16Flash_bwd_paramsE:
	.zero		1536


//--------------------- .nv.constant0._ZN5flash44flash_bwd_dq_dk_dv_loop_seqk_parallel_kernelI23Flash_bwd_kernel_traitsILi96ELi64ELi128ELi8ELi2ELi4ELi4ELb1ELb0EN7cutlass6half_tE19Flash_kernel_traitsILi96ELi64ELi128ELi8ES3_EELb0ELb0ELb0ELb0ELb1ELb1ELb0EEEvNS_16Flash_bwd_paramsE --------------------------
	.section	.nv.constant0._ZN5flash44flash_bwd_dq_dk_dv_loop_seqk_parallel_kernelI23Flash_bwd_kernel_traitsILi96ELi64ELi128ELi8ELi2ELi4ELi4ELb1ELb0EN7cutlass6half_tE19Flash_kernel_traitsILi96ELi64ELi128ELi8ES3_EELb0ELb0ELb0ELb0ELb1ELb1ELb0EEEvNS_16Flash_bwd_paramsE,"a",@progbits
	.sectionflags	@""
	.align	4
.nv.constant0._ZN5flash44flash_bwd_dq_dk_dv_loop_seqk_parallel_kernelI23Flash_bwd_kernel_traitsILi96ELi64ELi128ELi8ELi2ELi4ELi4ELb1ELb0EN7cutlass6half_tE19Flash_kernel_traitsILi96ELi64ELi128ELi8ES3_EELb0ELb0ELb0ELb0ELb1ELb1ELb0EEEvNS_16Flash_bwd_paramsE:
	.zero		1536


//--------------------- .nv.constant0._ZN5flash44flash_bwd_dq_dk_dv_loop_seqk_parallel_kernelI23Flash_bwd_kernel_traitsILi96ELi64ELi128ELi8ELi2ELi4ELi4ELb1ELb0EN7cutlass6half_tE19Flash_kernel_traitsILi96ELi64ELi128ELi8ES3_EELb0ELb0ELb0ELb1ELb0ELb0ELb0EEEvNS_16Flash_bwd_paramsE --------------------------
	.section	.nv.constant0._ZN5flash44flash_bwd_dq_dk_dv_loop_seqk_parallel_kernelI23Flash_bwd_kernel_traitsILi96ELi64ELi128ELi8ELi2ELi4ELi4ELb1ELb0EN7cutlass6half_tE19Flash_kernel_traitsILi96ELi64ELi128ELi8ES3_EELb0ELb0ELb0ELb1ELb0ELb0ELb0EEEvNS_16Flash_bwd_paramsE,"a",@progbits
	.sectionflags	@""
	.align	4
.nv.constant0._ZN5flash44flash_bwd_dq_dk_dv_loop_seqk_parallel_kernelI23Flash_bwd_kernel_traitsILi96ELi64ELi128ELi8ELi2ELi4ELi4ELb1ELb0EN7cutlass6half_tE19Flash_kernel_traitsILi96ELi64ELi128ELi8ES3_EELb0ELb0ELb0ELb1ELb0ELb0ELb0EEEvNS_16Flash_bwd_paramsE:
	.zero		1536


//--------------------- .nv.constant0._ZN5flash44flash_bwd_dq_dk_dv_loop_seqk_parallel_kernelI23Flash_bwd_kernel_traitsILi96ELi64ELi128ELi8ELi2ELi4ELi4ELb1ELb0EN7cutlass6half_tE19Flash_kernel_traitsILi96ELi64ELi128ELi8ES3_EELb0ELb0ELb1ELb0ELb0ELb1ELb0EEEvNS_16Flash_bwd_paramsE --------------------------
	.section	.nv.constant0._ZN5flash44flash_bwd_dq_dk_dv_loop_seqk_parallel_kernelI23Flash_bwd_kernel_traitsILi96ELi64ELi128ELi8ELi2ELi4ELi4ELb1ELb0EN7cutlass6half_tE19Flash_kernel_traitsILi96ELi64ELi128ELi8ES3_EELb0ELb0ELb1ELb0ELb0ELb1ELb0EEEvNS_16Flash_bwd_paramsE,"a",@progbits
	.sectionflags	@""
	.align	4
.nv.constant0._ZN5flash44flash_bwd_dq_dk_dv_loop_seqk_parallel_kernelI23Flash_bwd_kernel_traitsILi96ELi64ELi128ELi8ELi2ELi4ELi4ELb1ELb0EN7cutlass6half_tE19Flash_kernel_traitsILi96ELi64ELi128ELi8ES3_EELb0ELb0ELb1ELb0ELb0ELb1ELb0EEEvNS_16Flash_bwd_paramsE:
	.zero		1536


//--------------------- .nv.constant0._ZN5flash44flash_bwd_dq_dk_dv_loop_seqk_parallel_kernelI23Flash_bwd_kernel_traitsILi96ELi64ELi128ELi8ELi2ELi4ELi4ELb1ELb0EN7cutlass6half_tE19Flash_kernel_traitsILi96ELi64ELi128ELi8ES3_EELb0ELb0ELb1ELb1ELb0ELb0ELb0EEEvNS_16Flash_bwd_paramsE --------------------------
	.section	.nv.constant0._ZN5flash44flash_bwd_dq_dk_dv_loop_seqk_parallel_kernelI23Flash_bwd_kernel_traitsILi96ELi64ELi128ELi8ELi2ELi4ELi4ELb1ELb0EN7cutlass6half_tE19Flash_kernel_traitsILi96ELi64ELi128ELi8ES3_EELb0ELb0ELb1ELb1ELb0ELb0ELb0EEEvNS_16Flash_bwd_paramsE,"a",@progbits
	.sectionflags	@""
	.align	4
.nv.constant0._ZN5flash44flash_bwd_dq_dk_dv_loop_seqk_parallel_kernelI23Flash_bwd_kernel_traitsILi96ELi64ELi128ELi8ELi2ELi4ELi4ELb1ELb0EN7cutlass6half_tE19Flash_kernel_traitsILi96ELi64ELi128ELi8ES3_EELb0ELb0ELb1ELb1ELb0ELb0ELb0EEEvNS_16Flash_bwd_paramsE:
	.zero		1536


//--------------------- .nv.constant0._ZN5flash27flash_bwd_convert_dq_kernelI23Flash_bwd_kernel_traitsILi96ELi64ELi128ELi8ELi2ELi4ELi4ELb1ELb0EN7cutlass6half_tE19Flash_kernel_traitsILi96ELi64ELi128ELi8ES3_EEEEvNS_16Flash_bwd_paramsEi --------------------------
	.section	.nv.constant0._ZN5flash27flash_bwd_convert_dq_kernelI23Flash_bwd_kernel_traitsILi96ELi64ELi128ELi8ELi2ELi4ELi4ELb1ELb0EN7cutlass6half_tE19Flash_kernel_traitsILi96ELi64ELi128ELi8ES3_EEEEvNS_16Flash_bwd_paramsEi,"a",@progbits
	.sectionflags	@""
	.align	4
.nv.constant0._ZN5flash27flash_bwd_convert_dq_kernelI23Flash_bwd_kernel_traitsILi96ELi64ELi128ELi8ELi2ELi4ELi4ELb1ELb0EN7cutlass6half_tE19Flash_kernel_traitsILi96ELi64ELi128ELi8ES3_EEEEvNS_16Flash_bwd_paramsEi:
	.zero		1540


//--------------------- .nv.constant0._ZN5flash44flash_bwd_dq_dk_dv_loop_seqk_parallel_kernelI23Flash_bwd_kernel_traitsILi96ELi64ELi128ELi8ELi2ELi4ELi4ELb1ELb0EN7cutlass6half_tE19Flash_kernel_traitsILi96ELi64ELi128ELi8ES3_EELb1ELb0ELb0ELb0ELb0ELb1ELb0EEEvNS_16Flash_bwd_paramsE --------------------------
	.section	.nv.constant0._ZN5flash44flash_bwd_dq_dk_dv_loop_seqk_parallel_kernelI23Flash_bwd_kernel_traitsILi96ELi64ELi128ELi8ELi2ELi4ELi4ELb1ELb0EN7cutlass6half_tE19Flash_kernel_traitsILi96ELi64ELi128ELi8ES3_EELb1ELb0ELb0ELb0ELb0ELb1ELb0EEEvNS_16Flash_bwd_paramsE,"a",@progbits
	.sectionflags	@""
	.align	4
.nv.constant0._ZN5flash44flash_bwd_dq_dk_dv_loop_seqk_parallel_kernelI23Flash_bwd_kernel_traitsILi96ELi64ELi128ELi8ELi2ELi4ELi4ELb1ELb0EN7cutlass6half_tE19Flash_kernel_traitsILi96ELi64ELi128ELi8ES3_EELb1ELb0ELb0ELb0ELb0ELb1ELb0EEEvNS_16Flash_bwd_paramsE:
	.zero		1536


//--------------------- .nv.constant0._ZN5flash44flash_bwd_dq_dk_dv_loop_seqk_parallel_kernelI23Flash_bwd_kernel_traitsILi96ELi64ELi128ELi8ELi2ELi4ELi4ELb1ELb0EN7cutlass6half_tE19Flash_kernel_traitsILi96ELi64ELi128ELi8ES3_EELb0ELb0ELb0ELb0ELb0ELb1ELb1EEEvNS_16Flash_bwd_paramsE --------------------------
	.section	.nv.constant0._ZN5flash44flash_bwd_dq_dk_dv_loop_seqk_parallel_kernelI23Flash_bwd_kernel_traitsILi96ELi64ELi128ELi8ELi2ELi4ELi4ELb1ELb0EN7cutlass6half_tE19Flash_kernel_traitsILi96ELi64ELi128ELi8ES3_EELb0ELb0ELb0ELb0ELb0ELb1ELb1EEEvNS_16Flash_bwd_paramsE,"a",@progbits
	.sectionflags	@""
	.align	4
.nv.constant0._ZN5flash44flash_bwd_dq_dk_dv_loop_seqk_parallel_kernelI23Flash_bwd_kernel_traitsILi96ELi64ELi128ELi8ELi2ELi4ELi4ELb1ELb0EN7cutlass6half_tE19Flash_kernel_traitsILi96ELi64ELi128ELi8ES3_EELb0ELb0ELb0ELb0ELb0ELb1ELb1EEEvNS_16Flash_bwd_paramsE:
	.zero		1536


//--------------------- .nv.constant0._ZN5flash44flash_bwd_dq_dk_dv_loop_seqk_parallel_kernelI23Flash_bwd_kernel_traitsILi96ELi64ELi128ELi8ELi2ELi4ELi4ELb1ELb0EN7cutlass6half_tE19Flash_kernel_traitsILi96ELi64ELi128ELi8ES3_EELb1ELb0ELb0ELb0ELb0ELb0ELb0EEEvNS_16Flash_bwd_paramsE --------------------------
	.section	.nv.constant0._ZN5flash44flash_bwd_dq_dk_dv_loop_seqk_parallel_kernelI23Flash_bwd_kernel_traitsILi96ELi64ELi128ELi8ELi2ELi4ELi4ELb1ELb0EN7cutlass6half_tE19Flash_kernel_traitsILi96ELi64ELi128ELi8ES3_EELb1ELb0ELb0ELb0ELb0ELb0ELb0EEEvNS_16Flash_bwd_paramsE,"a",@progbits
	.sectionflags	@""
	.align	4
.nv.constant0._ZN5flash44flash_bwd_dq_dk_dv_loop_seqk_parallel_kernelI23Flash_bwd_kernel_traitsILi96ELi64ELi128ELi8ELi2ELi4ELi4ELb1ELb0EN7cutlass6half_tE19Flash_kernel_traitsILi96ELi64ELi128ELi8ES3_EELb1ELb0ELb0ELb0ELb0ELb0ELb0EEEvNS_16Flash_bwd_paramsE:
	.zero		1536


//--------------------- .nv.constant0._ZN5flash44flash_bwd_dq_dk_dv_loop_seqk_parallel_kernelI23Flash_bwd_kernel_traitsILi96ELi64ELi128ELi8ELi2ELi4ELi4ELb1ELb0EN7cutlass6half_tE19Flash_kernel_traitsILi96ELi64ELi128ELi8ES3_EELb0ELb0ELb0ELb0ELb0ELb0ELb1EEEvNS_16Flash_bwd_paramsE --------------------------
	.section	.nv.constant0._ZN5flash44flash_bwd_dq_dk_dv_loop_seqk_parallel_kernelI23Flash_bwd_kernel_traitsILi96ELi64ELi128ELi8ELi2ELi4ELi4ELb1ELb0EN7cutlass6half_tE19Flash_kernel_traitsILi96ELi64ELi128ELi8ES3_EELb0ELb0ELb0ELb0ELb0ELb0ELb1EEEvNS_16Flash_bwd_paramsE,"a",@progbits
	.sectionflags	@""
	.align	4
.nv.constant0._ZN5flash44flash_bwd_dq_dk_dv_loop_seqk_parallel_kernelI23Flash_bwd_kernel_traitsILi96ELi64ELi128ELi8ELi2ELi4ELi4ELb1ELb0EN7cutlass6half_tE19Flash_kernel_traitsILi96ELi64ELi128ELi8ES3_EELb0ELb0ELb0ELb0ELb0ELb0ELb1EEEvNS_16Flash_bwd_paramsE:
	.zero		1536


//--------------------- .nv.constant0._ZN5flash44flash_bwd_dq_dk_dv_loop_seqk_parallel_kernelI23Flash_bwd_kernel_traitsILi96ELi64ELi128ELi8ELi2ELi4ELi4ELb1ELb0EN7cutlass6half_tE19Flash_kernel_traitsILi96ELi64ELi128ELi8ES3_EELb1ELb0ELb1ELb0ELb0ELb0ELb0EEEvNS_16Flash_bwd_paramsE --------------------------
	.section	.nv.constant0._ZN5flash44flash_bwd_dq_dk_dv_loop_seqk_parallel_kernelI23Flash_bwd_kernel_traitsILi96ELi64ELi128ELi8ELi2ELi4ELi4ELb1ELb0EN7cutlass6half_tE19Flash_kernel_traitsILi96ELi64ELi128ELi8ES3_EELb1ELb0ELb1ELb0ELb0ELb0ELb0EEEvNS_16Flash_bwd_paramsE,"a",@progbits
	.sectionflags	@""
	.align	4
.nv.constant0._ZN5flash44flash_bwd_dq_dk_dv_loop_seqk_parallel_kernelI23Flash_bwd_kernel_traitsILi96ELi64ELi128ELi8ELi2ELi4ELi4ELb1ELb0EN7cutlass6half_tE19Flash_kernel_traitsILi96ELi64ELi128ELi8ES3_EELb1ELb0ELb1ELb0ELb0ELb0ELb0EEEvNS_16Flash_bwd_paramsE:
	.zero		1536


//--------------------- .nv.constant0._ZN5flash44flash_bwd_dq_dk_dv_loop_seqk_parallel_kernelI23Flash_bwd_kernel_traitsILi96ELi64ELi128ELi8ELi2ELi4ELi4ELb1ELb0EN7cutlass6half_tE19Flash_kernel_traitsILi96ELi64ELi128ELi8ES3_EELb0ELb0ELb1ELb0ELb0ELb0ELb1EEEvNS_16Flash_bwd_paramsE --------------------------
	.section	.nv.constant0._ZN5flash44flash_bwd_dq_dk_dv_loop_seqk_parallel_kernelI23Flash_bwd_kernel_traitsILi96ELi64ELi128ELi8ELi2ELi4ELi4ELb1ELb0EN7cutlass6half_tE19Flash_kernel_traitsILi96ELi64ELi128ELi8ES3_EELb0ELb0ELb1ELb0ELb0ELb0ELb1EEEvNS_16Flash_bwd_paramsE,"a",@progbits
	.sectionflags	@""
	.align	4
.nv.constant0._ZN5flash44flash_bwd_dq_dk_dv_loop_seqk_parallel_kernelI23Flash_bwd_kernel_traitsILi96ELi64ELi128ELi8ELi2ELi4ELi4ELb1ELb0EN7cutlass6half_tE19Flash_kernel_traitsILi96ELi64ELi128ELi8ES3_EELb0ELb0ELb1ELb0ELb0ELb0ELb1EEEvNS_16Flash_bwd_paramsE:
	.zero		1536


//--------------------- .nv.constant0._ZN5flash44flash_bwd_dq_dk_dv_loop_seqk_parallel_kernelI23Flash_bwd_kernel_traitsILi96ELi64ELi128ELi8ELi2ELi4ELi4ELb1ELb0EN7cutlass6half_tE19Flash_kernel_traitsILi96ELi64ELi128ELi8ES3_EELb1ELb0ELb0ELb0ELb1ELb1ELb0EEEvNS_16Flash_bwd_paramsE --------------------------
	.section	.nv.constant0._ZN5flash44flash_bwd_dq_dk_dv_loop_seqk_parallel_kernelI23Flash_bwd_kernel_traitsILi96ELi64ELi128ELi8ELi2ELi4ELi4ELb1ELb0EN7cutlass6half_tE19Flash_kernel_traitsILi96ELi64ELi128ELi8ES3_EELb1ELb0ELb0ELb0ELb1ELb1ELb0EEEvNS_16Flash_bwd_paramsE,"a",@progbits
	.sectionflags	@""
	.align	4
.nv.constant0._ZN5flash44flash_bwd_dq_dk_dv_loop_seqk_parallel_kernelI23Flash_bwd_kernel_traitsILi96ELi64ELi128ELi8ELi2ELi4ELi4ELb1ELb0EN7cutlass6half_tE19Flash_kernel_traitsILi96ELi64ELi128ELi8ES3_EELb1ELb0ELb0ELb0ELb1ELb1ELb0EEEvNS_16Flash_bwd_paramsE:
	.zero		1536


//--------------------- .nv.constant0._ZN5flash44flash_bwd_dq_dk_dv_loop_seqk_parallel_kernelI23Flash_bwd_kernel_traitsILi96ELi64ELi128ELi8ELi2ELi4ELi4ELb1ELb0EN7cutlass6half_tE19Flash_kernel_traitsILi96ELi64ELi128ELi8ES3_EELb0ELb0ELb0ELb0ELb1ELb1ELb1EEEvNS_16Flash_bwd_paramsE --------------------------
	.section	.nv.constant0._ZN5flash44flash_bwd_dq_dk_dv_loop_seqk_parallel_kernelI23Flash_bwd_kernel_traitsILi96ELi64ELi128ELi8ELi2ELi4ELi4ELb1ELb0EN7cutlass6half_tE19Flash_kernel_traitsILi96ELi64ELi128ELi8ES3_EELb0ELb0ELb0ELb0ELb1ELb1ELb1EEEvNS_16Flash_bwd_paramsE,"a",@progbits
	.sectionflags	@""
	.align	4
.nv.constant0._ZN5flash44flash_bwd_dq_dk_dv_loop_seqk_parallel_kernelI23Flash_bwd_kernel_traitsILi96ELi64ELi128ELi8ELi2ELi4ELi4ELb1ELb0EN7cutlass6half_tE19Flash_kernel_traitsILi96ELi64ELi128ELi8ES3_EELb0ELb0ELb0ELb0ELb1ELb1ELb1EEEvNS_16Flash_bwd_paramsE:
	.zero		1536


//--------------------- .nv.constant0._ZN5flash44flash_bwd_dq_dk_dv_loop_seqk_parallel_kernelI23Flash_bwd_kernel_traitsILi96ELi64ELi128ELi8ELi2ELi4ELi4ELb1ELb0EN7cutlass6half_tE19Flash_kernel_traitsILi96ELi64ELi128ELi8ES3_EELb1ELb0ELb0ELb1ELb0ELb0ELb0EEEvNS_16Flash_bwd_paramsE --------------------------
	.section	.nv.constant0._ZN5flash44flash_bwd_dq_dk_dv_loop_seqk_parallel_kernelI23Flash_bwd_kernel_traitsILi96ELi64ELi128ELi8ELi2ELi4ELi4ELb1ELb0EN7cutlass6half_tE19Flash_kernel_traitsILi96ELi64ELi128ELi8ES3_EELb1ELb0ELb0ELb1ELb0ELb0ELb0EEEvNS_16Flash_bwd_paramsE,"a",@progbits
	.sectionflags	@""
	.align	4
.nv.constant0._ZN5flash44flash_bwd_dq_dk_dv_loop_seqk_parallel_kernelI23Flash_bwd_kernel_traitsILi96ELi64ELi128ELi8ELi2ELi4ELi4ELb1ELb0EN7cutlass6half_tE19Flash_kernel_traitsILi96ELi64ELi128ELi8ES3_EELb1ELb0ELb0ELb1ELb0ELb0ELb0EEEvNS_16Flash_bwd_paramsE:
	.zero		1536


//--------------------- .nv.constant0._ZN5flash44flash_bwd_dq_dk_dv_loop_seqk_parallel_kernelI23Flash_bwd_kernel_traitsILi96ELi64ELi128ELi8ELi2ELi4ELi4ELb1ELb0EN7cutlass6half_tE19Flash_kernel_traitsILi96ELi64ELi128ELi8ES3_EELb0ELb0ELb0ELb1ELb0ELb0ELb1EEEvNS_16Flash_bwd_paramsE --------------------------
	.section	.nv.constant0._ZN5flash44flash_bwd_dq_dk_dv_loop_seqk_parallel_kernelI23Flash_bwd_kernel_traitsILi96ELi64ELi128ELi8ELi2ELi4ELi4ELb1ELb0EN7cutlass6half_tE19Flash_kernel_traitsILi96ELi64ELi128ELi8ES3_EELb0ELb0ELb0ELb1ELb0ELb0ELb1EEEvNS_16Flash_bwd_paramsE,"a",@progbits
	.sectionflags	@""
	.align	4
.nv.constant0._ZN5flash44flash_bwd_dq_dk_dv_loop_seqk_parallel_kernelI23Flash_bwd_kernel_traitsILi96ELi64ELi128ELi8ELi2ELi4ELi4ELb1ELb0EN7cutlass6half_tE19Flash_kernel_traitsILi96ELi64ELi128ELi8ES3_EELb0ELb0ELb0ELb1ELb0ELb0ELb1EEEvNS_16Flash_bwd_paramsE:
	.zero		1536


//--------------------- .nv.constant0._ZN5flash44flash_bwd_dq_dk_dv_loop_seqk_parallel_kernelI23Flash_bwd_kernel_traitsILi96ELi64ELi128ELi8ELi2ELi4ELi4ELb1ELb0EN7cutlass6half_tE19Flash_kernel_traitsILi96ELi64ELi128ELi8ES3_EELb1ELb0ELb1ELb0ELb0ELb1ELb0EEEvNS_16Flash_bwd_paramsE --------------------------
	.section	.nv.constant0._ZN5flash44flash_bwd_dq_dk_dv_loop_seqk_parallel_kernelI23Flash_bwd_kernel_traitsILi96ELi64ELi128ELi8ELi2ELi4ELi4ELb1ELb0EN7cutlass6half_tE19Flash_kernel_traitsILi96ELi64ELi128ELi8ES3_EELb1ELb0ELb1ELb0ELb0ELb1ELb0EEEvNS_16Flash_bwd_paramsE,"a",@progbits
	.sectionflags	@""
	.align	4
.nv.constant0._ZN5flash44flash_bwd_dq_dk_dv_loop_seqk_parallel_kernelI23Flash_bwd_kernel_traitsILi96ELi64ELi128ELi8ELi2ELi4ELi4ELb1ELb0EN7cutlass6half_tE19Flash_kernel_traitsILi96ELi64ELi128ELi8ES3_EELb1ELb0ELb1ELb0ELb0ELb1ELb0EEEvNS_16Flash_bwd_paramsE:
	.zero		1536


//--------------------- .nv.constant0._ZN5flash44flash_bwd_dq_dk_dv_loop_seqk_parallel_kernelI23Flash_bwd_kernel_traitsILi96ELi64ELi128ELi8ELi2ELi4ELi4ELb1ELb0EN7cutlass6half_tE19Flash_kernel_traitsILi96ELi64ELi128ELi8ES3_EELb0ELb0ELb1ELb0ELb0ELb1ELb1EEEvNS_16Flash_bwd_paramsE --------------------------
	.section	.nv.constant0._ZN5flash44flash_bwd_dq_dk_dv_loop_seqk_parallel_kernelI23Flash_bwd_kernel_traitsILi96ELi64ELi128ELi8ELi2ELi4ELi4ELb1ELb0EN7cutlass6half_tE19Flash_kernel_traitsILi96ELi64ELi128ELi8ES3_EELb0ELb0ELb1ELb0ELb0ELb1ELb1EEEvNS_16Flash_bwd_paramsE,"a",@progbits
	.sectionflags	@""
	.align	4
.nv.constant0._ZN5flash44flash_bwd_dq_dk_dv_loop_seqk_parallel_kernelI23Flash_bwd_kernel_traitsILi96ELi64ELi128ELi8ELi2ELi4ELi4ELb1ELb0EN7cutlass6half_tE19Flash_kernel_traitsILi96ELi64ELi128ELi8ES3_EELb0ELb0ELb1ELb0ELb0ELb1ELb1EEEvNS_16Flash_bwd_paramsE:
	.zero		1536


//--------------------- .nv.constant0._ZN5flash44flash_bwd_dq_dk_dv_loop_seqk_parallel_kernelI23Flash_bwd_kernel_traitsILi96ELi64ELi128ELi8ELi2ELi4ELi4ELb1ELb0EN7cutlass6half_tE19Flash_kernel_traitsILi96ELi64ELi128ELi8ES3_EELb1ELb0ELb1ELb1ELb0ELb0ELb0EEEvNS_16Flash_bwd_paramsE --------------------------
	.section	.nv.constant0._ZN5flash44flash_bwd_dq_dk_dv_loop_seqk_parallel_kernelI23Flash_bwd_kernel_traitsILi96ELi64ELi128ELi8ELi2ELi4ELi4ELb1ELb0EN7cutlass6half_tE19Flash_kernel_traitsILi96ELi64ELi128ELi8ES3_EELb1ELb0ELb1ELb1ELb0ELb0ELb0EEEvNS_16Flash_bwd_paramsE,"a",@progbits
	.sectionflags	@""
	.align	4
.nv.constant0._ZN5flash44flash_bwd_dq_dk_dv_loop_seqk_parallel_kernelI23Flash_bwd_kernel_traitsILi96ELi64ELi128ELi8ELi2ELi4ELi4ELb1ELb0EN7cutlass6half_tE19Flash_kernel_traitsILi96ELi64ELi128ELi8ES3_EELb1ELb0ELb1ELb1ELb0ELb0ELb0EEEvNS_16Flash_bwd_paramsE:
	.zero		1536


//--------------------- .nv.constant0._ZN5flash44flash_bwd_dq_dk_dv_loop_seqk_parallel_kernelI23Flash_bwd_kernel_traitsILi96ELi64ELi128ELi8ELi2ELi4ELi4ELb1ELb0EN7cutlass6half_tE19Flash_kernel_traitsILi96ELi64ELi128ELi8ES3_EELb0ELb0ELb1ELb1ELb0ELb0ELb1EEEvNS_16Flash_bwd_paramsE --------------------------
	.section	.nv.constant0._ZN5flash44flash_bwd_dq_dk_dv_loop_seqk_parallel_kernelI23Flash_bwd_kernel_traitsILi96ELi64ELi128ELi8ELi2ELi4ELi4ELb1ELb0EN7cutlass6half_tE19Flash_kernel_traitsILi96ELi64ELi128ELi8ES3_EELb0ELb0ELb1ELb1ELb0ELb0ELb1EEEvNS_16Flash_bwd_paramsE,"a",@progbits
	.sectionflags	@""
	.align	4
.nv.constant0._ZN5flash44flash_bwd_dq_dk_dv_loop_seqk_parallel_kernelI23Flash_bwd_kernel_traitsILi96ELi64ELi128ELi8ELi2ELi4ELi4ELb1ELb0EN7cutlass6half_tE19Flash_kernel_traitsILi96ELi64ELi128ELi8ES3_EELb0ELb0ELb1ELb1ELb0ELb0ELb1EEEvNS_16Flash_bwd_paramsE:
	.zero		1536


//--------------------- .nv.constant0._ZN5flash25flash_bwd_dot_do_o_kernelILb0E23Flash_bwd_kernel_traitsILi96ELi64ELi128ELi8ELi2ELi4ELi4ELb1ELb0EN7cutlass6half_tE19Flash_kernel_traitsILi96ELi64ELi128ELi8ES3_EEEEvNS_16Flash_bwd_paramsE --------------------------
	.section	.nv.constant0._ZN5flash25flash_bwd_dot_do_o_kernelILb0E23Flash_bwd_kernel_traitsILi96ELi64ELi128ELi8ELi2ELi4ELi4ELb1ELb0EN7cutlass6half_tE19Flash_kernel_traitsILi96ELi64ELi128ELi8ES3_EEEEvNS_16Flash_bwd_paramsE,"a",@progbits
	.sectionflags	@""
	.align	4
.nv.constant0._ZN5flash25flash_bwd_dot_do_o_kernelILb0E23Flash_bwd_kernel_traitsILi96ELi64ELi128ELi8ELi2ELi4ELi4ELb1ELb0EN7cutlass6half_tE19Flash_kernel_traitsILi96ELi64ELi128ELi8ES3_EEEEvNS_16Flash_bwd_paramsE:
	.zero		1536


//--------------------- .nv.constant0._ZN5flash25flash_bwd_dot_do_o_kernelILb1E23Flash_bwd_kernel_traitsILi96ELi64ELi128ELi8ELi2ELi4ELi4ELb1ELb0EN7cutlass6half_tE19Flash_kernel_traitsILi96ELi64ELi128ELi8ES3_EEEEvNS_16Flash_bwd_paramsE --------------------------
	.section	.nv.constant0._ZN5flash25flash_bwd_dot_do_o_kernelILb1E23Flash_bwd_kernel_traitsILi96ELi64ELi128ELi8ELi2ELi4ELi4ELb1ELb0EN7cutlass6half_tE19Flash_kernel_traitsILi96ELi64ELi128ELi8ES3_EEEEvNS_16Flash_bwd_paramsE,"a",@progbits
	.sectionflags	@""
	.align	4
.nv.constant0._ZN5flash25flash_bwd_dot_do_o_kernelILb1E23Flash_bwd_kernel_traitsILi96ELi64ELi128ELi8ELi2ELi4ELi4ELb1ELb0EN7cutlass6half_tE19Flash_kernel_traitsILi96ELi64ELi128ELi8ES3_EEEEvNS_16Flash_bwd_paramsE:
	.zero		1536


//--------------------- .nv.constant0._ZN5flash27flash_bwd_convert_dq_kernelI23Flash_bwd_kernel_traitsILi96ELi64ELi128ELi8ELi2ELi4ELi4ELb0ELb0EN7cutlass6half_tE19Flash_kernel_traitsILi96ELi64ELi128ELi8ES3_EEEEvNS_16Flash_bwd_paramsEi --------------------------
	.section	.nv.constant0._ZN5flash27flash_bwd_convert_dq_kernelI23Flash_bwd_kernel_traitsILi96ELi64ELi128ELi8ELi2ELi4ELi4ELb0ELb0EN7cutlass6half_tE19Flash_kernel_traitsILi96ELi64ELi128ELi8ES3_EEEEvNS_16Flash_bwd_paramsEi,"a",@progbits
	.sectionflags	@""
	.align	4
.nv.constant0._ZN5flash27flash_bwd_convert_dq_kernelI23Flash_bwd_kernel_traitsILi96ELi64ELi128ELi8ELi2ELi4ELi4ELb0ELb0EN7cutlass6half_tE19Flash_kernel_traitsILi96ELi64ELi128ELi8ES3_EEEEvNS_16Flash_bwd_paramsEi:
	.zero		1540


//--------------------- .nv.constant0._ZN5flash44flash_bwd_dq_dk_dv_loop_seqk_parallel_kernelI23Flash_bwd_kernel_traitsILi96ELi64ELi128ELi8ELi2ELi4ELi4ELb0ELb0EN7cutlass6half_tE19Flash_kernel_traitsILi96ELi64ELi128ELi8ES3_EELb1ELb0ELb0ELb0ELb0ELb1ELb0EEEvNS_16Flash_bwd_paramsE --------------------------
	.section	.nv.constant0._ZN5flash44flash_bwd_dq_dk_dv_loop_seqk_parallel_kernelI23Flash_bwd_kernel_traitsILi96ELi64ELi128ELi8ELi2ELi4ELi4ELb0ELb0EN7cutlass6half_tE19Flash_kernel_traitsILi96ELi64ELi128ELi8ES3_EELb1ELb0ELb0ELb0ELb0ELb1ELb0EEEvNS_16Flash_bwd_paramsE,"a",@progbits
	.sectionflags	@""
	.align	4
.nv.constant0._ZN5flash44flash_bwd_dq_dk_dv_loop_seqk_parallel_kernelI23Flash_bwd_kernel_traitsILi96ELi64ELi128ELi8ELi2ELi4ELi4ELb0ELb0EN7cutlass6half_tE19Flash_kernel_traitsILi96ELi64ELi128ELi8ES3_EELb1ELb0ELb0ELb0ELb0ELb1ELb0EEEvNS_16Flash_bwd_paramsE:
	.zero		1536


//--------------------- .nv.constant0._ZN5flash44flash_bwd_dq_dk_dv_loop_seqk_parallel_kernelI23Flash_bwd_kernel_traitsILi96ELi64ELi128ELi8ELi2ELi4ELi4ELb0ELb0EN7cutlass6half_tE19Flash_kernel_traitsILi96ELi64ELi128ELi8ES3_EELb0ELb0ELb0ELb0ELb0ELb1ELb1EEEvNS_16Flash_bwd_paramsE --------------------------
	.section	.nv.constant0._ZN5flash44flash_bwd_dq_dk_dv_loop_seqk_parallel_kernelI23Flash_bwd_kernel_traitsILi96ELi64ELi128ELi8ELi2ELi4ELi4ELb0ELb0EN7cutlass6half_tE19Flash_kernel_traitsILi96ELi64ELi128ELi8ES3_EELb0ELb0ELb0ELb0ELb0ELb1ELb1EEEvNS_16Flash_bwd_paramsE,"a",@progbits
	.sectionflags	@""
	.align	4
.nv.constant0._ZN5flash44flash_bwd_dq_dk_dv_loop_seqk_parallel_kernelI23Flash_bwd_kernel_traitsILi96ELi64ELi128ELi8ELi2ELi4ELi4ELb0ELb0EN7cutlass6half_tE19Flash_kernel_traitsILi96ELi64ELi128ELi8ES3_EELb0ELb0ELb0ELb0ELb0ELb1ELb1EEEvNS_16Flash_bwd_paramsE:
	.zero		1536


//--------------------- .nv.constant0._ZN5flash44flash_bwd_dq_dk_dv_loop_seqk_parallel_kernelI23Flash_bwd_kernel_traitsILi96ELi64ELi128ELi8ELi2ELi4ELi4ELb0ELb0EN7cutlass6half_tE19Flash_kernel_traitsILi96ELi64ELi128ELi8ES3_EELb1ELb0ELb0ELb0ELb0ELb0ELb0EEEvNS_16Flash_bwd_paramsE --------------------------
	.section	.nv.constant0._ZN5flash44flash_bwd_dq_dk_dv_loop_seqk_parallel_kernelI23Flash_bwd_kernel_traitsILi96ELi64ELi128ELi8ELi2ELi4ELi4ELb0ELb0EN7cutlass6half_tE19Flash_kernel_traitsILi96ELi64ELi128ELi8ES3_EELb1ELb0ELb0ELb0ELb0ELb0ELb0EEEvNS_16Flash_bwd_paramsE,"a",@progbits
	.sectionflags	@""
	.align	4
.nv.constant0._ZN5flash44flash_bwd_dq_dk_dv_loop_seqk_parallel_kernelI23Flash_bwd_kernel_traitsILi96ELi64ELi128ELi8ELi2ELi4ELi4ELb0ELb0EN7cutlass6half_tE19Flash_kernel_traitsILi96ELi64ELi128ELi8ES3_EELb1ELb0ELb0ELb0ELb0ELb0ELb0EEEvNS_16Flash_bwd_paramsE:
	.zero		1536


//--------------------- .nv.constant0._ZN5flash44flash_bwd_dq_dk_dv_loop_seqk_parallel_kernelI23Flash_bwd_kernel_traitsILi96ELi64ELi128ELi8ELi2ELi4ELi4ELb0ELb0EN7cutlass6half_tE19Flash_kernel_traitsILi96ELi64ELi128ELi8ES3_EELb0ELb0ELb0ELb0ELb0ELb0ELb1EEEvNS_16Flash_bwd_paramsE --------------------------
	.section	.nv.constant0._ZN5flash44flash_bwd_dq_dk_dv_loop_seqk_parallel_kernelI23Flash_bwd_kernel_traitsILi96ELi64ELi128ELi8ELi2ELi4ELi4ELb0ELb0EN7cutlass6half_tE19Flash_kernel_traitsILi96ELi64ELi128ELi8ES3_EELb0ELb0ELb0ELb0ELb0ELb0ELb1EEEvNS_16Flash_bwd_paramsE,"a",@progbits
	.sectionflags	@""
	.align	4
.nv.constant0._ZN5flash44flash_bwd_dq_dk_dv_loop_seqk_parallel_kernelI23Flash_bwd_kernel_traitsILi96ELi64ELi128ELi8ELi2ELi4ELi4ELb0ELb0EN7cutlass6half_tE19Flash_kernel_traitsILi96ELi64ELi128ELi8ES3_EELb0ELb0ELb0ELb0ELb0ELb0ELb1EEEvNS_16Flash_bwd_paramsE:
	.zero		1536


//--------------------- .nv.constant0._ZN5flash44flash_bwd_dq_dk_dv_loop_seqk_parallel_kernelI23Flash_bwd_kernel_traitsILi96ELi64ELi128ELi8ELi2ELi4ELi4ELb0ELb0EN7cutlass6half_tE19Flash_kernel_traitsILi96ELi64ELi128ELi8ES3_EELb1ELb0ELb1ELb0ELb0ELb0ELb0EEEvNS_16Flash_bwd_paramsE --------------------------
	.section	.nv.constant0._ZN5flash44flash_bwd_dq_dk_dv_loop_seqk_parallel_kernelI23Flash_bwd_kernel_traitsILi96ELi64ELi128ELi8ELi2ELi4ELi4ELb0ELb0EN7cutlass6half_tE19Flash_kernel_traitsILi96ELi64ELi128ELi8ES3_EELb1ELb0ELb1ELb0ELb0ELb0ELb0EEEvNS_16Flash_bwd_paramsE,"a",@progbits
	.sectionflags	@""
	.align	4
.nv.constant0._ZN5flash44flash_bwd_dq_dk_dv_loop_seqk_parallel_kernelI23Flash_bwd_kernel_traitsILi96ELi64ELi128ELi8ELi2ELi4ELi4ELb0ELb0EN7cutlass6half_tE19Flash_kernel_traitsILi96ELi64ELi128ELi8ES3_EELb1ELb0ELb1ELb0ELb0ELb0ELb0EEEvNS_16Flash_bwd_paramsE:
	.zero		1536


//--------------------- .nv.constant0._ZN5flash44flash_bwd_dq_dk_dv_loop_seqk_parallel_kernelI23Flash_bwd_kernel_traitsILi96ELi64ELi128ELi8ELi2ELi4ELi4ELb0ELb0EN7cutlass6half_tE19Flash_kernel_traitsILi96ELi64ELi128ELi8ES3_EELb0ELb0ELb1ELb0ELb0ELb0ELb1EEEvNS_16Flash_bwd_paramsE --------------------------
	.section	.nv.constant0._ZN5flash44flash_bwd_dq_dk_dv_loop_seqk_parallel_kernelI23Flash_bwd_kernel_traitsILi96ELi64ELi128ELi8ELi2ELi4ELi4ELb0ELb0EN7cutlass6half_tE19Flash_kernel_traitsILi96ELi64ELi128ELi8ES3_EELb0ELb0ELb1ELb0ELb0ELb0ELb1EEEvNS_16Flash_bwd_paramsE,"a",@progbits
	.sectionflags	@""
	.align	4
.nv.constant0._ZN5flash44flash_bwd_dq_dk_dv_loop_seqk_parallel_kernelI23Flash_bwd_kernel_traitsILi96ELi64ELi128ELi8ELi2ELi4ELi4ELb0ELb0EN7cutlass6half_tE19Flash_kernel_traitsILi96ELi64ELi128ELi8ES3_EELb0ELb0ELb1ELb0ELb0ELb0ELb1EEEvNS_16Flash_bwd_paramsE:
	.zero		1536


//--------------------- .nv.constant0._ZN5flash44flash_bwd_dq_dk_dv_loop_seqk_parallel_kernelI23Flash_bwd_kernel_traitsILi96ELi64ELi128ELi8ELi2ELi4ELi4ELb0ELb0EN7cutlass6half_tE19Flash_kernel_traitsILi96ELi64ELi128ELi8ES3_EELb1ELb0ELb0ELb0ELb1ELb1ELb0EEEvNS_16Flash_bwd_paramsE --------------------------
	.section	.nv.constant0._ZN5flash44flash_bwd_dq_dk_dv_loop_seqk_parallel_kernelI23Flash_bwd_kernel_traitsILi96ELi64ELi128ELi8ELi2ELi4ELi4ELb0ELb0EN7cutlass6half_tE19Flash_kernel_traitsILi96ELi64ELi128ELi8ES3_EELb1ELb0ELb0ELb0ELb1ELb1ELb0EEEvNS_16Flash_bwd_paramsE,"a",@progbits
	.sectionflags	@""
	.align	4
.nv.constant0._ZN5flash44flash_bwd_dq_dk_dv_loop_seqk_parallel_kernelI23Flash_bwd_kernel_traitsILi96ELi64ELi128ELi8ELi2ELi4ELi4ELb0ELb0EN7cutlass6half_tE19Flash_kernel_traitsILi96ELi64ELi128ELi8ES3_EELb1ELb0ELb0ELb0ELb1ELb1ELb0EEEvNS_16Flash_bwd_paramsE:
	.zero		1536


//--------------------- .nv.constant0._ZN5flash44flash_bwd_dq_dk_dv_loop_seqk_parallel_kernelI23Flash_bwd_kernel_traitsILi96ELi64ELi128ELi8ELi2ELi4ELi4ELb0ELb0EN7cutlass6half_tE19Flash_kernel_traitsILi96ELi64ELi128ELi8ES3_EELb0ELb0ELb0ELb0ELb1ELb1ELb1EEEvNS_16Flash_bwd_paramsE --------------------------
	.section	.nv.constant0._ZN5flash44flash_bwd_dq_dk_dv_loop_seqk_parallel_kernelI23Flash_bwd_kernel_traitsILi96ELi64ELi128ELi8ELi2ELi4ELi4ELb0ELb0EN7cutlass6half_tE19Flash_kernel_traitsILi96ELi64ELi128ELi8ES3_EELb0ELb0ELb0ELb0ELb1ELb1ELb1EEEvNS_16Flash_bwd_paramsE,"a",@progbits
	.sectionflags	@""
	.align	4
.nv.constant0._ZN5flash44flash_bwd_dq_dk_dv_loop_seqk_parallel_kernelI23Flash_bwd_kernel_traitsILi96ELi64ELi128ELi8ELi2ELi4ELi4ELb0ELb0EN7cutlass6half_tE19Flash_kernel_traitsILi96ELi64ELi128ELi8ES3_EELb0ELb0ELb0ELb0ELb1ELb1ELb1EEEvNS_16Flash_bwd_paramsE:
	.zero		1536


//--------------------- .nv.constant0._ZN5flash44flash_bwd_dq_dk_dv_loop_seqk_parallel_kernelI23Flash_bwd_kernel_traitsILi96ELi64ELi128ELi8ELi2ELi4ELi4ELb0ELb0EN7cutlass6half_tE19Flash_kernel_traitsILi96ELi64ELi128ELi8ES3_EELb1ELb0ELb0ELb1ELb0ELb0ELb0EEEvNS_16Flash_bwd_paramsE --------------------------
	.section	.nv.constant0._ZN5flash44flash_bwd_dq_dk_dv_loop_seqk_parallel_kernelI23Flash_bwd_kernel_traitsILi96ELi64ELi128ELi8ELi2ELi4ELi4ELb0ELb0EN7cutlass6half_tE19Flash_kernel_traitsILi96ELi64ELi128ELi8ES3_EELb1ELb0ELb0ELb1ELb0ELb0ELb0EEEvNS_16Flash_bwd_paramsE,"a",@progbits
	.sectionflags	@""
	.align	4
.nv.constant0._ZN5flash44flash_bwd_dq_dk_dv_loop_seqk_parallel_kernelI23Flash_bwd_kernel_traitsILi96ELi64ELi128ELi8ELi2ELi4ELi4ELb0ELb0EN7cutlass6half_tE19Flash_kernel_traitsILi96ELi64ELi128ELi8ES3_EELb1ELb0ELb0ELb1ELb0ELb0ELb0EEEvNS_16Flash_bwd_paramsE:
	.zero		1536


//--------------------- .nv.constant0._ZN5flash44flash_bwd_dq_dk_dv_loop_seqk_parallel_kernelI23Flash_bwd_kernel_traitsILi96ELi64ELi128ELi8ELi2ELi4ELi4ELb0ELb0EN7cutlass6half_tE19Flash_kernel_traitsILi96ELi64ELi128ELi8ES3_EELb0ELb0ELb0ELb1ELb0ELb0ELb1EEEvNS_16Flash_bwd_paramsE --------------------------
	.section	.nv.constant0._ZN5flash44flash_bwd_dq_dk_dv_loop_seqk_parallel_kernelI23Flash_bwd_kernel_traitsILi96ELi64ELi128ELi8ELi2ELi4ELi4ELb0ELb0EN7cutlass6half_tE19Flash_kernel_traitsILi96ELi64ELi128ELi8ES3_EELb0ELb0ELb0ELb1ELb0ELb0ELb1EEEvNS_16Flash_bwd_paramsE,"a",@progbits
	.sectionflags	@""
	.align	4
.nv.constant0._ZN5flash44flash_bwd_dq_dk_dv_loop_seqk_parallel_kernelI23Flash_bwd_kernel_traitsILi96ELi64ELi128ELi8ELi2ELi4ELi4ELb0ELb0EN7cutlass6half_tE19Flash_kernel_traitsILi96ELi64ELi128ELi8ES3_EELb0ELb0ELb0ELb1ELb0ELb0ELb1EEEvNS_16Flash_bwd_paramsE:
	.zero		1536


//--------------------- .nv.constant0._ZN5flash44flash_bwd_dq_dk_dv_loop_seqk_parallel_kernelI23Flash_bwd_kernel_traitsILi96ELi64ELi128ELi8ELi2ELi4ELi4ELb0ELb0EN7cutlass6half_tE19Flash_kernel_traitsILi96ELi64ELi128ELi8ES3_EELb1ELb0ELb1ELb0ELb0ELb1ELb0EEEvNS_16Flash_bwd_paramsE --------------------------
	.section	.nv.constant0._ZN5flash44flash_bwd_dq_dk_dv_loop_seqk_parallel_kernelI23Flash_bwd_kernel_traitsILi96ELi64ELi128ELi8ELi2ELi4ELi4ELb0ELb0EN7cutlass6half_tE19Flash_kernel_traitsILi96ELi64ELi128ELi8ES3_EELb1ELb0ELb1ELb0ELb0ELb1ELb0EEEvNS_16Flash_bwd_paramsE,"a",@progbits
	.sectionflags	@""
	.align	4
.nv.constant0._ZN5flash44flash_bwd_dq_dk_dv_loop_seqk_parallel_kernelI23Flash_bwd_kernel_traitsILi96ELi64ELi128ELi8ELi2ELi4ELi4ELb0ELb0EN7cutlass6half_tE19Flash_kernel_traitsILi96ELi64ELi128ELi8ES3_EELb1ELb0ELb1ELb0ELb0ELb1ELb0EEEvNS_16Flash_bwd_paramsE:
	.zero		1536


//--------------------- .nv.constant0._ZN5flash44flash_bwd_dq_dk_dv_loop_seqk_parallel_kernelI23Flash_bwd_kernel_traitsILi96ELi64ELi128ELi8ELi2ELi4ELi4ELb0ELb0EN7cutlass6half_tE19Flash_kernel_traitsILi96ELi64ELi128ELi8ES3_EELb0ELb0ELb1ELb0ELb0ELb1ELb1EEEvNS_16Flash_bwd_paramsE --------------------------
	.section	.nv.constant0._ZN5flash44flash_bwd_dq_dk_dv_loop_seqk_parallel_kernelI23Flash_bwd_kernel_traitsILi96ELi64ELi128ELi8ELi2ELi4ELi4ELb0ELb0EN7cutlass6half_tE19Flash_kernel_traitsILi96ELi64ELi128ELi8ES3_EELb0ELb0ELb1ELb0ELb0ELb1ELb1EEEvNS_16Flash_bwd_paramsE,"a",@progbits
	.sectionflags	@""
	.align	4
.nv.constant0._ZN5flash44flash_bwd_dq_dk_dv_loop_seqk_parallel_kernelI23Flash_bwd_kernel_traitsILi96ELi64ELi128ELi8ELi2ELi4ELi4ELb0ELb0EN7cutlass6half_tE19Flash_kernel_traitsILi96ELi64ELi128ELi8ES3_EELb0ELb0ELb1ELb0ELb0ELb1ELb1EEEvNS_16Flash_bwd_paramsE:
	.zero		1536


//--------------------- .nv.constant0._ZN5flash44flash_bwd_dq_dk_dv_loop_seqk_parallel_kernelI23Flash_bwd_kernel_traitsILi96ELi64ELi128ELi8ELi2ELi4ELi4ELb0ELb0EN7cutlass6half_tE19Flash_kernel_traitsILi96ELi64ELi128ELi8ES3_EELb1ELb0ELb1ELb1ELb0ELb0ELb0EEEvNS_16Flash_bwd_paramsE --------------------------
	.section	.nv.constant0._ZN5flash44flash_bwd_dq_dk_dv_loop_seqk_parallel_kernelI23Flash_bwd_kernel_traitsILi96ELi64ELi128ELi8ELi2ELi4ELi4ELb0ELb0EN7cutlass6half_tE19Flash_kernel_traitsILi96ELi64ELi128ELi8ES3_EELb1ELb0ELb1ELb1ELb0ELb0ELb0EEEvNS_16Flash_bwd_paramsE,"a",@progbits
	.sectionflags	@""
	.align	4
.nv.constant0._ZN5flash44flash_bwd_dq_dk_dv_loop_seqk_parallel_kernelI23Flash_bwd_kernel_traitsILi96ELi64ELi128ELi8ELi2ELi4ELi4ELb0ELb0EN7cutlass6half_tE19Flash_kernel_traitsILi96ELi64ELi128ELi8ES3_EELb1ELb0ELb1ELb1ELb0ELb0ELb0EEEvNS_16Flash_bwd_paramsE:
	.zero		1536


//--------------------- .nv.constant0._ZN5flash44flash_bwd_dq_dk_dv_loop_seqk_parallel_kernelI23Flash_bwd_kernel_traitsILi96ELi64ELi128ELi8ELi2ELi4ELi4ELb0ELb0EN7cutlass6half_tE19Flash_kernel_traitsILi96ELi64ELi128ELi8ES3_EELb0ELb0ELb1ELb1ELb0ELb0ELb1EEEvNS_16Flash_bwd_paramsE --------------------------
	.section	.nv.constant0._ZN5flash44flash_bwd_dq_dk_dv_loop_seqk_parallel_kernelI23Flash_bwd_kernel_traitsILi96ELi64ELi128ELi8ELi2ELi4ELi4ELb0ELb0EN7cutlass6half_tE19Flash_kernel_traitsILi96ELi64ELi128ELi8ES3_EELb0ELb0ELb1ELb1ELb0ELb0ELb1EEEvNS_16Flash_bwd_paramsE,"a",@progbits
	.sectionflags	@""
	.align	4
.nv.constant0._ZN5flash44flash_bwd_dq_dk_dv_loop_seqk_parallel_kernelI23Flash_bwd_kernel_traitsILi96ELi64ELi128ELi8ELi2ELi4ELi4ELb0ELb0EN7cutlass6half_tE19Flash_kernel_traitsILi96ELi64ELi128ELi8ES3_EELb0ELb0ELb1ELb1ELb0ELb0ELb1EEEvNS_16Flash_bwd_paramsE:
	.zero		1536


//--------------------- .nv.constant0._ZN5flash25flash_bwd_dot_do_o_kernelILb0E23Flash_bwd_kernel_traitsILi96ELi64ELi128ELi8ELi2ELi4ELi4ELb0ELb0EN7cutlass6half_tE19Flash_kernel_traitsILi96ELi64ELi128ELi8ES3_EEEEvNS_16Flash_bwd_paramsE --------------------------
	.section	.nv.constant0._ZN5flash25flash_bwd_dot_do_o_kernelILb0E23Flash_bwd_kernel_traitsILi96ELi64ELi128ELi8ELi2ELi4ELi4ELb0ELb0EN7cutlass6half_tE19Flash_kernel_traitsILi96ELi64ELi128ELi8ES3_EEEEvNS_16Flash_bwd_paramsE,"a",@progbits
	.sectionflags	@""
	.align	4
.nv.constant0._ZN5flash25flash_bwd_dot_do_o_kernelILb0E23Flash_bwd_kernel_traitsILi96ELi64ELi128ELi8ELi2ELi4ELi4ELb0ELb0EN7cutlass6half_tE19Flash_kernel_traitsILi96ELi64ELi128ELi8ES3_EEEEvNS_16Flash_bwd_paramsE:
	.zero		1536


//--------------------- .nv.constant0._ZN5flash25flash_bwd_dot_do_o_kernelILb1E23Flash_bwd_kernel_traitsILi96ELi64ELi128ELi8ELi2ELi4ELi4ELb0ELb0EN7cutlass6half_tE19Flash_kernel_traitsILi96ELi64ELi128ELi8ES3_EEEEvNS_16Flash_bwd_paramsE --------------------------
	.section	.nv.constant0._ZN5flash25flash_bwd_dot_do_o_kernelILb1E23Flash_bwd_kernel_traitsILi96ELi64ELi128ELi8ELi2ELi4ELi4ELb0ELb0EN7cutlass6half_tE19Flash_kernel_traitsILi96ELi64ELi128ELi8ES3_EEEEvNS_16Flash_bwd_paramsE,"a",@progbits
	.sectionflags	@""
	.align	4
.nv.constant0._ZN5flash25flash_bwd_dot_do_o_kernelILb1E23Flash_bwd_kernel_traitsILi96ELi64ELi128ELi8ELi2ELi4ELi4ELb0ELb0EN7cutlass6half_tE19Flash_kernel_traitsILi96ELi64ELi128ELi8ES3_EEEEvNS_16Flash_bwd_paramsE:
	.zero		1536


//--------------------- SYMBOLS --------------------------

	.type		.nv.reservedSmem.offset0,@object
	.size		.nv.reservedSmem.offset0,0x4
	.type		.nv.reservedSmem.cap,@object
	.size		.nv.reservedSmem.cap,0x4
